	.target	sm_90a

	.elftype	@"ET_EXEC"


//--------------------- .note.nv.tkinfo           --------------------------
	.section	.note.nv.tkinfo,"",@"SHT_NOTE"
	.sectionflags	@"SHF_NOTE_NV_TKINFO"
	.tkinfo
        /*0018*/ 	.word	0x00000002
        /*0030*/ 	.string	""
        /*0030*/ 	.string	"ptxas"
        /*0030*/ 	.string	"Cuda compilation tools, release 13.0, V13.0.88"
        /*0030*/ 	.string	"Build cuda_13.0.r13.0/compiler.36424714_0"
        /*0030*/ 	.string	"-arch sm_90a -m 64 "



//--------------------- .note.nv.cuinfo           --------------------------
	.section	.note.nv.cuinfo,"",@"SHT_NOTE"
	.sectionflags	@"SHF_NOTE_NV_CUINFO"
        /*0018*/ 	.short	0x0002
        /*001a*/ 	.short	0x005a
        /*001c*/ 	.short	0x0082
	.zero		2


//--------------------- .nv.info                  --------------------------
	.section	.nv.info,"",@"SHT_CUDA_INFO"
	.align	4


	//----- nvinfo : EIATTR_REGCOUNT
	.align		4
        /*0000*/ 	.byte	0x04, 0x2f
        /*0002*/ 	.short	(.L_23 - .L_22)
	.align		4
.L_22:
        /*0004*/ 	.word	index@(_ZN7cutlass13device_kernelIN5flash11enable_sm90INS1_16FlashAttnFwdSm90INS1_25CollectiveMainloopFwdSm90ILi2EN4cute5tupleIJNS5_1CILi1EEES8_S8_EEENS6_IJNS7_ILi128EEENS7_ILi80EEENS7_ILi256EEEEEELi256ENS_6half_tEfNS_4arch4Sm90ELb1ELb0ELb0ELb1ELb0ELb1ELb0ELb1ELb1ELb1ELb0ELb0EEENS1_21CollectiveEpilogueFwdINS6_IJSA_SC_SB_EEES9_SE_SG_Li256ELb1ELb1ELb0ELb0EEENS1_36VarlenDynamicPersistentTileSchedulerILi128ELi80ELi256ELi128ELb0ELb1ELb1ELb1ELb1ELb1EEEEEEEEEvNT_6ParamsE)
        /*0008*/ 	.word	0x000000a8


	//----- nvinfo : EIATTR_FRAME_SIZE
	.align		4
.L_23:
        /*000c*/ 	.byte	0x04, 0x11
        /*000e*/ 	.short	(.L_25 - .L_24)
	.align		4
.L_24:
        /*0010*/ 	.word	index@(_ZN7cutlass13device_kernelIN5flash11enable_sm90INS1_16FlashAttnFwdSm90INS1_25CollectiveMainloopFwdSm90ILi2EN4cute5tupleIJNS5_1CILi1EEES8_S8_EEENS6_IJNS7_ILi128EEENS7_ILi80EEENS7_ILi256EEEEEELi256ENS_6half_tEfNS_4arch4Sm90ELb1ELb0ELb0ELb1ELb0ELb1ELb0ELb1ELb1ELb1ELb0ELb0EEENS1_21CollectiveEpilogueFwdINS6_IJSA_SC_SB_EEES9_SE_SG_Li256ELb1ELb1ELb0ELb0EEENS1_36VarlenDynamicPersistentTileSchedulerILi128ELi80ELi256ELi128ELb0ELb1ELb1ELb1ELb1ELb1EEEEEEEEEvNT_6ParamsE)
        /*0014*/ 	.word	0x00000090


	//----- nvinfo : EIATTR_REGCOUNT
	.align		4
.L_25:
        /*0018*/ 	.byte	0x04, 0x2f
        /*001a*/ 	.short	(.L_27 - .L_26)
	.align		4
.L_26:
        /*001c*/ 	.word	index@(_ZN7cutlass13device_kernelIN5flash11enable_sm90INS1_16FlashAttnFwdSm90INS1_25CollectiveMainloopFwdSm90ILi2EN4cute5tupleIJNS5_1CILi1EEES8_S8_EEENS6_IJNS7_ILi128EEENS7_ILi80EEENS7_ILi256EEEEEELi256ENS_6half_tEfNS_4arch4Sm90ELb1ELb0ELb0ELb1ELb0ELb0ELb0ELb1ELb1ELb1ELb0ELb0EEENS1_21CollectiveEpilogueFwdINS6_IJSA_SC_SB_EEES9_SE_SG_Li256ELb1ELb1ELb0ELb0EEENS1_36VarlenDynamicPersistentTileSchedulerILi128ELi80ELi256ELi128ELb0ELb1ELb1ELb1ELb1ELb1EEEEEEEEEvNT_6ParamsE)
        /*0020*/ 	.word	0x000000a8


	//----- nvinfo : EIATTR_FRAME_SIZE
	.align		4
.L_27:
        /*0024*/ 	.byte	0x04, 0x11
        /*0026*/ 	.short	(.L_29 - .L_28)
	.align		4
.L_28:
        /*0028*/ 	.word	index@(_ZN7cutlass13device_kernelIN5flash11enable_sm90INS1_16FlashAttnFwdSm90INS1_25CollectiveMainloopFwdSm90ILi2EN4cute5tupleIJNS5_1CILi1EEES8_S8_EEENS6_IJNS7_ILi128EEENS7_ILi80EEENS7_ILi256EEEEEELi256ENS_6half_tEfNS_4arch4Sm90ELb1ELb0ELb0ELb1ELb0ELb0ELb0ELb1ELb1ELb1ELb0ELb0EEENS1_21CollectiveEpilogueFwdINS6_IJSA_SC_SB_EEES9_SE_SG_Li256ELb1ELb1ELb0ELb0EEENS1_36VarlenDynamicPersistentTileSchedulerILi128ELi80ELi256ELi128ELb0ELb1ELb1ELb1ELb1ELb1EEEEEEEEEvNT_6ParamsE)
        /*002c*/ 	.word	0x00000058


	//----- nvinfo : EIATTR_REGCOUNT
	.align		4
.L_29:
        /*0030*/ 	.byte	0x04, 0x2f
        /*0032*/ 	.short	(.L_31 - .L_30)
	.align		4
.L_30:
        /*0034*/ 	.word	index@(_ZN7cutlass13device_kernelIN5flash11enable_sm90INS1_16FlashAttnFwdSm90INS1_25CollectiveMainloopFwdSm90ILi2EN4cute5tupleIJNS5_1CILi1EEES8_S8_EEENS6_IJNS7_ILi128EEENS7_ILi80EEENS7_ILi256EEEEEELi256ENS_6half_tEfNS_4arch4Sm90ELb1ELb0ELb0ELb0ELb0ELb0ELb0ELb1ELb1ELb1ELb0ELb0EEENS1_21CollectiveEpilogueFwdINS6_IJSA_SC_SB_EEES9_SE_SG_Li256ELb0ELb1ELb0ELb0EEENS1_30DynamicPersistentTileSchedulerILi256ELi128ELb0ELb1ELb1EEEEEEEEEvNT_6ParamsE)
        /*0038*/ 	.word	0x000000a8


	//----- nvinfo : EIATTR_FRAME_SIZE
	.align		4
.L_31:
        /*003c*/ 	.byte	0x04, 0x11
        /*003e*/ 	.short	(.L_33 - .L_32)
	.align		4
.L_32:
        /*0040*/ 	.word	index@(_ZN7cutlass13device_kernelIN5flash11enable_sm90INS1_16FlashAttnFwdSm90INS1_25CollectiveMainloopFwdSm90ILi2EN4cute5tupleIJNS5_1CILi1EEES8_S8_EEENS6_IJNS7_ILi128EEENS7_ILi80EEENS7_ILi256EEEEEELi256ENS_6half_tEfNS_4arch4Sm90ELb1ELb0ELb0ELb0ELb0ELb0ELb0ELb1ELb1ELb1ELb0ELb0EEENS1_21CollectiveEpilogueFwdINS6_IJSA_SC_SB_EEES9_SE_SG_Li256ELb0ELb1ELb0ELb0EEENS1_30DynamicPersistentTileSchedulerILi256ELi128ELb0ELb1ELb1EEEEEEEEEvNT_6ParamsE)
        /*0044*/ 	.word	0x00000028


	//----- nvinfo : EIATTR_REGCOUNT
	.align		4
.L_33:
        /*0048*/ 	.byte	0x04, 0x2f
        /*004a*/ 	.short	(.L_35 - .L_34)
	.align		4
.L_34:
        /*004c*/ 	.word	index@(_ZN7cutlass13device_kernelIN5flash11enable_sm90INS1_16FlashAttnFwdSm90INS1_25CollectiveMainloopFwdSm90ILi2EN4cute5tupleIJNS5_1CILi1EEES8_S8_EEENS6_IJNS7_ILi128EEENS7_ILi64EEENS7_ILi256EEEEEELi256ENS_6half_tEfNS_4arch4Sm90ELb0ELb1ELb0ELb1ELb0ELb1ELb0ELb1ELb1ELb1ELb0ELb0EEENS1_21CollectiveEpilogueFwdINS6_IJSA_SC_SB_EEES9_SE_SG_Li256ELb1ELb1ELb0ELb0EEENS1_36VarlenDynamicPersistentTileSchedulerILi128ELi64ELi256ELi128ELb0ELb1ELb1ELb1ELb0ELb1EEEEEEEEEvNT_6ParamsE)
        /*0050*/ 	.word	0x000000a8


	//----- nvinfo : EIATTR_FRAME_SIZE
	.align		4
.L_35:
        /*0054*/ 	.byte	0x04, 0x11
        /*0056*/ 	.short	(.L_37 - .L_36)
	.align		4
.L_36:
        /*0058*/ 	.word	index@(_ZN7cutlass13device_kernelIN5flash11enable_sm90INS1_16FlashAttnFwdSm90INS1_25CollectiveMainloopFwdSm90ILi2EN4cute5tupleIJNS5_1CILi1EEES8_S8_EEENS6_IJNS7_ILi128EEENS7_ILi64EEENS7_ILi256EEEEEELi256ENS_6half_tEfNS_4arch4Sm90ELb0ELb1ELb0ELb1ELb0ELb1ELb0ELb1ELb1ELb1ELb0ELb0EEENS1_21CollectiveEpilogueFwdINS6_IJSA_SC_SB_EEES9_SE_SG_Li256ELb1ELb1ELb0ELb0EEENS1_36VarlenDynamicPersistentTileSchedulerILi128ELi64ELi256ELi128ELb0ELb1ELb1ELb1ELb0ELb1EEEEEEEEEvNT_6ParamsE)
        /*005c*/ 	.word	0x00000098


	//----- nvinfo : EIATTR_REGCOUNT
	.align		4
.L_37:
        /*0060*/ 	.byte	0x04, 0x2f
        /*0062*/ 	.short	(.L_39 - .L_38)
	.align		4
.L_38:
        /*0064*/ 	.word	index@(_ZN7cutlass13device_kernelIN5flash11enable_sm90INS1_16FlashAttnFwdSm90INS1_25CollectiveMainloopFwdSm90ILi2EN4cute5tupleIJNS5_1CILi1EEES8_S8_EEENS6_IJNS7_ILi128EEENS7_ILi64EEENS7_ILi256EEEEEELi256ENS_6half_tEfNS_4arch4Sm90ELb0ELb1ELb0ELb1ELb0ELb0ELb0ELb1ELb1ELb1ELb0ELb0EEENS1_21CollectiveEpilogueFwdINS6_IJSA_SC_SB_EEES9_SE_SG_Li256ELb1ELb1ELb0ELb0EEENS1_36VarlenDynamicPersistentTileSchedulerILi128ELi64ELi256ELi128ELb0ELb1ELb1ELb1ELb0ELb1EEEEEEEEEvNT_6ParamsE)
        /*0068*/ 	.word	0x000000a8


	//----- nvinfo : EIATTR_FRAME_SIZE
	.align		4
.L_39:
        /*006c*/ 	.byte	0x04, 0x11
        /*006e*/ 	.short	(.L_41 - .L_40)
	.align		4
.L_40:
        /*0070*/ 	.word	index@(_ZN7cutlass13device_kernelIN5flash11enable_sm90INS1_16FlashAttnFwdSm90INS1_25CollectiveMainloopFwdSm90ILi2EN4cute5tupleIJNS5_1CILi1EEES8_S8_EEENS6_IJNS7_ILi128EEENS7_ILi64EEENS7_ILi256EEEEEELi256ENS_6half_tEfNS_4arch4Sm90ELb0ELb1ELb0ELb1ELb0ELb0ELb0ELb1ELb1ELb1ELb0ELb0EEENS1_21CollectiveEpilogueFwdINS6_IJSA_SC_SB_EEES9_SE_SG_Li256ELb1ELb1ELb0ELb0EEENS1_36VarlenDynamicPersistentTileSchedulerILi128ELi64ELi256ELi128ELb0ELb1ELb1ELb1ELb0ELb1EEEEEEEEEvNT_6ParamsE)
        /*0074*/ 	.word	0x00000050


	//----- nvinfo : EIATTR_REGCOUNT
	.align		4
.L_41:
        /*0078*/ 	.byte	0x04, 0x2f
        /*007a*/ 	.short	(.L_43 - .L_42)
	.align		4
.L_42:
        /*007c*/ 	.word	index@(_ZN7cutlass13device_kernelIN5flash11enable_sm90INS1_16FlashAttnFwdSm90INS1_25CollectiveMainloopFwdSm90ILi2EN4cute5tupleIJNS5_1CILi1EEES8_S8_EEENS6_IJNS7_ILi128EEENS7_ILi64EEENS7_ILi256EEEEEELi256ENS_6half_tEfNS_4arch4Sm90ELb0ELb1ELb0ELb0ELb0ELb0ELb0ELb1ELb1ELb1ELb0ELb0EEENS1_21CollectiveEpilogueFwdINS6_IJSA_SC_SB_EEES9_SE_SG_Li256ELb0ELb1ELb0ELb0EEENS1_30DynamicPersistentTileSchedulerILi256ELi128ELb0ELb1ELb1EEEEEEEEEvNT_6ParamsE)
        /*0080*/ 	.word	0x000000a8


	//----- nvinfo : EIATTR_FRAME_SIZE
	.align		4
.L_43:
        /*0084*/ 	.byte	0x04, 0x11
        /*0086*/ 	.short	(.L_45 - .L_44)
	.align		4
.L_44:
        /*0088*/ 	.word	index@(_ZN7cutlass13device_kernelIN5flash11enable_sm90INS1_16FlashAttnFwdSm90INS1_25CollectiveMainloopFwdSm90ILi2EN4cute5tupleIJNS5_1CILi1EEES8_S8_EEENS6_IJNS7_ILi128EEENS7_ILi64EEENS7_ILi256EEEEEELi256ENS_6half_tEfNS_4arch4Sm90ELb0ELb1ELb0ELb0ELb0ELb0ELb0ELb1ELb1ELb1ELb0ELb0EEENS1_21CollectiveEpilogueFwdINS6_IJSA_SC_SB_EEES9_SE_SG_Li256ELb0ELb1ELb0ELb0EEENS1_30DynamicPersistentTileSchedulerILi256ELi128ELb0ELb1ELb1EEEEEEEEEvNT_6ParamsE)
        /*008c*/ 	.word	0x00000020


	//----- nvinfo : EIATTR_REGCOUNT
	.align		4
.L_45:
        /*0090*/ 	.byte	0x04, 0x2f
        /*0092*/ 	.short	(.L_47 - .L_46)
	.align		4
.L_46:
        /*0094*/ 	.word	index@(_ZN7cutlass13device_kernelIN5flash11enable_sm90INS1_16FlashAttnFwdSm90INS1_25CollectiveMainloopFwdSm90ILi2EN4cute5tupleIJNS5_1CILi1EEES8_S8_EEENS6_IJNS7_ILi128EEENS7_ILi80EEENS7_ILi256EEEEEELi256ENS_6half_tEfNS_4arch4Sm90ELb0ELb0ELb0ELb1ELb0ELb1ELb0ELb1ELb1ELb1ELb0ELb0EEENS1_21CollectiveEpilogueFwdINS6_IJSA_SC_SB_EEES9_SE_SG_Li256ELb1ELb1ELb0ELb0EEENS1_36VarlenDynamicPersistentTileSchedulerILi128ELi80ELi256ELi128ELb0ELb1ELb1ELb0ELb1ELb1EEEEEEEEEvNT_6ParamsE)
        /*0098*/ 	.word	0x000000a8


	//----- nvinfo : EIATTR_FRAME_SIZE
	.align		4
.L_47:
        /*009c*/ 	.byte	0x04, 0x11
        /*009e*/ 	.short	(.L_49 - .L_48)
	.align		4
.L_48:
        /*00a0*/ 	.word	index@(_ZN7cutlass13device_kernelIN5flash11enable_sm90INS1_16FlashAttnFwdSm90INS1_25CollectiveMainloopFwdSm90ILi2EN4cute5tupleIJNS5_1CILi1EEES8_S8_EEENS6_IJNS7_ILi128EEENS7_ILi80EEENS7_ILi256EEEEEELi256ENS_6half_tEfNS_4arch4Sm90ELb0ELb0ELb0ELb1ELb0ELb1ELb0ELb1ELb1ELb1ELb0ELb0EEENS1_21CollectiveEpilogueFwdINS6_IJSA_SC_SB_EEES9_SE_SG_Li256ELb1ELb1ELb0ELb0EEENS1_36VarlenDynamicPersistentTileSchedulerILi128ELi80ELi256ELi128ELb0ELb1ELb1ELb0ELb1ELb1EEEEEEEEEvNT_6ParamsE)
        /*00a4*/ 	.word	0x00000090


	//----- nvinfo : EIATTR_REGCOUNT
	.align		4
.L_49:
        /*00a8*/ 	.byte	0x04, 0x2f
        /*00aa*/ 	.short	(.L_51 - .L_50)
	.align		4
.L_50:
        /*00ac*/ 	.word	index@(_ZN7cutlass13device_kernelIN5flash11enable_sm90INS1_16FlashAttnFwdSm90INS1_25CollectiveMainloopFwdSm90ILi2EN4cute5tupleIJNS5_1CILi1EEES8_S8_EEENS6_IJNS7_ILi128EEENS7_ILi80EEENS7_ILi256EEEEEELi256ENS_6half_tEfNS_4arch4Sm90ELb0ELb0ELb0ELb1ELb0ELb0ELb0ELb1ELb1ELb1ELb0ELb0EEENS1_21CollectiveEpilogueFwdINS6_IJSA_SC_SB_EEES9_SE_SG_Li256ELb1ELb1ELb0ELb0EEENS1_36VarlenDynamicPersistentTileSchedulerILi128ELi80ELi256ELi128ELb0ELb1ELb1ELb0ELb1ELb1EEEEEEEEEvNT_6ParamsE)
        /*00b0*/ 	.word	0x000000a8


	//----- nvinfo : EIATTR_FRAME_SIZE
	.align		4
.L_51:
        /*00b4*/ 	.byte	0x04, 0x11
        /*00b6*/ 	.short	(.L_53 - .L_52)
	.align		4
.L_52:
        /*00b8*/ 	.word	index@(_ZN7cutlass13device_kernelIN5flash11enable_sm90INS1_16FlashAttnFwdSm90INS1_25CollectiveMainloopFwdSm90ILi2EN4cute5tupleIJNS5_1CILi1EEES8_S8_EEENS6_IJNS7_ILi128EEENS7_ILi80EEENS7_ILi256EEEEEELi256ENS_6half_tEfNS_4arch4Sm90ELb0ELb0ELb0ELb1ELb0ELb0ELb0ELb1ELb1ELb1ELb0ELb0EEENS1_21CollectiveEpilogueFwdINS6_IJSA_SC_SB_EEES9_SE_SG_Li256ELb1ELb1ELb0ELb0EEENS1_36VarlenDynamicPersistentTileSchedulerILi128ELi80ELi256ELi128ELb0ELb1ELb1ELb0ELb1ELb1EEEEEEEEEvNT_6ParamsE)
        /*00bc*/ 	.word	0x00000060


	//----- nvinfo : EIATTR_REGCOUNT
	.align		4
.L_53:
        /*00c0*/ 	.byte	0x04, 0x2f
        /*00c2*/ 	.short	(.L_55 - .L_54)
	.align		4
.L_54:
        /*00c4*/ 	.word	index@(_ZN7cutlass13device_kernelIN5flash11enable_sm90INS1_16FlashAttnFwdSm90INS1_25CollectiveMainloopFwdSm90ILi2EN4cute5tupleIJNS5_1CILi2EEENS7_ILi1EEES9_EEENS6_IJNS7_ILi128EEENS7_ILi80EEENS7_ILi256EEEEEELi256ENS_6half_tEfNS_4arch4Sm90ELb0ELb0ELb0ELb0ELb0ELb0ELb0ELb1ELb1ELb1ELb0ELb0EEENS1_21CollectiveEpilogueFwdINS6_IJSB_SD_SC_EEESA_SF_SH_Li256ELb0ELb1ELb0ELb0EEENS1_29StaticPersistentTileSchedulerILb0EEEEEEEEEvNT_6ParamsE)
        /*00c8*/ 	.word	0x000000a8


	//----- nvinfo : EIATTR_FRAME_SIZE
	.align		4
.L_55:
        /*00cc*/ 	.byte	0x04, 0x11
        /*00ce*/ 	.short	(.L_57 - .L_56)
	.align		4
.L_56:
        /*00d0*/ 	.word	index@(_ZN7cutlass13device_kernelIN5flash11enable_sm90INS1_16FlashAttnFwdSm90INS1_25CollectiveMainloopFwdSm90ILi2EN4cute5tupleIJNS5_1CILi2EEENS7_ILi1EEES9_EEENS6_IJNS7_ILi128EEENS7_ILi80EEENS7_ILi256EEEEEELi256ENS_6half_tEfNS_4arch4Sm90ELb0ELb0ELb0ELb0ELb0ELb0ELb0ELb1ELb1ELb1ELb0ELb0EEENS1_21CollectiveEpilogueFwdINS6_IJSB_SD_SC_EEESA_SF_SH_Li256ELb0ELb1ELb0ELb0EEENS1_29StaticPersistentTileSchedulerILb0EEEEEEEEEvNT_6ParamsE)
        /*00d4*/ 	.word	0x00000038


	//----- nvinfo : EIATTR_REGCOUNT
	.align		4
.L_57:
        /*00d8*/ 	.byte	0x04, 0x2f
        /*00da*/ 	.short	(.L_59 - .L_58)
	.align		4
.L_58:
        /*00dc*/ 	.word	index@(_ZN7cutlass13device_kernelIN5flash11enable_sm90INS1_16FlashAttnFwdSm90INS1_25CollectiveMainloopFwdSm90ILi2EN4cute5tupleIJNS5_1CILi1EEES8_S8_EEENS6_IJNS7_ILi128EEENS7_ILi80EEENS7_ILi256EEEEEELi256ENS_6half_tEfNS_4arch4Sm90ELb0ELb0ELb0ELb0ELb0ELb0ELb0ELb1ELb1ELb1ELb0ELb0EEENS1_21CollectiveEpilogueFwdINS6_IJSA_SC_SB_EEES9_SE_SG_Li256ELb0ELb1ELb0ELb0EEENS1_29StaticPersistentTileSchedulerILb0EEEEEEEEEvNT_6ParamsE)
        /*00e0*/ 	.word	0x000000a8


	//----- nvinfo : EIATTR_FRAME_SIZE
	.align		4
.L_59:
        /*00e4*/ 	.byte	0x04, 0x11
        /*00e6*/ 	.short	(.L_61 - .L_60)
	.align		4
.L_60:
        /*00e8*/ 	.word	index@(_ZN7cutlass13device_kernelIN5flash11enable_sm90INS1_16FlashAttnFwdSm90INS1_25CollectiveMainloopFwdSm90ILi2EN4cute5tupleIJNS5_1CILi1EEES8_S8_EEENS6_IJNS7_ILi128EEENS7_ILi80EEENS7_ILi256EEEEEELi256ENS_6half_tEfNS_4arch4Sm90ELb0ELb0ELb0ELb0ELb0ELb0ELb0ELb1ELb1ELb1ELb0ELb0EEENS1_21CollectiveEpilogueFwdINS6_IJSA_SC_SB_EEES9_SE_SG_Li256ELb0ELb1ELb0ELb0EEENS1_29StaticPersistentTileSchedulerILb0EEEEEEEEEvNT_6ParamsE)
        /*00ec*/ 	.word	0x00000038


	//----- nvinfo : EIATTR_MIN_STACK_SIZE
	.align		4
.L_61:
        /*00f0*/ 	.byte	0x04, 0x12
        /*00f2*/ 	.short	(.L_63 - .L_62)
	.align		4
.L_62:
        /*00f4*/ 	.word	index@(_ZN7cutlass13device_kernelIN5flash11enable_sm90INS1_16FlashAttnFwdSm90INS1_25CollectiveMainloopFwdSm90ILi2EN4cute5tupleIJNS5_1CILi1EEES8_S8_EEENS6_IJNS7_ILi128EEENS7_ILi80EEENS7_ILi256EEEEEELi256ENS_6half_tEfNS_4arch4Sm90ELb0ELb0ELb0ELb0ELb0ELb0ELb0ELb1ELb1ELb1ELb0ELb0EEENS1_21CollectiveEpilogueFwdINS6_IJSA_SC_SB_EEES9_SE_SG_Li256ELb0ELb1ELb0ELb0EEENS1_29StaticPersistentTileSchedulerILb0EEEEEEEEEvNT_6ParamsE)
        /*00f8*/ 	.word	0x00000038


	//----- nvinfo : EIATTR_MIN_STACK_SIZE
	.align		4
.L_63:
        /*00fc*/ 	.byte	0x04, 0x12
        /*00fe*/ 	.short	(.L_65 - .L_64)
	.align		4
.L_64:
        /*0100*/ 	.word	index@(_ZN7cutlass13device_kernelIN5flash11enable_sm90INS1_16FlashAttnFwdSm90INS1_25CollectiveMainloopFwdSm90ILi2EN4cute5tupleIJNS5_1CILi2EEENS7_ILi1EEES9_EEENS6_IJNS7_ILi128EEENS7_ILi80EEENS7_ILi256EEEEEELi256ENS_6half_tEfNS_4arch4Sm90ELb0ELb0ELb0ELb0ELb0ELb0ELb0ELb1ELb1ELb1ELb0ELb0EEENS1_21CollectiveEpilogueFwdINS6_IJSB_SD_SC_EEESA_SF_SH_Li256ELb0ELb1ELb0ELb0EEENS1_29StaticPersistentTileSchedulerILb0EEEEEEEEEvNT_6ParamsE)
        /*0104*/ 	.word	0x00000038


	//----- nvinfo : EIATTR_MIN_STACK_SIZE
	.align		4
.L_65:
        /*0108*/ 	.byte	0x04, 0x12
        /*010a*/ 	.short	(.L_67 - .L_66)
	.align		4
.L_66:
        /*010c*/ 	.word	index@(_ZN7cutlass13device_kernelIN5flash11enable_sm90INS1_16FlashAttnFwdSm90INS1_25CollectiveMainloopFwdSm90ILi2EN4cute5tupleIJNS5_1CILi1EEES8_S8_EEENS6_IJNS7_ILi128EEENS7_ILi80EEENS7_ILi256EEEEEELi256ENS_6half_tEfNS_4arch4Sm90ELb0ELb0ELb0ELb1ELb0ELb0ELb0ELb1ELb1ELb1ELb0ELb0EEENS1_21CollectiveEpilogueFwdINS6_IJSA_SC_SB_EEES9_SE_SG_Li256ELb1ELb1ELb0ELb0EEENS1_36VarlenDynamicPersistentTileSchedulerILi128ELi80ELi256ELi128ELb0ELb1ELb1ELb0ELb1ELb1EEEEEEEEEvNT_6ParamsE)
        /*0110*/ 	.word	0x00000060


	//----- nvinfo : EIATTR_MIN_STACK_SIZE
	.align		4
.L_67:
        /*0114*/ 	.byte	0x04, 0x12
        /*0116*/ 	.short	(.L_69 - .L_68)
	.align		4
.L_68:
        /*0118*/ 	.word	index@(_ZN7cutlass13device_kernelIN5flash11enable_sm90INS1_16FlashAttnFwdSm90INS1_25CollectiveMainloopFwdSm90ILi2EN4cute5tupleIJNS5_1CILi1EEES8_S8_EEENS6_IJNS7_ILi128EEENS7_ILi80EEENS7_ILi256EEEEEELi256ENS_6half_tEfNS_4arch4Sm90ELb0ELb0ELb0ELb1ELb0ELb1ELb0ELb1ELb1ELb1ELb0ELb0EEENS1_21CollectiveEpilogueFwdINS6_IJSA_SC_SB_EEES9_SE_SG_Li256ELb1ELb1ELb0ELb0EEENS1_36VarlenDynamicPersistentTileSchedulerILi128ELi80ELi256ELi128ELb0ELb1ELb1ELb0ELb1ELb1EEEEEEEEEvNT_6ParamsE)
        /*011c*/ 	.word	0x00000090


	//----- nvinfo : EIATTR_MIN_STACK_SIZE
	.align		4
.L_69:
        /*0120*/ 	.byte	0x04, 0x12
        /*0122*/ 	.short	(.L_71 - .L_70)
	.align		4
.L_70:
        /*0124*/ 	.word	index@(_ZN7cutlass13device_kernelIN5flash11enable_sm90INS1_16FlashAttnFwdSm90INS1_25CollectiveMainloopFwdSm90ILi2EN4cute5tupleIJNS5_1CILi1EEES8_S8_EEENS6_IJNS7_ILi128EEENS7_ILi64EEENS7_ILi256EEEEEELi256ENS_6half_tEfNS_4arch4Sm90ELb0ELb1ELb0ELb0ELb0ELb0ELb0ELb1ELb1ELb1ELb0ELb0EEENS1_21CollectiveEpilogueFwdINS6_IJSA_SC_SB_EEES9_SE_SG_Li256ELb0ELb1ELb0ELb0EEENS1_30DynamicPersistentTileSchedulerILi256ELi128ELb0ELb1ELb1EEEEEEEEEvNT_6ParamsE)
        /*0128*/ 	.word	0x00000020


	//----- nvinfo : EIATTR_MIN_STACK_SIZE
	.align		4
.L_71:
        /*012c*/ 	.byte	0x04, 0x12
        /*012e*/ 	.short	(.L_73 - .L_72)
	.align		4
.L_72:
        /*0130*/ 	.word	index@(_ZN7cutlass13device_kernelIN5flash11enable_sm90INS1_16FlashAttnFwdSm90INS1_25CollectiveMainloopFwdSm90ILi2EN4cute5tupleIJNS5_1CILi1EEES8_S8_EEENS6_IJNS7_ILi128EEENS7_ILi64EEENS7_ILi256EEEEEELi256ENS_6half_tEfNS_4arch4Sm90ELb0ELb1ELb0ELb1ELb0ELb0ELb0ELb1ELb1ELb1ELb0ELb0EEENS1_21CollectiveEpilogueFwdINS6_IJSA_SC_SB_EEES9_SE_SG_Li256ELb1ELb1ELb0ELb0EEENS1_36VarlenDynamicPersistentTileSchedulerILi128ELi64ELi256ELi128ELb0ELb1ELb1ELb1ELb0ELb1EEEEEEEEEvNT_6ParamsE)
        /*0134*/ 	.word	0x00000050


	//----- nvinfo : EIATTR_MIN_STACK_SIZE
	.align		4
.L_73:
        /*0138*/ 	.byte	0x04, 0x12
        /*013a*/ 	.short	(.L_75 - .L_74)
	.align		4
.L_74:
        /*013c*/ 	.word	index@(_ZN7cutlass13device_kernelIN5flash11enable_sm90INS1_16FlashAttnFwdSm90INS1_25CollectiveMainloopFwdSm90ILi2EN4cute5tupleIJNS5_1CILi1EEES8_S8_EEENS6_IJNS7_ILi128EEENS7_ILi64EEENS7_ILi256EEEEEELi256ENS_6half_tEfNS_4arch4Sm90ELb0ELb1ELb0ELb1ELb0ELb1ELb0ELb1ELb1ELb1ELb0ELb0EEENS1_21CollectiveEpilogueFwdINS6_IJSA_SC_SB_EEES9_SE_SG_Li256ELb1ELb1ELb0ELb0EEENS1_36VarlenDynamicPersistentTileSchedulerILi128ELi64ELi256ELi128ELb0ELb1ELb1ELb1ELb0ELb1EEEEEEEEEvNT_6ParamsE)
        /*0140*/ 	.word	0x00000098


	//----- nvinfo : EIATTR_MIN_STACK_SIZE
	.align		4
.L_75:
        /*0144*/ 	.byte	0x04, 0x12
        /*0146*/ 	.short	(.L_77 - .L_76)
	.align		4
.L_76:
        /*0148*/ 	.word	index@(_ZN7cutlass13device_kernelIN5flash11enable_sm90INS1_16FlashAttnFwdSm90INS1_25CollectiveMainloopFwdSm90ILi2EN4cute5tupleIJNS5_1CILi1EEES8_S8_EEENS6_IJNS7_ILi128EEENS7_ILi80EEENS7_ILi256EEEEEELi256ENS_6half_tEfNS_4arch4Sm90ELb1ELb0ELb0ELb0ELb0ELb0ELb0ELb1ELb1ELb1ELb0ELb0EEENS1_21CollectiveEpilogueFwdINS6_IJSA_SC_SB_EEES9_SE_SG_Li256ELb0ELb1ELb0ELb0EEENS1_30DynamicPersistentTileSchedulerILi256ELi128ELb0ELb1ELb1EEEEEEEEEvNT_6ParamsE)
        /*014c*/ 	.word	0x00000028


	//----- nvinfo : EIATTR_MIN_STACK_SIZE
	.align		4
.L_77:
        /*0150*/ 	.byte	0x04, 0x12
        /*0152*/ 	.short	(.L_79 - .L_78)
	.align		4
.L_78:
        /*0154*/ 	.word	index@(_ZN7cutlass13device_kernelIN5flash11enable_sm90INS1_16FlashAttnFwdSm90INS1_25CollectiveMainloopFwdSm90ILi2EN4cute5tupleIJNS5_1CILi1EEES8_S8_EEENS6_IJNS7_ILi128EEENS7_ILi80EEENS7_ILi256EEEEEELi256ENS_6half_tEfNS_4arch4Sm90ELb1ELb0ELb0ELb1ELb0ELb0ELb0ELb1ELb1ELb1ELb0ELb0EEENS1_21CollectiveEpilogueFwdINS6_IJSA_SC_SB_EEES9_SE_SG_Li256ELb1ELb1ELb0ELb0EEENS1_36VarlenDynamicPersistentTileSchedulerILi128ELi80ELi256ELi128ELb0ELb1ELb1ELb1ELb1ELb1EEEEEEEEEvNT_6ParamsE)
        /*0158*/ 	.word	0x00000058


	//----- nvinfo : EIATTR_MIN_STACK_SIZE
	.align		4
.L_79:
        /*015c*/ 	.byte	0x04, 0x12
        /*015e*/ 	.short	(.L_81 - .L_80)
	.align		4
.L_80:
        /*0160*/ 	.word	index@(_ZN7cutlass13device_kernelIN5flash11enable_sm90INS1_16FlashAttnFwdSm90INS1_25CollectiveMainloopFwdSm90ILi2EN4cute5tupleIJNS5_1CILi1EEES8_S8_EEENS6_IJNS7_ILi128EEENS7_ILi80EEENS7_ILi256EEEEEELi256ENS_6half_tEfNS_4arch4Sm90ELb1ELb0ELb0ELb1ELb0ELb1ELb0ELb1ELb1ELb1ELb0ELb0EEENS1_21CollectiveEpilogueFwdINS6_IJSA_SC_SB_EEES9_SE_SG_Li256ELb1ELb1ELb0ELb0EEENS1_36VarlenDynamicPersistentTileSchedulerILi128ELi80ELi256ELi128ELb0ELb1ELb1ELb1ELb1ELb1EEEEEEEEEvNT_6ParamsE)
        /*0164*/ 	.word	0x00000090
.L_81:


//--------------------- .nv.compat                --------------------------
	.section	.nv.compat,"",@"SHT_CUDA_COMPAT_INFO"
	.align	4
        /*0000*/ 	.byte	0x02, 0x09, 0x01, 0x00, 0x02, 0x02, 0x04, 0x00, 0x02, 0x05, 0x05, 0x00, 0x03, 0x07, 0x01, 0x01
        /*0010*/ 	.byte	0x02, 0x03, 0x01, 0x00, 0x02, 0x06, 0x01, 0x00, 0x04, 0x0b, 0x08, 0x00, 0x00, 0x00, 0x00, 0x00
        /*0020*/ 	.byte	0x00, 0x00, 0x00, 0x00


//--------------------- .nv.info._ZN7cutlass13device_kernelIN5flash11enable_sm90INS1_16FlashAttnFwdSm90INS1_25CollectiveMainloopFwdSm90ILi2EN4cute5tupleIJNS5_1CILi1EEES8_S8_EEENS6_IJNS7_ILi128EEENS7_ILi80EEENS7_ILi256EEEEEELi256ENS_6half_tEfNS_4arch4Sm90ELb0ELb0ELb0ELb0ELb0ELb0ELb0ELb1ELb1ELb1ELb0ELb0EEENS1_21CollectiveEpilogueFwdINS6_IJSA_SC_SB_EEES9_SE_SG_Li256ELb0ELb1ELb0ELb0EEENS1_29StaticPersistentTileSchedulerILb0EEEEEEEEEvNT_6ParamsE --------------------------
	.section	.nv.info._ZN7cutlass13device_kernelIN5flash11enable_sm90INS1_16FlashAttnFwdSm90INS1_25CollectiveMainloopFwdSm90ILi2EN4cute5tupleIJNS5_1CILi1EEES8_S8_EEENS6_IJNS7_ILi128EEENS7_ILi80EEENS7_ILi256EEEEEELi256ENS_6half_tEfNS_4arch4Sm90ELb0ELb0ELb0ELb0ELb0ELb0ELb0ELb1ELb1ELb1ELb0ELb0EEENS1_21CollectiveEpilogueFwdINS6_IJSA_SC_SB_EEES9_SE_SG_Li256ELb0ELb1ELb0ELb0EEENS1_29StaticPersistentTileSchedulerILb0EEEEEEEEEvNT_6ParamsE,"",@"SHT_CUDA_INFO"
	.sectionflags	@""
	.align	4


	//----- nvinfo : EIATTR_CUDA_API_VERSION
	.align		4
        /*0000*/ 	.byte	0x04, 0x37
        /*0002*/ 	.short	(.L_83 - .L_82)
.L_82:
        /*0004*/ 	.word	0x00000082


	//----- nvinfo : EIATTR_KPARAM_INFO
	.align		4
.L_83:
        /*0008*/ 	.byte	0x04, 0x17
        /*000a*/ 	.short	(.L_85 - .L_84)
.L_84:
        /*000c*/ 	.word	0x00000000
        /*0010*/ 	.short	0x0000
        /*0012*/ 	.short	0x0070
        /*0014*/ 	.byte	0x00, 0xf0, 0x01, 0x28


	//----- nvinfo : EIATTR_SPARSE_MMA_MASK
	.align		4
.L_85:
        /*0018*/ 	.byte	0x03, 0x50
        /*001a*/ 	.short	0x0000


	//----- nvinfo : EIATTR_MAXREG_COUNT
	.align		4
        /*001c*/ 	.byte	0x03, 0x1b
        /*001e*/ 	.short	0x00a8


	//----- nvinfo : EIATTR_NUM_BARRIERS
	.align		4
        /*0020*/ 	.byte	0x02, 0x4c
        /*0022*/ 	.byte	0x09
	.zero		1


	//----- nvinfo : EIATTR_EXTERNS
	.align		4
        /*0024*/ 	.byte	0x04, 0x0f
        /*0026*/ 	.short	(.L_87 - .L_86)


	//   ....[0]....
	.align		4
.L_86:
        /*0028*/ 	.word	index@(__assertfail)


	//----- nvinfo : EIATTR_ANNOTATIONS
	.align		4
.L_87:
        /*002c*/ 	.byte	0x04, 0x55
        /*002e*/ 	.short	(.L_89 - .L_88)


	//   ....[0]....
.L_88:
        /*0030*/ 	.word	0x00000001
        /*0034*/ 	.byte	0x50, 0x09, 0x00, 0x00, 0x01, 0x00, 0x00, 0x00, 0x10, 0x0a, 0x00, 0x00, 0x01, 0x00, 0x00, 0x00
        /* <DEDUP_REMOVED lines=30> */
        /*0224*/ 	.byte	0x20, 0x0b, 0x01, 0x00


	//----- nvinfo : EIATTR_MERCURY_ISA_VERSION
	.align		4
.L_89:
        /*0228*/ 	.byte	0x03, 0x5f
        /*022a*/ 	.short	0x0101


	//----- nvinfo : EIATTR_INT_WARP_WIDE_INSTR_OFFSETS
	.align		4
        /*022c*/ 	.byte	0x04, 0x31
        /*022e*/ 	.short	(.L_91 - .L_90)


	//   ....[0]....
.L_90:
        /*0230*/ 	.word	0x00000130


	//   ....[1]....
        /*0234*/ 	.word	0x00000170


	//   ....[2]....
        /*0238*/ 	.word	0x000001e0


	//----- nvinfo : EIATTR_COOP_GROUP_MASK_REGIDS
	.align		4
.L_91:
        /*023c*/ 	.byte	0x04, 0x29
        /*023e*/ 	.short	(.L_93 - .L_92)


	//   ....[0]....
.L_92:
        /*0240*/ 	.word	0xffffffff


	//   ....[1]....
        /*0244*/ 	.word	0xffffffff


	//   ....[2]....
        /*0248*/ 	.word	0xffffffff


	//   ....[3]....
        /*024c*/ 	.word	0xffffffff


	//   ....[4]....
        /*0250*/ 	.word	0xffffffff


	//   ....[5]....
        /*0254*/ 	.word	0xffffffff


	//   ....[6]....
        /*0258*/ 	.word	0xffffffff


	//   ....[7]....
        /*025c*/ 	.word	0xffffffff


	//   ....[8]....
        /*0260*/ 	.word	0xffffffff


	//   ....[9]....
        /*0264*/ 	.word	0xffffffff


	//   ....[10]....
        /*0268*/ 	.word	0xffffffff


	//   ....[11]....
        /*026c*/ 	.word	0xffffffff


	//   ....[12]....
        /*0270*/ 	.word	0xffffffff


	//   ....[13]....
        /*0274*/ 	.word	0xffffffff


	//   ....[14]....
        /*0278*/ 	.word	0xffffffff


	//   ....[15]....
        /*027c*/ 	.word	0xffffffff


	//   ....[16]....
        /*0280*/ 	.word	0xffffffff


	//   ....[17]....
        /*0284*/ 	.word	0xffffffff


	//   ....[18]....
        /*0288*/ 	.word	0xffffffff


	//   ....[19]....
        /*028c*/ 	.word	0xffffffff


	//   ....[20]....
        /*0290*/ 	.word	0xffffffff


	//   ....[21]....
        /*0294*/ 	.word	0xffffffff


	//   ....[22]....
        /*0298*/ 	.word	0xffffffff


	//   ....[23]....
        /*029c*/ 	.word	0xffffffff


	//   ....[24]....
        /*02a0*/ 	.word	0xffffffff


	//   ....[25]....
        /*02a4*/ 	.word	0xffffffff


	//   ....[26]....
        /*02a8*/ 	.word	0xffffffff


	//   ....[27]....
        /*02ac*/ 	.word	0xffffffff


	//   ....[28]....
        /*02b0*/ 	.word	0xffffffff


	//   ....[29]....
        /*02b4*/ 	.word	0xffffffff


	//   ....[30]....
        /*02b8*/ 	.word	0xffffffff


	//   ....[31]....
        /*02bc*/ 	.word	0xffffffff


	//   ....[32]....
        /*02c0*/ 	.word	0xffffffff


	//   ....[33]....
        /*02c4*/ 	.word	0xffffffff


	//   ....[34]....
        /*02c8*/ 	.word	0xffffffff


	//   ....[35]....
        /*02cc*/ 	.word	0xffffffff


	//   ....[36]....
        /*02d0*/ 	.word	0xffffffff


	//   ....[37]....
        /*02d4*/ 	.word	0xffffffff


	//   ....[38]....
        /*02d8*/ 	.word	0xffffffff


	//   ....[39]....
        /*02dc*/ 	.word	0xffffffff


	//   ....[40]....
        /*02e0*/ 	.word	0xffffffff


	//   ....[41]....
        /*02e4*/ 	.word	0xffffffff


	//   ....[42]....
        /*02e8*/ 	.word	0xffffffff


	//   ....[43]....
        /*02ec*/ 	.word	0xffffffff


	//   ....[44]....
        /*02f0*/ 	.word	0xffffffff


	//   ....[45]....
        /*02f4*/ 	.word	0xffffffff


	//   ....[46]....
        /*02f8*/ 	.word	0xffffffff


	//   ....[47]....
        /*02fc*/ 	.word	0xffffffff


	//   ....[48]....
        /*0300*/ 	.word	0xffffffff


	//   ....[49]....
        /*0304*/ 	.word	0xffffffff


	//   ....[50]....
        /*0308*/ 	.word	0x0500000f


	//   ....[51]....
        /*030c*/ 	.word	0x0500000f


	//   ....[52]....
        /*0310*/ 	.word	0x0500000f


	//   ....[53]....
        /*0314*/ 	.word	0x0500000f


	//   ....[54]....
        /*0318*/ 	.word	0x0500000f


	//   ....[55]....
        /*031c*/ 	.word	0x0500000f


	//   ....[56]....
        /*0320*/ 	.word	0x0500000f


	//   ....[57]....
        /*0324*/ 	.word	0x0500000f


	//   ....[58]....
        /*0328*/ 	.word	0x0500000f


	//   ....[59]....
        /*032c*/ 	.word	0x0500000f


	//   ....[60]....
        /*0330*/ 	.word	0x0500000f


	//   ....[61]....
        /*0334*/ 	.word	0x0500000f


	//   ....[62]....
        /*0338*/ 	.word	0x0500000f


	//   ....[63]....
        /*033c*/ 	.word	0x0500000f


	//   ....[64]....
        /*0340*/ 	.word	0x0500000f


	//   ....[65]....
        /*0344*/ 	.word	0x0500000f


	//   ....[66]....
        /*0348*/ 	.word	0x0500000f


	//   ....[67]....
        /*034c*/ 	.word	0x0500000f


	//----- nvinfo : EIATTR_COOP_GROUP_INSTR_OFFSETS
	.align		4
.L_93:
        /*0350*/ 	.byte	0x04, 0x28
        /*0352*/ 	.short	(.L_95 - .L_94)


	//   ....[0]....
.L_94:
        /*0354*/ 	.word	0x00000060


	//   ....[1]....
        /*0358*/ 	.word	0x00000140


	//   ....[2]....
        /*035c*/ 	.word	0x00000190


	//   ....[3]....
        /*0360*/ 	.word	0x000003c0


	//   ....[4]....
        /*0364*/ 	.word	0x00000520


	//   ....[5]....
        /*0368*/ 	.word	0x00000640


	//   ....[6]....
        /*036c*/ 	.word	0x000007a0


	//   ....[7]....
        /*0370*/ 	.word	0x00000e00


	//   ....[8]....
        /*0374*/ 	.word	0x00003e50


	//   ....[9]....
        /*0378*/ 	.word	0x00003e80


	//   ....[10]....
        /*037c*/ 	.word	0x000042c0


	//   ....[11]....
        /*0380*/ 	.word	0x00004330


	//   ....[12]....
        /*0384*/ 	.word	0x00007d30


	//   ....[13]....
        /*0388*/ 	.word	0x00007e40


	//   ....[14]....
        /*038c*/ 	.word	0x000082b0


	//   ....[15]....
        /*0390*/ 	.word	0x000082d0


	//   ....[16]....
        /*0394*/ 	.word	0x000093b0


	//   ....[17]....
        /*0398*/ 	.word	0x000093f0


	//   ....[18]....
        /*039c*/ 	.word	0x000094e0


	//   ....[19]....
        /*03a0*/ 	.word	0x000094f0


	//   ....[20]....
        /*03a4*/ 	.word	0x0000b260


	//   ....[21]....
        /*03a8*/ 	.word	0x0000b2c0


	//   ....[22]....
        /*03ac*/ 	.word	0x0000b3d0


	//   ....[23]....
        /*03b0*/ 	.word	0x0000b3e0


	//   ....[24]....
        /*03b4*/ 	.word	0x0000b830


	//   ....[25]....
        /*03b8*/ 	.word	0x0000b870


	//   ....[26]....
        /*03bc*/ 	.word	0x0000b9b0


	//   ....[27]....
        /*03c0*/ 	.word	0x0000b9d0


	//   ....[28]....
        /*03c4*/ 	.word	0x0000bb10


	//   ....[29]....
        /*03c8*/ 	.word	0x0000bb30


	//   ....[30]....
        /*03cc*/ 	.word	0x0000bc90


	//   ....[31]....
        /*03d0*/ 	.word	0x0000bcc0


	//   ....[32]....
        /*03d4*/ 	.word	0x0000c790


	//   ....[33]....
        /*03d8*/ 	.word	0x0000d2a0


	//   ....[34]....
        /*03dc*/ 	.word	0x0000d2d0


	//   ....[35]....
        /*03e0*/ 	.word	0x0000d390


	//   ....[36]....
        /*03e4*/ 	.word	0x0000d3a0


	//   ....[37]....
        /*03e8*/ 	.word	0x0000d440


	//   ....[38]....
        /*03ec*/ 	.word	0x0000d450


	//   ....[39]....
        /*03f0*/ 	.word	0x0000d4f0


	//   ....[40]....
        /*03f4*/ 	.word	0x0000d500


	//   ....[41]....
        /*03f8*/ 	.word	0x0000d5a0


	//   ....[42]....
        /*03fc*/ 	.word	0x0000d5b0


	//   ....[43]....
        /*0400*/ 	.word	0x0000d650


	//   ....[44]....
        /*0404*/ 	.word	0x0000d660


	//   ....[45]....
        /*0408*/ 	.word	0x0000d700


	//   ....[46]....
        /*040c*/ 	.word	0x0000d710


	//   ....[47]....
        /*0410*/ 	.word	0x0000d750


	//   ....[48]....
        /*0414*/ 	.word	0x0000d7a0


	//   ....[49]....
        /*0418*/ 	.word	0x00010a30


	//   ....[50]....
        /*041c*/ 	.word	0x00010f50


	//   ....[51]....
        /*0420*/ 	.word	0x000110c0


	//   ....[52]....
        /*0424*/ 	.word	0x00011120


	//   ....[53]....
        /*0428*/ 	.word	0x00011290


	//   ....[54]....
        /*042c*/ 	.word	0x000112e0


	//   ....[55]....
        /*0430*/ 	.word	0x00011410


	//   ....[56]....
        /*0434*/ 	.word	0x00011460


	//   ....[57]....
        /*0438*/ 	.word	0x00011590


	//   ....[58]....
        /*043c*/ 	.word	0x000115e0


	//   ....[59]....
        /*0440*/ 	.word	0x00011710


	//   ....[60]....
        /*0444*/ 	.word	0x00011760


	//   ....[61]....
        /*0448*/ 	.word	0x00011890


	//   ....[62]....
        /*044c*/ 	.word	0x000118e0


	//   ....[63]....
        /*0450*/ 	.word	0x00011a10


	//   ....[64]....
        /*0454*/ 	.word	0x00011a60


	//   ....[65]....
        /*0458*/ 	.word	0x00011b70


	//   ....[66]....
        /*045c*/ 	.word	0x00011bc0


	//   ....[67]....
        /*0460*/ 	.word	0x00011f60


	//----- nvinfo : EIATTR_REG_RECONFIG
	.align		4
.L_95:
        /*0464*/ 	.byte	0x01, 0x54
	.zero		2


	//----- nvinfo : EIATTR_SYSCALL_OFFSETS
	.align		4
        /*0468*/ 	.byte	0x04, 0x46
        /*046a*/ 	.short	(.L_97 - .L_96)


	//   ....[0]....
.L_96:
        /*046c*/ 	.word	0x000011c0


	//   ....[1]....
        /*0470*/ 	.word	0x0000c3e0


	//   ....[2]....
        /*0474*/ 	.word	0x0000c520


	//   ....[3]....
        /*0478*/ 	.word	0x0000c610


	//   ....[4]....
        /*047c*/ 	.word	0x0000ce20


	//----- nvinfo : EIATTR_MBARRIER_INSTR_OFFSETS
	.align		4
.L_97:
        /*0480*/ 	.byte	0x04, 0x39
        /*0482*/ 	.short	(.L_99 - .L_98)


	//   ....[0]....
.L_98:
        /*0484*/ 	.word	0x00000270
        /*0488*/ 	.word	0x000000ff
        /*048c*/ 	.word	0x00038800
        /*0490*/ 	.short	0x0100
        /*0492*/ 	.byte	0x08
	.zero		1


	//   ....[1]....
        /*0494*/ 	.word	0x00000280
        /*0498*/ 	.word	0x000000ff
        /*049c*/ 	.word	0x00038820
        /*04a0*/ 	.short	0x0100
        /*04a2*/ 	.byte	0x08
	.zero		1


	//   ....[2]....
        /*04a4*/ 	.word	0x00000370
        /*04a8*/ 	.word	0x000000ff
        /*04ac*/ 	.word	0x00038830
        /*04b0*/ 	.short	0x0100
        /*04b2*/ 	.byte	0x08
	.zero		1


	//   ....[3]....
        /*04b4*/ 	.word	0x00000380
        /*04b8*/ 	.word	0x000000ff
        /*04bc*/ 	.word	0x00038840
        /*04c0*/ 	.short	0x0100
        /*04c2*/ 	.byte	0x08
	.zero		1


	//   ....[4]....
        /*04c4*/ 	.word	0x00000390
        /*04c8*/ 	.word	0x000000ff
        /*04cc*/ 	.word	0x00038838
        /*04d0*/ 	.short	0x0100
        /*04d2*/ 	.byte	0x08
	.zero		1


	//   ....[5]....
        /*04d4*/ 	.word	0x000003a0
        /*04d8*/ 	.word	0x000000ff
        /*04dc*/ 	.word	0x00038848
        /*04e0*/ 	.short	0x0100
        /*04e2*/ 	.byte	0x08
	.zero		1


	//   ....[6]....
        /*04e4*/ 	.word	0x000004d0
        /*04e8*/ 	.word	0x000000ff
        /*04ec*/ 	.word	0x00038850
        /*04f0*/ 	.short	0x0100
        /*04f2*/ 	.byte	0x08
	.zero		1


	//   ....[7]....
        /*04f4*/ 	.word	0x000004e0
        /*04f8*/ 	.word	0x000000ff
        /*04fc*/ 	.word	0x00038860
        /*0500*/ 	.short	0x0100
        /*0502*/ 	.byte	0x08
	.zero		1


	//   ....[8]....
        /*0504*/ 	.word	0x000004f0
        /*0508*/ 	.word	0x000000ff
        /*050c*/ 	.word	0x00038858
        /*0510*/ 	.short	0x0100
        /*0512*/ 	.byte	0x08
	.zero		1


	//   ....[9]....
        /*0514*/ 	.word	0x00000500
        /*0518*/ 	.word	0x000000ff
        /*051c*/ 	.word	0x00038868
        /*0520*/ 	.short	0x0100
        /*0522*/ 	.byte	0x08
	.zero		1


	//   ....[10]....
        /*0524*/ 	.word	0x000005f0
        /*0528*/ 	.word	0x000000ff
        /*052c*/ 	.word	0x00038870
        /*0530*/ 	.short	0x0100
        /*0532*/ 	.byte	0x06
	.zero		1


	//   ....[11]....
        /*0534*/ 	.word	0x00000600
        /*0538*/ 	.word	0x000000ff
        /*053c*/ 	.word	0x00038880
        /*0540*/ 	.short	0x0100
        /*0542*/ 	.byte	0x06
	.zero		1


	//   ....[12]....
        /*0544*/ 	.word	0x00000610
        /*0548*/ 	.word	0x000000ff
        /*054c*/ 	.word	0x00038878
        /*0550*/ 	.short	0x0100
        /*0552*/ 	.byte	0x06
	.zero		1


	//   ....[13]....
        /*0554*/ 	.word	0x00000620
        /*0558*/ 	.word	0x000000ff
        /*055c*/ 	.word	0x00038888
        /*0560*/ 	.short	0x0100
        /*0562*/ 	.byte	0x06
	.zero		1


	//   ....[14]....
        /*0564*/ 	.word	0x00000750
        /*0568*/ 	.word	0x000000ff
        /*056c*/ 	.word	0x00038890
        /*0570*/ 	.short	0x0100
        /*0572*/ 	.byte	0x08
	.zero		1


	//   ....[15]....
        /*0574*/ 	.word	0x00000760
        /*0578*/ 	.word	0x000000ff
        /*057c*/ 	.word	0x000388a0
        /*0580*/ 	.short	0x0100
        /*0582*/ 	.byte	0x08
	.zero		1


	//   ....[16]....
        /*0584*/ 	.word	0x00000770
        /*0588*/ 	.word	0x000000ff
        /*058c*/ 	.word	0x00038898
        /*0590*/ 	.short	0x0100
        /*0592*/ 	.byte	0x08
	.zero		1


	//   ....[17]....
        /*0594*/ 	.word	0x00000780
        /*0598*/ 	.word	0x000000ff
        /*059c*/ 	.word	0x000388a8
        /*05a0*/ 	.short	0x0100
        /*05a2*/ 	.byte	0x08
	.zero		1


	//   ....[18]....
        /*05a4*/ 	.word	0x000008b0
        /*05a8*/ 	.word	0x000000ff
        /*05ac*/ 	.word	0x000388b0
        /*05b0*/ 	.short	0x0100
        /*05b2*/ 	.byte	0x08
	.zero		1


	//   ....[19]....
        /*05b4*/ 	.word	0x000008c0
        /*05b8*/ 	.word	0x000000ff
        /*05bc*/ 	.word	0x000388c0
        /*05c0*/ 	.short	0x0100
        /*05c2*/ 	.byte	0x08
	.zero		1


	//   ....[20]....
        /*05c4*/ 	.word	0x000008d0
        /*05c8*/ 	.word	0x000000ff
        /*05cc*/ 	.word	0x000388b8
        /*05d0*/ 	.short	0x0100
        /*05d2*/ 	.byte	0x08
	.zero		1


	//   ....[21]....
        /*05d4*/ 	.word	0x000008e0
        /*05d8*/ 	.word	0x000000ff
        /*05dc*/ 	.word	0x000388c8
        /*05e0*/ 	.short	0x0100
        /*05e2*/ 	.byte	0x08
	.zero		1


	//   ....[22]....
        /*05e4*/ 	.word	0x00001240
        /*05e8*/ 	.word	0x000000ff
        /*05ec*/ 	.word	0x00038800
        /*05f0*/ 	.short	0x010a
        /*05f2*/ 	.byte	0x24
	.zero		1


	//   ....[23]....
        /*05f4*/ 	.word	0x000012d0
        /*05f8*/ 	.word	0x00000000
        /*05fc*/ 	.word	0x00038830
        /*0600*/ 	.short	0x010a
        /*0602*/ 	.byte	0x3f
	.zero		1


	//   ....[24]....
        /*0604*/ 	.word	0x00001350
        /*0608*/ 	.word	0x00000000
        /*060c*/ 	.word	0x00038830
        /*0610*/ 	.short	0x010a
        /*0612*/ 	.byte	0x3f
	.zero		1


	//   ....[25]....
        /*0614*/ 	.word	0x00003da0
        /*0618*/ 	.word	0x00000000
        /*061c*/ 	.word	0x00000000
        /*0620*/ 	.short	0x0101
        /*0622*/ 	.byte	0x3f
	.zero		1


	//   ....[26]....
        /*0624*/ 	.word	0x00005190
        /*0628*/ 	.word	0x000000ff
        /*062c*/ 	.word	0x00038830
        /*0630*/ 	.short	0x010a
        /*0632*/ 	.byte	0x06
	.zero		1


	//   ....[27]....
        /*0634*/ 	.word	0x000051e0
        /*0638*/ 	.word	0x000000ff
        /*063c*/ 	.word	0x00038830
        /*0640*/ 	.short	0x010a
        /*0642*/ 	.byte	0x04
	.zero		1


	//   ....[28]....
        /*0644*/ 	.word	0x00007a90
        /*0648*/ 	.word	0x000000ff
        /*064c*/ 	.word	0x00038850
        /*0650*/ 	.short	0x010a
        /*0652*/ 	.byte	0x04
	.zero		1


	//   ....[29]....
        /*0654*/ 	.word	0x00007ad0
        /*0658*/ 	.word	0x000000ff
        /*065c*/ 	.word	0x00038850
        /*0660*/ 	.short	0x010a
        /*0662*/ 	.byte	0x04
	.zero		1


	//   ....[30]....
        /*0664*/ 	.word	0x00008620
        /*0668*/ 	.word	0x0000009d
        /*066c*/ 	.word	0x00000000
        /*0670*/ 	.short	0x0101
        /*0672*/ 	.byte	0x3f
	.zero		1


	//   ....[31]....
        /*0674*/ 	.word	0x00008680
        /*0678*/ 	.word	0x000000ab
        /*067c*/ 	.word	0x00000000
        /*0680*/ 	.short	0x0101
        /*0682*/ 	.byte	0x3f
	.zero		1


	//   ....[32]....
        /*0684*/ 	.word	0x00009320
        /*0688*/ 	.word	0x000000ff
        /*068c*/ 	.word	0x00038850
        /*0690*/ 	.short	0x010a
        /*0692*/ 	.byte	0x0c
	.zero		1


	//   ....[33]....
        /*0694*/ 	.word	0x00009360
        /*0698*/ 	.word	0x000000ff
        /*069c*/ 	.word	0x00038850
        /*06a0*/ 	.short	0x010a
        /*06a2*/ 	.byte	0x0c
	.zero		1


	//   ....[34]....
        /*06a4*/ 	.word	0x0000a4b0
        /*06a8*/ 	.word	0x0000009b
        /*06ac*/ 	.word	0x00000000
        /*06b0*/ 	.short	0x0101
        /*06b2*/ 	.byte	0x3f
	.zero		1


	//   ....[35]....
        /*06b4*/ 	.word	0x0000b750
        /*06b8*/ 	.word	0x000000ff
        /*06bc*/ 	.word	0x00000000
        /*06c0*/ 	.short	0x0101
        /*06c2*/ 	.byte	0x04
	.zero		1


	//   ....[36]....
        /*06c4*/ 	.word	0x0000c9d0
        /*06c8*/ 	.word	0x00000000
        /*06cc*/ 	.word	0x00038840
        /*06d0*/ 	.short	0x010a
        /*06d2*/ 	.byte	0x3f
	.zero		1


	//   ....[37]....
        /*06d4*/ 	.word	0x0000d8b0
        /*06d8*/ 	.word	0x000000ff
        /*06dc*/ 	.word	0x00038800
        /*06e0*/ 	.short	0x0107
        /*06e2*/ 	.byte	0x24
	.zero		1


	//   ....[38]....
        /*06e4*/ 	.word	0x0000d920
        /*06e8*/ 	.word	0x000000ff
        /*06ec*/ 	.word	0x00038800
        /*06f0*/ 	.short	0x0101
        /*06f2*/ 	.byte	0x24
	.zero		1


	//   ....[39]....
        /*06f4*/ 	.word	0x0000d950
        /*06f8*/ 	.word	0x000000ff
        /*06fc*/ 	.word	0x00038820
        /*0700*/ 	.short	0x010a
        /*0702*/ 	.byte	0x24
	.zero		1


	//   ....[40]....
        /*0704*/ 	.word	0x0000dc90
        /*0708*/ 	.word	0x00000003
        /*070c*/ 	.word	0x00038840
        /*0710*/ 	.short	0x010a
        /*0712*/ 	.byte	0x3f
	.zero		1


	//   ....[41]....
        /*0714*/ 	.word	0x0000e220
        /*0718*/ 	.word	0x00000003
        /*071c*/ 	.word	0x00000060
        /*0720*/ 	.short	0x010a
        /*0722*/ 	.byte	0x3f
	.zero		1


	//   ....[42]....
        /*0724*/ 	.word	0x0000ea70
        /*0728*/ 	.word	0x00000003
        /*072c*/ 	.word	0x00038840
        /*0730*/ 	.short	0x010a
        /*0732*/ 	.byte	0x3f
	.zero		1


	//   ....[43]....
        /*0734*/ 	.word	0x0000f000
        /*0738*/ 	.word	0x00000005
        /*073c*/ 	.word	0x00000060
        /*0740*/ 	.short	0x010a
        /*0742*/ 	.byte	0x3f
	.zero		1


	//   ....[44]....
        /*0744*/ 	.word	0x0000f790
        /*0748*/ 	.word	0x00000002
        /*074c*/ 	.word	0x00038840
        /*0750*/ 	.short	0x010a
        /*0752*/ 	.byte	0x3f
	.zero		1


	//   ....[45]....
        /*0754*/ 	.word	0x0000fd20
        /*0758*/ 	.word	0x00000005
        /*075c*/ 	.word	0x00000060
        /*0760*/ 	.short	0x010a
        /*0762*/ 	.byte	0x3f
	.zero		1


	//   ....[46]....
        /*0764*/ 	.word	0x00010350
        /*0768*/ 	.word	0x00000002
        /*076c*/ 	.word	0x00038860
        /*0770*/ 	.short	0x010a
        /*0772*/ 	.byte	0x3f
	.zero		1


	//   ....[47]....
        /*0774*/ 	.word	0x000109b0
        /*0778*/ 	.word	0x00000000
        /*077c*/ 	.word	0x00038820
        /*0780*/ 	.short	0x010a
        /*0782*/ 	.byte	0x3f
	.zero		1


	//   ....[48]....
        /*0784*/ 	.word	0x00010ba0
        /*0788*/ 	.word	0x00000006
        /*078c*/ 	.word	0x00000000
        /*0790*/ 	.short	0x010a
        /*0792*/ 	.byte	0x3f
	.zero		1


	//   ....[49]....
        /*0794*/ 	.word	0x00010bf0
        /*0798*/ 	.word	0x00000003
        /*079c*/ 	.word	0x00000000
        /*07a0*/ 	.short	0x010a
        /*07a2*/ 	.byte	0x3f
	.zero		1


	//   ....[50]....
        /*07a4*/ 	.word	0x00010c50
        /*07a8*/ 	.word	0x00000012
        /*07ac*/ 	.word	0x00000000
        /*07b0*/ 	.short	0x010a
        /*07b2*/ 	.byte	0x3f
	.zero		1


	//   ....[51]....
        /*07b4*/ 	.word	0x00010c80
        /*07b8*/ 	.word	0x00000003
        /*07bc*/ 	.word	0x00000000
        /*07c0*/ 	.short	0x010a
        /*07c2*/ 	.byte	0x3f
	.zero		1


	//   ....[52]....
        /*07c4*/ 	.word	0x00010cf0
        /*07c8*/ 	.word	0x00000003
        /*07cc*/ 	.word	0x00038800
        /*07d0*/ 	.short	0x010a
        /*07d2*/ 	.byte	0x3f
	.zero		1


	//   ....[53]....
        /*07d4*/ 	.word	0x00010d40
        /*07d8*/ 	.word	0x00000000
        /*07dc*/ 	.word	0x00038830
        /*07e0*/ 	.short	0x010a
        /*07e2*/ 	.byte	0x3f
	.zero		1


	//   ....[54]....
        /*07e4*/ 	.word	0x00010db0
        /*07e8*/ 	.word	0x00000004
        /*07ec*/ 	.word	0x00038830
        /*07f0*/ 	.short	0x010a
        /*07f2*/ 	.byte	0x3f
	.zero		1


	//   ....[55]....
        /*07f4*/ 	.word	0x00010e10
        /*07f8*/ 	.word	0x00000003
        /*07fc*/ 	.word	0x00038850
        /*0800*/ 	.short	0x010a
        /*0802*/ 	.byte	0x3f
	.zero		1


	//   ....[56]....
        /*0804*/ 	.word	0x00010e70
        /*0808*/ 	.word	0x00000007
        /*080c*/ 	.word	0x00038850
        /*0810*/ 	.short	0x010a
        /*0812*/ 	.byte	0x3f
	.zero		1


	//   ....[57]....
        /*0814*/ 	.word	0x00011010
        /*0818*/ 	.word	0x00000000
        /*081c*/ 	.word	0x00038840
        /*0820*/ 	.short	0x010a
        /*0822*/ 	.byte	0x3f
	.zero		1


	//   ....[58]....
        /*0824*/ 	.word	0x00011c00
        /*0828*/ 	.word	0x0000000c
        /*082c*/ 	.word	0x00038820
        /*0830*/ 	.short	0x010a
        /*0832*/ 	.byte	0x3f
	.zero		1


	//   ....[59]....
        /*0834*/ 	.word	0x00011c50
        /*0838*/ 	.word	0x00000003
        /*083c*/ 	.word	0x00038840
        /*0840*/ 	.short	0x010a
        /*0842*/ 	.byte	0x3f
	.zero		1


	//   ....[60]....
        /*0844*/ 	.word	0x00011ca0
        /*0848*/ 	.word	0x00000003
        /*084c*/ 	.word	0x00000060
        /*0850*/ 	.short	0x010a
        /*0852*/ 	.byte	0x3f
	.zero		1


	//   ....[61]....
        /*0854*/ 	.word	0x00011cf0
        /*0858*/ 	.word	0x00000003
        /*085c*/ 	.word	0x00038840
        /*0860*/ 	.short	0x010a
        /*0862*/ 	.byte	0x3f
	.zero		1


	//   ....[62]....
        /*0864*/ 	.word	0x00011d40
        /*0868*/ 	.word	0x00000005
        /*086c*/ 	.word	0x00000060
        /*0870*/ 	.short	0x010a
        /*0872*/ 	.byte	0x3f
	.zero		1


	//   ....[63]....
        /*0874*/ 	.word	0x00011d90
        /*0878*/ 	.word	0x00000002
        /*087c*/ 	.word	0x00038840
        /*0880*/ 	.short	0x010a
        /*0882*/ 	.byte	0x3f
	.zero		1


	//   ....[64]....
        /*0884*/ 	.word	0x00011de0
        /*0888*/ 	.word	0x00000005
        /*088c*/ 	.word	0x00000060
        /*0890*/ 	.short	0x010a
        /*0892*/ 	.byte	0x3f
	.zero		1


	//   ....[65]....
        /*0894*/ 	.word	0x00011e30
        /*0898*/ 	.word	0x00000002
        /*089c*/ 	.word	0x00038860
        /*08a0*/ 	.short	0x010a
        /*08a2*/ 	.byte	0x3f
	.zero		1


	//   ....[66]....
        /*08a4*/ 	.word	0x00011e80
        /*08a8*/ 	.word	0x00000000
        /*08ac*/ 	.word	0x00038820
        /*08b0*/ 	.short	0x010a
        /*08b2*/ 	.byte	0x3f
	.zero		1


	//   ....[67]....
        /*08b4*/ 	.word	0x00012020
        /*08b8*/ 	.word	0x00000006
        /*08bc*/ 	.word	0x00000000
        /*08c0*/ 	.short	0x010a
        /*08c2*/ 	.byte	0x3f
	.zero		1


	//   ....[68]....
        /*08c4*/ 	.word	0x00012070
        /*08c8*/ 	.word	0x00000003
        /*08cc*/ 	.word	0x00000000
        /*08d0*/ 	.short	0x010a
        /*08d2*/ 	.byte	0x3f
	.zero		1


	//   ....[69]....
        /*08d4*/ 	.word	0x000120c0
        /*08d8*/ 	.word	0x00000012
        /*08dc*/ 	.word	0x00000000
        /*08e0*/ 	.short	0x010a
        /*08e2*/ 	.byte	0x3f
	.zero		1


	//----- nvinfo : EIATTR_NUM_MBARRIERS
	.align		4
.L_99:
        /*08e4*/ 	.byte	0x03, 0x38
        /*08e6*/ 	.short	0x0016


	//----- nvinfo : EIATTR_EXIT_INSTR_OFFSETS
	.align		4
        /*08e8*/ 	.byte	0x04, 0x1c
        /*08ea*/ 	.short	(.L_101 - .L_100)


	//   ....[0]....
.L_100:
        /*08ec*/ 	.word	0x00000a00


	//   ....[1]....
        /*08f0*/ 	.word	0x0000be60


	//   ....[2]....
        /*08f4*/ 	.word	0x00010cd0


	//----- nvinfo : EIATTR_MAX_THREADS
	.align		4
.L_101:
        /*08f8*/ 	.byte	0x04, 0x05
        /*08fa*/ 	.short	(.L_103 - .L_102)
.L_102:
        /*08fc*/ 	.word	0x00000180
        /*0900*/ 	.word	0x00000001
        /*0904*/ 	.word	0x00000001


	//----- nvinfo : EIATTR_CRS_STACK_SIZE
	.align		4
.L_103:
        /*0908*/ 	.byte	0x04, 0x1e
        /*090a*/ 	.short	(.L_105 - .L_104)
.L_104:
        /*090c*/ 	.word	0x00000000


	//----- nvinfo : EIATTR_CBANK_PARAM_SIZE
	.align		4
.L_105:
        /*0910*/ 	.byte	0x03, 0x19
        /*0912*/ 	.short	0x0a70


	//----- nvinfo : EIATTR_PARAM_CBANK
	.align		4
        /*0914*/ 	.byte	0x04, 0x0a
        /*0916*/ 	.short	(.L_107 - .L_106)
	.align		4
.L_106:
        /*0918*/ 	.word	index@(.nv.constant0._ZN7cutlass13device_kernelIN5flash11enable_sm90INS1_16FlashAttnFwdSm90INS1_25CollectiveMainloopFwdSm90ILi2EN4cute5tupleIJNS5_1CILi1EEES8_S8_EEENS6_IJNS7_ILi128EEENS7_ILi80EEENS7_ILi256EEEEEELi256ENS_6half_tEfNS_4arch4Sm90ELb0ELb0ELb0ELb0ELb0ELb0ELb0ELb1ELb1ELb1ELb0ELb0EEENS1_21CollectiveEpilogueFwdINS6_IJSA_SC_SB_EEES9_SE_SG_Li256ELb0ELb1ELb0ELb0EEENS1_29StaticPersistentTileSchedulerILb0EEEEEEEEEvNT_6ParamsE)
        /*091c*/ 	.short	0x0210
        /*091e*/ 	.short	0x0a70


	//----- nvinfo : EIATTR_SW_WAR
	.align		4
.L_107:
        /*0920*/ 	.byte	0x04, 0x36
        /*0922*/ 	.short	(.L_109 - .L_108)
.L_108:
        /*0924*/ 	.word	0x00000008
.L_109:


//--------------------- .nv.info._ZN7cutlass13device_kernelIN5flash11enable_sm90INS1_16FlashAttnFwdSm90INS1_25CollectiveMainloopFwdSm90ILi2EN4cute5tupleIJNS5_1CILi2EEENS7_ILi1EEES9_EEENS6_IJNS7_ILi128EEENS7_ILi80EEENS7_ILi256EEEEEELi256ENS_6half_tEfNS_4arch4Sm90ELb0ELb0ELb0ELb0ELb0ELb0ELb0ELb1ELb1ELb1ELb0ELb0EEENS1_21CollectiveEpilogueFwdINS6_IJSB_SD_SC_EEESA_SF_SH_Li256ELb0ELb1ELb0ELb0EEENS1_29StaticPersistentTileSchedulerILb0EEEEEEEEEvNT_6ParamsE --------------------------
	.section	.nv.info._ZN7cutlass13device_kernelIN5flash11enable_sm90INS1_16FlashAttnFwdSm90INS1_25CollectiveMainloopFwdSm90ILi2EN4cute5tupleIJNS5_1CILi2EEENS7_ILi1EEES9_EEENS6_IJNS7_ILi128EEENS7_ILi80EEENS7_ILi256EEEEEELi256ENS_6half_tEfNS_4arch4Sm90ELb0ELb0ELb0ELb0ELb0ELb0ELb0ELb1ELb1ELb1ELb0ELb0EEENS1_21CollectiveEpilogueFwdINS6_IJSB_SD_SC_EEESA_SF_SH_Li256ELb0ELb1ELb0ELb0EEENS1_29StaticPersistentTileSchedulerILb0EEEEEEEEEvNT_6ParamsE,"",@"SHT_CUDA_INFO"
	.sectionflags	@""
	.align	4


	//----- nvinfo : EIATTR_CUDA_API_VERSION
	.align		4
        /*0000*/ 	.byte	0x04, 0x37
        /*0002*/ 	.short	(.L_111 - .L_110)
.L_110:
        /*0004*/ 	.word	0x00000082


	//----- nvinfo : EIATTR_KPARAM_INFO
	.align		4
.L_111:
        /*0008*/ 	.byte	0x04, 0x17
        /*000a*/ 	.short	(.L_113 - .L_112)
.L_112:
        /*000c*/ 	.word	0x00000000
        /*0010*/ 	.short	0x0000
        /*0012*/ 	.short	0x0070
        /*0014*/ 	.byte	0x00, 0xf0, 0x01, 0x28


	//----- nvinfo : EIATTR_SPARSE_MMA_MASK
	.align		4
.L_113:
        /*0018*/ 	.byte	0x03, 0x50
        /*001a*/ 	.short	0x0000


	//----- nvinfo : EIATTR_MAXREG_COUNT
	.align		4
        /*001c*/ 	.byte	0x03, 0x1b
        /*001e*/ 	.short	0x00a8


	//----- nvinfo : EIATTR_NUM_BARRIERS
	.align		4
        /*0020*/ 	.byte	0x02, 0x4c
        /*0022*/ 	.byte	0x09
	.zero		1


	//----- nvinfo : EIATTR_EXTERNS
	.align		4
        /*0024*/ 	.byte	0x04, 0x0f
        /*0026*/ 	.short	(.L_115 - .L_114)


	//   ....[0]....
	.align		4
.L_114:
        /*0028*/ 	.word	index@(__assertfail)


	//----- nvinfo : EIATTR_ANNOTATIONS
	.align		4
.L_115:
        /*002c*/ 	.byte	0x04, 0x55
        /*002e*/ 	.short	(.L_117 - .L_116)


	//   ....[0]....
.L_116:
        /* <DEDUP_REMOVED lines=32> */


	//----- nvinfo : EIATTR_MERCURY_ISA_VERSION
	.align		4
.L_117:
        /*0218*/ 	.byte	0x03, 0x5f
        /*021a*/ 	.short	0x0101


	//----- nvinfo : EIATTR_INT_WARP_WIDE_INSTR_OFFSETS
	.align		4
        /*021c*/ 	.byte	0x04, 0x31
        /*021e*/ 	.short	(.L_119 - .L_118)


	//   ....[0]....
.L_118:
        /*0220*/ 	.word	0x00000130


	//   ....[1]....
        /*0224*/ 	.word	0x00000170


	//   ....[2]....
        /*0228*/ 	.word	0x000001e0


	//----- nvinfo : EIATTR_COOP_GROUP_MASK_REGIDS
	.align		4
.L_119:
        /*022c*/ 	.byte	0x04, 0x29
        /*022e*/ 	.short	(.L_121 - .L_120)


	//   ....[0]....
.L_120:
        /*0230*/ 	.word	0xffffffff


	//   ....[1]....
        /*0234*/ 	.word	0xffffffff


	//   ....[2]....
        /*0238*/ 	.word	0xffffffff


	//   ....[3]....
        /*023c*/ 	.word	0xffffffff


	//   ....[4]....
        /*0240*/ 	.word	0xffffffff


	//   ....[5]....
        /*0244*/ 	.word	0xffffffff


	//   ....[6]....
        /*0248*/ 	.word	0xffffffff


	//   ....[7]....
        /*024c*/ 	.word	0xffffffff


	//   ....[8]....
        /*0250*/ 	.word	0xffffffff


	//   ....[9]....
        /*0254*/ 	.word	0xffffffff


	//   ....[10]....
        /*0258*/ 	.word	0xffffffff


	//   ....[11]....
        /*025c*/ 	.word	0xffffffff


	//   ....[12]....
        /*0260*/ 	.word	0xffffffff


	//   ....[13]....
        /*0264*/ 	.word	0xffffffff


	//   ....[14]....
        /*0268*/ 	.word	0xffffffff


	//   ....[15]....
        /*026c*/ 	.word	0xffffffff


	//   ....[16]....
        /*0270*/ 	.word	0xffffffff


	//   ....[17]....
        /*0274*/ 	.word	0xffffffff


	//   ....[18]....
        /*0278*/ 	.word	0xffffffff


	//   ....[19]....
        /*027c*/ 	.word	0xffffffff


	//   ....[20]....
        /*0280*/ 	.word	0xffffffff


	//   ....[21]....
        /*0284*/ 	.word	0xffffffff


	//   ....[22]....
        /*0288*/ 	.word	0xffffffff


	//   ....[23]....
        /*028c*/ 	.word	0xffffffff


	//   ....[24]....
        /*0290*/ 	.word	0xffffffff


	//   ....[25]....
        /*0294*/ 	.word	0xffffffff


	//   ....[26]....
        /*0298*/ 	.word	0xffffffff


	//   ....[27]....
        /*029c*/ 	.word	0xffffffff


	//   ....[28]....
        /*02a0*/ 	.word	0xffffffff


	//   ....[29]....
        /*02a4*/ 	.word	0xffffffff


	//   ....[30]....
        /*02a8*/ 	.word	0xffffffff


	//   ....[31]....
        /*02ac*/ 	.word	0xffffffff


	//   ....[32]....
        /*02b0*/ 	.word	0xffffffff


	//   ....[33]....
        /*02b4*/ 	.word	0xffffffff


	//   ....[34]....
        /*02b8*/ 	.word	0xffffffff


	//   ....[35]....
        /*02bc*/ 	.word	0xffffffff


	//   ....[36]....
        /*02c0*/ 	.word	0xffffffff


	//   ....[37]....
        /*02c4*/ 	.word	0xffffffff


	//   ....[38]....
        /*02c8*/ 	.word	0xffffffff


	//   ....[39]....
        /*02cc*/ 	.word	0xffffffff


	//   ....[40]....
        /*02d0*/ 	.word	0xffffffff


	//   ....[41]....
        /*02d4*/ 	.word	0xffffffff


	//   ....[42]....
        /*02d8*/ 	.word	0xffffffff


	//   ....[43]....
        /*02dc*/ 	.word	0xffffffff


	//   ....[44]....
        /*02e0*/ 	.word	0xffffffff


	//   ....[45]....
        /*02e4*/ 	.word	0xffffffff


	//   ....[46]....
        /*02e8*/ 	.word	0xffffffff


	//   ....[47]....
        /*02ec*/ 	.word	0xffffffff


	//   ....[48]....
        /*02f0*/ 	.word	0xffffffff


	//   ....[49]....
        /*02f4*/ 	.word	0xffffffff


	//   ....[50]....
        /*02f8*/ 	.word	0xffffffff


	//   ....[51]....
        /*02fc*/ 	.word	0x0500000f


	//   ....[52]....
        /*0300*/ 	.word	0x0500000f


	//   ....[53]....
        /*0304*/ 	.word	0x0500000f


	//   ....[54]....
        /*0308*/ 	.word	0x0500000f


	//   ....[55]....
        /*030c*/ 	.word	0x0500000f


	//   ....[56]....
        /*0310*/ 	.word	0x0500000f


	//   ....[57]....
        /*0314*/ 	.word	0x0500000f


	//   ....[58]....
        /*0318*/ 	.word	0x0500000f


	//   ....[59]....
        /*031c*/ 	.word	0x0500000f


	//   ....[60]....
        /*0320*/ 	.word	0x0500000f


	//   ....[61]....
        /*0324*/ 	.word	0x0500000f


	//   ....[62]....
        /*0328*/ 	.word	0x0500000f


	//   ....[63]....
        /*032c*/ 	.word	0x0500000f


	//   ....[64]....
        /*0330*/ 	.word	0x0500000f


	//   ....[65]....
        /*0334*/ 	.word	0x0500000f


	//   ....[66]....
        /*0338*/ 	.word	0x0500000f


	//   ....[67]....
        /*033c*/ 	.word	0x0500000f


	//   ....[68]....
        /*0340*/ 	.word	0x0500000f


	//----- nvinfo : EIATTR_COOP_GROUP_INSTR_OFFSETS
	.align		4
.L_121:
        /*0344*/ 	.byte	0x04, 0x28
        /*0346*/ 	.short	(.L_123 - .L_122)


	//   ....[0]....
.L_122:
        /*0348*/ 	.word	0x00000060


	//   ....[1]....
        /*034c*/ 	.word	0x00000140


	//   ....[2]....
        /*0350*/ 	.word	0x00000190


	//   ....[3]....
        /*0354*/ 	.word	0x000003d0


	//   ....[4]....
        /*0358*/ 	.word	0x00000600


	//   ....[5]....
        /*035c*/ 	.word	0x00000830


	//   ....[6]....
        /*0360*/ 	.word	0x00000ac0


	//   ....[7]....
        /*0364*/ 	.word	0x00000dd0


	//   ....[8]....
        /*0368*/ 	.word	0x00001310


	//   ....[9]....
        /*036c*/ 	.word	0x00004390


	//   ....[10]....
        /*0370*/ 	.word	0x000043e0


	//   ....[11]....
        /*0374*/ 	.word	0x000047f0


	//   ....[12]....
        /*0378*/ 	.word	0x00004860


	//   ....[13]....
        /*037c*/ 	.word	0x00008040


	//   ....[14]....
        /*0380*/ 	.word	0x00008060


	//   ....[15]....
        /*0384*/ 	.word	0x00008090


	//   ....[16]....
        /*0388*/ 	.word	0x000080a0


	//   ....[17]....
        /*038c*/ 	.word	0x00009490


	//   ....[18]....
        /*0390*/ 	.word	0x000094c0


	//   ....[19]....
        /*0394*/ 	.word	0x00009580


	//   ....[20]....
        /*0398*/ 	.word	0x00009590


	//   ....[21]....
        /*039c*/ 	.word	0x0000b130


	//   ....[22]....
        /*03a0*/ 	.word	0x0000b160


	//   ....[23]....
        /*03a4*/ 	.word	0x0000b280


	//   ....[24]....
        /*03a8*/ 	.word	0x0000b2b0


	//   ....[25]....
        /*03ac*/ 	.word	0x0000b980


	//   ....[26]....
        /*03b0*/ 	.word	0x0000b9b0


	//   ....[27]....
        /*03b4*/ 	.word	0x0000bb10


	//   ....[28]....
        /*03b8*/ 	.word	0x0000bb30


	//   ....[29]....
        /*03bc*/ 	.word	0x0000bc70


	//   ....[30]....
        /*03c0*/ 	.word	0x0000bc90


	//   ....[31]....
        /*03c4*/ 	.word	0x0000bdf0


	//   ....[32]....
        /*03c8*/ 	.word	0x0000be20


	//   ....[33]....
        /*03cc*/ 	.word	0x0000c9d0


	//   ....[34]....
        /*03d0*/ 	.word	0x0000d560


	//   ....[35]....
        /*03d4*/ 	.word	0x0000d5a0


	//   ....[36]....
        /*03d8*/ 	.word	0x0000d6a0


	//   ....[37]....
        /*03dc*/ 	.word	0x0000d6b0


	//   ....[38]....
        /*03e0*/ 	.word	0x0000d760


	//   ....[39]....
        /*03e4*/ 	.word	0x0000d770


	//   ....[40]....
        /*03e8*/ 	.word	0x0000d830


	//   ....[41]....
        /*03ec*/ 	.word	0x0000d840


	//   ....[42]....
        /*03f0*/ 	.word	0x0000d900


	//   ....[43]....
        /*03f4*/ 	.word	0x0000d910


	//   ....[44]....
        /*03f8*/ 	.word	0x0000d9d0


	//   ....[45]....
        /*03fc*/ 	.word	0x0000d9e0


	//   ....[46]....
        /*0400*/ 	.word	0x0000daa0


	//   ....[47]....
        /*0404*/ 	.word	0x0000dab0


	//   ....[48]....
        /*0408*/ 	.word	0x0000db20


	//   ....[49]....
        /*040c*/ 	.word	0x0000db70


	//   ....[50]....
        /*0410*/ 	.word	0x000112d0


	//   ....[51]....
        /*0414*/ 	.word	0x000117f0


	//   ....[52]....
        /*0418*/ 	.word	0x00011970


	//   ....[53]....
        /*041c*/ 	.word	0x000119d0


	//   ....[54]....
        /*0420*/ 	.word	0x00011b80


	//   ....[55]....
        /*0424*/ 	.word	0x00011bd0


	//   ....[56]....
        /*0428*/ 	.word	0x00011d20


	//   ....[57]....
        /*042c*/ 	.word	0x00011d70


	//   ....[58]....
        /*0430*/ 	.word	0x00011ec0


	//   ....[59]....
        /*0434*/ 	.word	0x00011f10


	//   ....[60]....
        /*0438*/ 	.word	0x00012060


	//   ....[61]....
        /*043c*/ 	.word	0x000120b0


	//   ....[62]....
        /*0440*/ 	.word	0x00012200


	//   ....[63]....
        /*0444*/ 	.word	0x00012250


	//   ....[64]....
        /*0448*/ 	.word	0x00012390


	//   ....[65]....
        /*044c*/ 	.word	0x000123e0


	//   ....[66]....
        /*0450*/ 	.word	0x00012510


	//   ....[67]....
        /*0454*/ 	.word	0x00012560


	//   ....[68]....
        /*0458*/ 	.word	0x00012910


	//----- nvinfo : EIATTR_REG_RECONFIG
	.align		4
.L_123:
        /*045c*/ 	.byte	0x01, 0x54
	.zero		2


	//----- nvinfo : EIATTR_SYSCALL_OFFSETS
	.align		4
        /*0460*/ 	.byte	0x04, 0x46
        /*0462*/ 	.short	(.L_125 - .L_124)


	//   ....[0]....
.L_124:
        /*0464*/ 	.word	0x000016d0


	//   ....[1]....
        /*0468*/ 	.word	0x0000c5f0


	//   ....[2]....
        /*046c*/ 	.word	0x0000c730


	//   ....[3]....
        /*0470*/ 	.word	0x0000c820


	//   ....[4]....
        /*0474*/ 	.word	0x0000d100


	//----- nvinfo : EIATTR_MBARRIER_INSTR_OFFSETS
	.align		4
.L_125:
        /*0478*/ 	.byte	0x04, 0x39
        /*047a*/ 	.short	(.L_127 - .L_126)


	//   ....[0]....
.L_126:
        /*047c*/ 	.word	0x00000270
        /*0480*/ 	.word	0x000000ff
        /*0484*/ 	.word	0x00038800
        /*0488*/ 	.short	0x0100
        /*048a*/ 	.byte	0x08
	.zero		1


	//   ....[1]....
        /*048c*/ 	.word	0x00000280
        /*0490*/ 	.word	0x000000ff
        /*0494*/ 	.word	0x00038820
        /*0498*/ 	.short	0x0100
        /*049a*/ 	.byte	0x08
	.zero		1


	//   ....[2]....
        /*049c*/ 	.word	0x00000370
        /*04a0*/ 	.word	0x000000ff
        /*04a4*/ 	.word	0x00038830
        /*04a8*/ 	.short	0x0100
        /*04aa*/ 	.byte	0x08
	.zero		1


	//   ....[3]....
        /*04ac*/ 	.word	0x00000380
        /*04b0*/ 	.word	0x000000ff
        /*04b4*/ 	.word	0x00038840
        /*04b8*/ 	.short	0x0100
        /*04ba*/ 	.byte	0x08
	.zero		1


	//   ....[4]....
        /*04bc*/ 	.word	0x00000390
        /*04c0*/ 	.word	0x000000ff
        /*04c4*/ 	.word	0x00038838
        /*04c8*/ 	.short	0x0100
        /*04ca*/ 	.byte	0x08
	.zero		1


	//   ....[5]....
        /*04cc*/ 	.word	0x000003a0
        /*04d0*/ 	.word	0x000000ff
        /*04d4*/ 	.word	0x00038848
        /*04d8*/ 	.short	0x0100
        /*04da*/ 	.byte	0x08
	.zero		1


	//   ....[6]....
        /*04dc*/ 	.word	0x000005b0
        /*04e0*/ 	.word	0x000000ff
        /*04e4*/ 	.word	0x00038850
        /*04e8*/ 	.short	0x0100
        /*04ea*/ 	.byte	0x08
	.zero		1


	//   ....[7]....
        /*04ec*/ 	.word	0x000005c0
        /*04f0*/ 	.word	0x000000ff
        /*04f4*/ 	.word	0x00038860
        /*04f8*/ 	.short	0x0100
        /*04fa*/ 	.byte	0x08
	.zero		1


	//   ....[8]....
        /*04fc*/ 	.word	0x000005d0
        /*0500*/ 	.word	0x000000ff
        /*0504*/ 	.word	0x00038858
        /*0508*/ 	.short	0x0100
        /*050a*/ 	.byte	0x08
	.zero		1


	//   ....[9]....
        /*050c*/ 	.word	0x000005e0
        /*0510*/ 	.word	0x000000ff
        /*0514*/ 	.word	0x00038868
        /*0518*/ 	.short	0x0100
        /*051a*/ 	.byte	0x08
	.zero		1


	//   ....[10]....
        /*051c*/ 	.word	0x000007e0
        /*0520*/ 	.word	0x000000ff
        /*0524*/ 	.word	0x00038870
        /*0528*/ 	.short	0x0100
        /*052a*/ 	.byte	0x08
	.zero		1


	//   ....[11]....
        /*052c*/ 	.word	0x000007f0
        /*0530*/ 	.word	0x000000ff
        /*0534*/ 	.word	0x00038880
        /*0538*/ 	.short	0x0100
        /*053a*/ 	.byte	0x08
	.zero		1


	//   ....[12]....
        /*053c*/ 	.word	0x00000800
        /*0540*/ 	.word	0x000000ff
        /*0544*/ 	.word	0x00038878
        /*0548*/ 	.short	0x0100
        /*054a*/ 	.byte	0x08
	.zero		1


	//   ....[13]....
        /*054c*/ 	.word	0x00000810
        /*0550*/ 	.word	0x000000ff
        /*0554*/ 	.word	0x00038888
        /*0558*/ 	.short	0x0100
        /*055a*/ 	.byte	0x08
	.zero		1


	//   ....[14]....
        /*055c*/ 	.word	0x00000a70
        /*0560*/ 	.word	0x000000ff
        /*0564*/ 	.word	0x00038890
        /*0568*/ 	.short	0x0100
        /*056a*/ 	.byte	0x08
	.zero		1


	//   ....[15]....
        /*056c*/ 	.word	0x00000a80
        /*0570*/ 	.word	0x000000ff
        /*0574*/ 	.word	0x000388a0
        /*0578*/ 	.short	0x0100
        /*057a*/ 	.byte	0x08
	.zero		1


	//   ....[16]....
        /*057c*/ 	.word	0x00000a90
        /*0580*/ 	.word	0x000000ff
        /*0584*/ 	.word	0x00038898
        /*0588*/ 	.short	0x0100
        /*058a*/ 	.byte	0x08
	.zero		1


	//   ....[17]....
        /*058c*/ 	.word	0x00000aa0
        /*0590*/ 	.word	0x000000ff
        /*0594*/ 	.word	0x000388a8
        /*0598*/ 	.short	0x0100
        /*059a*/ 	.byte	0x08
	.zero		1


	//   ....[18]....
        /*059c*/ 	.word	0x00000d30
        /*05a0*/ 	.word	0x000000ff
        /*05a4*/ 	.word	0x000388b0
        /*05a8*/ 	.short	0x0100
        /*05aa*/ 	.byte	0x08
	.zero		1


	//   ....[19]....
        /*05ac*/ 	.word	0x00000d40
        /*05b0*/ 	.word	0x000000ff
        /*05b4*/ 	.word	0x000388c0
        /*05b8*/ 	.short	0x0100
        /*05ba*/ 	.byte	0x08
	.zero		1


	//   ....[20]....
        /*05bc*/ 	.word	0x00000d50
        /*05c0*/ 	.word	0x000000ff
        /*05c4*/ 	.word	0x000388b8
        /*05c8*/ 	.short	0x0100
        /*05ca*/ 	.byte	0x08
	.zero		1


	//   ....[21]....
        /*05cc*/ 	.word	0x00000d60
        /*05d0*/ 	.word	0x000000ff
        /*05d4*/ 	.word	0x000388c8
        /*05d8*/ 	.short	0x0100
        /*05da*/ 	.byte	0x08
	.zero		1


	//   ....[22]....
        /*05dc*/ 	.word	0x00001750
        /*05e0*/ 	.word	0x000000ff
        /*05e4*/ 	.word	0x00038800
        /*05e8*/ 	.short	0x010a
        /*05ea*/ 	.byte	0x24
	.zero		1


	//   ....[23]....
        /*05ec*/ 	.word	0x000017e0
        /*05f0*/ 	.word	0x00000000
        /*05f4*/ 	.word	0x00038830
        /*05f8*/ 	.short	0x010a
        /*05fa*/ 	.byte	0x3f
	.zero		1


	//   ....[24]....
        /*05fc*/ 	.word	0x00001820
        /*0600*/ 	.word	0x00000000
        /*0604*/ 	.word	0x00038830
        /*0608*/ 	.short	0x010a
        /*060a*/ 	.byte	0x3f
	.zero		1


	//   ....[25]....
        /*060c*/ 	.word	0x00004ab0
        /*0610*/ 	.word	0x00000000
        /*0614*/ 	.word	0x00000000
        /*0618*/ 	.short	0x0101
        /*061a*/ 	.byte	0x3f
	.zero		1


	//   ....[26]....
        /*061c*/ 	.word	0x00005200
        /*0620*/ 	.word	0x000000ff
        /*0624*/ 	.word	0x00038830
        /*0628*/ 	.short	0x010a
        /*062a*/ 	.byte	0x06
	.zero		1


	//   ....[27]....
        /*062c*/ 	.word	0x00005250
        /*0630*/ 	.word	0x000000ff
        /*0634*/ 	.word	0x00038830
        /*0638*/ 	.short	0x010a
        /*063a*/ 	.byte	0x04
	.zero		1


	//   ....[28]....
        /*063c*/ 	.word	0x00007af0
        /*0640*/ 	.word	0x000000ff
        /*0644*/ 	.word	0x00038850
        /*0648*/ 	.short	0x010a
        /*064a*/ 	.byte	0x04
	.zero		1


	//   ....[29]....
        /*064c*/ 	.word	0x00007b30
        /*0650*/ 	.word	0x000000ff
        /*0654*/ 	.word	0x00038850
        /*0658*/ 	.short	0x010a
        /*065a*/ 	.byte	0x04
	.zero		1


	//   ....[30]....
        /*065c*/ 	.word	0x00008780
        /*0660*/ 	.word	0x0000000e
        /*0664*/ 	.word	0x00000000
        /*0668*/ 	.short	0x0101
        /*066a*/ 	.byte	0x3f
	.zero		1


	//   ....[31]....
        /*066c*/ 	.word	0x00008a50
        /*0670*/ 	.word	0x0000009b
        /*0674*/ 	.word	0x00000000
        /*0678*/ 	.short	0x0101
        /*067a*/ 	.byte	0x3f
	.zero		1


	//   ....[32]....
        /*067c*/ 	.word	0x00009400
        /*0680*/ 	.word	0x000000ff
        /*0684*/ 	.word	0x00038850
        /*0688*/ 	.short	0x010a
        /*068a*/ 	.byte	0x09
	.zero		1


	//   ....[33]....
        /*068c*/ 	.word	0x00009440
        /*0690*/ 	.word	0x000000ff
        /*0694*/ 	.word	0x00038850
        /*0698*/ 	.short	0x010a
        /*069a*/ 	.byte	0x09
	.zero		1


	//   ....[34]....
        /*069c*/ 	.word	0x00009e00
        /*06a0*/ 	.word	0x00000007
        /*06a4*/ 	.word	0x00000000
        /*06a8*/ 	.short	0x0101
        /*06aa*/ 	.byte	0x3f
	.zero		1


	//   ....[35]....
        /*06ac*/ 	.word	0x0000b950
        /*06b0*/ 	.word	0x000000ff
        /*06b4*/ 	.word	0x00000000
        /*06b8*/ 	.short	0x0101
        /*06ba*/ 	.byte	0x05
	.zero		1


	//   ....[36]....
        /*06bc*/ 	.word	0x0000b9c0
        /*06c0*/ 	.word	0x000000ff
        /*06c4*/ 	.word	0x00000000
        /*06c8*/ 	.short	0x0101
        /*06ca*/ 	.byte	0x04
	.zero		1


	//   ....[37]....
        /*06cc*/ 	.word	0x0000cbf0
        /*06d0*/ 	.word	0x00000002
        /*06d4*/ 	.word	0x00038840
        /*06d8*/ 	.short	0x010a
        /*06da*/ 	.byte	0x3f
	.zero		1


	//   ....[38]....
        /*06dc*/ 	.word	0x0000dc90
        /*06e0*/ 	.word	0x000000ff
        /*06e4*/ 	.word	0x00038800
        /*06e8*/ 	.short	0x0107
        /*06ea*/ 	.byte	0x24
	.zero		1


	//   ....[39]....
        /*06ec*/ 	.word	0x0000dd00
        /*06f0*/ 	.word	0x000000ff
        /*06f4*/ 	.word	0x00038800
        /*06f8*/ 	.short	0x0101
        /*06fa*/ 	.byte	0x24
	.zero		1


	//   ....[40]....
        /*06fc*/ 	.word	0x0000dd20
        /*0700*/ 	.word	0x000000ff
        /*0704*/ 	.word	0x00038820
        /*0708*/ 	.short	0x010a
        /*070a*/ 	.byte	0x24
	.zero		1


	//   ....[41]....
        /*070c*/ 	.word	0x0000e040
        /*0710*/ 	.word	0x00000003
        /*0714*/ 	.word	0x00038840
        /*0718*/ 	.short	0x010a
        /*071a*/ 	.byte	0x3f
	.zero		1


	//   ....[42]....
        /*071c*/ 	.word	0x0000e6a0
        /*0720*/ 	.word	0x00000002
        /*0724*/ 	.word	0x00038860
        /*0728*/ 	.short	0x010a
        /*072a*/ 	.byte	0x3f
	.zero		1


	//   ....[43]....
        /*072c*/ 	.word	0x0000ef70
        /*0730*/ 	.word	0x00000003
        /*0734*/ 	.word	0x00038840
        /*0738*/ 	.short	0x010a
        /*073a*/ 	.byte	0x3f
	.zero		1


	//   ....[44]....
        /*073c*/ 	.word	0x0000f5d0
        /*0740*/ 	.word	0x00000002
        /*0744*/ 	.word	0x00038860
        /*0748*/ 	.short	0x010a
        /*074a*/ 	.byte	0x3f
	.zero		1


	//   ....[45]....
        /*074c*/ 	.word	0x0000fe00
        /*0750*/ 	.word	0x00000003
        /*0754*/ 	.word	0x00038840
        /*0758*/ 	.short	0x010a
        /*075a*/ 	.byte	0x3f
	.zero		1


	//   ....[46]....
        /*075c*/ 	.word	0x00010450
        /*0760*/ 	.word	0x00000002
        /*0764*/ 	.word	0x00038860
        /*0768*/ 	.short	0x010a
        /*076a*/ 	.byte	0x3f
	.zero		1


	//   ....[47]....
        /*076c*/ 	.word	0x00010af0
        /*0770*/ 	.word	0x00000000
        /*0774*/ 	.word	0x00038860
        /*0778*/ 	.short	0x010a
        /*077a*/ 	.byte	0x3f
	.zero		1


	//   ....[48]....
        /*077c*/ 	.word	0x00011250
        /*0780*/ 	.word	0x00000000
        /*0784*/ 	.word	0x00038820
        /*0788*/ 	.short	0x010a
        /*078a*/ 	.byte	0x3f
	.zero		1


	//   ....[49]....
        /*078c*/ 	.word	0x00011460
        /*0790*/ 	.word	0x00000006
        /*0794*/ 	.word	0x00000000
        /*0798*/ 	.short	0x010a
        /*079a*/ 	.byte	0x3f
	.zero		1


	//   ....[50]....
        /*079c*/ 	.word	0x00011490
        /*07a0*/ 	.word	0x00000007
        /*07a4*/ 	.word	0x00000000
        /*07a8*/ 	.short	0x010a
        /*07aa*/ 	.byte	0x3f
	.zero		1


	//   ....[51]....
        /*07ac*/ 	.word	0x000114f0
        /*07b0*/ 	.word	0x00000004
        /*07b4*/ 	.word	0x00000000
        /*07b8*/ 	.short	0x010a
        /*07ba*/ 	.byte	0x3f
	.zero		1


	//   ....[52]....
        /*07bc*/ 	.word	0x00011520
        /*07c0*/ 	.word	0x00000003
        /*07c4*/ 	.word	0x00000000
        /*07c8*/ 	.short	0x010a
        /*07ca*/ 	.byte	0x3f
	.zero		1


	//   ....[53]....
        /*07cc*/ 	.word	0x00011590
        /*07d0*/ 	.word	0x00000003
        /*07d4*/ 	.word	0x00038800
        /*07d8*/ 	.short	0x010a
        /*07da*/ 	.byte	0x3f
	.zero		1


	//   ....[54]....
        /*07dc*/ 	.word	0x000115e0
        /*07e0*/ 	.word	0x00000000
        /*07e4*/ 	.word	0x00038830
        /*07e8*/ 	.short	0x010a
        /*07ea*/ 	.byte	0x3f
	.zero		1


	//   ....[55]....
        /*07ec*/ 	.word	0x00011650
        /*07f0*/ 	.word	0x00000098
        /*07f4*/ 	.word	0x00038830
        /*07f8*/ 	.short	0x010a
        /*07fa*/ 	.byte	0x3f
	.zero		1


	//   ....[56]....
        /*07fc*/ 	.word	0x000116b0
        /*0800*/ 	.word	0x00000003
        /*0804*/ 	.word	0x00038850
        /*0808*/ 	.short	0x010a
        /*080a*/ 	.byte	0x3f
	.zero		1


	//   ....[57]....
        /*080c*/ 	.word	0x00011710
        /*0810*/ 	.word	0x00000007
        /*0814*/ 	.word	0x00038850
        /*0818*/ 	.short	0x010a
        /*081a*/ 	.byte	0x3f
	.zero		1


	//   ....[58]....
        /*081c*/ 	.word	0x000118b0
        /*0820*/ 	.word	0x00000002
        /*0824*/ 	.word	0x00038840
        /*0828*/ 	.short	0x010a
        /*082a*/ 	.byte	0x3f
	.zero		1


	//   ....[59]....
        /*082c*/ 	.word	0x000125b0
        /*0830*/ 	.word	0x00000002
        /*0834*/ 	.word	0x00038820
        /*0838*/ 	.short	0x010a
        /*083a*/ 	.byte	0x3f
	.zero		1


	//   ....[60]....
        /*083c*/ 	.word	0x00012600
        /*0840*/ 	.word	0x00000003
        /*0844*/ 	.word	0x00038840
        /*0848*/ 	.short	0x010a
        /*084a*/ 	.byte	0x3f
	.zero		1


	//   ....[61]....
        /*084c*/ 	.word	0x00012650
        /*0850*/ 	.word	0x00000002
        /*0854*/ 	.word	0x00038860
        /*0858*/ 	.short	0x010a
        /*085a*/ 	.byte	0x3f
	.zero		1


	//   ....[62]....
        /*085c*/ 	.word	0x000126a0
        /*0860*/ 	.word	0x00000003
        /*0864*/ 	.word	0x00038840
        /*0868*/ 	.short	0x010a
        /*086a*/ 	.byte	0x3f
	.zero		1


	//   ....[63]....
        /*086c*/ 	.word	0x000126f0
        /*0870*/ 	.word	0x00000002
        /*0874*/ 	.word	0x00038860
        /*0878*/ 	.short	0x010a
        /*087a*/ 	.byte	0x3f
	.zero		1


	//   ....[64]....
        /*087c*/ 	.word	0x00012740
        /*0880*/ 	.word	0x00000003
        /*0884*/ 	.word	0x00038840
        /*0888*/ 	.short	0x010a
        /*088a*/ 	.byte	0x3f
	.zero		1


	//   ....[65]....
        /*088c*/ 	.word	0x00012790
        /*0890*/ 	.word	0x00000002
        /*0894*/ 	.word	0x00038860
        /*0898*/ 	.short	0x010a
        /*089a*/ 	.byte	0x3f
	.zero		1


	//   ....[66]....
        /*089c*/ 	.word	0x000127e0
        /*08a0*/ 	.word	0x00000000
        /*08a4*/ 	.word	0x00038860
        /*08a8*/ 	.short	0x010a
        /*08aa*/ 	.byte	0x3f
	.zero		1


	//   ....[67]....
        /*08ac*/ 	.word	0x00012830
        /*08b0*/ 	.word	0x00000000
        /*08b4*/ 	.word	0x00038820
        /*08b8*/ 	.short	0x010a
        /*08ba*/ 	.byte	0x3f
	.zero		1


	//   ....[68]....
        /*08bc*/ 	.word	0x000129d0
        /*08c0*/ 	.word	0x00000006
        /*08c4*/ 	.word	0x00000000
        /*08c8*/ 	.short	0x010a
        /*08ca*/ 	.byte	0x3f
	.zero		1


	//   ....[69]....
        /*08cc*/ 	.word	0x00012a20
        /*08d0*/ 	.word	0x00000007
        /*08d4*/ 	.word	0x00000000
        /*08d8*/ 	.short	0x010a
        /*08da*/ 	.byte	0x3f
	.zero		1


	//   ....[70]....
        /*08dc*/ 	.word	0x00012a70
        /*08e0*/ 	.word	0x00000004
        /*08e4*/ 	.word	0x00000000
        /*08e8*/ 	.short	0x010a
        /*08ea*/ 	.byte	0x3f
	.zero		1


	//----- nvinfo : EIATTR_NUM_MBARRIERS
	.align		4
.L_127:
        /*08ec*/ 	.byte	0x03, 0x38
        /*08ee*/ 	.short	0x0016


	//----- nvinfo : EIATTR_EXIT_INSTR_OFFSETS
	.align		4
        /*08f0*/ 	.byte	0x04, 0x1c
        /*08f2*/ 	.short	(.L_129 - .L_128)


	//   ....[0]....
.L_128:
        /*08f4*/ 	.word	0x00000f10


	//   ....[1]....
        /*08f8*/ 	.word	0x0000bfc0


	//   ....[2]....
        /*08fc*/ 	.word	0x00011570


	//----- nvinfo : EIATTR_MAX_THREADS
	.align		4
.L_129:
        /*0900*/ 	.byte	0x04, 0x05
        /*0902*/ 	.short	(.L_131 - .L_130)
.L_130:
        /*0904*/ 	.word	0x00000180
        /*0908*/ 	.word	0x00000001
        /*090c*/ 	.word	0x00000001


	//----- nvinfo : EIATTR_CRS_STACK_SIZE
	.align		4
.L_131:
        /*0910*/ 	.byte	0x04, 0x1e
        /*0912*/ 	.short	(.L_133 - .L_132)
.L_132:
        /*0914*/ 	.word	0x00000000


	//----- nvinfo : EIATTR_CBANK_PARAM_SIZE
	.align		4
.L_133:
        /*0918*/ 	.byte	0x03, 0x19
        /*091a*/ 	.short	0x0a70


	//----- nvinfo : EIATTR_PARAM_CBANK
	.align		4
        /*091c*/ 	.byte	0x04, 0x0a
        /*091e*/ 	.short	(.L_135 - .L_134)
	.align		4
.L_134:
        /*0920*/ 	.word	index@(.nv.constant0._ZN7cutlass13device_kernelIN5flash11enable_sm90INS1_16FlashAttnFwdSm90INS1_25CollectiveMainloopFwdSm90ILi2EN4cute5tupleIJNS5_1CILi2EEENS7_ILi1EEES9_EEENS6_IJNS7_ILi128EEENS7_ILi80EEENS7_ILi256EEEEEELi256ENS_6half_tEfNS_4arch4Sm90ELb0ELb0ELb0ELb0ELb0ELb0ELb0ELb1ELb1ELb1ELb0ELb0EEENS1_21CollectiveEpilogueFwdINS6_IJSB_SD_SC_EEESA_SF_SH_Li256ELb0ELb1ELb0ELb0EEENS1_29StaticPersistentTileSchedulerILb0EEEEEEEEEvNT_6ParamsE)
        /*0924*/ 	.short	0x0210
        /*0926*/ 	.short	0x0a70


	//----- nvinfo : EIATTR_SW_WAR
	.align		4
.L_135:
        /*0928*/ 	.byte	0x04, 0x36
        /*092a*/ 	.short	(.L_137 - .L_136)
.L_136:
        /*092c*/ 	.word	0x00000008
.L_137:


//--------------------- .nv.info._ZN7cutlass13device_kernelIN5flash11enable_sm90INS1_16FlashAttnFwdSm90INS1_25CollectiveMainloopFwdSm90ILi2EN4cute5tupleIJNS5_1CILi1EEES8_S8_EEENS6_IJNS7_ILi128EEENS7_ILi80EEENS7_ILi256EEEEEELi256ENS_6half_tEfNS_4arch4Sm90ELb0ELb0ELb0ELb1ELb0ELb0ELb0ELb1ELb1ELb1ELb0ELb0EEENS1_21CollectiveEpilogueFwdINS6_IJSA_SC_SB_EEES9_SE_SG_Li256ELb1ELb1ELb0ELb0EEENS1_36VarlenDynamicPersistentTileSchedulerILi128ELi80ELi256ELi128ELb0ELb1ELb1ELb0ELb1ELb1EEEEEEEEEvNT_6ParamsE --------------------------
	.section	.nv.info._ZN7cutlass13device_kernelIN5flash11enable_sm90INS1_16FlashAttnFwdSm90INS1_25CollectiveMainloopFwdSm90ILi2EN4cute5tupleIJNS5_1CILi1EEES8_S8_EEENS6_IJNS7_ILi128EEENS7_ILi80EEENS7_ILi256EEEEEELi256ENS_6half_tEfNS_4arch4Sm90ELb0ELb0ELb0ELb1ELb0ELb0ELb0ELb1ELb1ELb1ELb0ELb0EEENS1_21CollectiveEpilogueFwdINS6_IJSA_SC_SB_EEES9_SE_SG_Li256ELb1ELb1ELb0ELb0EEENS1_36VarlenDynamicPersistentTileSchedulerILi128ELi80ELi256ELi128ELb0ELb1ELb1ELb0ELb1ELb1EEEEEEEEEvNT_6ParamsE,"",@"SHT_CUDA_INFO"
	.sectionflags	@""
	.align	4


	//----- nvinfo : EIATTR_CUDA_API_VERSION
	.align		4
        /*0000*/ 	.byte	0x04, 0x37
        /*0002*/ 	.short	(.L_139 - .L_138)
.L_138:
        /*0004*/ 	.word	0x00000082


	//----- nvinfo : EIATTR_KPARAM_INFO
	.align		4
.L_139:
        /*0008*/ 	.byte	0x04, 0x17
        /*000a*/ 	.short	(.L_141 - .L_140)
.L_140:
        /*000c*/ 	.word	0x00000000
        /*0010*/ 	.short	0x0000
        /*0012*/ 	.short	0x0070
        /*0014*/ 	.byte	0x00, 0xf0, 0x01, 0x2a


	//----- nvinfo : EIATTR_SPARSE_MMA_MASK
	.align		4
.L_141:
        /*0018*/ 	.byte	0x03, 0x50
        /*001a*/ 	.short	0x0000


	//----- nvinfo : EIATTR_MAXREG_COUNT
	.align		4
        /*001c*/ 	.byte	0x03, 0x1b
        /*001e*/ 	.short	0x00a8


	//----- nvinfo : EIATTR_NUM_BARRIERS
	.align		4
        /*0020*/ 	.byte	0x02, 0x4c
        /*0022*/ 	.byte	0x09
	.zero		1


	//----- nvinfo : EIATTR_EXTERNS
	.align		4
        /*0024*/ 	.byte	0x04, 0x0f
        /*0026*/ 	.short	(.L_143 - .L_142)


	//   ....[0]....
	.align		4
.L_142:
        /*0028*/ 	.word	index@(__assertfail)


	//----- nvinfo : EIATTR_ANNOTATIONS
	.align		4
.L_143:
        /*002c*/ 	.byte	0x04, 0x55
        /*002e*/ 	.short	(.L_145 - .L_144)


	//   ....[0]....
.L_144:
        /* <DEDUP_REMOVED lines=80> */
        /*0524*/ 	.byte	0xf0, 0x47, 0x01, 0x00, 0x01, 0x00, 0x00, 0x00, 0x10, 0x54, 0x01, 0x00


	//----- nvinfo : EIATTR_MERCURY_ISA_VERSION
	.align		4
.L_145:
        /*0530*/ 	.byte	0x03, 0x5f
        /*0532*/ 	.short	0x0101


	//----- nvinfo : EIATTR_UNUSED_LOAD_BYTE_OFFSET
	.align		4
        /*0534*/ 	.byte	0x04, 0x44
        /*0536*/ 	.short	(.L_147 - .L_146)


	//   ....[0]....
.L_146:
        /*0538*/ 	.word	0x00000a10
        /*053c*/ 	.word	0x0000fff0


	//   ....[1]....
        /*0540*/ 	.word	0x0000a6e0
        /*0544*/ 	.word	0x0000fff0


	//----- nvinfo : EIATTR_INT_WARP_WIDE_INSTR_OFFSETS
	.align		4
.L_147:
        /*0548*/ 	.byte	0x04, 0x31
        /*054a*/ 	.short	(.L_149 - .L_148)


	//   ....[0]....
.L_148:
        /*054c*/ 	.word	0x00000130


	//   ....[1]....
        /*0550*/ 	.word	0x00000170


	//   ....[2]....
        /*0554*/ 	.word	0x000001e0


	//   ....[3]....
        /*0558*/ 	.word	0x000081d0


	//   ....[4]....
        /*055c*/ 	.word	0x0000e790


	//   ....[5]....
        /*0560*/ 	.word	0x0000e830


	//   ....[6]....
        /*0564*/ 	.word	0x00012ed0


	//   ....[7]....
        /*0568*/ 	.word	0x00012f40


	//----- nvinfo : EIATTR_COOP_GROUP_MASK_REGIDS
	.align		4
.L_149:
        /*056c*/ 	.byte	0x04, 0x29
        /*056e*/ 	.short	(.L_151 - .L_150)


	//   ....[0]....
.L_150:
        /*0570*/ 	.word	0xffffffff


	//   ....[1]....
        /*0574*/ 	.word	0xffffffff


	//   ....[2]....
        /*0578*/ 	.word	0xffffffff


	//   ....[3]....
        /*057c*/ 	.word	0xffffffff


	//   ....[4]....
        /*0580*/ 	.word	0xffffffff


	//   ....[5]....
        /*0584*/ 	.word	0xffffffff


	//   ....[6]....
        /*0588*/ 	.word	0xffffffff


	//   ....[7]....
        /*058c*/ 	.word	0xffffffff


	//   ....[8]....
        /*0590*/ 	.word	0xffffffff


	//   ....[9]....
        /*0594*/ 	.word	0xffffffff


	//   ....[10]....
        /*0598*/ 	.word	0xffffffff


	//   ....[11]....
        /*059c*/ 	.word	0xffffffff


	//   ....[12]....
        /*05a0*/ 	.word	0xffffffff


	//   ....[13]....
        /*05a4*/ 	.word	0xffffffff


	//   ....[14]....
        /*05a8*/ 	.word	0xffffffff


	//   ....[15]....
        /*05ac*/ 	.word	0xffffffff


	//   ....[16]....
        /*05b0*/ 	.word	0xffffffff


	//   ....[17]....
        /*05b4*/ 	.word	0xffffffff


	//   ....[18]....
        /*05b8*/ 	.word	0xffffffff


	//   ....[19]....
        /*05bc*/ 	.word	0xffffffff


	//   ....[20]....
        /*05c0*/ 	.word	0xffffffff


	//   ....[21]....
        /*05c4*/ 	.word	0xffffffff


	//   ....[22]....
        /*05c8*/ 	.word	0xffffffff


	//   ....[23]....
        /*05cc*/ 	.word	0xffffffff


	//   ....[24]....
        /*05d0*/ 	.word	0xffffffff


	//   ....[25]....
        /*05d4*/ 	.word	0xffffffff


	//   ....[26]....
        /*05d8*/ 	.word	0xffffffff


	//   ....[27]....
        /*05dc*/ 	.word	0xffffffff


	//   ....[28]....
        /*05e0*/ 	.word	0xffffffff


	//   ....[29]....
        /*05e4*/ 	.word	0xffffffff


	//   ....[30]....
        /*05e8*/ 	.word	0xffffffff


	//   ....[31]....
        /*05ec*/ 	.word	0xffffffff


	//   ....[32]....
        /*05f0*/ 	.word	0xffffffff


	//   ....[33]....
        /*05f4*/ 	.word	0xffffffff


	//   ....[34]....
        /*05f8*/ 	.word	0xffffffff


	//   ....[35]....
        /*05fc*/ 	.word	0xffffffff


	//   ....[36]....
        /*0600*/ 	.word	0xffffffff


	//   ....[37]....
        /*0604*/ 	.word	0xffffffff


	//   ....[38]....
        /*0608*/ 	.word	0xffffffff


	//   ....[39]....
        /*060c*/ 	.word	0xffffffff


	//   ....[40]....
        /*0610*/ 	.word	0xffffffff


	//   ....[41]....
        /*0614*/ 	.word	0xffffffff


	//   ....[42]....
        /*0618*/ 	.word	0xffffffff


	//   ....[43]....
        /*061c*/ 	.word	0xffffffff


	//   ....[44]....
        /*0620*/ 	.word	0xffffffff


	//   ....[45]....
        /*0624*/ 	.word	0xffffffff


	//   ....[46]....
        /*0628*/ 	.word	0xffffffff


	//   ....[47]....
        /*062c*/ 	.word	0xffffffff


	//   ....[48]....
        /*0630*/ 	.word	0xffffffff


	//   ....[49]....
        /*0634*/ 	.word	0xffffffff


	//   ....[50]....
        /*0638*/ 	.word	0xffffffff


	//   ....[51]....
        /*063c*/ 	.word	0xffffffff


	//   ....[52]....
        /*0640*/ 	.word	0xffffffff


	//   ....[53]....
        /*0644*/ 	.word	0xffffffff


	//   ....[54]....
        /*0648*/ 	.word	0xffffffff


	//   ....[55]....
        /*064c*/ 	.word	0xffffffff


	//   ....[56]....
        /*0650*/ 	.word	0xffffffff


	//   ....[57]....
        /*0654*/ 	.word	0xffffffff


	//   ....[58]....
        /*0658*/ 	.word	0xffffffff


	//   ....[59]....
        /*065c*/ 	.word	0xffffffff


	//   ....[60]....
        /*0660*/ 	.word	0xffffffff


	//   ....[61]....
        /*0664*/ 	.word	0xffffffff


	//   ....[62]....
        /*0668*/ 	.word	0xffffffff


	//   ....[63]....
        /*066c*/ 	.word	0xffffffff


	//   ....[64]....
        /*0670*/ 	.word	0xffffffff


	//   ....[65]....
        /*0674*/ 	.word	0xffffffff


	//   ....[66]....
        /*0678*/ 	.word	0xffffffff


	//   ....[67]....
        /*067c*/ 	.word	0xffffffff


	//   ....[68]....
        /*0680*/ 	.word	0xffffffff


	//   ....[69]....
        /*0684*/ 	.word	0xffffffff


	//   ....[70]....
        /*0688*/ 	.word	0xffffffff


	//   ....[71]....
        /*068c*/ 	.word	0xffffffff


	//   ....[72]....
        /*0690*/ 	.word	0xffffffff


	//   ....[73]....
        /*0694*/ 	.word	0xffffffff


	//   ....[74]....
        /*0698*/ 	.word	0xffffffff


	//   ....[75]....
        /*069c*/ 	.word	0xffffffff


	//   ....[76]....
        /*06a0*/ 	.word	0xffffffff


	//   ....[77]....
        /*06a4*/ 	.word	0xffffffff


	//   ....[78]....
        /*06a8*/ 	.word	0xffffffff


	//   ....[79]....
        /*06ac*/ 	.word	0xffffffff


	//   ....[80]....
        /*06b0*/ 	.word	0xffffffff


	//   ....[81]....
        /*06b4*/ 	.word	0xffffffff


	//   ....[82]....
        /*06b8*/ 	.word	0xffffffff


	//   ....[83]....
        /*06bc*/ 	.word	0xffffffff


	//   ....[84]....
        /*06c0*/ 	.word	0xffffffff


	//   ....[85]....
        /*06c4*/ 	.word	0xffffffff


	//   ....[86]....
        /*06c8*/ 	.word	0xffffffff


	//   ....[87]....
        /*06cc*/ 	.word	0xffffffff


	//   ....[88]....
        /*06d0*/ 	.word	0xffffffff


	//   ....[89]....
        /*06d4*/ 	.word	0xffffffff


	//   ....[90]....
        /*06d8*/ 	.word	0xffffffff


	//   ....[91]....
        /*06dc*/ 	.word	0x0500000f


	//   ....[92]....
        /*06e0*/ 	.word	0x0500000f


	//   ....[93]....
        /*06e4*/ 	.word	0x0500000f


	//   ....[94]....
        /*06e8*/ 	.word	0x0500000f


	//   ....[95]....
        /*06ec*/ 	.word	0x0500000f


	//   ....[96]....
        /*06f0*/ 	.word	0x0500000f


	//   ....[97]....
        /*06f4*/ 	.word	0x0500000f


	//   ....[98]....
        /*06f8*/ 	.word	0x0500000f


	//   ....[99]....
        /*06fc*/ 	.word	0x0500000f


	//   ....[100]....
        /*0700*/ 	.word	0x0500000f


	//   ....[101]....
        /*0704*/ 	.word	0x0500000f


	//   ....[102]....
        /*0708*/ 	.word	0x0500000f


	//   ....[103]....
        /*070c*/ 	.word	0x0500000f


	//   ....[104]....
        /*0710*/ 	.word	0x0500000f


	//   ....[105]....
        /*0714*/ 	.word	0x0500000f


	//   ....[106]....
        /*0718*/ 	.word	0x0500000f


	//   ....[107]....
        /*071c*/ 	.word	0x0500000f


	//   ....[108]....
        /*0720*/ 	.word	0x0500000f


	//   ....[109]....
        /*0724*/ 	.word	0x0500000f


	//   ....[110]....
        /*0728*/ 	.word	0x0500000f


	//   ....[111]....
        /*072c*/ 	.word	0x0500000f


	//   ....[112]....
        /*0730*/ 	.word	0x0500000f


	//   ....[113]....
        /*0734*/ 	.word	0x0500000f


	//   ....[114]....
        /*0738*/ 	.word	0x0500000f


	//   ....[115]....
        /*073c*/ 	.word	0x0500000f


	//   ....[116]....
        /*0740*/ 	.word	0x0500000f


	//   ....[117]....
        /*0744*/ 	.word	0x0500000f


	//   ....[118]....
        /*0748*/ 	.word	0x0500000f


	//   ....[119]....
        /*074c*/ 	.word	0x0500000f


	//   ....[120]....
        /*0750*/ 	.word	0x0500000f


	//   ....[121]....
        /*0754*/ 	.word	0x0500000f


	//   ....[122]....
        /*0758*/ 	.word	0x0500000f


	//   ....[123]....
        /*075c*/ 	.word	0x0500000f


	//   ....[124]....
        /*0760*/ 	.word	0x0500000f


	//   ....[125]....
        /*0764*/ 	.word	0x0500000f


	//----- nvinfo : EIATTR_COOP_GROUP_INSTR_OFFSETS
	.align		4
.L_151:
        /*0768*/ 	.byte	0x04, 0x28
        /*076a*/ 	.short	(.L_153 - .L_152)


	//   ....[0]....
.L_152:
        /*076c*/ 	.word	0x00000060


	//   ....[1]....
        /*0770*/ 	.word	0x00000140


	//   ....[2]....
        /*0774*/ 	.word	0x00000190


	//   ....[3]....
        /*0778*/ 	.word	0x000003c0


	//   ....[4]....
        /*077c*/ 	.word	0x00000520


	//   ....[5]....
        /*0780*/ 	.word	0x00000640


	//   ....[6]....
        /*0784*/ 	.word	0x000007a0


	//   ....[7]....
        /*0788*/ 	.word	0x000016b0


	//   ....[8]....
        /*078c*/ 	.word	0x00004550


	//   ....[9]....
        /*0790*/ 	.word	0x00004590


	//   ....[10]....
        /*0794*/ 	.word	0x00004930


	//   ....[11]....
        /*0798*/ 	.word	0x000049b0


	//   ....[12]....
        /*079c*/ 	.word	0x00008430


	//   ....[13]....
        /*07a0*/ 	.word	0x00008550


	//   ....[14]....
        /*07a4*/ 	.word	0x000089e0


	//   ....[15]....
        /*07a8*/ 	.word	0x00008a00


	//   ....[16]....
        /*07ac*/ 	.word	0x000099f0


	//   ....[17]....
        /*07b0*/ 	.word	0x00009ab0


	//   ....[18]....
        /*07b4*/ 	.word	0x00009b80


	//   ....[19]....
        /*07b8*/ 	.word	0x00009d60


	//   ....[20]....
        /*07bc*/ 	.word	0x0000b8e0


	//   ....[21]....
        /*07c0*/ 	.word	0x0000b910


	//   ....[22]....
        /*07c4*/ 	.word	0x0000b9c0


	//   ....[23]....
        /*07c8*/ 	.word	0x0000ba00


	//   ....[24]....
        /*07cc*/ 	.word	0x0000c180


	//   ....[25]....
        /*07d0*/ 	.word	0x0000c1c0


	//   ....[26]....
        /*07d4*/ 	.word	0x0000c330


	//   ....[27]....
        /*07d8*/ 	.word	0x0000c350


	//   ....[28]....
        /*07dc*/ 	.word	0x0000c4a0


	//   ....[29]....
        /*07e0*/ 	.word	0x0000c4c0


	//   ....[30]....
        /*07e4*/ 	.word	0x0000c620


	//   ....[31]....
        /*07e8*/ 	.word	0x0000c640


	//   ....[32]....
        /*07ec*/ 	.word	0x0000d060


	//   ....[33]....
        /*07f0*/ 	.word	0x0000d090


	//   ....[34]....
        /*07f4*/ 	.word	0x0000d1f0


	//   ....[35]....
        /*07f8*/ 	.word	0x0000d210


	//   ....[36]....
        /*07fc*/ 	.word	0x0000d360


	//   ....[37]....
        /*0800*/ 	.word	0x0000d380


	//   ....[38]....
        /*0804*/ 	.word	0x0000d4e0


	//   ....[39]....
        /*0808*/ 	.word	0x0000d500


	//   ....[40]....
        /*080c*/ 	.word	0x0000d6c0


	//   ....[41]....
        /*0810*/ 	.word	0x0000d8b0


	//   ....[42]....
        /*0814*/ 	.word	0x0000d8e0


	//   ....[43]....
        /*0818*/ 	.word	0x0000d910


	//   ....[44]....
        /*081c*/ 	.word	0x0000d940


	//   ....[45]....
        /*0820*/ 	.word	0x0000d970


	//   ....[46]....
        /*0824*/ 	.word	0x0000d9a0


	//   ....[47]....
        /*0828*/ 	.word	0x0000db20


	//   ....[48]....
        /*082c*/ 	.word	0x0000db50


	//   ....[49]....
        /*0830*/ 	.word	0x0000db80


	//   ....[50]....
        /*0834*/ 	.word	0x0000dbb0


	//   ....[51]....
        /*0838*/ 	.word	0x0000dbe0


	//   ....[52]....
        /*083c*/ 	.word	0x0000dc10


	//   ....[53]....
        /*0840*/ 	.word	0x0000dcb0


	//   ....[54]....
        /*0844*/ 	.word	0x0000dce0


	//   ....[55]....
        /*0848*/ 	.word	0x0000dd70


	//   ....[56]....
        /*084c*/ 	.word	0x0000edc0


	//   ....[57]....
        /*0850*/ 	.word	0x0000fac0


	//   ....[58]....
        /*0854*/ 	.word	0x0000faf0


	//   ....[59]....
        /*0858*/ 	.word	0x0000fb10


	//   ....[60]....
        /*085c*/ 	.word	0x0000fbc0


	//   ....[61]....
        /*0860*/ 	.word	0x0000fbd0


	//   ....[62]....
        /*0864*/ 	.word	0x0000fc80


	//   ....[63]....
        /*0868*/ 	.word	0x0000fc90


	//   ....[64]....
        /*086c*/ 	.word	0x0000fd40


	//   ....[65]....
        /*0870*/ 	.word	0x0000fd50


	//   ....[66]....
        /*0874*/ 	.word	0x0000fe00


	//   ....[67]....
        /*0878*/ 	.word	0x0000fe10


	//   ....[68]....
        /*087c*/ 	.word	0x0000fec0


	//   ....[69]....
        /*0880*/ 	.word	0x0000fed0


	//   ....[70]....
        /*0884*/ 	.word	0x0000ff80


	//   ....[71]....
        /*0888*/ 	.word	0x0000ff90


	//   ....[72]....
        /*088c*/ 	.word	0x0000ffe0


	//   ....[73]....
        /*0890*/ 	.word	0x00013810


	//   ....[74]....
        /*0894*/ 	.word	0x00013840


	//   ....[75]....
        /*0898*/ 	.word	0x00013880


	//   ....[76]....
        /*089c*/ 	.word	0x000138b0


	//   ....[77]....
        /*08a0*/ 	.word	0x000138e0


	//   ....[78]....
        /*08a4*/ 	.word	0x00013910


	//   ....[79]....
        /*08a8*/ 	.word	0x00013940


	//   ....[80]....
        /*08ac*/ 	.word	0x00013970


	//   ....[81]....
        /*08b0*/ 	.word	0x00013b00


	//   ....[82]....
        /*08b4*/ 	.word	0x00013b30


	//   ....[83]....
        /*08b8*/ 	.word	0x00013b60


	//   ....[84]....
        /*08bc*/ 	.word	0x00013b90


	//   ....[85]....
        /*08c0*/ 	.word	0x00013bc0


	//   ....[86]....
        /*08c4*/ 	.word	0x00013bf0


	//   ....[87]....
        /*08c8*/ 	.word	0x00013cb0


	//   ....[88]....
        /*08cc*/ 	.word	0x00013cd0


	//   ....[89]....
        /*08d0*/ 	.word	0x00013d40


	//   ....[90]....
        /*08d4*/ 	.word	0x000141d0


	//   ....[91]....
        /*08d8*/ 	.word	0x000146e0


	//   ....[92]....
        /*08dc*/ 	.word	0x000148b0


	//   ....[93]....
        /*08e0*/ 	.word	0x00014900


	//   ....[94]....
        /*08e4*/ 	.word	0x00014a40


	//   ....[95]....
        /*08e8*/ 	.word	0x00014a90


	//   ....[96]....
        /*08ec*/ 	.word	0x00014bd0


	//   ....[97]....
        /*08f0*/ 	.word	0x00014c20


	//   ....[98]....
        /*08f4*/ 	.word	0x00014d60


	//   ....[99]....
        /*08f8*/ 	.word	0x00014db0


	//   ....[100]....
        /*08fc*/ 	.word	0x00014ef0


	//   ....[101]....
        /*0900*/ 	.word	0x00014f40


	//   ....[102]....
        /*0904*/ 	.word	0x00015080


	//   ....[103]....
        /*0908*/ 	.word	0x000150d0


	//   ....[104]....
        /*090c*/ 	.word	0x000151f0


	//   ....[105]....
        /*0910*/ 	.word	0x00015260


	//   ....[106]....
        /*0914*/ 	.word	0x00015380


	//   ....[107]....
        /*0918*/ 	.word	0x000153d0


	//   ....[108]....
        /*091c*/ 	.word	0x00015700


	//   ....[109]....
        /*0920*/ 	.word	0x000157a0


	//   ....[110]....
        /*0924*/ 	.word	0x000158d0


	//   ....[111]....
        /*0928*/ 	.word	0x00015950


	//   ....[112]....
        /*092c*/ 	.word	0x000159d0


	//   ....[113]....
        /*0930*/ 	.word	0x00015a50


	//   ....[114]....
        /*0934*/ 	.word	0x00015ad0


	//   ....[115]....
        /*0938*/ 	.word	0x00015b60


	//   ....[116]....
        /*093c*/ 	.word	0x00015c00


	//   ....[117]....
        /*0940*/ 	.word	0x00015cb0


	//   ....[118]....
        /*0944*/ 	.word	0x00015d30


	//   ....[119]....
        /*0948*/ 	.word	0x00015db0


	//   ....[120]....
        /*094c*/ 	.word	0x00015e30


	//   ....[121]....
        /*0950*/ 	.word	0x00015ec0


	//   ....[122]....
        /*0954*/ 	.word	0x00015f40


	//   ....[123]....
        /*0958*/ 	.word	0x00015fe0


	//   ....[124]....
        /*095c*/ 	.word	0x00016070


	//   ....[125]....
        /*0960*/ 	.word	0x000161a0


	//----- nvinfo : EIATTR_REG_RECONFIG
	.align		4
.L_153:
        /*0964*/ 	.byte	0x01, 0x54
	.zero		2


	//----- nvinfo : EIATTR_SYSCALL_OFFSETS
	.align		4
        /*0968*/ 	.byte	0x04, 0x46
        /*096a*/ 	.short	(.L_155 - .L_154)


	//   ....[0]....
.L_154:
        /*096c*/ 	.word	0x00001890


	//   ....[1]....
        /*0970*/ 	.word	0x0000e9a0


	//   ....[2]....
        /*0974*/ 	.word	0x0000eb00


	//   ....[3]....
        /*0978*/ 	.word	0x0000ec00


	//   ....[4]....
        /*097c*/ 	.word	0x0000f640


	//----- nvinfo : EIATTR_MBARRIER_INSTR_OFFSETS
	.align		4
.L_155:
        /*0980*/ 	.byte	0x04, 0x39
        /*0982*/ 	.short	(.L_157 - .L_156)


	//   ....[0]....
.L_156:
        /*0984*/ 	.word	0x00000270
        /*0988*/ 	.word	0x000000ff
        /*098c*/ 	.word	0x00038800
        /*0990*/ 	.short	0x0100
        /*0992*/ 	.byte	0x08
	.zero		1


	//   ....[1]....
        /*0994*/ 	.word	0x00000280
        /*0998*/ 	.word	0x000000ff
        /*099c*/ 	.word	0x00038820
        /*09a0*/ 	.short	0x0100
        /*09a2*/ 	.byte	0x08
	.zero		1


	//   ....[2]....
        /*09a4*/ 	.word	0x00000370
        /*09a8*/ 	.word	0x000000ff
        /*09ac*/ 	.word	0x00038830
        /*09b0*/ 	.short	0x0100
        /*09b2*/ 	.byte	0x08
	.zero		1


	//   ....[3]....
        /*09b4*/ 	.word	0x00000380
        /*09b8*/ 	.word	0x000000ff
        /*09bc*/ 	.word	0x00038840
        /*09c0*/ 	.short	0x0100
        /*09c2*/ 	.byte	0x08
	.zero		1


	//   ....[4]....
        /*09c4*/ 	.word	0x00000390
        /*09c8*/ 	.word	0x000000ff
        /*09cc*/ 	.word	0x00038838
        /*09d0*/ 	.short	0x0100
        /*09d2*/ 	.byte	0x08
	.zero		1


	//   ....[5]....
        /*09d4*/ 	.word	0x000003a0
        /*09d8*/ 	.word	0x000000ff
        /*09dc*/ 	.word	0x00038848
        /*09e0*/ 	.short	0x0100
        /*09e2*/ 	.byte	0x08
	.zero		1


	//   ....[6]....
        /*09e4*/ 	.word	0x000004d0
        /*09e8*/ 	.word	0x000000ff
        /*09ec*/ 	.word	0x00038850
        /*09f0*/ 	.short	0x0100
        /*09f2*/ 	.byte	0x08
	.zero		1


	//   ....[7]....
        /*09f4*/ 	.word	0x000004e0
        /*09f8*/ 	.word	0x000000ff
        /*09fc*/ 	.word	0x00038860
        /*0a00*/ 	.short	0x0100
        /*0a02*/ 	.byte	0x08
	.zero		1


	//   ....[8]....
        /*0a04*/ 	.word	0x000004f0
        /*0a08*/ 	.word	0x000000ff
        /*0a0c*/ 	.word	0x00038858
        /*0a10*/ 	.short	0x0100
        /*0a12*/ 	.byte	0x08
	.zero		1


	//   ....[9]....
        /*0a14*/ 	.word	0x00000500
        /*0a18*/ 	.word	0x000000ff
        /*0a1c*/ 	.word	0x00038868
        /*0a20*/ 	.short	0x0100
        /*0a22*/ 	.byte	0x08
	.zero		1


	//   ....[10]....
        /*0a24*/ 	.word	0x000005f0
        /*0a28*/ 	.word	0x000000ff
        /*0a2c*/ 	.word	0x00038870
        /*0a30*/ 	.short	0x0100
        /*0a32*/ 	.byte	0x06
	.zero		1


	//   ....[11]....
        /*0a34*/ 	.word	0x00000600
        /*0a38*/ 	.word	0x000000ff
        /*0a3c*/ 	.word	0x00038880
        /*0a40*/ 	.short	0x0100
        /*0a42*/ 	.byte	0x06
	.zero		1


	//   ....[12]....
        /*0a44*/ 	.word	0x00000610
        /*0a48*/ 	.word	0x000000ff
        /*0a4c*/ 	.word	0x00038878
        /*0a50*/ 	.short	0x0100
        /*0a52*/ 	.byte	0x06
	.zero		1


	//   ....[13]....
        /*0a54*/ 	.word	0x00000620
        /*0a58*/ 	.word	0x000000ff
        /*0a5c*/ 	.word	0x00038888
        /*0a60*/ 	.short	0x0100
        /*0a62*/ 	.byte	0x06
	.zero		1


	//   ....[14]....
        /*0a64*/ 	.word	0x00000750
        /*0a68*/ 	.word	0x000000ff
        /*0a6c*/ 	.word	0x00038890
        /*0a70*/ 	.short	0x0100
        /*0a72*/ 	.byte	0x08
	.zero		1


	//   ....[15]....
        /*0a74*/ 	.word	0x00000760
        /*0a78*/ 	.word	0x000000ff
        /*0a7c*/ 	.word	0x000388a0
        /*0a80*/ 	.short	0x0100
        /*0a82*/ 	.byte	0x08
	.zero		1


	//   ....[16]....
        /*0a84*/ 	.word	0x00000770
        /*0a88*/ 	.word	0x000000ff
        /*0a8c*/ 	.word	0x00038898
        /*0a90*/ 	.short	0x0100
        /*0a92*/ 	.byte	0x08
	.zero		1


	//   ....[17]....
        /*0a94*/ 	.word	0x00000780
        /*0a98*/ 	.word	0x000000ff
        /*0a9c*/ 	.word	0x000388a8
        /*0aa0*/ 	.short	0x0100
        /*0aa2*/ 	.byte	0x08
	.zero		1


	//   ....[18]....
        /*0aa4*/ 	.word	0x000008b0
        /*0aa8*/ 	.word	0x000000ff
        /*0aac*/ 	.word	0x000388b0
        /*0ab0*/ 	.short	0x0100
        /*0ab2*/ 	.byte	0x08
	.zero		1


	//   ....[19]....
        /*0ab4*/ 	.word	0x000008c0
        /*0ab8*/ 	.word	0x000000ff
        /*0abc*/ 	.word	0x000388c0
        /*0ac0*/ 	.short	0x0100
        /*0ac2*/ 	.byte	0x08
	.zero		1


	//   ....[20]....
        /*0ac4*/ 	.word	0x000008d0
        /*0ac8*/ 	.word	0x000000ff
        /*0acc*/ 	.word	0x000388b8
        /*0ad0*/ 	.short	0x0100
        /*0ad2*/ 	.byte	0x08
	.zero		1


	//   ....[21]....
        /*0ad4*/ 	.word	0x000008e0
        /*0ad8*/ 	.word	0x000000ff
        /*0adc*/ 	.word	0x000388c8
        /*0ae0*/ 	.short	0x0100
        /*0ae2*/ 	.byte	0x08
	.zero		1


	//   ....[22]....
        /*0ae4*/ 	.word	0x00001960
        /*0ae8*/ 	.word	0x00000005
        /*0aec*/ 	.word	0x00038800
        /*0af0*/ 	.short	0x010a
        /*0af2*/ 	.byte	0x3f
	.zero		1


	//   ....[23]....
        /*0af4*/ 	.word	0x000019d0
        /*0af8*/ 	.word	0x00000000
        /*0afc*/ 	.word	0x00038830
        /*0b00*/ 	.short	0x010a
        /*0b02*/ 	.byte	0x3f
	.zero		1


	//   ....[24]....
        /*0b04*/ 	.word	0x00001a40
        /*0b08*/ 	.word	0x00000000
        /*0b0c*/ 	.word	0x00038830
        /*0b10*/ 	.short	0x010a
        /*0b12*/ 	.byte	0x3f
	.zero		1


	//   ....[25]....
        /*0b14*/ 	.word	0x000044a0
        /*0b18*/ 	.word	0x00000000
        /*0b1c*/ 	.word	0x00000000
        /*0b20*/ 	.short	0x0101
        /*0b22*/ 	.byte	0x3f
	.zero		1


	//   ....[26]....
        /*0b24*/ 	.word	0x00005840
        /*0b28*/ 	.word	0x000000ff
        /*0b2c*/ 	.word	0x00038830
        /*0b30*/ 	.short	0x010a
        /*0b32*/ 	.byte	0x3d
	.zero		1


	//   ....[27]....
        /*0b34*/ 	.word	0x00005880
        /*0b38*/ 	.word	0x000000ff
        /*0b3c*/ 	.word	0x00038830
        /*0b40*/ 	.short	0x010a
        /*0b42*/ 	.byte	0x3d
	.zero		1


	//   ....[28]....
        /*0b44*/ 	.word	0x00008120
        /*0b48*/ 	.word	0x000000ff
        /*0b4c*/ 	.word	0x00038850
        /*0b50*/ 	.short	0x010a
        /*0b52*/ 	.byte	0x04
	.zero		1


	//   ....[29]....
        /*0b54*/ 	.word	0x00008160
        /*0b58*/ 	.word	0x000000ff
        /*0b5c*/ 	.word	0x00038850
        /*0b60*/ 	.short	0x010a
        /*0b62*/ 	.byte	0x04
	.zero		1


	//   ....[30]....
        /*0b64*/ 	.word	0x00008f20
        /*0b68*/ 	.word	0x000000ff
        /*0b6c*/ 	.word	0x00000000
        /*0b70*/ 	.short	0x0101
        /*0b72*/ 	.byte	0x3d
	.zero		1


	//   ....[31]....
        /*0b74*/ 	.word	0x00008f90
        /*0b78*/ 	.word	0x000000ff
        /*0b7c*/ 	.word	0x00000000
        /*0b80*/ 	.short	0x0101
        /*0b82*/ 	.byte	0x04
	.zero		1


	//   ....[32]....
        /*0b84*/ 	.word	0x00009950
        /*0b88*/ 	.word	0x0000000b
        /*0b8c*/ 	.word	0x00038850
        /*0b90*/ 	.short	0x010a
        /*0b92*/ 	.byte	0x3f
	.zero		1


	//   ....[33]....
        /*0b94*/ 	.word	0x00009990
        /*0b98*/ 	.word	0x0000000b
        /*0b9c*/ 	.word	0x00038850
        /*0ba0*/ 	.short	0x010a
        /*0ba2*/ 	.byte	0x3f
	.zero		1


	//   ....[34]....
        /*0ba4*/ 	.word	0x00009e80
        /*0ba8*/ 	.word	0x0000000b
        /*0bac*/ 	.word	0x00000000
        /*0bb0*/ 	.short	0x0101
        /*0bb2*/ 	.byte	0x3f
	.zero		1


	//   ....[35]....
        /*0bb4*/ 	.word	0x0000c1d0
        /*0bb8*/ 	.word	0x000000ab
        /*0bbc*/ 	.word	0x00000000
        /*0bc0*/ 	.short	0x0101
        /*0bc2*/ 	.byte	0x3f
	.zero		1


	//   ....[36]....
        /*0bc4*/ 	.word	0x0000f050
        /*0bc8*/ 	.word	0x00000000
        /*0bcc*/ 	.word	0x00038840
        /*0bd0*/ 	.short	0x010a
        /*0bd2*/ 	.byte	0x3f
	.zero		1


	//   ....[37]....
        /*0bd4*/ 	.word	0x00010140
        /*0bd8*/ 	.word	0x00000009
        /*0bdc*/ 	.word	0x00038800
        /*0be0*/ 	.short	0x0107
        /*0be2*/ 	.byte	0x3f
	.zero		1


	//   ....[38]....
        /*0be4*/ 	.word	0x00010250
        /*0be8*/ 	.word	0x00000002
        /*0bec*/ 	.word	0x00038800
        /*0bf0*/ 	.short	0x0101
        /*0bf2*/ 	.byte	0x3f
	.zero		1


	//   ....[39]....
        /*0bf4*/ 	.word	0x00010270
        /*0bf8*/ 	.word	0x00000002
        /*0bfc*/ 	.word	0x00038820
        /*0c00*/ 	.short	0x010a
        /*0c02*/ 	.byte	0x3f
	.zero		1


	//   ....[40]....
        /*0c04*/ 	.word	0x00010600
        /*0c08*/ 	.word	0x00000003
        /*0c0c*/ 	.word	0x00038840
        /*0c10*/ 	.short	0x010a
        /*0c12*/ 	.byte	0x3f
	.zero		1


	//   ....[41]....
        /*0c14*/ 	.word	0x00010bc0
        /*0c18*/ 	.word	0x00000003
        /*0c1c*/ 	.word	0x00000060
        /*0c20*/ 	.short	0x010a
        /*0c22*/ 	.byte	0x3f
	.zero		1


	//   ....[42]....
        /*0c24*/ 	.word	0x000114e0
        /*0c28*/ 	.word	0x00000003
        /*0c2c*/ 	.word	0x00038840
        /*0c30*/ 	.short	0x010a
        /*0c32*/ 	.byte	0x3f
	.zero		1


	//   ....[43]....
        /*0c34*/ 	.word	0x00011aa0
        /*0c38*/ 	.word	0x00000002
        /*0c3c*/ 	.word	0x00000060
        /*0c40*/ 	.short	0x010a
        /*0c42*/ 	.byte	0x3f
	.zero		1


	//   ....[44]....
        /*0c44*/ 	.word	0x000122d0
        /*0c48*/ 	.word	0x00000002
        /*0c4c*/ 	.word	0x00038840
        /*0c50*/ 	.short	0x010a
        /*0c52*/ 	.byte	0x3f
	.zero		1


	//   ....[45]....
        /*0c54*/ 	.word	0x00012890
        /*0c58*/ 	.word	0x00000002
        /*0c5c*/ 	.word	0x00000060
        /*0c60*/ 	.short	0x010a
        /*0c62*/ 	.byte	0x3f
	.zero		1


	//   ....[46]....
        /*0c64*/ 	.word	0x00013050
        /*0c68*/ 	.word	0x00000002
        /*0c6c*/ 	.word	0x00038860
        /*0c70*/ 	.short	0x010a
        /*0c72*/ 	.byte	0x3f
	.zero		1


	//   ....[47]....
        /*0c74*/ 	.word	0x00014150
        /*0c78*/ 	.word	0x00000000
        /*0c7c*/ 	.word	0x00038820
        /*0c80*/ 	.short	0x010a
        /*0c82*/ 	.byte	0x3f
	.zero		1


	//   ....[48]....
        /*0c84*/ 	.word	0x00014330
        /*0c88*/ 	.word	0x00000006
        /*0c8c*/ 	.word	0x00000000
        /*0c90*/ 	.short	0x010a
        /*0c92*/ 	.byte	0x3f
	.zero		1


	//   ....[49]....
        /*0c94*/ 	.word	0x000143a0
        /*0c98*/ 	.word	0x00000007
        /*0c9c*/ 	.word	0x00000000
        /*0ca0*/ 	.short	0x010a
        /*0ca2*/ 	.byte	0x3f
	.zero		1


	//   ....[50]....
        /*0ca4*/ 	.word	0x00014410
        /*0ca8*/ 	.word	0x00000004
        /*0cac*/ 	.word	0x00000000
        /*0cb0*/ 	.short	0x010a
        /*0cb2*/ 	.byte	0x3f
	.zero		1


	//   ....[51]....
        /*0cb4*/ 	.word	0x00014440
        /*0cb8*/ 	.word	0x00000003
        /*0cbc*/ 	.word	0x00000000
        /*0cc0*/ 	.short	0x010a
        /*0cc2*/ 	.byte	0x3f
	.zero		1


	//   ....[52]....
        /*0cc4*/ 	.word	0x000144a0
        /*0cc8*/ 	.word	0x00000005
        /*0ccc*/ 	.word	0x00038800
        /*0cd0*/ 	.short	0x010a
        /*0cd2*/ 	.byte	0x3f
	.zero		1


	//   ....[53]....
        /*0cd4*/ 	.word	0x000144f0
        /*0cd8*/ 	.word	0x00000000
        /*0cdc*/ 	.word	0x00038830
        /*0ce0*/ 	.short	0x010a
        /*0ce2*/ 	.byte	0x3f
	.zero		1


	//   ....[54]....
        /*0ce4*/ 	.word	0x00014550
        /*0ce8*/ 	.word	0x00000004
        /*0cec*/ 	.word	0x00038830
        /*0cf0*/ 	.short	0x010a
        /*0cf2*/ 	.byte	0x3f
	.zero		1


	//   ....[55]....
        /*0cf4*/ 	.word	0x000145b0
        /*0cf8*/ 	.word	0x00000003
        /*0cfc*/ 	.word	0x00038850
        /*0d00*/ 	.short	0x010a
        /*0d02*/ 	.byte	0x3f
	.zero		1


	//   ....[56]....
        /*0d04*/ 	.word	0x00014600
        /*0d08*/ 	.word	0x0000000b
        /*0d0c*/ 	.word	0x00038850
        /*0d10*/ 	.short	0x010a
        /*0d12*/ 	.byte	0x3f
	.zero		1


	//   ....[57]....
        /*0d14*/ 	.word	0x000147a0
        /*0d18*/ 	.word	0x00000000
        /*0d1c*/ 	.word	0x00038840
        /*0d20*/ 	.short	0x010a
        /*0d22*/ 	.byte	0x3f
	.zero		1


	//   ....[58]....
        /*0d24*/ 	.word	0x00015420
        /*0d28*/ 	.word	0x00000002
        /*0d2c*/ 	.word	0x00038820
        /*0d30*/ 	.short	0x010a
        /*0d32*/ 	.byte	0x3f
	.zero		1


	//   ....[59]....
        /*0d34*/ 	.word	0x00015470
        /*0d38*/ 	.word	0x00000003
        /*0d3c*/ 	.word	0x00038840
        /*0d40*/ 	.short	0x010a
        /*0d42*/ 	.byte	0x3f
	.zero		1


	//   ....[60]....
        /*0d44*/ 	.word	0x000154c0
        /*0d48*/ 	.word	0x00000003
        /*0d4c*/ 	.word	0x00000060
        /*0d50*/ 	.short	0x010a
        /*0d52*/ 	.byte	0x3f
	.zero		1


	//   ....[61]....
        /*0d54*/ 	.word	0x00015510
        /*0d58*/ 	.word	0x00000003
        /*0d5c*/ 	.word	0x00038840
        /*0d60*/ 	.short	0x010a
        /*0d62*/ 	.byte	0x3f
	.zero		1


	//   ....[62]....
        /*0d64*/ 	.word	0x00015560
        /*0d68*/ 	.word	0x00000002
        /*0d6c*/ 	.word	0x00000060
        /*0d70*/ 	.short	0x010a
        /*0d72*/ 	.byte	0x3f
	.zero		1


	//   ....[63]....
        /*0d74*/ 	.word	0x000155b0
        /*0d78*/ 	.word	0x00000002
        /*0d7c*/ 	.word	0x00038840
        /*0d80*/ 	.short	0x010a
        /*0d82*/ 	.byte	0x3f
	.zero		1


	//   ....[64]....
        /*0d84*/ 	.word	0x00015600
        /*0d88*/ 	.word	0x00000002
        /*0d8c*/ 	.word	0x00000060
        /*0d90*/ 	.short	0x010a
        /*0d92*/ 	.byte	0x3f
	.zero		1


	//   ....[65]....
        /*0d94*/ 	.word	0x00015650
        /*0d98*/ 	.word	0x00000002
        /*0d9c*/ 	.word	0x00038860
        /*0da0*/ 	.short	0x010a
        /*0da2*/ 	.byte	0x3f
	.zero		1


	//   ....[66]....
        /*0da4*/ 	.word	0x000160c0
        /*0da8*/ 	.word	0x00000000
        /*0dac*/ 	.word	0x00038820
        /*0db0*/ 	.short	0x010a
        /*0db2*/ 	.byte	0x3f
	.zero		1


	//   ....[67]....
        /*0db4*/ 	.word	0x00016260
        /*0db8*/ 	.word	0x00000006
        /*0dbc*/ 	.word	0x00000000
        /*0dc0*/ 	.short	0x010a
        /*0dc2*/ 	.byte	0x3f
	.zero		1


	//   ....[68]....
        /*0dc4*/ 	.word	0x000162b0
        /*0dc8*/ 	.word	0x00000007
        /*0dcc*/ 	.word	0x00000000
        /*0dd0*/ 	.short	0x010a
        /*0dd2*/ 	.byte	0x3f
	.zero		1


	//   ....[69]....
        /*0dd4*/ 	.word	0x00016300
        /*0dd8*/ 	.word	0x00000004
        /*0ddc*/ 	.word	0x00000000
        /*0de0*/ 	.short	0x010a
        /*0de2*/ 	.byte	0x3f
	.zero		1


	//----- nvinfo : EIATTR_NUM_MBARRIERS
	.align		4
.L_157:
        /*0de4*/ 	.byte	0x03, 0x38
        /*0de6*/ 	.short	0x0016


	//----- nvinfo : EIATTR_EXIT_INSTR_OFFSETS
	.align		4
        /*0de8*/ 	.byte	0x04, 0x1c
        /*0dea*/ 	.short	(.L_159 - .L_158)


	//   ....[0]....
.L_158:
        /*0dec*/ 	.word	0x00000a50


	//   ....[1]....
        /*0df0*/ 	.word	0x0000d680


	//   ....[2]....
        /*0df4*/ 	.word	0x00014490


	//----- nvinfo : EIATTR_MAX_THREADS
	.align		4
.L_159:
        /*0df8*/ 	.byte	0x04, 0x05
        /*0dfa*/ 	.short	(.L_161 - .L_160)
.L_160:
        /*0dfc*/ 	.word	0x00000180
        /*0e00*/ 	.word	0x00000001
        /*0e04*/ 	.word	0x00000001


	//----- nvinfo : EIATTR_CRS_STACK_SIZE
	.align		4
.L_161:
        /*0e08*/ 	.byte	0x04, 0x1e
        /*0e0a*/ 	.short	(.L_163 - .L_162)
.L_162:
        /*0e0c*/ 	.word	0x00000000


	//----- nvinfo : EIATTR_CBANK_PARAM_SIZE
	.align		4
.L_163:
        /*0e10*/ 	.byte	0x03, 0x19
        /*0e12*/ 	.short	0x0af0


	//----- nvinfo : EIATTR_PARAM_CBANK
	.align		4
        /*0e14*/ 	.byte	0x04, 0x0a
        /*0e16*/ 	.short	(.L_165 - .L_164)
	.align		4
.L_164:
        /*0e18*/ 	.word	index@(.nv.constant0._ZN7cutlass13device_kernelIN5flash11enable_sm90INS1_16FlashAttnFwdSm90INS1_25CollectiveMainloopFwdSm90ILi2EN4cute5tupleIJNS5_1CILi1EEES8_S8_EEENS6_IJNS7_ILi128EEENS7_ILi80EEENS7_ILi256EEEEEELi256ENS_6half_tEfNS_4arch4Sm90ELb0ELb0ELb0ELb1ELb0ELb0ELb0ELb1ELb1ELb1ELb0ELb0EEENS1_21CollectiveEpilogueFwdINS6_IJSA_SC_SB_EEES9_SE_SG_Li256ELb1ELb1ELb0ELb0EEENS1_36VarlenDynamicPersistentTileSchedulerILi128ELi80ELi256ELi128ELb0ELb1ELb1ELb0ELb1ELb1EEEEEEEEEvNT_6ParamsE)
        /*0e1c*/ 	.short	0x0210
        /*0e1e*/ 	.short	0x0af0


	//----- nvinfo : EIATTR_SW_WAR
	.align		4
.L_165:
        /*0e20*/ 	.byte	0x04, 0x36
        /*0e22*/ 	.short	(.L_167 - .L_166)
.L_166:
        /*0e24*/ 	.word	0x00000008
.L_167:


//--------------------- .nv.info._ZN7cutlass13device_kernelIN5flash11enable_sm90INS1_16FlashAttnFwdSm90INS1_25CollectiveMainloopFwdSm90ILi2EN4cute5tupleIJNS5_1CILi1EEES8_S8_EEENS6_IJNS7_ILi128EEENS7_ILi80EEENS7_ILi256EEEEEELi256ENS_6half_tEfNS_4arch4Sm90ELb0ELb0ELb0ELb1ELb0ELb1ELb0ELb1ELb1ELb1ELb0ELb0EEENS1_21CollectiveEpilogueFwdINS6_IJSA_SC_SB_EEES9_SE_SG_Li256ELb1ELb1ELb0ELb0EEENS1_36VarlenDynamicPersistentTileSchedulerILi128ELi80ELi256ELi128ELb0ELb1ELb1ELb0ELb1ELb1EEEEEEEEEvNT_6ParamsE --------------------------
	.section	.nv.info._ZN7cutlass13device_kernelIN5flash11enable_sm90INS1_16FlashAttnFwdSm90INS1_25CollectiveMainloopFwdSm90ILi2EN4cute5tupleIJNS5_1CILi1EEES8_S8_EEENS6_IJNS7_ILi128EEENS7_ILi80EEENS7_ILi256EEEEEELi256ENS_6half_tEfNS_4arch4Sm90ELb0ELb0ELb0ELb1ELb0ELb1ELb0ELb1ELb1ELb1ELb0ELb0EEENS1_21CollectiveEpilogueFwdINS6_IJSA_SC_SB_EEES9_SE_SG_Li256ELb1ELb1ELb0ELb0EEENS1_36VarlenDynamicPersistentTileSchedulerILi128ELi80ELi256ELi128ELb0ELb1ELb1ELb0ELb1ELb1EEEEEEEEEvNT_6ParamsE,"",@"SHT_CUDA_INFO"
	.sectionflags	@""
	.align	4


	//----- nvinfo : EIATTR_CUDA_API_VERSION
	.align		4
        /*0000*/ 	.byte	0x04, 0x37
        /*0002*/ 	.short	(.L_169 - .L_168)
.L_168:
        /*0004*/ 	.word	0x00000082


	//----- nvinfo : EIATTR_KPARAM_INFO
	.align		4
.L_169:
        /*0008*/ 	.byte	0x04, 0x17
        /*000a*/ 	.short	(.L_171 - .L_170)
.L_170:
        /*000c*/ 	.word	0x00000000
        /*0010*/ 	.short	0x0000
        /*0012*/ 	.short	0x0070
        /*0014*/ 	.byte	0x00, 0xf0, 0x01, 0x2a


	//----- nvinfo : EIATTR_SPARSE_MMA_MASK
	.align		4
.L_171:
        /*0018*/ 	.byte	0x03, 0x50
        /*001a*/ 	.short	0x0000


	//----- nvinfo : EIATTR_MAXREG_COUNT
	.align		4
        /*001c*/ 	.byte	0x03, 0x1b
        /*001e*/ 	.short	0x00a8


	//----- nvinfo : EIATTR_NUM_BARRIERS
	.align		4
        /*0020*/ 	.byte	0x02, 0x4c
        /*0022*/ 	.byte	0x10
	.zero		1


	//----- nvinfo : EIATTR_EXTERNS
	.align		4
        /*0024*/ 	.byte	0x04, 0x0f
        /*0026*/ 	.short	(.L_173 - .L_172)


	//   ....[0]....
	.align		4
.L_172:
        /*0028*/ 	.word	index@(__assertfail)


	//----- nvinfo : EIATTR_ANNOTATIONS
	.align		4
.L_173:
        /*002c*/ 	.byte	0x04, 0x55
        /*002e*/ 	.short	(.L_175 - .L_174)


	//   ....[0]....
.L_174:
        /* <DEDUP_REMOVED lines=122> */


	//----- nvinfo : EIATTR_MERCURY_ISA_VERSION
	.align		4
.L_175:
        /*07b8*/ 	.byte	0x03, 0x5f
        /*07ba*/ 	.short	0x0101


	//----- nvinfo : EIATTR_UNUSED_LOAD_BYTE_OFFSET
	.align		4
        /*07bc*/ 	.byte	0x04, 0x44
        /*07be*/ 	.short	(.L_177 - .L_176)


	//   ....[0]....
.L_176:
        /*07c0*/ 	.word	0x00000a70
        /*07c4*/ 	.word	0x0000fff0


	//   ....[1]....
        /*07c8*/ 	.word	0x0001c6c0
        /*07cc*/ 	.word	0x0000fff0


	//----- nvinfo : EIATTR_INT_WARP_WIDE_INSTR_OFFSETS
	.align		4
.L_177:
        /*07d0*/ 	.byte	0x04, 0x31
        /*07d2*/ 	.short	(.L_179 - .L_178)


	//   ....[0]....
.L_178:
        /*07d4*/ 	.word	0x00000180


	//   ....[1]....
        /*07d8*/ 	.word	0x000001c0


	//   ....[2]....
        /*07dc*/ 	.word	0x00000280


	//   ....[3]....
        /*07e0*/ 	.word	0x00022160


	//   ....[4]....
        /*07e4*/ 	.word	0x000221d0


	//   ....[5]....
        /*07e8*/ 	.word	0x00026900


	//   ....[6]....
        /*07ec*/ 	.word	0x00026970


	//----- nvinfo : EIATTR_COOP_GROUP_MASK_REGIDS
	.align		4
.L_179:
        /*07f0*/ 	.byte	0x04, 0x29
        /*07f2*/ 	.short	(.L_181 - .L_180)


	//   ....[0]....
.L_180:
        /*07f4*/ 	.word	0xffffffff


	//   ....[1]....
        /*07f8*/ 	.word	0xffffffff


	//   ....[2]....
        /*07fc*/ 	.word	0xffffffff


	//   ....[3]....
        /*0800*/ 	.word	0xffffffff


	//   ....[4]....
        /*0804*/ 	.word	0xffffffff


	//   ....[5]....
        /*0808*/ 	.word	0xffffffff


	//   ....[6]....
        /*080c*/ 	.word	0xffffffff


	//   ....[7]....
        /*0810*/ 	.word	0xffffffff


	//   ....[8]....
        /*0814*/ 	.word	0xffffffff


	//   ....[9]....
        /*0818*/ 	.word	0xffffffff


	//   ....[10]....
        /*081c*/ 	.word	0xffffffff


	//   ....[11]....
        /*0820*/ 	.word	0xffffffff


	//   ....[12]....
        /*0824*/ 	.word	0xffffffff


	//   ....[13]....
        /*0828*/ 	.word	0xffffffff


	//   ....[14]....
        /*082c*/ 	.word	0xffffffff


	//   ....[15]....
        /*0830*/ 	.word	0xffffffff


	//   ....[16]....
        /*0834*/ 	.word	0xffffffff


	//   ....[17]....
        /*0838*/ 	.word	0xffffffff


	//   ....[18]....
        /*083c*/ 	.word	0xffffffff


	//   ....[19]....
        /*0840*/ 	.word	0xffffffff


	//   ....[20]....
        /*0844*/ 	.word	0xffffffff


	//   ....[21]....
        /*0848*/ 	.word	0xffffffff


	//   ....[22]....
        /*084c*/ 	.word	0xffffffff


	//   ....[23]....
        /*0850*/ 	.word	0xffffffff


	//   ....[24]....
        /*0854*/ 	.word	0xffffffff


	//   ....[25]....
        /*0858*/ 	.word	0xffffffff


	//   ....[26]....
        /*085c*/ 	.word	0xffffffff


	//   ....[27]....
        /*0860*/ 	.word	0xffffffff


	//   ....[28]....
        /*0864*/ 	.word	0xffffffff


	//   ....[29]....
        /*0868*/ 	.word	0xffffffff


	//   ....[30]....
        /*086c*/ 	.word	0xffffffff


	//   ....[31]....
        /*0870*/ 	.word	0xffffffff


	//   ....[32]....
        /*0874*/ 	.word	0xffffffff


	//   ....[33]....
        /*0878*/ 	.word	0xffffffff


	//   ....[34]....
        /*087c*/ 	.word	0xffffffff


	//   ....[35]....
        /*0880*/ 	.word	0xffffffff


	//   ....[36]....
        /*0884*/ 	.word	0xffffffff


	//   ....[37]....
        /*0888*/ 	.word	0xffffffff


	//   ....[38]....
        /*088c*/ 	.word	0xffffffff


	//   ....[39]....
        /*0890*/ 	.word	0xffffffff


	//   ....[40]....
        /*0894*/ 	.word	0xffffffff


	//   ....[41]....
        /*0898*/ 	.word	0xffffffff


	//   ....[42]....
        /*089c*/ 	.word	0xffffffff


	//   ....[43]....
        /*08a0*/ 	.word	0xffffffff


	//   ....[44]....
        /*08a4*/ 	.word	0xffffffff


	//   ....[45]....
        /*08a8*/ 	.word	0xffffffff


	//   ....[46]....
        /*08ac*/ 	.word	0xffffffff


	//   ....[47]....
        /*08b0*/ 	.word	0xffffffff


	//   ....[48]....
        /*08b4*/ 	.word	0xffffffff


	//   ....[49]....
        /*08b8*/ 	.word	0xffffffff


	//   ....[50]....
        /*08bc*/ 	.word	0xffffffff


	//   ....[51]....
        /*08c0*/ 	.word	0xffffffff


	//   ....[52]....
        /*08c4*/ 	.word	0xffffffff


	//   ....[53]....
        /*08c8*/ 	.word	0xffffffff


	//   ....[54]....
        /*08cc*/ 	.word	0xffffffff


	//   ....[55]....
        /*08d0*/ 	.word	0xffffffff


	//   ....[56]....
        /*08d4*/ 	.word	0xffffffff


	//   ....[57]....
        /*08d8*/ 	.word	0xffffffff


	//   ....[58]....
        /*08dc*/ 	.word	0xffffffff


	//   ....[59]....
        /*08e0*/ 	.word	0xffffffff


	//   ....[60]....
        /*08e4*/ 	.word	0xffffffff


	//   ....[61]....
        /*08e8*/ 	.word	0xffffffff


	//   ....[62]....
        /*08ec*/ 	.word	0xffffffff


	//   ....[63]....
        /*08f0*/ 	.word	0xffffffff


	//   ....[64]....
        /*08f4*/ 	.word	0xffffffff


	//   ....[65]....
        /*08f8*/ 	.word	0xffffffff


	//   ....[66]....
        /*08fc*/ 	.word	0xffffffff


	//   ....[67]....
        /*0900*/ 	.word	0xffffffff


	//   ....[68]....
        /*0904*/ 	.word	0xffffffff


	//   ....[69]....
        /*0908*/ 	.word	0xffffffff


	//   ....[70]....
        /*090c*/ 	.word	0xffffffff


	//   ....[71]....
        /*0910*/ 	.word	0xffffffff


	//   ....[72]....
        /*0914*/ 	.word	0xffffffff


	//   ....[73]....
        /*0918*/ 	.word	0xffffffff


	//   ....[74]....
        /*091c*/ 	.word	0xffffffff


	//   ....[75]....
        /*0920*/ 	.word	0xffffffff


	//   ....[76]....
        /*0924*/ 	.word	0xffffffff


	//   ....[77]....
        /*0928*/ 	.word	0xffffffff


	//   ....[78]....
        /*092c*/ 	.word	0xffffffff


	//   ....[79]....
        /*0930*/ 	.word	0xffffffff


	//   ....[80]....
        /*0934*/ 	.word	0xffffffff


	//   ....[81]....
        /*0938*/ 	.word	0xffffffff


	//   ....[82]....
        /*093c*/ 	.word	0xffffffff


	//   ....[83]....
        /*0940*/ 	.word	0xffffffff


	//   ....[84]....
        /*0944*/ 	.word	0xffffffff


	//   ....[85]....
        /*0948*/ 	.word	0xffffffff


	//   ....[86]....
        /*094c*/ 	.word	0xffffffff


	//   ....[87]....
        /*0950*/ 	.word	0xffffffff


	//   ....[88]....
        /*0954*/ 	.word	0xffffffff


	//   ....[89]....
        /*0958*/ 	.word	0xffffffff


	//   ....[90]....
        /*095c*/ 	.word	0xffffffff


	//   ....[91]....
        /*0960*/ 	.word	0xffffffff


	//   ....[92]....
        /*0964*/ 	.word	0xffffffff


	//   ....[93]....
        /*0968*/ 	.word	0xffffffff


	//   ....[94]....
        /*096c*/ 	.word	0xffffffff


	//   ....[95]....
        /*0970*/ 	.word	0xffffffff


	//   ....[96]....
        /*0974*/ 	.word	0xffffffff


	//   ....[97]....
        /*0978*/ 	.word	0xffffffff


	//   ....[98]....
        /*097c*/ 	.word	0xffffffff


	//   ....[99]....
        /*0980*/ 	.word	0xffffffff


	//   ....[100]....
        /*0984*/ 	.word	0x0500000f


	//   ....[101]....
        /*0988*/ 	.word	0x0500000f


	//   ....[102]....
        /*098c*/ 	.word	0x0500000f


	//   ....[103]....
        /*0990*/ 	.word	0x0500000f


	//   ....[104]....
        /*0994*/ 	.word	0x0500000f


	//   ....[105]....
        /*0998*/ 	.word	0x0500000f


	//   ....[106]....
        /*099c*/ 	.word	0x0500000f


	//   ....[107]....
        /*09a0*/ 	.word	0x0500000f


	//   ....[108]....
        /*09a4*/ 	.word	0x0500000f


	//   ....[109]....
        /*09a8*/ 	.word	0x0500000f


	//   ....[110]....
        /*09ac*/ 	.word	0x0500000f


	//   ....[111]....
        /*09b0*/ 	.word	0x0500000f


	//   ....[112]....
        /*09b4*/ 	.word	0x0500000f


	//   ....[113]....
        /*09b8*/ 	.word	0x0500000f


	//   ....[114]....
        /*09bc*/ 	.word	0x0500000f


	//   ....[115]....
        /*09c0*/ 	.word	0x0500000f


	//   ....[116]....
        /*09c4*/ 	.word	0x0500000f


	//   ....[117]....
        /*09c8*/ 	.word	0x0500000f


	//   ....[118]....
        /*09cc*/ 	.word	0x0500000f


	//   ....[119]....
        /*09d0*/ 	.word	0x0500000f


	//   ....[120]....
        /*09d4*/ 	.word	0x0500000f


	//   ....[121]....
        /*09d8*/ 	.word	0x0500000f


	//   ....[122]....
        /*09dc*/ 	.word	0x0500000f


	//   ....[123]....
        /*09e0*/ 	.word	0x0500000f


	//   ....[124]....
        /*09e4*/ 	.word	0x0500000f


	//   ....[125]....
        /*09e8*/ 	.word	0x0500000f


	//   ....[126]....
        /*09ec*/ 	.word	0x0500000f


	//   ....[127]....
        /*09f0*/ 	.word	0x0500000f


	//   ....[128]....
        /*09f4*/ 	.word	0x0500000f


	//   ....[129]....
        /*09f8*/ 	.word	0x0500000f


	//   ....[130]....
        /*09fc*/ 	.word	0x0500000f


	//   ....[131]....
        /*0a00*/ 	.word	0x0500000f


	//   ....[132]....
        /*0a04*/ 	.word	0x0500000f


	//   ....[133]....
        /*0a08*/ 	.word	0x0500000f


	//   ....[134]....
        /*0a0c*/ 	.word	0x0500000f


	//   ....[135]....
        /*0a10*/ 	.word	0x0500000f


	//   ....[136]....
        /*0a14*/ 	.word	0x0500000f


	//   ....[137]....
        /*0a18*/ 	.word	0x0500000f


	//   ....[138]....
        /*0a1c*/ 	.word	0x0500000f


	//   ....[139]....
        /*0a20*/ 	.word	0x0500000f


	//   ....[140]....
        /*0a24*/ 	.word	0x0500000f


	//   ....[141]....
        /*0a28*/ 	.word	0x0500000f


	//   ....[142]....
        /*0a2c*/ 	.word	0x0500000f


	//   ....[143]....
        /*0a30*/ 	.word	0x0500000f


	//----- nvinfo : EIATTR_COOP_GROUP_INSTR_OFFSETS
	.align		4
.L_181:
        /*0a34*/ 	.byte	0x04, 0x28
        /*0a36*/ 	.short	(.L_183 - .L_182)


	//   ....[0]....
.L_182:
        /*0a38*/ 	.word	0x00000060


	//   ....[1]....
        /*0a3c*/ 	.word	0x00000190


	//   ....[2]....
        /*0a40*/ 	.word	0x00000290


	//   ....[3]....
        /*0a44*/ 	.word	0x00000400


	//   ....[4]....
        /*0a48*/ 	.word	0x00000560


	//   ....[5]....
        /*0a4c*/ 	.word	0x00000680


	//   ....[6]....
        /*0a50*/ 	.word	0x000007e0


	//   ....[7]....
        /*0a54*/ 	.word	0x0000adc0


	//   ....[8]....
        /*0a58*/ 	.word	0x0000b330


	//   ....[9]....
        /*0a5c*/ 	.word	0x0000b340


	//   ....[10]....
        /*0a60*/ 	.word	0x0000b350


	//   ....[11]....
        /*0a64*/ 	.word	0x0000b360


	//   ....[12]....
        /*0a68*/ 	.word	0x0000e5f0


	//   ....[13]....
        /*0a6c*/ 	.word	0x0000e600


	//   ....[14]....
        /*0a70*/ 	.word	0x0000e610


	//   ....[15]....
        /*0a74*/ 	.word	0x0000e620


	//   ....[16]....
        /*0a78*/ 	.word	0x00015120


	//   ....[17]....
        /*0a7c*/ 	.word	0x00015140


	//   ....[18]....
        /*0a80*/ 	.word	0x00015350


	//   ....[19]....
        /*0a84*/ 	.word	0x00015370


	//   ....[20]....
        /*0a88*/ 	.word	0x0001a4a0


	//   ....[21]....
        /*0a8c*/ 	.word	0x0001a4c0


	//   ....[22]....
        /*0a90*/ 	.word	0x0001a620


	//   ....[23]....
        /*0a94*/ 	.word	0x0001a640


	//   ....[24]....
        /*0a98*/ 	.word	0x0001bc20


	//   ....[25]....
        /*0a9c*/ 	.word	0x0001bca0


	//   ....[26]....
        /*0aa0*/ 	.word	0x0001bcc0


	//   ....[27]....
        /*0aa4*/ 	.word	0x0001bcd0


	//   ....[28]....
        /*0aa8*/ 	.word	0x0001d900


	//   ....[29]....
        /*0aac*/ 	.word	0x0001d940


	//   ....[30]....
        /*0ab0*/ 	.word	0x0001d9f0


	//   ....[31]....
        /*0ab4*/ 	.word	0x0001da20


	//   ....[32]....
        /*0ab8*/ 	.word	0x0001e110


	//   ....[33]....
        /*0abc*/ 	.word	0x0001e150


	//   ....[34]....
        /*0ac0*/ 	.word	0x0001e2b0


	//   ....[35]....
        /*0ac4*/ 	.word	0x0001e2d0


	//   ....[36]....
        /*0ac8*/ 	.word	0x0001e420


	//   ....[37]....
        /*0acc*/ 	.word	0x0001e440


	//   ....[38]....
        /*0ad0*/ 	.word	0x0001e5a0


	//   ....[39]....
        /*0ad4*/ 	.word	0x0001e5c0


	//   ....[40]....
        /*0ad8*/ 	.word	0x0001ef10


	//   ....[41]....
        /*0adc*/ 	.word	0x0001ef30


	//   ....[42]....
        /*0ae0*/ 	.word	0x0001f090


	//   ....[43]....
        /*0ae4*/ 	.word	0x0001f0b0


	//   ....[44]....
        /*0ae8*/ 	.word	0x0001f200


	//   ....[45]....
        /*0aec*/ 	.word	0x0001f220


	//   ....[46]....
        /*0af0*/ 	.word	0x0001f380


	//   ....[47]....
        /*0af4*/ 	.word	0x0001f3a0


	//   ....[48]....
        /*0af8*/ 	.word	0x0001f580


	//   ....[49]....
        /*0afc*/ 	.word	0x0001f760


	//   ....[50]....
        /*0b00*/ 	.word	0x0001f790


	//   ....[51]....
        /*0b04*/ 	.word	0x0001f7c0


	//   ....[52]....
        /*0b08*/ 	.word	0x0001f7f0


	//   ....[53]....
        /*0b0c*/ 	.word	0x0001f820


	//   ....[54]....
        /*0b10*/ 	.word	0x0001f850


	//   ....[55]....
        /*0b14*/ 	.word	0x0001f9d0


	//   ....[56]....
        /*0b18*/ 	.word	0x0001fa00


	//   ....[57]....
        /*0b1c*/ 	.word	0x0001fa30


	//   ....[58]....
        /*0b20*/ 	.word	0x0001fa60


	//   ....[59]....
        /*0b24*/ 	.word	0x0001fa90


	//   ....[60]....
        /*0b28*/ 	.word	0x0001fac0


	//   ....[61]....
        /*0b2c*/ 	.word	0x0001fb50


	//   ....[62]....
        /*0b30*/ 	.word	0x0001fb80


	//   ....[63]....
        /*0b34*/ 	.word	0x0001fc10


	//   ....[64]....
        /*0b38*/ 	.word	0x000207f0


	//   ....[65]....
        /*0b3c*/ 	.word	0x00022790


	//   ....[66]....
        /*0b40*/ 	.word	0x00023500


	//   ....[67]....
        /*0b44*/ 	.word	0x00023510


	//   ....[68]....
        /*0b48*/ 	.word	0x000235e0


	//   ....[69]....
        /*0b4c*/ 	.word	0x000235f0


	//   ....[70]....
        /*0b50*/ 	.word	0x000236a0


	//   ....[71]....
        /*0b54*/ 	.word	0x000236b0


	//   ....[72]....
        /*0b58*/ 	.word	0x00023760


	//   ....[73]....
        /*0b5c*/ 	.word	0x00023770


	//   ....[74]....
        /*0b60*/ 	.word	0x00023820


	//   ....[75]....
        /*0b64*/ 	.word	0x00023830


	//   ....[76]....
        /*0b68*/ 	.word	0x000238e0


	//   ....[77]....
        /*0b6c*/ 	.word	0x000238f0


	//   ....[78]....
        /*0b70*/ 	.word	0x000239a0


	//   ....[79]....
        /*0b74*/ 	.word	0x000239b0


	//   ....[80]....
        /*0b78*/ 	.word	0x00023a00


	//   ....[81]....
        /*0b7c*/ 	.word	0x00023a50


	//   ....[82]....
        /*0b80*/ 	.word	0x00027240


	//   ....[83]....
        /*0b84*/ 	.word	0x00027270


	//   ....[84]....
        /*0b88*/ 	.word	0x000272b0


	//   ....[85]....
        /*0b8c*/ 	.word	0x000272e0


	//   ....[86]....
        /*0b90*/ 	.word	0x00027310


	//   ....[87]....
        /*0b94*/ 	.word	0x00027340


	//   ....[88]....
        /*0b98*/ 	.word	0x00027370


	//   ....[89]....
        /*0b9c*/ 	.word	0x000273a0


	//   ....[90]....
        /*0ba0*/ 	.word	0x00027530


	//   ....[91]....
        /*0ba4*/ 	.word	0x00027560


	//   ....[92]....
        /*0ba8*/ 	.word	0x00027590


	//   ....[93]....
        /*0bac*/ 	.word	0x000275c0


	//   ....[94]....
        /*0bb0*/ 	.word	0x000275f0


	//   ....[95]....
        /*0bb4*/ 	.word	0x00027620


	//   ....[96]....
        /*0bb8*/ 	.word	0x000276e0


	//   ....[97]....
        /*0bbc*/ 	.word	0x00027700


	//   ....[98]....
        /*0bc0*/ 	.word	0x00027770


	//   ....[99]....
        /*0bc4*/ 	.word	0x00027c00


	//   ....[100]....
        /*0bc8*/ 	.word	0x00028040


	//   ....[101]....
        /*0bcc*/ 	.word	0x000280d0


	//   ....[102]....
        /*0bd0*/ 	.word	0x00028120


	//   ....[103]....
        /*0bd4*/ 	.word	0x00028170


	//   ....[104]....
        /*0bd8*/ 	.word	0x00028250


	//   ....[105]....
        /*0bdc*/ 	.word	0x000282e0


	//   ....[106]....
        /*0be0*/ 	.word	0x00028330


	//   ....[107]....
        /*0be4*/ 	.word	0x00028380


	//   ....[108]....
        /*0be8*/ 	.word	0x000285e0


	//   ....[109]....
        /*0bec*/ 	.word	0x000288d0


	//   ....[110]....
        /*0bf0*/ 	.word	0x00028a40


	//   ....[111]....
        /*0bf4*/ 	.word	0x00028a90


	//   ....[112]....
        /*0bf8*/ 	.word	0x00028c40


	//   ....[113]....
        /*0bfc*/ 	.word	0x00028c90


	//   ....[114]....
        /*0c00*/ 	.word	0x00028dd0


	//   ....[115]....
        /*0c04*/ 	.word	0x00028e20


	//   ....[116]....
        /*0c08*/ 	.word	0x00028f60


	//   ....[117]....
        /*0c0c*/ 	.word	0x00028fb0


	//   ....[118]....
        /*0c10*/ 	.word	0x000290f0


	//   ....[119]....
        /*0c14*/ 	.word	0x00029140


	//   ....[120]....
        /*0c18*/ 	.word	0x00029280


	//   ....[121]....
        /*0c1c*/ 	.word	0x000292d0


	//   ....[122]....
        /*0c20*/ 	.word	0x000293f0


	//   ....[123]....
        /*0c24*/ 	.word	0x00029460


	//   ....[124]....
        /*0c28*/ 	.word	0x00029580


	//   ....[125]....
        /*0c2c*/ 	.word	0x000295d0


	//   ....[126]....
        /*0c30*/ 	.word	0x00029900


	//   ....[127]....
        /*0c34*/ 	.word	0x000299a0


	//   ....[128]....
        /*0c38*/ 	.word	0x00029ad0


	//   ....[129]....
        /*0c3c*/ 	.word	0x00029b50


	//   ....[130]....
        /*0c40*/ 	.word	0x00029bd0


	//   ....[131]....
        /*0c44*/ 	.word	0x00029c50


	//   ....[132]....
        /*0c48*/ 	.word	0x00029cd0


	//   ....[133]....
        /*0c4c*/ 	.word	0x00029d60


	//   ....[134]....
        /*0c50*/ 	.word	0x00029e00


	//   ....[135]....
        /*0c54*/ 	.word	0x00029eb0


	//   ....[136]....
        /*0c58*/ 	.word	0x00029f30


	//   ....[137]....
        /*0c5c*/ 	.word	0x00029fb0


	//   ....[138]....
        /*0c60*/ 	.word	0x0002a030


	//   ....[139]....
        /*0c64*/ 	.word	0x0002a0c0


	//   ....[140]....
        /*0c68*/ 	.word	0x0002a140


	//   ....[141]....
        /*0c6c*/ 	.word	0x0002a1e0


	//   ....[142]....
        /*0c70*/ 	.word	0x0002a270


	//   ....[143]....
        /*0c74*/ 	.word	0x0002a3a0


	//----- nvinfo : EIATTR_REG_RECONFIG
	.align		4
.L_183:
        /*0c78*/ 	.byte	0x01, 0x54
	.zero		2


	//----- nvinfo : EIATTR_SYSCALL_OFFSETS
	.align		4
        /*0c7c*/ 	.byte	0x04, 0x46
        /*0c7e*/ 	.short	(.L_185 - .L_184)


	//   ....[0]....
.L_184:
        /*0c80*/ 	.word	0x00001b00


	//   ....[1]....
        /*0c84*/ 	.word	0x00001c50


	//   ....[2]....
        /*0c88*/ 	.word	0x0000af40


	//   ....[3]....
        /*0c8c*/ 	.word	0x0000b2a0


	//   ....[4]....
        /*0c90*/ 	.word	0x00022370


	//   ....[5]....
        /*0c94*/ 	.word	0x000224d0


	//   ....[6]....
        /*0c98*/ 	.word	0x000225d0


	//   ....[7]....
        /*0c9c*/ 	.word	0x00023050


	//----- nvinfo : EIATTR_MBARRIER_INSTR_OFFSETS
	.align		4
.L_185:
        /*0ca0*/ 	.byte	0x04, 0x39
        /*0ca2*/ 	.short	(.L_187 - .L_186)


	//   ....[0]....
.L_186:
        /*0ca4*/ 	.word	0x000002b0
        /*0ca8*/ 	.word	0x000000ff
        /*0cac*/ 	.word	0x00038800
        /*0cb0*/ 	.short	0x0100
        /*0cb2*/ 	.byte	0x08
	.zero		1


	//   ....[1]....
        /*0cb4*/ 	.word	0x000002c0
        /*0cb8*/ 	.word	0x000000ff
        /*0cbc*/ 	.word	0x00038820
        /*0cc0*/ 	.short	0x0100
        /*0cc2*/ 	.byte	0x08
	.zero		1


	//   ....[2]....
        /*0cc4*/ 	.word	0x000003b0
        /*0cc8*/ 	.word	0x000000ff
        /*0ccc*/ 	.word	0x00038830
        /*0cd0*/ 	.short	0x0100
        /*0cd2*/ 	.byte	0x08
	.zero		1


	//   ....[3]....
        /*0cd4*/ 	.word	0x000003c0
        /*0cd8*/ 	.word	0x000000ff
        /*0cdc*/ 	.word	0x00038840
        /*0ce0*/ 	.short	0x0100
        /*0ce2*/ 	.byte	0x08
	.zero		1


	//   ....[4]....
        /*0ce4*/ 	.word	0x000003d0
        /*0ce8*/ 	.word	0x000000ff
        /*0cec*/ 	.word	0x00038838
        /*0cf0*/ 	.short	0x0100
        /*0cf2*/ 	.byte	0x08
	.zero		1


	//   ....[5]....
        /*0cf4*/ 	.word	0x000003e0
        /*0cf8*/ 	.word	0x000000ff
        /*0cfc*/ 	.word	0x00038848
        /*0d00*/ 	.short	0x0100
        /*0d02*/ 	.byte	0x08
	.zero		1


	//   ....[6]....
        /*0d04*/ 	.word	0x00000510
        /*0d08*/ 	.word	0x000000ff
        /*0d0c*/ 	.word	0x00038850
        /*0d10*/ 	.short	0x0100
        /*0d12*/ 	.byte	0x08
	.zero		1


	//   ....[7]....
        /*0d14*/ 	.word	0x00000520
        /*0d18*/ 	.word	0x000000ff
        /*0d1c*/ 	.word	0x00038860
        /*0d20*/ 	.short	0x0100
        /*0d22*/ 	.byte	0x08
	.zero		1


	//   ....[8]....
        /*0d24*/ 	.word	0x00000530
        /*0d28*/ 	.word	0x000000ff
        /*0d2c*/ 	.word	0x00038858
        /*0d30*/ 	.short	0x0100
        /*0d32*/ 	.byte	0x08
	.zero		1


	//   ....[9]....
        /*0d34*/ 	.word	0x00000540
        /*0d38*/ 	.word	0x000000ff
        /*0d3c*/ 	.word	0x00038868
        /*0d40*/ 	.short	0x0100
        /*0d42*/ 	.byte	0x08
	.zero		1


	//   ....[10]....
        /*0d44*/ 	.word	0x00000630
        /*0d48*/ 	.word	0x000000ff
        /*0d4c*/ 	.word	0x00038870
        /*0d50*/ 	.short	0x0100
        /*0d52*/ 	.byte	0x06
	.zero		1


	//   ....[11]....
        /*0d54*/ 	.word	0x00000640
        /*0d58*/ 	.word	0x000000ff
        /*0d5c*/ 	.word	0x00038880
        /*0d60*/ 	.short	0x0100
        /*0d62*/ 	.byte	0x06
	.zero		1


	//   ....[12]....
        /*0d64*/ 	.word	0x00000650
        /*0d68*/ 	.word	0x000000ff
        /*0d6c*/ 	.word	0x00038878
        /*0d70*/ 	.short	0x0100
        /*0d72*/ 	.byte	0x06
	.zero		1


	//   ....[13]....
        /*0d74*/ 	.word	0x00000660
        /*0d78*/ 	.word	0x000000ff
        /*0d7c*/ 	.word	0x00038888
        /*0d80*/ 	.short	0x0100
        /*0d82*/ 	.byte	0x06
	.zero		1


	//   ....[14]....
        /*0d84*/ 	.word	0x00000790
        /*0d88*/ 	.word	0x000000ff
        /*0d8c*/ 	.word	0x00038890
        /*0d90*/ 	.short	0x0100
        /*0d92*/ 	.byte	0x08
	.zero		1


	//   ....[15]....
        /*0d94*/ 	.word	0x000007a0
        /*0d98*/ 	.word	0x000000ff
        /*0d9c*/ 	.word	0x000388a0
        /*0da0*/ 	.short	0x0100
        /*0da2*/ 	.byte	0x08
	.zero		1


	//   ....[16]....
        /*0da4*/ 	.word	0x000007b0
        /*0da8*/ 	.word	0x000000ff
        /*0dac*/ 	.word	0x00038898
        /*0db0*/ 	.short	0x0100
        /*0db2*/ 	.byte	0x08
	.zero		1


	//   ....[17]....
        /*0db4*/ 	.word	0x000007c0
        /*0db8*/ 	.word	0x000000ff
        /*0dbc*/ 	.word	0x000388a8
        /*0dc0*/ 	.short	0x0100
        /*0dc2*/ 	.byte	0x08
	.zero		1


	//   ....[18]....
        /*0dc4*/ 	.word	0x000008f0
        /*0dc8*/ 	.word	0x000000ff
        /*0dcc*/ 	.word	0x000388b0
        /*0dd0*/ 	.short	0x0100
        /*0dd2*/ 	.byte	0x08
	.zero		1


	//   ....[19]....
        /*0dd4*/ 	.word	0x00000900
        /*0dd8*/ 	.word	0x000000ff
        /*0ddc*/ 	.word	0x000388c0
        /*0de0*/ 	.short	0x0100
        /*0de2*/ 	.byte	0x08
	.zero		1


	//   ....[20]....
        /*0de4*/ 	.word	0x00000910
        /*0de8*/ 	.word	0x000000ff
        /*0dec*/ 	.word	0x000388b8
        /*0df0*/ 	.short	0x0100
        /*0df2*/ 	.byte	0x08
	.zero		1


	//   ....[21]....
        /*0df4*/ 	.word	0x00000920
        /*0df8*/ 	.word	0x000000ff
        /*0dfc*/ 	.word	0x000388c8
        /*0e00*/ 	.short	0x0100
        /*0e02*/ 	.byte	0x08
	.zero		1


	//   ....[22]....
        /*0e04*/ 	.word	0x000037b0
        /*0e08*/ 	.word	0x00000000
        /*0e0c*/ 	.word	0x00038890
        /*0e10*/ 	.short	0x010a
        /*0e12*/ 	.byte	0x3f
	.zero		1


	//   ....[23]....
        /*0e14*/ 	.word	0x00006b60
        /*0e18*/ 	.word	0x00000000
        /*0e1c*/ 	.word	0x00038890
        /*0e20*/ 	.short	0x010a
        /*0e22*/ 	.byte	0x3f
	.zero		1


	//   ....[24]....
        /*0e24*/ 	.word	0x00009d40
        /*0e28*/ 	.word	0x00000000
        /*0e2c*/ 	.word	0x00038890
        /*0e30*/ 	.short	0x010a
        /*0e32*/ 	.byte	0x3f
	.zero		1


	//   ....[25]....
        /*0e34*/ 	.word	0x0000a1a0
        /*0e38*/ 	.word	0x00000024
        /*0e3c*/ 	.word	0x00000000
        /*0e40*/ 	.short	0x0101
        /*0e42*/ 	.byte	0x3f
	.zero		1


	//   ....[26]....
        /*0e44*/ 	.word	0x0000a1e0
        /*0e48*/ 	.word	0x00000000
        /*0e4c*/ 	.word	0x000388b0
        /*0e50*/ 	.short	0x010a
        /*0e52*/ 	.byte	0x3f
	.zero		1


	//   ....[27]....
        /*0e54*/ 	.word	0x0000a830
        /*0e58*/ 	.word	0x00000000
        /*0e5c*/ 	.word	0x00000000
        /*0e60*/ 	.short	0x0101
        /*0e62*/ 	.byte	0x3f
	.zero		1


	//   ....[28]....
        /*0e64*/ 	.word	0x0000afc0
        /*0e68*/ 	.word	0x00000012
        /*0e6c*/ 	.word	0x00038800
        /*0e70*/ 	.short	0x010a
        /*0e72*/ 	.byte	0x3f
	.zero		1


	//   ....[29]....
        /*0e74*/ 	.word	0x0000b010
        /*0e78*/ 	.word	0x00000012
        /*0e7c*/ 	.word	0x00038800
        /*0e80*/ 	.short	0x010a
        /*0e82*/ 	.byte	0x3f
	.zero		1


	//   ....[30]....
        /*0e84*/ 	.word	0x0000b880
        /*0e88*/ 	.word	0x00000012
        /*0e8c*/ 	.word	0x00038800
        /*0e90*/ 	.short	0x010a
        /*0e92*/ 	.byte	0x3f
	.zero		1


	//   ....[31]....
        /*0e94*/ 	.word	0x0000ea20
        /*0e98*/ 	.word	0x00000012
        /*0e9c*/ 	.word	0x00038800
        /*0ea0*/ 	.short	0x010a
        /*0ea2*/ 	.byte	0x3f
	.zero		1


	//   ....[32]....
        /*0ea4*/ 	.word	0x00011c90
        /*0ea8*/ 	.word	0x00000000
        /*0eac*/ 	.word	0x00038830
        /*0eb0*/ 	.short	0x010a
        /*0eb2*/ 	.byte	0x3f
	.zero		1


	//   ....[33]....
        /*0eb4*/ 	.word	0x00011d10
        /*0eb8*/ 	.word	0x00000000
        /*0ebc*/ 	.word	0x00038830
        /*0ec0*/ 	.short	0x010a
        /*0ec2*/ 	.byte	0x3f
	.zero		1


	//   ....[34]....
        /*0ec4*/ 	.word	0x000159a0
        /*0ec8*/ 	.word	0x00000000
        /*0ecc*/ 	.word	0x00000000
        /*0ed0*/ 	.short	0x0101
        /*0ed2*/ 	.byte	0x3f
	.zero		1


	//   ....[35]....
        /*0ed4*/ 	.word	0x00016990
        /*0ed8*/ 	.word	0x0000000b
        /*0edc*/ 	.word	0x00038830
        /*0ee0*/ 	.short	0x010a
        /*0ee2*/ 	.byte	0x3f
	.zero		1


	//   ....[36]....
        /*0ee4*/ 	.word	0x00016a10
        /*0ee8*/ 	.word	0x0000000b
        /*0eec*/ 	.word	0x00038830
        /*0ef0*/ 	.short	0x010a
        /*0ef2*/ 	.byte	0x3f
	.zero		1


	//   ....[37]....
        /*0ef4*/ 	.word	0x0001a0a0
        /*0ef8*/ 	.word	0x00000009
        /*0efc*/ 	.word	0x00038850
        /*0f00*/ 	.short	0x010a
        /*0f02*/ 	.byte	0x3f
	.zero		1


	//   ....[38]....
        /*0f04*/ 	.word	0x0001a0f0
        /*0f08*/ 	.word	0x00000009
        /*0f0c*/ 	.word	0x00038850
        /*0f10*/ 	.short	0x010a
        /*0f12*/ 	.byte	0x3f
	.zero		1


	//   ....[39]....
        /*0f14*/ 	.word	0x0001ab60
        /*0f18*/ 	.word	0x000000a4
        /*0f1c*/ 	.word	0x00000000
        /*0f20*/ 	.short	0x0101
        /*0f22*/ 	.byte	0x3f
	.zero		1


	//   ....[40]....
        /*0f24*/ 	.word	0x0001ab80
        /*0f28*/ 	.word	0x00000009
        /*0f2c*/ 	.word	0x00000000
        /*0f30*/ 	.short	0x0101
        /*0f32*/ 	.byte	0x3f
	.zero		1


	//   ....[41]....
        /*0f34*/ 	.word	0x0001b920
        /*0f38*/ 	.word	0x00000000
        /*0f3c*/ 	.word	0x00038850
        /*0f40*/ 	.short	0x010a
        /*0f42*/ 	.byte	0x3f
	.zero		1


	//   ....[42]....
        /*0f44*/ 	.word	0x0001b9c0
        /*0f48*/ 	.word	0x00000000
        /*0f4c*/ 	.word	0x00038850
        /*0f50*/ 	.short	0x010a
        /*0f52*/ 	.byte	0x3f
	.zero		1


	//   ....[43]....
        /*0f54*/ 	.word	0x0001be50
        /*0f58*/ 	.word	0x0000000c
        /*0f5c*/ 	.word	0x00000000
        /*0f60*/ 	.short	0x0101
        /*0f62*/ 	.byte	0x3f
	.zero		1


	//   ....[44]....
        /*0f64*/ 	.word	0x0001e140
        /*0f68*/ 	.word	0x00000000
        /*0f6c*/ 	.word	0x00000000
        /*0f70*/ 	.short	0x0101
        /*0f72*/ 	.byte	0x3f
	.zero		1


	//   ....[45]....
        /*0f74*/ 	.word	0x000208e0
        /*0f78*/ 	.word	0x00000004
        /*0f7c*/ 	.word	0x00038820
        /*0f80*/ 	.short	0x010a
        /*0f82*/ 	.byte	0x3f
	.zero		1


	//   ....[46]....
        /*0f84*/ 	.word	0x000209c0
        /*0f88*/ 	.word	0x00000006
        /*0f8c*/ 	.word	0x000388a0
        /*0f90*/ 	.short	0x010a
        /*0f92*/ 	.byte	0x3f
	.zero		1


	//   ....[47]....
        /*0f94*/ 	.word	0x00020f10
        /*0f98*/ 	.word	0x00000006
        /*0f9c*/ 	.word	0x000388c0
        /*0fa0*/ 	.short	0x010a
        /*0fa2*/ 	.byte	0x3f
	.zero		1


	//   ....[48]....
        /*0fa4*/ 	.word	0x000215a0
        /*0fa8*/ 	.word	0x00000006
        /*0fac*/ 	.word	0x000388a0
        /*0fb0*/ 	.short	0x010a
        /*0fb2*/ 	.byte	0x3f
	.zero		1


	//   ....[49]....
        /*0fb4*/ 	.word	0x00021ae0
        /*0fb8*/ 	.word	0x00000006
        /*0fbc*/ 	.word	0x000388c0
        /*0fc0*/ 	.short	0x010a
        /*0fc2*/ 	.byte	0x3f
	.zero		1


	//   ....[50]....
        /*0fc4*/ 	.word	0x00022a40
        /*0fc8*/ 	.word	0x00000000
        /*0fcc*/ 	.word	0x00038840
        /*0fd0*/ 	.short	0x010a
        /*0fd2*/ 	.byte	0x3f
	.zero		1


	//   ....[51]....
        /*0fd4*/ 	.word	0x00023b70
        /*0fd8*/ 	.word	0x00000009
        /*0fdc*/ 	.word	0x00038800
        /*0fe0*/ 	.short	0x0107
        /*0fe2*/ 	.byte	0x3f
	.zero		1


	//   ....[52]....
        /*0fe4*/ 	.word	0x00023c80
        /*0fe8*/ 	.word	0x00000002
        /*0fec*/ 	.word	0x00038800
        /*0ff0*/ 	.short	0x0101
        /*0ff2*/ 	.byte	0x3f
	.zero		1


	//   ....[53]....
        /*0ff4*/ 	.word	0x00023ca0
        /*0ff8*/ 	.word	0x00000002
        /*0ffc*/ 	.word	0x00038820
        /*1000*/ 	.short	0x010a
        /*1002*/ 	.byte	0x3f
	.zero		1


	//   ....[54]....
        /*1004*/ 	.word	0x00024030
        /*1008*/ 	.word	0x00000003
        /*100c*/ 	.word	0x00038840
        /*1010*/ 	.short	0x010a
        /*1012*/ 	.byte	0x3f
	.zero		1


	//   ....[55]....
        /*1014*/ 	.word	0x000245f0
        /*1018*/ 	.word	0x00000003
        /*101c*/ 	.word	0x00000060
        /*1020*/ 	.short	0x010a
        /*1022*/ 	.byte	0x3f
	.zero		1


	//   ....[56]....
        /*1024*/ 	.word	0x00024f10
        /*1028*/ 	.word	0x00000003
        /*102c*/ 	.word	0x00038840
        /*1030*/ 	.short	0x010a
        /*1032*/ 	.byte	0x3f
	.zero		1


	//   ....[57]....
        /*1034*/ 	.word	0x000254d0
        /*1038*/ 	.word	0x00000002
        /*103c*/ 	.word	0x00000060
        /*1040*/ 	.short	0x010a
        /*1042*/ 	.byte	0x3f
	.zero		1


	//   ....[58]....
        /*1044*/ 	.word	0x00025d00
        /*1048*/ 	.word	0x00000002
        /*104c*/ 	.word	0x00038840
        /*1050*/ 	.short	0x010a
        /*1052*/ 	.byte	0x3f
	.zero		1


	//   ....[59]....
        /*1054*/ 	.word	0x000262c0
        /*1058*/ 	.word	0x00000002
        /*105c*/ 	.word	0x00000060
        /*1060*/ 	.short	0x010a
        /*1062*/ 	.byte	0x3f
	.zero		1


	//   ....[60]....
        /*1064*/ 	.word	0x00026a80
        /*1068*/ 	.word	0x00000002
        /*106c*/ 	.word	0x00038860
        /*1070*/ 	.short	0x010a
        /*1072*/ 	.byte	0x3f
	.zero		1


	//   ....[61]....
        /*1074*/ 	.word	0x00027b80
        /*1078*/ 	.word	0x00000000
        /*107c*/ 	.word	0x00038820
        /*1080*/ 	.short	0x010a
        /*1082*/ 	.byte	0x3f
	.zero		1


	//   ....[62]....
        /*1084*/ 	.word	0x00027d30
        /*1088*/ 	.word	0x00000006
        /*108c*/ 	.word	0x00000000
        /*1090*/ 	.short	0x010a
        /*1092*/ 	.byte	0x3f
	.zero		1


	//   ....[63]....
        /*1094*/ 	.word	0x00027da0
        /*1098*/ 	.word	0x00000007
        /*109c*/ 	.word	0x00000000
        /*10a0*/ 	.short	0x010a
        /*10a2*/ 	.byte	0x3f
	.zero		1


	//   ....[64]....
        /*10a4*/ 	.word	0x00027e10
        /*10a8*/ 	.word	0x00000004
        /*10ac*/ 	.word	0x00000000
        /*10b0*/ 	.short	0x010a
        /*10b2*/ 	.byte	0x3f
	.zero		1


	//   ....[65]....
        /*10b4*/ 	.word	0x00027e40
        /*10b8*/ 	.word	0x00000003
        /*10bc*/ 	.word	0x00000000
        /*10c0*/ 	.short	0x010a
        /*10c2*/ 	.byte	0x3f
	.zero		1


	//   ....[66]....
        /*10c4*/ 	.word	0x00027ea0
        /*10c8*/ 	.word	0x00000000
        /*10cc*/ 	.word	0x00038890
        /*10d0*/ 	.short	0x010a
        /*10d2*/ 	.byte	0x3f
	.zero		1


	//   ....[67]....
        /*10d4*/ 	.word	0x00027ef0
        /*10d8*/ 	.word	0x00000000
        /*10dc*/ 	.word	0x00038890
        /*10e0*/ 	.short	0x010a
        /*10e2*/ 	.byte	0x3f
	.zero		1


	//   ....[68]....
        /*10e4*/ 	.word	0x00027f40
        /*10e8*/ 	.word	0x00000000
        /*10ec*/ 	.word	0x00038890
        /*10f0*/ 	.short	0x010a
        /*10f2*/ 	.byte	0x3f
	.zero		1


	//   ....[69]....
        /*10f4*/ 	.word	0x00027f90
        /*10f8*/ 	.word	0x00000000
        /*10fc*/ 	.word	0x000388b0
        /*1100*/ 	.short	0x010a
        /*1102*/ 	.byte	0x3f
	.zero		1


	//   ....[70]....
        /*1104*/ 	.word	0x000281a0
        /*1108*/ 	.word	0x00000012
        /*110c*/ 	.word	0x00038800
        /*1110*/ 	.short	0x010a
        /*1112*/ 	.byte	0x3f
	.zero		1


	//   ....[71]....
        /*1114*/ 	.word	0x000283c0
        /*1118*/ 	.word	0x00000012
        /*111c*/ 	.word	0x00038800
        /*1120*/ 	.short	0x010a
        /*1122*/ 	.byte	0x3f
	.zero		1


	//   ....[72]....
        /*1124*/ 	.word	0x00028410
        /*1128*/ 	.word	0x00000000
        /*112c*/ 	.word	0x00038830
        /*1130*/ 	.short	0x010a
        /*1132*/ 	.byte	0x3f
	.zero		1


	//   ....[73]....
        /*1134*/ 	.word	0x00028460
        /*1138*/ 	.word	0x0000000b
        /*113c*/ 	.word	0x00038830
        /*1140*/ 	.short	0x010a
        /*1142*/ 	.byte	0x3f
	.zero		1


	//   ....[74]....
        /*1144*/ 	.word	0x000284b0
        /*1148*/ 	.word	0x00000009
        /*114c*/ 	.word	0x00038850
        /*1150*/ 	.short	0x010a
        /*1152*/ 	.byte	0x3f
	.zero		1


	//   ....[75]....
        /*1154*/ 	.word	0x00028500
        /*1158*/ 	.word	0x00000000
        /*115c*/ 	.word	0x00038850
        /*1160*/ 	.short	0x010a
        /*1162*/ 	.byte	0x3f
	.zero		1


	//   ....[76]....
        /*1164*/ 	.word	0x000286b0
        /*1168*/ 	.word	0x00000003
        /*116c*/ 	.word	0x00038820
        /*1170*/ 	.short	0x010a
        /*1172*/ 	.byte	0x3f
	.zero		1


	//   ....[77]....
        /*1174*/ 	.word	0x00028700
        /*1178*/ 	.word	0x00000006
        /*117c*/ 	.word	0x000388a0
        /*1180*/ 	.short	0x010a
        /*1182*/ 	.byte	0x3f
	.zero		1


	//   ....[78]....
        /*1184*/ 	.word	0x00028750
        /*1188*/ 	.word	0x00000006
        /*118c*/ 	.word	0x000388c0
        /*1190*/ 	.short	0x010a
        /*1192*/ 	.byte	0x3f
	.zero		1


	//   ....[79]....
        /*1194*/ 	.word	0x000287a0
        /*1198*/ 	.word	0x00000006
        /*119c*/ 	.word	0x000388a0
        /*11a0*/ 	.short	0x010a
        /*11a2*/ 	.byte	0x3f
	.zero		1


	//   ....[80]....
        /*11a4*/ 	.word	0x000287f0
        /*11a8*/ 	.word	0x00000006
        /*11ac*/ 	.word	0x000388c0
        /*11b0*/ 	.short	0x010a
        /*11b2*/ 	.byte	0x3f
	.zero		1


	//   ....[81]....
        /*11b4*/ 	.word	0x00028990
        /*11b8*/ 	.word	0x00000000
        /*11bc*/ 	.word	0x00038840
        /*11c0*/ 	.short	0x010a
        /*11c2*/ 	.byte	0x3f
	.zero		1


	//   ....[82]....
        /*11c4*/ 	.word	0x00029620
        /*11c8*/ 	.word	0x00000002
        /*11cc*/ 	.word	0x00038820
        /*11d0*/ 	.short	0x010a
        /*11d2*/ 	.byte	0x3f
	.zero		1


	//   ....[83]....
        /*11d4*/ 	.word	0x00029670
        /*11d8*/ 	.word	0x00000003
        /*11dc*/ 	.word	0x00038840
        /*11e0*/ 	.short	0x010a
        /*11e2*/ 	.byte	0x3f
	.zero		1


	//   ....[84]....
        /*11e4*/ 	.word	0x000296c0
        /*11e8*/ 	.word	0x00000003
        /*11ec*/ 	.word	0x00000060
        /*11f0*/ 	.short	0x010a
        /*11f2*/ 	.byte	0x3f
	.zero		1


	//   ....[85]....
        /*11f4*/ 	.word	0x00029710
        /*11f8*/ 	.word	0x00000003
        /*11fc*/ 	.word	0x00038840
        /*1200*/ 	.short	0x010a
        /*1202*/ 	.byte	0x3f
	.zero		1


	//   ....[86]....
        /*1204*/ 	.word	0x00029760
        /*1208*/ 	.word	0x00000002
        /*120c*/ 	.word	0x00000060
        /*1210*/ 	.short	0x010a
        /*1212*/ 	.byte	0x3f
	.zero		1


	//   ....[87]....
        /*1214*/ 	.word	0x000297b0
        /*1218*/ 	.word	0x00000002
        /*121c*/ 	.word	0x00038840
        /*1220*/ 	.short	0x010a
        /*1222*/ 	.byte	0x3f
	.zero		1


	//   ....[88]....
        /*1224*/ 	.word	0x00029800
        /*1228*/ 	.word	0x00000002
        /*122c*/ 	.word	0x00000060
        /*1230*/ 	.short	0x010a
        /*1232*/ 	.byte	0x3f
	.zero		1


	//   ....[89]....
        /*1234*/ 	.word	0x00029850
        /*1238*/ 	.word	0x00000002
        /*123c*/ 	.word	0x00038860
        /*1240*/ 	.short	0x010a
        /*1242*/ 	.byte	0x3f
	.zero		1


	//   ....[90]....
        /*1244*/ 	.word	0x0002a2c0
        /*1248*/ 	.word	0x00000000
        /*124c*/ 	.word	0x00038820
        /*1250*/ 	.short	0x010a
        /*1252*/ 	.byte	0x3f
	.zero		1


	//   ....[91]....
        /*1254*/ 	.word	0x0002a460
        /*1258*/ 	.word	0x00000006
        /*125c*/ 	.word	0x00000000
        /*1260*/ 	.short	0x010a
        /*1262*/ 	.byte	0x3f
	.zero		1


	//   ....[92]....
        /*1264*/ 	.word	0x0002a4b0
        /*1268*/ 	.word	0x00000007
        /*126c*/ 	.word	0x00000000
        /*1270*/ 	.short	0x010a
        /*1272*/ 	.byte	0x3f
	.zero		1


	//   ....[93]....
        /*1274*/ 	.word	0x0002a500
        /*1278*/ 	.word	0x00000004
        /*127c*/ 	.word	0x00000000
        /*1280*/ 	.short	0x010a
        /*1282*/ 	.byte	0x3f
	.zero		1


	//----- nvinfo : EIATTR_NUM_MBARRIERS
	.align		4
.L_187:
        /*1284*/ 	.byte	0x03, 0x38
        /*1286*/ 	.short	0x0016


	//----- nvinfo : EIATTR_EXIT_INSTR_OFFSETS
	.align		4
        /*1288*/ 	.byte	0x04, 0x1c
        /*128a*/ 	.short	(.L_189 - .L_188)


	//   ....[0]....
.L_188:
        /*128c*/ 	.word	0x00027e90


	//----- nvinfo : EIATTR_MAX_THREADS
	.align		4
.L_189:
        /*1290*/ 	.byte	0x04, 0x05
        /*1292*/ 	.short	(.L_191 - .L_190)
.L_190:
        /*1294*/ 	.word	0x00000180
        /*1298*/ 	.word	0x00000001
        /*129c*/ 	.word	0x00000001


	//----- nvinfo : EIATTR_CRS_STACK_SIZE
	.align		4
.L_191:
        /*12a0*/ 	.byte	0x04, 0x1e
        /*12a2*/ 	.short	(.L_193 - .L_192)
.L_192:
        /*12a4*/ 	.word	0x00000000


	//----- nvinfo : EIATTR_CBANK_PARAM_SIZE
	.align		4
.L_193:
        /*12a8*/ 	.byte	0x03, 0x19
        /*12aa*/ 	.short	0x0af0


	//----- nvinfo : EIATTR_PARAM_CBANK
	.align		4
        /*12ac*/ 	.byte	0x04, 0x0a
        /*12ae*/ 	.short	(.L_195 - .L_194)
	.align		4
.L_194:
        /*12b0*/ 	.word	index@(.nv.constant0._ZN7cutlass13device_kernelIN5flash11enable_sm90INS1_16FlashAttnFwdSm90INS1_25CollectiveMainloopFwdSm90ILi2EN4cute5tupleIJNS5_1CILi1EEES8_S8_EEENS6_IJNS7_ILi128EEENS7_ILi80EEENS7_ILi256EEEEEELi256ENS_6half_tEfNS_4arch4Sm90ELb0ELb0ELb0ELb1ELb0ELb1ELb0ELb1ELb1ELb1ELb0ELb0EEENS1_21CollectiveEpilogueFwdINS6_IJSA_SC_SB_EEES9_SE_SG_Li256ELb1ELb1ELb0ELb0EEENS1_36VarlenDynamicPersistentTileSchedulerILi128ELi80ELi256ELi128ELb0ELb1ELb1ELb0ELb1ELb1EEEEEEEEEvNT_6ParamsE)
        /*12b4*/ 	.short	0x0210
        /*12b6*/ 	.short	0x0af0


	//----- nvinfo : EIATTR_SW_WAR
	.align		4
.L_195:
        /*12b8*/ 	.byte	0x04, 0x36
        /*12ba*/ 	.short	(.L_197 - .L_196)
.L_196:
        /*12bc*/ 	.word	0x00000008
.L_197:


//--------------------- .nv.info._ZN7cutlass13device_kernelIN5flash11enable_sm90INS1_16FlashAttnFwdSm90INS1_25CollectiveMainloopFwdSm90ILi2EN4cute5tupleIJNS5_1CILi1EEES8_S8_EEENS6_IJNS7_ILi128EEENS7_ILi64EEENS7_ILi256EEEEEELi256ENS_6half_tEfNS_4arch4Sm90ELb0ELb1ELb0ELb0ELb0ELb0ELb0ELb1ELb1ELb1ELb0ELb0EEENS1_21CollectiveEpilogueFwdINS6_IJSA_SC_SB_EEES9_SE_SG_Li256ELb0ELb1ELb0ELb0EEENS1_30DynamicPersistentTileSchedulerILi256ELi128ELb0ELb1ELb1EEEEEEEEEvNT_6ParamsE --------------------------
	.section	.nv.info._ZN7cutlass13device_kernelIN5flash11enable_sm90INS1_16FlashAttnFwdSm90INS1_25CollectiveMainloopFwdSm90ILi2EN4cute5tupleIJNS5_1CILi1EEES8_S8_EEENS6_IJNS7_ILi128EEENS7_ILi64EEENS7_ILi256EEEEEELi256ENS_6half_tEfNS_4arch4Sm90ELb0ELb1ELb0ELb0ELb0ELb0ELb0ELb1ELb1ELb1ELb0ELb0EEENS1_21CollectiveEpilogueFwdINS6_IJSA_SC_SB_EEES9_SE_SG_Li256ELb0ELb1ELb0ELb0EEENS1_30DynamicPersistentTileSchedulerILi256ELi128ELb0ELb1ELb1EEEEEEEEEvNT_6ParamsE,"",@"SHT_CUDA_INFO"
	.sectionflags	@""
	.align	4


	//----- nvinfo : EIATTR_CUDA_API_VERSION
	.align		4
        /*0000*/ 	.byte	0x04, 0x37
        /*0002*/ 	.short	(.L_199 - .L_198)
.L_198:
        /*0004*/ 	.word	0x00000082


	//----- nvinfo : EIATTR_KPARAM_INFO
	.align		4
.L_199:
        /*0008*/ 	.byte	0x04, 0x17
        /*000a*/ 	.short	(.L_201 - .L_200)
.L_200:
        /*000c*/ 	.word	0x00000000
        /*0010*/ 	.short	0x0000
        /*0012*/ 	.short	0x0070
        /*0014*/ 	.byte	0x00, 0xf0, 0x01, 0x2a


	//----- nvinfo : EIATTR_SPARSE_MMA_MASK
	.align		4
.L_201:
        /*0018*/ 	.byte	0x03, 0x50
        /*001a*/ 	.short	0x0000


	//----- nvinfo : EIATTR_MAXREG_COUNT
	.align		4
        /*001c*/ 	.byte	0x03, 0x1b
        /*001e*/ 	.short	0x00a8


	//----- nvinfo : EIATTR_NUM_BARRIERS
	.align		4
        /*0020*/ 	.byte	0x02, 0x4c
        /*0022*/ 	.byte	0x09
	.zero		1


	//----- nvinfo : EIATTR_EXTERNS
	.align		4
        /*0024*/ 	.byte	0x04, 0x0f
        /*0026*/ 	.short	(.L_203 - .L_202)


	//   ....[0]....
	.align		4
.L_202:
        /*0028*/ 	.word	index@(__assertfail)


	//----- nvinfo : EIATTR_ANNOTATIONS
	.align		4
.L_203:
        /*002c*/ 	.byte	0x04, 0x55
        /*002e*/ 	.short	(.L_205 - .L_204)


	//   ....[0]....
.L_204:
        /* <DEDUP_REMOVED lines=26> */


	//----- nvinfo : EIATTR_MERCURY_ISA_VERSION
	.align		4
.L_205:
        /*01b8*/ 	.byte	0x03, 0x5f
        /*01ba*/ 	.short	0x0101


	//----- nvinfo : EIATTR_INT_WARP_WIDE_INSTR_OFFSETS
	.align		4
        /*01bc*/ 	.byte	0x04, 0x31
        /*01be*/ 	.short	(.L_207 - .L_206)


	//   ....[0]....
.L_206:
        /*01c0*/ 	.word	0x00000130


	//   ....[1]....
        /*01c4*/ 	.word	0x00000170


	//   ....[2]....
        /*01c8*/ 	.word	0x000001e0


	//   ....[3]....
        /*01cc*/ 	.word	0x0000fe00


	//   ....[4]....
        /*01d0*/ 	.word	0x0000fea0


	//   ....[5]....
        /*01d4*/ 	.word	0x00014100


	//   ....[6]....
        /*01d8*/ 	.word	0x000141a0


	//----- nvinfo : EIATTR_COOP_GROUP_MASK_REGIDS
	.align		4
.L_207:
        /*01dc*/ 	.byte	0x04, 0x29
        /*01de*/ 	.short	(.L_209 - .L_208)


	//   ....[0]....
.L_208:
        /*01e0*/ 	.word	0xffffffff


	//   ....[1]....
        /*01e4*/ 	.word	0xffffffff


	//   ....[2]....
        /*01e8*/ 	.word	0xffffffff


	//   ....[3]....
        /*01ec*/ 	.word	0xffffffff


	//   ....[4]....
        /*01f0*/ 	.word	0xffffffff


	//   ....[5]....
        /*01f4*/ 	.word	0xffffffff


	//   ....[6]....
        /*01f8*/ 	.word	0xffffffff


	//   ....[7]....
        /*01fc*/ 	.word	0xffffffff


	//   ....[8]....
        /*0200*/ 	.word	0xffffffff


	//   ....[9]....
        /*0204*/ 	.word	0xffffffff


	//   ....[10]....
        /*0208*/ 	.word	0xffffffff


	//   ....[11]....
        /*020c*/ 	.word	0xffffffff


	//   ....[12]....
        /*0210*/ 	.word	0xffffffff


	//   ....[13]....
        /*0214*/ 	.word	0xffffffff


	//   ....[14]....
        /*0218*/ 	.word	0xffffffff


	//   ....[15]....
        /*021c*/ 	.word	0xffffffff


	//   ....[16]....
        /*0220*/ 	.word	0xffffffff


	//   ....[17]....
        /*0224*/ 	.word	0xffffffff


	//   ....[18]....
        /*0228*/ 	.word	0xffffffff


	//   ....[19]....
        /*022c*/ 	.word	0xffffffff


	//   ....[20]....
        /*0230*/ 	.word	0xffffffff


	//   ....[21]....
        /*0234*/ 	.word	0xffffffff


	//   ....[22]....
        /*0238*/ 	.word	0xffffffff


	//   ....[23]....
        /*023c*/ 	.word	0xffffffff


	//   ....[24]....
        /*0240*/ 	.word	0xffffffff


	//   ....[25]....
        /*0244*/ 	.word	0xffffffff


	//   ....[26]....
        /*0248*/ 	.word	0xffffffff


	//   ....[27]....
        /*024c*/ 	.word	0xffffffff


	//   ....[28]....
        /*0250*/ 	.word	0xffffffff


	//   ....[29]....
        /*0254*/ 	.word	0xffffffff


	//   ....[30]....
        /*0258*/ 	.word	0xffffffff


	//   ....[31]....
        /*025c*/ 	.word	0xffffffff


	//   ....[32]....
        /*0260*/ 	.word	0xffffffff


	//   ....[33]....
        /*0264*/ 	.word	0xffffffff


	//   ....[34]....
        /*0268*/ 	.word	0xffffffff


	//   ....[35]....
        /*026c*/ 	.word	0xffffffff


	//   ....[36]....
        /*0270*/ 	.word	0xffffffff


	//   ....[37]....
        /*0274*/ 	.word	0xffffffff


	//   ....[38]....
        /*0278*/ 	.word	0xffffffff


	//   ....[39]....
        /*027c*/ 	.word	0xffffffff


	//   ....[40]....
        /*0280*/ 	.word	0xffffffff


	//   ....[41]....
        /*0284*/ 	.word	0xffffffff


	//   ....[42]....
        /*0288*/ 	.word	0xffffffff


	//   ....[43]....
        /*028c*/ 	.word	0xffffffff


	//   ....[44]....
        /*0290*/ 	.word	0xffffffff


	//   ....[45]....
        /*0294*/ 	.word	0xffffffff


	//   ....[46]....
        /*0298*/ 	.word	0xffffffff


	//   ....[47]....
        /*029c*/ 	.word	0xffffffff


	//   ....[48]....
        /*02a0*/ 	.word	0xffffffff


	//   ....[49]....
        /*02a4*/ 	.word	0xffffffff


	//   ....[50]....
        /*02a8*/ 	.word	0xffffffff


	//   ....[51]....
        /*02ac*/ 	.word	0xffffffff


	//   ....[52]....
        /*02b0*/ 	.word	0xffffffff


	//   ....[53]....
        /*02b4*/ 	.word	0xffffffff


	//   ....[54]....
        /*02b8*/ 	.word	0xffffffff


	//   ....[55]....
        /*02bc*/ 	.word	0xffffffff


	//   ....[56]....
        /*02c0*/ 	.word	0xffffffff


	//   ....[57]....
        /*02c4*/ 	.word	0xffffffff


	//   ....[58]....
        /*02c8*/ 	.word	0xffffffff


	//   ....[59]....
        /*02cc*/ 	.word	0xffffffff


	//   ....[60]....
        /*02d0*/ 	.word	0xffffffff


	//   ....[61]....
        /*02d4*/ 	.word	0xffffffff


	//   ....[62]....
        /*02d8*/ 	.word	0xffffffff


	//   ....[63]....
        /*02dc*/ 	.word	0xffffffff


	//   ....[64]....
        /*02e0*/ 	.word	0xffffffff


	//   ....[65]....
        /*02e4*/ 	.word	0xffffffff


	//   ....[66]....
        /*02e8*/ 	.word	0xffffffff


	//   ....[67]....
        /*02ec*/ 	.word	0xffffffff


	//   ....[68]....
        /*02f0*/ 	.word	0xffffffff


	//   ....[69]....
        /*02f4*/ 	.word	0xffffffff


	//   ....[70]....
        /*02f8*/ 	.word	0xffffffff


	//   ....[71]....
        /*02fc*/ 	.word	0xffffffff


	//   ....[72]....
        /*0300*/ 	.word	0xffffffff


	//   ....[73]....
        /*0304*/ 	.word	0xffffffff


	//   ....[74]....
        /*0308*/ 	.word	0x0500000f


	//   ....[75]....
        /*030c*/ 	.word	0x0500000f


	//   ....[76]....
        /*0310*/ 	.word	0x0500000f


	//   ....[77]....
        /*0314*/ 	.word	0x0500000f


	//   ....[78]....
        /*0318*/ 	.word	0x0500000f


	//   ....[79]....
        /*031c*/ 	.word	0x0500000f


	//   ....[80]....
        /*0320*/ 	.word	0x0500000f


	//   ....[81]....
        /*0324*/ 	.word	0x0500000f


	//   ....[82]....
        /*0328*/ 	.word	0x0500000f


	//   ....[83]....
        /*032c*/ 	.word	0x0500000f


	//   ....[84]....
        /*0330*/ 	.word	0x0500000f


	//   ....[85]....
        /*0334*/ 	.word	0x0500000f


	//   ....[86]....
        /*0338*/ 	.word	0x0500000f


	//   ....[87]....
        /*033c*/ 	.word	0x0500000f


	//   ....[88]....
        /*0340*/ 	.word	0x0500000f


	//   ....[89]....
        /*0344*/ 	.word	0x0500000f


	//   ....[90]....
        /*0348*/ 	.word	0x0500000f


	//   ....[91]....
        /*034c*/ 	.word	0x0500000f


	//   ....[92]....
        /*0350*/ 	.word	0x0500000f


	//----- nvinfo : EIATTR_COOP_GROUP_INSTR_OFFSETS
	.align		4
.L_209:
        /*0354*/ 	.byte	0x04, 0x28
        /*0356*/ 	.short	(.L_211 - .L_210)


	//   ....[0]....
.L_210:
        /*0358*/ 	.word	0x00000060


	//   ....[1]....
        /*035c*/ 	.word	0x00000140


	//   ....[2]....
        /*0360*/ 	.word	0x00000190


	//   ....[3]....
        /*0364*/ 	.word	0x000003c0


	//   ....[4]....
        /*0368*/ 	.word	0x00000520


	//   ....[5]....
        /*036c*/ 	.word	0x00000640


	//   ....[6]....
        /*0370*/ 	.word	0x000007a0


	//   ....[7]....
        /*0374*/ 	.word	0x00001a40


	//   ....[8]....
        /*0378*/ 	.word	0x00002590


	//   ....[9]....
        /*037c*/ 	.word	0x00002a70


	//   ....[10]....
        /*0380*/ 	.word	0x000033b0


	//   ....[11]....
        /*0384*/ 	.word	0x00003540


	//   ....[12]....
        /*0388*/ 	.word	0x00003800


	//   ....[13]....
        /*038c*/ 	.word	0x000038a0


	//   ....[14]....
        /*0390*/ 	.word	0x000056e0


	//   ....[15]....
        /*0394*/ 	.word	0x00005910


	//   ....[16]....
        /*0398*/ 	.word	0x00006010


	//   ....[17]....
        /*039c*/ 	.word	0x00006110


	//   ....[18]....
        /*03a0*/ 	.word	0x000064c0


	//   ....[19]....
        /*03a4*/ 	.word	0x00006510


	//   ....[20]....
        /*03a8*/ 	.word	0x00008070


	//   ....[21]....
        /*03ac*/ 	.word	0x000081a0


	//   ....[22]....
        /*03b0*/ 	.word	0x000083d0


	//   ....[23]....
        /*03b4*/ 	.word	0x00008430


	//   ....[24]....
        /*03b8*/ 	.word	0x00009de0


	//   ....[25]....
        /*03bc*/ 	.word	0x0000a020


	//   ....[26]....
        /*03c0*/ 	.word	0x0000a710


	//   ....[27]....
        /*03c4*/ 	.word	0x0000a810


	//   ....[28]....
        /*03c8*/ 	.word	0x0000abc0


	//   ....[29]....
        /*03cc*/ 	.word	0x0000ac20


	//   ....[30]....
        /*03d0*/ 	.word	0x0000bc00


	//   ....[31]....
        /*03d4*/ 	.word	0x0000bc40


	//   ....[32]....
        /*03d8*/ 	.word	0x0000bd80


	//   ....[33]....
        /*03dc*/ 	.word	0x0000bda0


	//   ....[34]....
        /*03e0*/ 	.word	0x0000d780


	//   ....[35]....
        /*03e4*/ 	.word	0x0000d810


	//   ....[36]....
        /*03e8*/ 	.word	0x0000d840


	//   ....[37]....
        /*03ec*/ 	.word	0x0000d870


	//   ....[38]....
        /*03f0*/ 	.word	0x0000e050


	//   ....[39]....
        /*03f4*/ 	.word	0x0000e090


	//   ....[40]....
        /*03f8*/ 	.word	0x0000e1e0


	//   ....[41]....
        /*03fc*/ 	.word	0x0000e200


	//   ....[42]....
        /*0400*/ 	.word	0x0000e350


	//   ....[43]....
        /*0404*/ 	.word	0x0000e370


	//   ....[44]....
        /*0408*/ 	.word	0x0000e4d0


	//   ....[45]....
        /*040c*/ 	.word	0x0000e4f0


	//   ....[46]....
        /*0410*/ 	.word	0x0000eca0


	//   ....[47]....
        /*0414*/ 	.word	0x0000ecc0


	//   ....[48]....
        /*0418*/ 	.word	0x0000ee10


	//   ....[49]....
        /*041c*/ 	.word	0x0000ee30


	//   ....[50]....
        /*0420*/ 	.word	0x0000ef80


	//   ....[51]....
        /*0424*/ 	.word	0x0000efa0


	//   ....[52]....
        /*0428*/ 	.word	0x0000f100


	//   ....[53]....
        /*042c*/ 	.word	0x0000f120


	//   ....[54]....
        /*0430*/ 	.word	0x0000f330


	//   ....[55]....
        /*0434*/ 	.word	0x00010420


	//   ....[56]....
        /*0438*/ 	.word	0x00010f30


	//   ....[57]....
        /*043c*/ 	.word	0x00010f70


	//   ....[58]....
        /*0440*/ 	.word	0x00010f90


	//   ....[59]....
        /*0444*/ 	.word	0x00011050


	//   ....[60]....
        /*0448*/ 	.word	0x00011070


	//   ....[61]....
        /*044c*/ 	.word	0x00011120


	//   ....[62]....
        /*0450*/ 	.word	0x00011140


	//   ....[63]....
        /*0454*/ 	.word	0x000111f0


	//   ....[64]....
        /*0458*/ 	.word	0x00011210


	//   ....[65]....
        /*045c*/ 	.word	0x000112c0


	//   ....[66]....
        /*0460*/ 	.word	0x000112e0


	//   ....[67]....
        /*0464*/ 	.word	0x00011390


	//   ....[68]....
        /*0468*/ 	.word	0x000113b0


	//   ....[69]....
        /*046c*/ 	.word	0x00011460


	//   ....[70]....
        /*0470*/ 	.word	0x00011480


	//   ....[71]....
        /*0474*/ 	.word	0x00011520


	//   ....[72]....
        /*0478*/ 	.word	0x000148d0


	//   ....[73]....
        /*047c*/ 	.word	0x00014ac0


	//   ....[74]....
        /*0480*/ 	.word	0x00015110


	//   ....[75]....
        /*0484*/ 	.word	0x00015270


	//   ....[76]....
        /*0488*/ 	.word	0x000152c0


	//   ....[77]....
        /*048c*/ 	.word	0x00015440


	//   ....[78]....
        /*0490*/ 	.word	0x00015490


	//   ....[79]....
        /*0494*/ 	.word	0x000155c0


	//   ....[80]....
        /*0498*/ 	.word	0x00015630


	//   ....[81]....
        /*049c*/ 	.word	0x00015760


	//   ....[82]....
        /*04a0*/ 	.word	0x000157d0


	//   ....[83]....
        /*04a4*/ 	.word	0x00015900


	//   ....[84]....
        /*04a8*/ 	.word	0x00015970


	//   ....[85]....
        /*04ac*/ 	.word	0x00015aa0


	//   ....[86]....
        /*04b0*/ 	.word	0x00015b10


	//   ....[87]....
        /*04b4*/ 	.word	0x00015c40


	//   ....[88]....
        /*04b8*/ 	.word	0x00015cb0


	//   ....[89]....
        /*04bc*/ 	.word	0x00015de0


	//   ....[90]....
        /*04c0*/ 	.word	0x00015e30


	//   ....[91]....
        /*04c4*/ 	.word	0x00016150


	//   ....[92]....
        /*04c8*/ 	.word	0x00016270


	//----- nvinfo : EIATTR_REG_RECONFIG
	.align		4
.L_211:
        /*04cc*/ 	.byte	0x01, 0x54
	.zero		2


	//----- nvinfo : EIATTR_SYSCALL_OFFSETS
	.align		4
        /*04d0*/ 	.byte	0x04, 0x46
        /*04d2*/ 	.short	(.L_213 - .L_212)


	//   ....[0]....
.L_212:
        /*04d4*/ 	.word	0x00001c20


	//   ....[1]....
        /*04d8*/ 	.word	0x00010010


	//   ....[2]....
        /*04dc*/ 	.word	0x00010160


	//   ....[3]....
        /*04e0*/ 	.word	0x00010250


	//   ....[4]....
        /*04e4*/ 	.word	0x00010b00


	//----- nvinfo : EIATTR_MBARRIER_INSTR_OFFSETS
	.align		4
.L_213:
        /*04e8*/ 	.byte	0x04, 0x39
        /*04ea*/ 	.short	(.L_215 - .L_214)


	//   ....[0]....
.L_214:
        /*04ec*/ 	.word	0x00000270
        /*04f0*/ 	.word	0x000000ff
        /*04f4*/ 	.word	0x00030800
        /*04f8*/ 	.short	0x0100
        /*04fa*/ 	.byte	0x08
	.zero		1


	//   ....[1]....
        /*04fc*/ 	.word	0x00000280
        /*0500*/ 	.word	0x000000ff
        /*0504*/ 	.word	0x00030820
        /*0508*/ 	.short	0x0100
        /*050a*/ 	.byte	0x08
	.zero		1


	//   ....[2]....
        /*050c*/ 	.word	0x00000370
        /*0510*/ 	.word	0x000000ff
        /*0514*/ 	.word	0x00030830
        /*0518*/ 	.short	0x0100
        /*051a*/ 	.byte	0x08
	.zero		1


	//   ....[3]....
        /*051c*/ 	.word	0x00000380
        /*0520*/ 	.word	0x000000ff
        /*0524*/ 	.word	0x00030840
        /*0528*/ 	.short	0x0100
        /*052a*/ 	.byte	0x08
	.zero		1


	//   ....[4]....
        /*052c*/ 	.word	0x00000390
        /*0530*/ 	.word	0x000000ff
        /*0534*/ 	.word	0x00030838
        /*0538*/ 	.short	0x0100
        /*053a*/ 	.byte	0x08
	.zero		1


	//   ....[5]....
        /*053c*/ 	.word	0x000003a0
        /*0540*/ 	.word	0x000000ff
        /*0544*/ 	.word	0x00030848
        /*0548*/ 	.short	0x0100
        /*054a*/ 	.byte	0x08
	.zero		1


	//   ....[6]....
        /*054c*/ 	.word	0x000004d0
        /*0550*/ 	.word	0x000000ff
        /*0554*/ 	.word	0x00030850
        /*0558*/ 	.short	0x0100
        /*055a*/ 	.byte	0x08
	.zero		1


	//   ....[7]....
        /*055c*/ 	.word	0x000004e0
        /*0560*/ 	.word	0x000000ff
        /*0564*/ 	.word	0x00030860
        /*0568*/ 	.short	0x0100
        /*056a*/ 	.byte	0x08
	.zero		1


	//   ....[8]....
        /*056c*/ 	.word	0x000004f0
        /*0570*/ 	.word	0x000000ff
        /*0574*/ 	.word	0x00030858
        /*0578*/ 	.short	0x0100
        /*057a*/ 	.byte	0x08
	.zero		1


	//   ....[9]....
        /*057c*/ 	.word	0x00000500
        /*0580*/ 	.word	0x000000ff
        /*0584*/ 	.word	0x00030868
        /*0588*/ 	.short	0x0100
        /*058a*/ 	.byte	0x08
	.zero		1


	//   ....[10]....
        /*058c*/ 	.word	0x000005f0
        /*0590*/ 	.word	0x000000ff
        /*0594*/ 	.word	0x00030870
        /*0598*/ 	.short	0x0100
        /*059a*/ 	.byte	0x06
	.zero		1


	//   ....[11]....
        /*059c*/ 	.word	0x00000600
        /*05a0*/ 	.word	0x000000ff
        /*05a4*/ 	.word	0x00030880
        /*05a8*/ 	.short	0x0100
        /*05aa*/ 	.byte	0x06
	.zero		1


	//   ....[12]....
        /*05ac*/ 	.word	0x00000610
        /*05b0*/ 	.word	0x000000ff
        /*05b4*/ 	.word	0x00030878
        /*05b8*/ 	.short	0x0100
        /*05ba*/ 	.byte	0x06
	.zero		1


	//   ....[13]....
        /*05bc*/ 	.word	0x00000620
        /*05c0*/ 	.word	0x000000ff
        /*05c4*/ 	.word	0x00030888
        /*05c8*/ 	.short	0x0100
        /*05ca*/ 	.byte	0x06
	.zero		1


	//   ....[14]....
        /*05cc*/ 	.word	0x00000750
        /*05d0*/ 	.word	0x000000ff
        /*05d4*/ 	.word	0x00030890
        /*05d8*/ 	.short	0x0100
        /*05da*/ 	.byte	0x08
	.zero		1


	//   ....[15]....
        /*05dc*/ 	.word	0x00000760
        /*05e0*/ 	.word	0x000000ff
        /*05e4*/ 	.word	0x000308a0
        /*05e8*/ 	.short	0x0100
        /*05ea*/ 	.byte	0x08
	.zero		1


	//   ....[16]....
        /*05ec*/ 	.word	0x00000770
        /*05f0*/ 	.word	0x000000ff
        /*05f4*/ 	.word	0x00030898
        /*05f8*/ 	.short	0x0100
        /*05fa*/ 	.byte	0x08
	.zero		1


	//   ....[17]....
        /*05fc*/ 	.word	0x00000780
        /*0600*/ 	.word	0x000000ff
        /*0604*/ 	.word	0x000308a8
        /*0608*/ 	.short	0x0100
        /*060a*/ 	.byte	0x08
	.zero		1


	//   ....[18]....
        /*060c*/ 	.word	0x000008b0
        /*0610*/ 	.word	0x000000ff
        /*0614*/ 	.word	0x000308b0
        /*0618*/ 	.short	0x0100
        /*061a*/ 	.byte	0x08
	.zero		1


	//   ....[19]....
        /*061c*/ 	.word	0x000008c0
        /*0620*/ 	.word	0x000000ff
        /*0624*/ 	.word	0x000308c0
        /*0628*/ 	.short	0x0100
        /*062a*/ 	.byte	0x08
	.zero		1


	//   ....[20]....
        /*062c*/ 	.word	0x000008d0
        /*0630*/ 	.word	0x000000ff
        /*0634*/ 	.word	0x000308b8
        /*0638*/ 	.short	0x0100
        /*063a*/ 	.byte	0x08
	.zero		1


	//   ....[21]....
        /*063c*/ 	.word	0x000008e0
        /*0640*/ 	.word	0x000000ff
        /*0644*/ 	.word	0x000308c8
        /*0648*/ 	.short	0x0100
        /*064a*/ 	.byte	0x08
	.zero		1


	//   ....[22]....
        /*064c*/ 	.word	0x00001cc0
        /*0650*/ 	.word	0x000000ff
        /*0654*/ 	.word	0x00030800
        /*0658*/ 	.short	0x010a
        /*065a*/ 	.byte	0x25
	.zero		1


	//   ....[23]....
        /*065c*/ 	.word	0x00001d40
        /*0660*/ 	.word	0x00000003
        /*0664*/ 	.word	0x00030830
        /*0668*/ 	.short	0x010a
        /*066a*/ 	.byte	0x3f
	.zero		1


	//   ....[24]....
        /*066c*/ 	.word	0x00001da0
        /*0670*/ 	.word	0x00000003
        /*0674*/ 	.word	0x00030830
        /*0678*/ 	.short	0x010a
        /*067a*/ 	.byte	0x3f
	.zero		1


	//   ....[25]....
        /*067c*/ 	.word	0x00002830
        /*0680*/ 	.word	0x00000000
        /*0684*/ 	.word	0x00000000
        /*0688*/ 	.short	0x0101
        /*068a*/ 	.byte	0x3f
	.zero		1


	//   ....[26]....
        /*068c*/ 	.word	0x00004520
        /*0690*/ 	.word	0x000000ff
        /*0694*/ 	.word	0x00030830
        /*0698*/ 	.short	0x010a
        /*069a*/ 	.byte	0x06
	.zero		1


	//   ....[27]....
        /*069c*/ 	.word	0x00004560
        /*06a0*/ 	.word	0x000000ff
        /*06a4*/ 	.word	0x00030830
        /*06a8*/ 	.short	0x010a
        /*06aa*/ 	.byte	0x06
	.zero		1


	//   ....[28]....
        /*06ac*/ 	.word	0x000053a0
        /*06b0*/ 	.word	0x000000ff
        /*06b4*/ 	.word	0x00030850
        /*06b8*/ 	.short	0x010a
        /*06ba*/ 	.byte	0x0a
	.zero		1


	//   ....[29]....
        /*06bc*/ 	.word	0x000053e0
        /*06c0*/ 	.word	0x000000ff
        /*06c4*/ 	.word	0x00030850
        /*06c8*/ 	.short	0x010a
        /*06ca*/ 	.byte	0x0a
	.zero		1


	//   ....[30]....
        /*06cc*/ 	.word	0x00005710
        /*06d0*/ 	.word	0x00000000
        /*06d4*/ 	.word	0x00000000
        /*06d8*/ 	.short	0x0101
        /*06da*/ 	.byte	0x3f
	.zero		1


	//   ....[31]....
        /*06dc*/ 	.word	0x000067e0
        /*06e0*/ 	.word	0x0000009b
        /*06e4*/ 	.word	0x00000000
        /*06e8*/ 	.short	0x0101
        /*06ea*/ 	.byte	0x3f
	.zero		1


	//   ....[32]....
        /*06ec*/ 	.word	0x00006f90
        /*06f0*/ 	.word	0x000000ff
        /*06f4*/ 	.word	0x00030830
        /*06f8*/ 	.short	0x010a
        /*06fa*/ 	.byte	0x05
	.zero		1


	//   ....[33]....
        /*06fc*/ 	.word	0x00006fd0
        /*0700*/ 	.word	0x000000ff
        /*0704*/ 	.word	0x00030830
        /*0708*/ 	.short	0x010a
        /*070a*/ 	.byte	0x05
	.zero		1


	//   ....[34]....
        /*070c*/ 	.word	0x00007e10
        /*0710*/ 	.word	0x000000ff
        /*0714*/ 	.word	0x00030850
        /*0718*/ 	.short	0x010a
        /*071a*/ 	.byte	0x0e
	.zero		1


	//   ....[35]....
        /*071c*/ 	.word	0x00007e50
        /*0720*/ 	.word	0x000000ff
        /*0724*/ 	.word	0x00030850
        /*0728*/ 	.short	0x010a
        /*072a*/ 	.byte	0x0e
	.zero		1


	//   ....[36]....
        /*072c*/ 	.word	0x00008740
        /*0730*/ 	.word	0x0000009f
        /*0734*/ 	.word	0x00000000
        /*0738*/ 	.short	0x0101
        /*073a*/ 	.byte	0x3f
	.zero		1


	//   ....[37]....
        /*073c*/ 	.word	0x000087f0
        /*0740*/ 	.word	0x000000a3
        /*0744*/ 	.word	0x00000000
        /*0748*/ 	.short	0x0101
        /*074a*/ 	.byte	0x3f
	.zero		1


	//   ....[38]....
        /*074c*/ 	.word	0x00008c70
        /*0750*/ 	.word	0x000000ff
        /*0754*/ 	.word	0x00030830
        /*0758*/ 	.short	0x010a
        /*075a*/ 	.byte	0x05
	.zero		1


	//   ....[39]....
        /*075c*/ 	.word	0x00008cb0
        /*0760*/ 	.word	0x000000ff
        /*0764*/ 	.word	0x00030830
        /*0768*/ 	.short	0x010a
        /*076a*/ 	.byte	0x05
	.zero		1


	//   ....[40]....
        /*076c*/ 	.word	0x00009af0
        /*0770*/ 	.word	0x000000ff
        /*0774*/ 	.word	0x00030850
        /*0778*/ 	.short	0x010a
        /*077a*/ 	.byte	0x0e
	.zero		1


	//   ....[41]....
        /*077c*/ 	.word	0x00009b30
        /*0780*/ 	.word	0x000000ff
        /*0784*/ 	.word	0x00030850
        /*0788*/ 	.short	0x010a
        /*078a*/ 	.byte	0x0e
	.zero		1


	//   ....[42]....
        /*078c*/ 	.word	0x00009e30
        /*0790*/ 	.word	0x00000000
        /*0794*/ 	.word	0x00000000
        /*0798*/ 	.short	0x0101
        /*079a*/ 	.byte	0x3f
	.zero		1


	//   ....[43]....
        /*079c*/ 	.word	0x0000af40
        /*07a0*/ 	.word	0x0000009b
        /*07a4*/ 	.word	0x00000000
        /*07a8*/ 	.short	0x0101
        /*07aa*/ 	.byte	0x3f
	.zero		1


	//   ....[44]....
        /*07ac*/ 	.word	0x0000bb70
        /*07b0*/ 	.word	0x000000ff
        /*07b4*/ 	.word	0x00030850
        /*07b8*/ 	.short	0x010a
        /*07ba*/ 	.byte	0x07
	.zero		1


	//   ....[45]....
        /*07bc*/ 	.word	0x0000bbb0
        /*07c0*/ 	.word	0x000000ff
        /*07c4*/ 	.word	0x00030850
        /*07c8*/ 	.short	0x010a
        /*07ca*/ 	.byte	0x07
	.zero		1


	//   ....[46]....
        /*07cc*/ 	.word	0x0000c010
        /*07d0*/ 	.word	0x00000009
        /*07d4*/ 	.word	0x00000000
        /*07d8*/ 	.short	0x0101
        /*07da*/ 	.byte	0x3f
	.zero		1


	//   ....[47]....
        /*07dc*/ 	.word	0x0000e080
        /*07e0*/ 	.word	0x000000c6
        /*07e4*/ 	.word	0x00000000
        /*07e8*/ 	.short	0x0101
        /*07ea*/ 	.byte	0x3f
	.zero		1


	//   ....[48]....
        /*07ec*/ 	.word	0x00010660
        /*07f0*/ 	.word	0x00000000
        /*07f4*/ 	.word	0x00030840
        /*07f8*/ 	.short	0x010a
        /*07fa*/ 	.byte	0x3f
	.zero		1


	//   ....[49]....
        /*07fc*/ 	.word	0x00011620
        /*0800*/ 	.word	0x00000011
        /*0804*/ 	.word	0x00030800
        /*0808*/ 	.short	0x0107
        /*080a*/ 	.byte	0x3f
	.zero		1


	//   ....[50]....
        /*080c*/ 	.word	0x00011730
        /*0810*/ 	.word	0x00000011
        /*0814*/ 	.word	0x00030800
        /*0818*/ 	.short	0x0101
        /*081a*/ 	.byte	0x3f
	.zero		1


	//   ....[51]....
        /*081c*/ 	.word	0x00011750
        /*0820*/ 	.word	0x00000011
        /*0824*/ 	.word	0x00030820
        /*0828*/ 	.short	0x010a
        /*082a*/ 	.byte	0x3f
	.zero		1


	//   ....[52]....
        /*082c*/ 	.word	0x00011a90
        /*0830*/ 	.word	0x00000003
        /*0834*/ 	.word	0x00030840
        /*0838*/ 	.short	0x010a
        /*083a*/ 	.byte	0x3f
	.zero		1


	//   ....[53]....
        /*083c*/ 	.word	0x00012020
        /*0840*/ 	.word	0x00000003
        /*0844*/ 	.word	0x00000060
        /*0848*/ 	.short	0x010a
        /*084a*/ 	.byte	0x3f
	.zero		1


	//   ....[54]....
        /*084c*/ 	.word	0x00012870
        /*0850*/ 	.word	0x00000003
        /*0854*/ 	.word	0x00030840
        /*0858*/ 	.short	0x010a
        /*085a*/ 	.byte	0x3f
	.zero		1


	//   ....[55]....
        /*085c*/ 	.word	0x00012e00
        /*0860*/ 	.word	0x00000009
        /*0864*/ 	.word	0x00000060
        /*0868*/ 	.short	0x010a
        /*086a*/ 	.byte	0x3f
	.zero		1


	//   ....[56]....
        /*086c*/ 	.word	0x00013590
        /*0870*/ 	.word	0x00000002
        /*0874*/ 	.word	0x00030840
        /*0878*/ 	.short	0x010a
        /*087a*/ 	.byte	0x3f
	.zero		1


	//   ....[57]....
        /*087c*/ 	.word	0x00013b20
        /*0880*/ 	.word	0x00000002
        /*0884*/ 	.word	0x00000060
        /*0888*/ 	.short	0x010a
        /*088a*/ 	.byte	0x3f
	.zero		1


	//   ....[58]....
        /*088c*/ 	.word	0x00014260
        /*0890*/ 	.word	0x00000000
        /*0894*/ 	.word	0x00030860
        /*0898*/ 	.short	0x010a
        /*089a*/ 	.byte	0x3f
	.zero		1


	//   ....[59]....
        /*089c*/ 	.word	0x00014a40
        /*08a0*/ 	.word	0x00000000
        /*08a4*/ 	.word	0x00030820
        /*08a8*/ 	.short	0x010a
        /*08aa*/ 	.byte	0x3f
	.zero		1


	//   ....[60]....
        /*08ac*/ 	.word	0x00014c30
        /*08b0*/ 	.word	0x00000006
        /*08b4*/ 	.word	0x00000000
        /*08b8*/ 	.short	0x010a
        /*08ba*/ 	.byte	0x3f
	.zero		1


	//   ....[61]....
        /*08bc*/ 	.word	0x00014c80
        /*08c0*/ 	.word	0x00000003
        /*08c4*/ 	.word	0x00000000
        /*08c8*/ 	.short	0x010a
        /*08ca*/ 	.byte	0x3f
	.zero		1


	//   ....[62]....
        /*08cc*/ 	.word	0x00014ce0
        /*08d0*/ 	.word	0x00000012
        /*08d4*/ 	.word	0x00000000
        /*08d8*/ 	.short	0x010a
        /*08da*/ 	.byte	0x3f
	.zero		1


	//   ....[63]....
        /*08dc*/ 	.word	0x00014d10
        /*08e0*/ 	.word	0x00000003
        /*08e4*/ 	.word	0x00000000
        /*08e8*/ 	.short	0x010a
        /*08ea*/ 	.byte	0x3f
	.zero		1


	//   ....[64]....
        /*08ec*/ 	.word	0x00014d80
        /*08f0*/ 	.word	0x00000003
        /*08f4*/ 	.word	0x00030800
        /*08f8*/ 	.short	0x010a
        /*08fa*/ 	.byte	0x3f
	.zero		1


	//   ....[65]....
        /*08fc*/ 	.word	0x00014dd0
        /*0900*/ 	.word	0x00000003
        /*0904*/ 	.word	0x00030830
        /*0908*/ 	.short	0x010a
        /*090a*/ 	.byte	0x3f
	.zero		1


	//   ....[66]....
        /*090c*/ 	.word	0x00014e30
        /*0910*/ 	.word	0x00000015
        /*0914*/ 	.word	0x00030830
        /*0918*/ 	.short	0x010a
        /*091a*/ 	.byte	0x3f
	.zero		1


	//   ....[67]....
        /*091c*/ 	.word	0x00014e90
        /*0920*/ 	.word	0x00000015
        /*0924*/ 	.word	0x00030850
        /*0928*/ 	.short	0x010a
        /*092a*/ 	.byte	0x3f
	.zero		1


	//   ....[68]....
        /*092c*/ 	.word	0x00014ef0
        /*0930*/ 	.word	0x00000004
        /*0934*/ 	.word	0x00030830
        /*0938*/ 	.short	0x010a
        /*093a*/ 	.byte	0x3f
	.zero		1


	//   ....[69]....
        /*093c*/ 	.word	0x00014f50
        /*0940*/ 	.word	0x00000003
        /*0944*/ 	.word	0x00030850
        /*0948*/ 	.short	0x010a
        /*094a*/ 	.byte	0x3f
	.zero		1


	//   ....[70]....
        /*094c*/ 	.word	0x00014fb0
        /*0950*/ 	.word	0x00000004
        /*0954*/ 	.word	0x00030830
        /*0958*/ 	.short	0x010a
        /*095a*/ 	.byte	0x3f
	.zero		1


	//   ....[71]....
        /*095c*/ 	.word	0x00015010
        /*0960*/ 	.word	0x00000003
        /*0964*/ 	.word	0x00030850
        /*0968*/ 	.short	0x010a
        /*096a*/ 	.byte	0x3f
	.zero		1


	//   ....[72]....
        /*096c*/ 	.word	0x00015070
        /*0970*/ 	.word	0x00000007
        /*0974*/ 	.word	0x00030850
        /*0978*/ 	.short	0x010a
        /*097a*/ 	.byte	0x3f
	.zero		1


	//   ....[73]....
        /*097c*/ 	.word	0x000151c0
        /*0980*/ 	.word	0x00000000
        /*0984*/ 	.word	0x00030840
        /*0988*/ 	.short	0x010a
        /*098a*/ 	.byte	0x3f
	.zero		1


	//   ....[74]....
        /*098c*/ 	.word	0x00015e70
        /*0990*/ 	.word	0x00000011
        /*0994*/ 	.word	0x00030820
        /*0998*/ 	.short	0x010a
        /*099a*/ 	.byte	0x3f
	.zero		1


	//   ....[75]....
        /*099c*/ 	.word	0x00015ec0
        /*09a0*/ 	.word	0x00000003
        /*09a4*/ 	.word	0x00030840
        /*09a8*/ 	.short	0x010a
        /*09aa*/ 	.byte	0x3f
	.zero		1


	//   ....[76]....
        /*09ac*/ 	.word	0x00015f10
        /*09b0*/ 	.word	0x00000003
        /*09b4*/ 	.word	0x00000060
        /*09b8*/ 	.short	0x010a
        /*09ba*/ 	.byte	0x3f
	.zero		1


	//   ....[77]....
        /*09bc*/ 	.word	0x00015f60
        /*09c0*/ 	.word	0x00000003
        /*09c4*/ 	.word	0x00030840
        /*09c8*/ 	.short	0x010a
        /*09ca*/ 	.byte	0x3f
	.zero		1


	//   ....[78]....
        /*09cc*/ 	.word	0x00015fb0
        /*09d0*/ 	.word	0x00000009
        /*09d4*/ 	.word	0x00000060
        /*09d8*/ 	.short	0x010a
        /*09da*/ 	.byte	0x3f
	.zero		1


	//   ....[79]....
        /*09dc*/ 	.word	0x00016000
        /*09e0*/ 	.word	0x00000002
        /*09e4*/ 	.word	0x00030840
        /*09e8*/ 	.short	0x010a
        /*09ea*/ 	.byte	0x3f
	.zero		1


	//   ....[80]....
        /*09ec*/ 	.word	0x00016050
        /*09f0*/ 	.word	0x00000002
        /*09f4*/ 	.word	0x00000060
        /*09f8*/ 	.short	0x010a
        /*09fa*/ 	.byte	0x3f
	.zero		1


	//   ....[81]....
        /*09fc*/ 	.word	0x000160a0
        /*0a00*/ 	.word	0x00000000
        /*0a04*/ 	.word	0x00030860
        /*0a08*/ 	.short	0x010a
        /*0a0a*/ 	.byte	0x3f
	.zero		1


	//   ....[82]....
        /*0a0c*/ 	.word	0x00016190
        /*0a10*/ 	.word	0x00000000
        /*0a14*/ 	.word	0x00030820
        /*0a18*/ 	.short	0x010a
        /*0a1a*/ 	.byte	0x3f
	.zero		1


	//   ....[83]....
        /*0a1c*/ 	.word	0x00016330
        /*0a20*/ 	.word	0x00000006
        /*0a24*/ 	.word	0x00000000
        /*0a28*/ 	.short	0x010a
        /*0a2a*/ 	.byte	0x3f
	.zero		1


	//   ....[84]....
        /*0a2c*/ 	.word	0x00016380
        /*0a30*/ 	.word	0x00000003
        /*0a34*/ 	.word	0x00000000
        /*0a38*/ 	.short	0x010a
        /*0a3a*/ 	.byte	0x3f
	.zero		1


	//   ....[85]....
        /*0a3c*/ 	.word	0x000163d0
        /*0a40*/ 	.word	0x00000012
        /*0a44*/ 	.word	0x00000000
        /*0a48*/ 	.short	0x010a
        /*0a4a*/ 	.byte	0x3f
	.zero		1


	//----- nvinfo : EIATTR_NUM_MBARRIERS
	.align		4
.L_215:
        /*0a4c*/ 	.byte	0x03, 0x38
        /*0a4e*/ 	.short	0x0016


	//----- nvinfo : EIATTR_EXIT_INSTR_OFFSETS
	.align		4
        /*0a50*/ 	.byte	0x04, 0x1c
        /*0a52*/ 	.short	(.L_217 - .L_216)


	//   ....[0]....
.L_216:
        /*0a54*/ 	.word	0x00000a10


	//   ....[1]....
        /*0a58*/ 	.word	0x0000f2b0


	//   ....[2]....
        /*0a5c*/ 	.word	0x00014d60


	//----- nvinfo : EIATTR_MAX_THREADS
	.align		4
.L_217:
        /*0a60*/ 	.byte	0x04, 0x05
        /*0a62*/ 	.short	(.L_219 - .L_218)
.L_218:
        /*0a64*/ 	.word	0x00000180
        /*0a68*/ 	.word	0x00000001
        /*0a6c*/ 	.word	0x00000001


	//----- nvinfo : EIATTR_CRS_STACK_SIZE
	.align		4
.L_219:
        /*0a70*/ 	.byte	0x04, 0x1e
        /*0a72*/ 	.short	(.L_221 - .L_220)
.L_220:
        /*0a74*/ 	.word	0x00000000


	//----- nvinfo : EIATTR_CBANK_PARAM_SIZE
	.align		4
.L_221:
        /*0a78*/ 	.byte	0x03, 0x19
        /*0a7a*/ 	.short	0x0af0


	//----- nvinfo : EIATTR_PARAM_CBANK
	.align		4
        /*0a7c*/ 	.byte	0x04, 0x0a
        /*0a7e*/ 	.short	(.L_223 - .L_222)
	.align		4
.L_222:
        /*0a80*/ 	.word	index@(.nv.constant0._ZN7cutlass13device_kernelIN5flash11enable_sm90INS1_16FlashAttnFwdSm90INS1_25CollectiveMainloopFwdSm90ILi2EN4cute5tupleIJNS5_1CILi1EEES8_S8_EEENS6_IJNS7_ILi128EEENS7_ILi64EEENS7_ILi256EEEEEELi256ENS_6half_tEfNS_4arch4Sm90ELb0ELb1ELb0ELb0ELb0ELb0ELb0ELb1ELb1ELb1ELb0ELb0EEENS1_21CollectiveEpilogueFwdINS6_IJSA_SC_SB_EEES9_SE_SG_Li256ELb0ELb1ELb0ELb0EEENS1_30DynamicPersistentTileSchedulerILi256ELi128ELb0ELb1ELb1EEEEEEEEEvNT_6ParamsE)
        /*0a84*/ 	.short	0x0210
        /*0a86*/ 	.short	0x0af0


	//----- nvinfo : EIATTR_SW_WAR
	.align		4
.L_223:
        /*0a88*/ 	.byte	0x04, 0x36
        /*0a8a*/ 	.short	(.L_225 - .L_224)
.L_224:
        /*0a8c*/ 	.word	0x00000008
.L_225:


//--------------------- .nv.info._ZN7cutlass13device_kernelIN5flash11enable_sm90INS1_16FlashAttnFwdSm90INS1_25CollectiveMainloopFwdSm90ILi2EN4cute5tupleIJNS5_1CILi1EEES8_S8_EEENS6_IJNS7_ILi128EEENS7_ILi64EEENS7_ILi256EEEEEELi256ENS_6half_tEfNS_4arch4Sm90ELb0ELb1ELb0ELb1ELb0ELb0ELb0ELb1ELb1ELb1ELb0ELb0EEENS1_21CollectiveEpilogueFwdINS6_IJSA_SC_SB_EEES9_SE_SG_Li256ELb1ELb1ELb0ELb0EEENS1_36VarlenDynamicPersistentTileSchedulerILi128ELi64ELi256ELi128ELb0ELb1ELb1ELb1ELb0ELb1EEEEEEEEEvNT_6ParamsE --------------------------
	.section	.nv.info._ZN7cutlass13device_kernelIN5flash11enable_sm90INS1_16FlashAttnFwdSm90INS1_25CollectiveMainloopFwdSm90ILi2EN4cute5tupleIJNS5_1CILi1EEES8_S8_EEENS6_IJNS7_ILi128EEENS7_ILi64EEENS7_ILi256EEEEEELi256ENS_6half_tEfNS_4arch4Sm90ELb0ELb1ELb0ELb1ELb0ELb0ELb0ELb1ELb1ELb1ELb0ELb0EEENS1_21CollectiveEpilogueFwdINS6_IJSA_SC_SB_EEES9_SE_SG_Li256ELb1ELb1ELb0ELb0EEENS1_36VarlenDynamicPersistentTileSchedulerILi128ELi64ELi256ELi128ELb0ELb1ELb1ELb1ELb0ELb1EEEEEEEEEvNT_6ParamsE,"",@"SHT_CUDA_INFO"
	.sectionflags	@""
	.align	4


	//----- nvinfo : EIATTR_CUDA_API_VERSION
	.align		4
        /*0000*/ 	.byte	0x04, 0x37
        /*0002*/ 	.short	(.L_227 - .L_226)
.L_226:
        /*0004*/ 	.word	0x00000082


	//----- nvinfo : EIATTR_KPARAM_INFO
	.align		4
.L_227:
        /*0008*/ 	.byte	0x04, 0x17
        /*000a*/ 	.short	(.L_229 - .L_228)
.L_228:
        /*000c*/ 	.word	0x00000000
        /*0010*/ 	.short	0x0000
        /*0012*/ 	.short	0x0070
        /*0014*/ 	.byte	0x00, 0xf0, 0x01, 0x2a


	//----- nvinfo : EIATTR_SPARSE_MMA_MASK
	.align		4
.L_229:
        /*0018*/ 	.byte	0x03, 0x50
        /*001a*/ 	.short	0x0000


	//----- nvinfo : EIATTR_MAXREG_COUNT
	.align		4
        /*001c*/ 	.byte	0x03, 0x1b
        /*001e*/ 	.short	0x00a8


	//----- nvinfo : EIATTR_NUM_BARRIERS
	.align		4
        /*0020*/ 	.byte	0x02, 0x4c
        /*0022*/ 	.byte	0x09
	.zero		1


	//----- nvinfo : EIATTR_EXTERNS
	.align		4
        /*0024*/ 	.byte	0x04, 0x0f
        /*0026*/ 	.short	(.L_231 - .L_230)


	//   ....[0]....
	.align		4
.L_230:
        /*0028*/ 	.word	index@(__assertfail)


	//----- nvinfo : EIATTR_ANNOTATIONS
	.align		4
.L_231:
        /*002c*/ 	.byte	0x04, 0x55
        /*002e*/ 	.short	(.L_233 - .L_232)


	//   ....[0]....
.L_232:
        /* <DEDUP_REMOVED lines=64> */


	//----- nvinfo : EIATTR_MERCURY_ISA_VERSION
	.align		4
.L_233:
        /*0418*/ 	.byte	0x03, 0x5f
        /*041a*/ 	.short	0x0101


	//----- nvinfo : EIATTR_UNUSED_LOAD_BYTE_OFFSET
	.align		4
        /*041c*/ 	.byte	0x04, 0x44
        /*041e*/ 	.short	(.L_235 - .L_234)


	//   ....[0]....
.L_234:
        /*0420*/ 	.word	0x00000a10
        /*0424*/ 	.word	0x0000fff0


	//   ....[1]....
        /*0428*/ 	.word	0x0000ca50
        /*042c*/ 	.word	0x0000fff0


	//----- nvinfo : EIATTR_INT_WARP_WIDE_INSTR_OFFSETS
	.align		4
.L_235:
        /*0430*/ 	.byte	0x04, 0x31
        /*0432*/ 	.short	(.L_237 - .L_236)


	//   ....[0]....
.L_236:
        /*0434*/ 	.word	0x00000130


	//   ....[1]....
        /*0438*/ 	.word	0x00000170


	//   ....[2]....
        /*043c*/ 	.word	0x000001e0


	//   ....[3]....
        /*0440*/ 	.word	0x00011010


	//   ....[4]....
        /*0444*/ 	.word	0x000110b0


	//   ....[5]....
        /*0448*/ 	.word	0x000156b0


	//   ....[6]....
        /*044c*/ 	.word	0x00015720


	//----- nvinfo : EIATTR_COOP_GROUP_MASK_REGIDS
	.align		4
.L_237:
        /*0450*/ 	.byte	0x04, 0x29
        /*0452*/ 	.short	(.L_239 - .L_238)


	//   ....[0]....
.L_238:
        /*0454*/ 	.word	0xffffffff


	//   ....[1]....
        /*0458*/ 	.word	0xffffffff


	//   ....[2]....
        /*045c*/ 	.word	0xffffffff


	//   ....[3]....
        /*0460*/ 	.word	0xffffffff


	//   ....[4]....
        /*0464*/ 	.word	0xffffffff


	//   ....[5]....
        /*0468*/ 	.word	0xffffffff


	//   ....[6]....
        /*046c*/ 	.word	0xffffffff


	//   ....[7]....
        /*0470*/ 	.word	0xffffffff


	//   ....[8]....
        /*0474*/ 	.word	0xffffffff


	//   ....[9]....
        /*0478*/ 	.word	0xffffffff


	//   ....[10]....
        /*047c*/ 	.word	0xffffffff


	//   ....[11]....
        /*0480*/ 	.word	0xffffffff


	//   ....[12]....
        /*0484*/ 	.word	0xffffffff


	//   ....[13]....
        /*0488*/ 	.word	0xffffffff


	//   ....[14]....
        /*048c*/ 	.word	0xffffffff


	//   ....[15]....
        /*0490*/ 	.word	0xffffffff


	//   ....[16]....
        /*0494*/ 	.word	0xffffffff


	//   ....[17]....
        /*0498*/ 	.word	0xffffffff


	//   ....[18]....
        /*049c*/ 	.word	0xffffffff


	//   ....[19]....
        /*04a0*/ 	.word	0xffffffff


	//   ....[20]....
        /*04a4*/ 	.word	0xffffffff


	//   ....[21]....
        /*04a8*/ 	.word	0xffffffff


	//   ....[22]....
        /*04ac*/ 	.word	0xffffffff


	//   ....[23]....
        /*04b0*/ 	.word	0xffffffff


	//   ....[24]....
        /*04b4*/ 	.word	0xffffffff


	//   ....[25]....
        /*04b8*/ 	.word	0xffffffff


	//   ....[26]....
        /*04bc*/ 	.word	0xffffffff


	//   ....[27]....
        /*04c0*/ 	.word	0xffffffff


	//   ....[28]....
        /*04c4*/ 	.word	0xffffffff


	//   ....[29]....
        /*04c8*/ 	.word	0xffffffff


	//   ....[30]....
        /*04cc*/ 	.word	0xffffffff


	//   ....[31]....
        /*04d0*/ 	.word	0xffffffff


	//   ....[32]....
        /*04d4*/ 	.word	0xffffffff


	//   ....[33]....
        /*04d8*/ 	.word	0xffffffff


	//   ....[34]....
        /*04dc*/ 	.word	0xffffffff


	//   ....[35]....
        /*04e0*/ 	.word	0xffffffff


	//   ....[36]....
        /*04e4*/ 	.word	0xffffffff


	//   ....[37]....
        /*04e8*/ 	.word	0xffffffff


	//   ....[38]....
        /*04ec*/ 	.word	0xffffffff


	//   ....[39]....
        /*04f0*/ 	.word	0xffffffff


	//   ....[40]....
        /*04f4*/ 	.word	0xffffffff


	//   ....[41]....
        /*04f8*/ 	.word	0xffffffff


	//   ....[42]....
        /*04fc*/ 	.word	0xffffffff


	//   ....[43]....
        /*0500*/ 	.word	0xffffffff


	//   ....[44]....
        /*0504*/ 	.word	0xffffffff


	//   ....[45]....
        /*0508*/ 	.word	0xffffffff


	//   ....[46]....
        /*050c*/ 	.word	0xffffffff


	//   ....[47]....
        /*0510*/ 	.word	0xffffffff


	//   ....[48]....
        /*0514*/ 	.word	0xffffffff


	//   ....[49]....
        /*0518*/ 	.word	0xffffffff


	//   ....[50]....
        /*051c*/ 	.word	0xffffffff


	//   ....[51]....
        /*0520*/ 	.word	0xffffffff


	//   ....[52]....
        /*0524*/ 	.word	0xffffffff


	//   ....[53]....
        /*0528*/ 	.word	0xffffffff


	//   ....[54]....
        /*052c*/ 	.word	0xffffffff


	//   ....[55]....
        /*0530*/ 	.word	0xffffffff


	//   ....[56]....
        /*0534*/ 	.word	0xffffffff


	//   ....[57]....
        /*0538*/ 	.word	0xffffffff


	//   ....[58]....
        /*053c*/ 	.word	0xffffffff


	//   ....[59]....
        /*0540*/ 	.word	0xffffffff


	//   ....[60]....
        /*0544*/ 	.word	0xffffffff


	//   ....[61]....
        /*0548*/ 	.word	0xffffffff


	//   ....[62]....
        /*054c*/ 	.word	0xffffffff


	//   ....[63]....
        /*0550*/ 	.word	0xffffffff


	//   ....[64]....
        /*0554*/ 	.word	0xffffffff


	//   ....[65]....
        /*0558*/ 	.word	0xffffffff


	//   ....[66]....
        /*055c*/ 	.word	0xffffffff


	//   ....[67]....
        /*0560*/ 	.word	0xffffffff


	//   ....[68]....
        /*0564*/ 	.word	0xffffffff


	//   ....[69]....
        /*0568*/ 	.word	0xffffffff


	//   ....[70]....
        /*056c*/ 	.word	0xffffffff


	//   ....[71]....
        /*0570*/ 	.word	0xffffffff


	//   ....[72]....
        /*0574*/ 	.word	0xffffffff


	//   ....[73]....
        /*0578*/ 	.word	0xffffffff


	//   ....[74]....
        /*057c*/ 	.word	0xffffffff


	//   ....[75]....
        /*0580*/ 	.word	0xffffffff


	//   ....[76]....
        /*0584*/ 	.word	0xffffffff


	//   ....[77]....
        /*0588*/ 	.word	0xffffffff


	//   ....[78]....
        /*058c*/ 	.word	0xffffffff


	//   ....[79]....
        /*0590*/ 	.word	0xffffffff


	//   ....[80]....
        /*0594*/ 	.word	0xffffffff


	//   ....[81]....
        /*0598*/ 	.word	0xffffffff


	//   ....[82]....
        /*059c*/ 	.word	0xffffffff


	//   ....[83]....
        /*05a0*/ 	.word	0xffffffff


	//   ....[84]....
        /*05a4*/ 	.word	0xffffffff


	//   ....[85]....
        /*05a8*/ 	.word	0xffffffff


	//   ....[86]....
        /*05ac*/ 	.word	0xffffffff


	//   ....[87]....
        /*05b0*/ 	.word	0xffffffff


	//   ....[88]....
        /*05b4*/ 	.word	0xffffffff


	//   ....[89]....
        /*05b8*/ 	.word	0xffffffff


	//   ....[90]....
        /*05bc*/ 	.word	0xffffffff


	//   ....[91]....
        /*05c0*/ 	.word	0xffffffff


	//   ....[92]....
        /*05c4*/ 	.word	0xffffffff


	//   ....[93]....
        /*05c8*/ 	.word	0xffffffff


	//   ....[94]....
        /*05cc*/ 	.word	0xffffffff


	//   ....[95]....
        /*05d0*/ 	.word	0xffffffff


	//   ....[96]....
        /*05d4*/ 	.word	0xffffffff


	//   ....[97]....
        /*05d8*/ 	.word	0xffffffff


	//   ....[98]....
        /*05dc*/ 	.word	0xffffffff


	//   ....[99]....
        /*05e0*/ 	.word	0xffffffff


	//   ....[100]....
        /*05e4*/ 	.word	0xffffffff


	//   ....[101]....
        /*05e8*/ 	.word	0xffffffff


	//   ....[102]....
        /*05ec*/ 	.word	0xffffffff


	//   ....[103]....
        /*05f0*/ 	.word	0xffffffff


	//   ....[104]....
        /*05f4*/ 	.word	0xffffffff


	//   ....[105]....
        /*05f8*/ 	.word	0x0500000f


	//   ....[106]....
        /*05fc*/ 	.word	0x0500000f


	//   ....[107]....
        /*0600*/ 	.word	0x0500000f


	//   ....[108]....
        /*0604*/ 	.word	0x0500000f


	//   ....[109]....
        /*0608*/ 	.word	0x0500000f


	//   ....[110]....
        /*060c*/ 	.word	0x0500000f


	//   ....[111]....
        /*0610*/ 	.word	0x0500000f


	//   ....[112]....
        /*0614*/ 	.word	0x0500000f


	//   ....[113]....
        /*0618*/ 	.word	0x0500000f


	//   ....[114]....
        /*061c*/ 	.word	0x0500000f


	//   ....[115]....
        /*0620*/ 	.word	0x0500000f


	//   ....[116]....
        /*0624*/ 	.word	0x0500000f


	//   ....[117]....
        /*0628*/ 	.word	0x0500000f


	//   ....[118]....
        /*062c*/ 	.word	0x0500000f


	//   ....[119]....
        /*0630*/ 	.word	0x0500000f


	//   ....[120]....
        /*0634*/ 	.word	0x0500000f


	//   ....[121]....
        /*0638*/ 	.word	0x0500000f


	//   ....[122]....
        /*063c*/ 	.word	0x0500000f


	//   ....[123]....
        /*0640*/ 	.word	0x0500000f


	//   ....[124]....
        /*0644*/ 	.word	0x0500000f


	//   ....[125]....
        /*0648*/ 	.word	0x0500000f


	//   ....[126]....
        /*064c*/ 	.word	0x0500000f


	//   ....[127]....
        /*0650*/ 	.word	0x0500000f


	//   ....[128]....
        /*0654*/ 	.word	0x0500000f


	//   ....[129]....
        /*0658*/ 	.word	0x0500000f


	//   ....[130]....
        /*065c*/ 	.word	0x0500000f


	//   ....[131]....
        /*0660*/ 	.word	0x0500000f


	//   ....[132]....
        /*0664*/ 	.word	0x0500000f


	//   ....[133]....
        /*0668*/ 	.word	0x0500000f


	//   ....[134]....
        /*066c*/ 	.word	0x0500000f


	//   ....[135]....
        /*0670*/ 	.word	0x0500000f


	//   ....[136]....
        /*0674*/ 	.word	0x0500000f


	//   ....[137]....
        /*0678*/ 	.word	0x0500000f


	//   ....[138]....
        /*067c*/ 	.word	0x0500000f


	//   ....[139]....
        /*0680*/ 	.word	0x0500000f


	//----- nvinfo : EIATTR_COOP_GROUP_INSTR_OFFSETS
	.align		4
.L_239:
        /*0684*/ 	.byte	0x04, 0x28
        /*0686*/ 	.short	(.L_241 - .L_240)


	//   ....[0]....
.L_240:
        /*0688*/ 	.word	0x00000060


	//   ....[1]....
        /*068c*/ 	.word	0x00000140


	//   ....[2]....
        /*0690*/ 	.word	0x00000190


	//   ....[3]....
        /*0694*/ 	.word	0x000003c0


	//   ....[4]....
        /*0698*/ 	.word	0x00000520


	//   ....[5]....
        /*069c*/ 	.word	0x00000640


	//   ....[6]....
        /*06a0*/ 	.word	0x000007a0


	//   ....[7]....
        /*06a4*/ 	.word	0x00001c10


	//   ....[8]....
        /*06a8*/ 	.word	0x00002720


	//   ....[9]....
        /*06ac*/ 	.word	0x00002bc0


	//   ....[10]....
        /*06b0*/ 	.word	0x000036d0


	//   ....[11]....
        /*06b4*/ 	.word	0x00003780


	//   ....[12]....
        /*06b8*/ 	.word	0x000039c0


	//   ....[13]....
        /*06bc*/ 	.word	0x00003a60


	//   ....[14]....
        /*06c0*/ 	.word	0x00005860


	//   ....[15]....
        /*06c4*/ 	.word	0x00005ab0


	//   ....[16]....
        /*06c8*/ 	.word	0x000061b0


	//   ....[17]....
        /*06cc*/ 	.word	0x000062b0


	//   ....[18]....
        /*06d0*/ 	.word	0x00006640


	//   ....[19]....
        /*06d4*/ 	.word	0x000066b0


	//   ....[20]....
        /*06d8*/ 	.word	0x00008250


	//   ....[21]....
        /*06dc*/ 	.word	0x00008380


	//   ....[22]....
        /*06e0*/ 	.word	0x000085b0


	//   ....[23]....
        /*06e4*/ 	.word	0x00008610


	//   ....[24]....
        /*06e8*/ 	.word	0x0000a000


	//   ....[25]....
        /*06ec*/ 	.word	0x0000a2b0


	//   ....[26]....
        /*06f0*/ 	.word	0x0000a8f0


	//   ....[27]....
        /*06f4*/ 	.word	0x0000a9f0


	//   ....[28]....
        /*06f8*/ 	.word	0x0000adb0


	//   ....[29]....
        /*06fc*/ 	.word	0x0000ae10


	//   ....[30]....
        /*0700*/ 	.word	0x0000bde0


	//   ....[31]....
        /*0704*/ 	.word	0x0000be20


	//   ....[32]....
        /*0708*/ 	.word	0x0000bf60


	//   ....[33]....
        /*070c*/ 	.word	0x0000bf80


	//   ....[34]....
        /*0710*/ 	.word	0x0000db80


	//   ....[35]....
        /*0714*/ 	.word	0x0000dbc0


	//   ....[36]....
        /*0718*/ 	.word	0x0000dc00


	//   ....[37]....
        /*071c*/ 	.word	0x0000dc40


	//   ....[38]....
        /*0720*/ 	.word	0x0000e490


	//   ....[39]....
        /*0724*/ 	.word	0x0000e4c0


	//   ....[40]....
        /*0728*/ 	.word	0x0000e620


	//   ....[41]....
        /*072c*/ 	.word	0x0000e640


	//   ....[42]....
        /*0730*/ 	.word	0x0000e790


	//   ....[43]....
        /*0734*/ 	.word	0x0000e7b0


	//   ....[44]....
        /*0738*/ 	.word	0x0000e910


	//   ....[45]....
        /*073c*/ 	.word	0x0000e930


	//   ....[46]....
        /*0740*/ 	.word	0x0000f320


	//   ....[47]....
        /*0744*/ 	.word	0x0000f340


	//   ....[48]....
        /*0748*/ 	.word	0x0000f490


	//   ....[49]....
        /*074c*/ 	.word	0x0000f4b0


	//   ....[50]....
        /*0750*/ 	.word	0x0000f600


	//   ....[51]....
        /*0754*/ 	.word	0x0000f620


	//   ....[52]....
        /*0758*/ 	.word	0x0000f780


	//   ....[53]....
        /*075c*/ 	.word	0x0000f7a0


	//   ....[54]....
        /*0760*/ 	.word	0x0000f990


	//   ....[55]....
        /*0764*/ 	.word	0x0000fb80


	//   ....[56]....
        /*0768*/ 	.word	0x0000fbb0


	//   ....[57]....
        /*076c*/ 	.word	0x0000fbe0


	//   ....[58]....
        /*0770*/ 	.word	0x0000fc10


	//   ....[59]....
        /*0774*/ 	.word	0x0000fc40


	//   ....[60]....
        /*0778*/ 	.word	0x0000fc70


	//   ....[61]....
        /*077c*/ 	.word	0x0000fdf0


	//   ....[62]....
        /*0780*/ 	.word	0x0000fe20


	//   ....[63]....
        /*0784*/ 	.word	0x0000fe50


	//   ....[64]....
        /*0788*/ 	.word	0x0000fe80


	//   ....[65]....
        /*078c*/ 	.word	0x0000feb0


	//   ....[66]....
        /*0790*/ 	.word	0x0000fee0


	//   ....[67]....
        /*0794*/ 	.word	0x0000ff90


	//   ....[68]....
        /*0798*/ 	.word	0x0000fff0


	//   ....[69]....
        /*079c*/ 	.word	0x00010080


	//   ....[70]....
        /*07a0*/ 	.word	0x000115f0


	//   ....[71]....
        /*07a4*/ 	.word	0x000122c0


	//   ....[72]....
        /*07a8*/ 	.word	0x000122e0


	//   ....[73]....
        /*07ac*/ 	.word	0x000123d0


	//   ....[74]....
        /*07b0*/ 	.word	0x000123e0


	//   ....[75]....
        /*07b4*/ 	.word	0x000124a0


	//   ....[76]....
        /*07b8*/ 	.word	0x000124b0


	//   ....[77]....
        /*07bc*/ 	.word	0x00012570


	//   ....[78]....
        /*07c0*/ 	.word	0x00012580


	//   ....[79]....
        /*07c4*/ 	.word	0x00012640


	//   ....[80]....
        /*07c8*/ 	.word	0x00012650


	//   ....[81]....
        /*07cc*/ 	.word	0x00012710


	//   ....[82]....
        /*07d0*/ 	.word	0x00012720


	//   ....[83]....
        /*07d4*/ 	.word	0x000127d0


	//   ....[84]....
        /*07d8*/ 	.word	0x000127e0


	//   ....[85]....
        /*07dc*/ 	.word	0x00012810


	//   ....[86]....
        /*07e0*/ 	.word	0x00012830


	//   ....[87]....
        /*07e4*/ 	.word	0x00015fb0


	//   ....[88]....
        /*07e8*/ 	.word	0x00016010


	//   ....[89]....
        /*07ec*/ 	.word	0x00016040


	//   ....[90]....
        /*07f0*/ 	.word	0x00016050


	//   ....[91]....
        /*07f4*/ 	.word	0x00016080


	//   ....[92]....
        /*07f8*/ 	.word	0x000160b0


	//   ....[93]....
        /*07fc*/ 	.word	0x000160e0


	//   ....[94]....
        /*0800*/ 	.word	0x00016110


	//   ....[95]....
        /*0804*/ 	.word	0x000162a0


	//   ....[96]....
        /*0808*/ 	.word	0x000162d0


	//   ....[97]....
        /*080c*/ 	.word	0x00016300


	//   ....[98]....
        /*0810*/ 	.word	0x00016330


	//   ....[99]....
        /*0814*/ 	.word	0x00016360


	//   ....[100]....
        /*0818*/ 	.word	0x00016390


	//   ....[101]....
        /*081c*/ 	.word	0x00016450


	//   ....[102]....
        /*0820*/ 	.word	0x00016470


	//   ....[103]....
        /*0824*/ 	.word	0x000164e0


	//   ....[104]....
        /*0828*/ 	.word	0x00016bc0


	//   ....[105]....
        /*082c*/ 	.word	0x00017270


	//   ....[106]....
        /*0830*/ 	.word	0x00017450


	//   ....[107]....
        /*0834*/ 	.word	0x000174a0


	//   ....[108]....
        /*0838*/ 	.word	0x000175f0


	//   ....[109]....
        /*083c*/ 	.word	0x00017640


	//   ....[110]....
        /*0840*/ 	.word	0x00017790


	//   ....[111]....
        /*0844*/ 	.word	0x000177e0


	//   ....[112]....
        /*0848*/ 	.word	0x00017930


	//   ....[113]....
        /*084c*/ 	.word	0x00017980


	//   ....[114]....
        /*0850*/ 	.word	0x00017ad0


	//   ....[115]....
        /*0854*/ 	.word	0x00017b20


	//   ....[116]....
        /*0858*/ 	.word	0x00017c60


	//   ....[117]....
        /*085c*/ 	.word	0x00017cb0


	//   ....[118]....
        /*0860*/ 	.word	0x00017df0


	//   ....[119]....
        /*0864*/ 	.word	0x00017e40


	//   ....[120]....
        /*0868*/ 	.word	0x00017f70


	//   ....[121]....
        /*086c*/ 	.word	0x00017fc0


	//   ....[122]....
        /*0870*/ 	.word	0x000182f0


	//   ....[123]....
        /*0874*/ 	.word	0x00018390


	//   ....[124]....
        /*0878*/ 	.word	0x000184c0


	//   ....[125]....
        /*087c*/ 	.word	0x00018540


	//   ....[126]....
        /*0880*/ 	.word	0x000185c0


	//   ....[127]....
        /*0884*/ 	.word	0x00018640


	//   ....[128]....
        /*0888*/ 	.word	0x000186c0


	//   ....[129]....
        /*088c*/ 	.word	0x00018750


	//   ....[130]....
        /*0890*/ 	.word	0x000187f0


	//   ....[131]....
        /*0894*/ 	.word	0x00018890


	//   ....[132]....
        /*0898*/ 	.word	0x00018910


	//   ....[133]....
        /*089c*/ 	.word	0x00018990


	//   ....[134]....
        /*08a0*/ 	.word	0x00018a10


	//   ....[135]....
        /*08a4*/ 	.word	0x00018aa0


	//   ....[136]....
        /*08a8*/ 	.word	0x00018b20


	//   ....[137]....
        /*08ac*/ 	.word	0x00018bc0


	//   ....[138]....
        /*08b0*/ 	.word	0x00018c50


	//   ....[139]....
        /*08b4*/ 	.word	0x00018d80


	//----- nvinfo : EIATTR_REG_RECONFIG
	.align		4
.L_241:
        /*08b8*/ 	.byte	0x01, 0x54
	.zero		2


	//----- nvinfo : EIATTR_SYSCALL_OFFSETS
	.align		4
        /*08bc*/ 	.byte	0x04, 0x46
        /*08be*/ 	.short	(.L_243 - .L_242)


	//   ....[0]....
.L_242:
        /*08c0*/ 	.word	0x00001df0


	//   ....[1]....
        /*08c4*/ 	.word	0x00011220


	//   ....[2]....
        /*08c8*/ 	.word	0x00011370


	//   ....[3]....
        /*08cc*/ 	.word	0x00011460


	//   ....[4]....
        /*08d0*/ 	.word	0x00011de0


	//----- nvinfo : EIATTR_MBARRIER_INSTR_OFFSETS
	.align		4
.L_243:
        /*08d4*/ 	.byte	0x04, 0x39
        /*08d6*/ 	.short	(.L_245 - .L_244)


	//   ....[0]....
.L_244:
        /*08d8*/ 	.word	0x00000270
        /*08dc*/ 	.word	0x000000ff
        /*08e0*/ 	.word	0x00030800
        /*08e4*/ 	.short	0x0100
        /*08e6*/ 	.byte	0x08
	.zero		1


	//   ....[1]....
        /*08e8*/ 	.word	0x00000280
        /*08ec*/ 	.word	0x000000ff
        /*08f0*/ 	.word	0x00030820
        /*08f4*/ 	.short	0x0100
        /*08f6*/ 	.byte	0x08
	.zero		1


	//   ....[2]....
        /*08f8*/ 	.word	0x00000370
        /*08fc*/ 	.word	0x000000ff
        /*0900*/ 	.word	0x00030830
        /*0904*/ 	.short	0x0100
        /*0906*/ 	.byte	0x08
	.zero		1


	//   ....[3]....
        /*0908*/ 	.word	0x00000380
        /*090c*/ 	.word	0x000000ff
        /*0910*/ 	.word	0x00030840
        /*0914*/ 	.short	0x0100
        /*0916*/ 	.byte	0x08
	.zero		1


	//   ....[4]....
        /*0918*/ 	.word	0x00000390
        /*091c*/ 	.word	0x000000ff
        /*0920*/ 	.word	0x00030838
        /*0924*/ 	.short	0x0100
        /*0926*/ 	.byte	0x08
	.zero		1


	//   ....[5]....
        /*0928*/ 	.word	0x000003a0
        /*092c*/ 	.word	0x000000ff
        /*0930*/ 	.word	0x00030848
        /*0934*/ 	.short	0x0100
        /*0936*/ 	.byte	0x08
	.zero		1


	//   ....[6]....
        /*0938*/ 	.word	0x000004d0
        /*093c*/ 	.word	0x000000ff
        /*0940*/ 	.word	0x00030850
        /*0944*/ 	.short	0x0100
        /*0946*/ 	.byte	0x08
	.zero		1


	//   ....[7]....
        /*0948*/ 	.word	0x000004e0
        /*094c*/ 	.word	0x000000ff
        /*0950*/ 	.word	0x00030860
        /*0954*/ 	.short	0x0100
        /*0956*/ 	.byte	0x08
	.zero		1


	//   ....[8]....
        /*0958*/ 	.word	0x000004f0
        /*095c*/ 	.word	0x000000ff
        /*0960*/ 	.word	0x00030858
        /*0964*/ 	.short	0x0100
        /*0966*/ 	.byte	0x08
	.zero		1


	//   ....[9]....
        /*0968*/ 	.word	0x00000500
        /*096c*/ 	.word	0x000000ff
        /*0970*/ 	.word	0x00030868
        /*0974*/ 	.short	0x0100
        /*0976*/ 	.byte	0x08
	.zero		1


	//   ....[10]....
        /*0978*/ 	.word	0x000005f0
        /*097c*/ 	.word	0x000000ff
        /*0980*/ 	.word	0x00030870
        /*0984*/ 	.short	0x0100
        /*0986*/ 	.byte	0x06
	.zero		1


	//   ....[11]....
        /*0988*/ 	.word	0x00000600
        /*098c*/ 	.word	0x000000ff
        /*0990*/ 	.word	0x00030880
        /*0994*/ 	.short	0x0100
        /*0996*/ 	.byte	0x06
	.zero		1


	//   ....[12]....
        /*0998*/ 	.word	0x00000610
        /*099c*/ 	.word	0x000000ff
        /*09a0*/ 	.word	0x00030878
        /*09a4*/ 	.short	0x0100
        /*09a6*/ 	.byte	0x06
	.zero		1


	//   ....[13]....
        /*09a8*/ 	.word	0x00000620
        /*09ac*/ 	.word	0x000000ff
        /*09b0*/ 	.word	0x00030888
        /*09b4*/ 	.short	0x0100
        /*09b6*/ 	.byte	0x06
	.zero		1


	//   ....[14]....
        /*09b8*/ 	.word	0x00000750
        /*09bc*/ 	.word	0x000000ff
        /*09c0*/ 	.word	0x00030890
        /*09c4*/ 	.short	0x0100
        /*09c6*/ 	.byte	0x08
	.zero		1


	//   ....[15]....
        /*09c8*/ 	.word	0x00000760
        /*09cc*/ 	.word	0x000000ff
        /*09d0*/ 	.word	0x000308a0
        /*09d4*/ 	.short	0x0100
        /*09d6*/ 	.byte	0x08
	.zero		1


	//   ....[16]....
        /*09d8*/ 	.word	0x00000770
        /*09dc*/ 	.word	0x000000ff
        /*09e0*/ 	.word	0x00030898
        /*09e4*/ 	.short	0x0100
        /*09e6*/ 	.byte	0x08
	.zero		1


	//   ....[17]....
        /*09e8*/ 	.word	0x00000780
        /*09ec*/ 	.word	0x000000ff
        /*09f0*/ 	.word	0x000308a8
        /*09f4*/ 	.short	0x0100
        /*09f6*/ 	.byte	0x08
	.zero		1


	//   ....[18]....
        /*09f8*/ 	.word	0x000008b0
        /*09fc*/ 	.word	0x000000ff
        /*0a00*/ 	.word	0x000308b0
        /*0a04*/ 	.short	0x0100
        /*0a06*/ 	.byte	0x08
	.zero		1


	//   ....[19]....
        /*0a08*/ 	.word	0x000008c0
        /*0a0c*/ 	.word	0x000000ff
        /*0a10*/ 	.word	0x000308c0
        /*0a14*/ 	.short	0x0100
        /*0a16*/ 	.byte	0x08
	.zero		1


	//   ....[20]....
        /*0a18*/ 	.word	0x000008d0
        /*0a1c*/ 	.word	0x000000ff
        /*0a20*/ 	.word	0x000308b8
        /*0a24*/ 	.short	0x0100
        /*0a26*/ 	.byte	0x08
	.zero		1


	//   ....[21]....
        /*0a28*/ 	.word	0x000008e0
        /*0a2c*/ 	.word	0x000000ff
        /*0a30*/ 	.word	0x000308c8
        /*0a34*/ 	.short	0x0100
        /*0a36*/ 	.byte	0x08
	.zero		1


	//   ....[22]....
        /*0a38*/ 	.word	0x00001e90
        /*0a3c*/ 	.word	0x000000ff
        /*0a40*/ 	.word	0x00030800
        /*0a44*/ 	.short	0x010a
        /*0a46*/ 	.byte	0x25
	.zero		1


	//   ....[23]....
        /*0a48*/ 	.word	0x00001f10
        /*0a4c*/ 	.word	0x00000005
        /*0a50*/ 	.word	0x00030830
        /*0a54*/ 	.short	0x010a
        /*0a56*/ 	.byte	0x3f
	.zero		1


	//   ....[24]....
        /*0a58*/ 	.word	0x00001f70
        /*0a5c*/ 	.word	0x00000005
        /*0a60*/ 	.word	0x00030830
        /*0a64*/ 	.short	0x010a
        /*0a66*/ 	.byte	0x3f
	.zero		1


	//   ....[25]....
        /*0a68*/ 	.word	0x000029f0
        /*0a6c*/ 	.word	0x00000000
        /*0a70*/ 	.word	0x00000000
        /*0a74*/ 	.short	0x0101
        /*0a76*/ 	.byte	0x3f
	.zero		1


	//   ....[26]....
        /*0a78*/ 	.word	0x000046e0
        /*0a7c*/ 	.word	0x000000ff
        /*0a80*/ 	.word	0x00030830
        /*0a84*/ 	.short	0x010a
        /*0a86*/ 	.byte	0x06
	.zero		1


	//   ....[27]....
        /*0a88*/ 	.word	0x00004720
        /*0a8c*/ 	.word	0x000000ff
        /*0a90*/ 	.word	0x00030830
        /*0a94*/ 	.short	0x010a
        /*0a96*/ 	.byte	0x06
	.zero		1


	//   ....[28]....
        /*0a98*/ 	.word	0x00005570
        /*0a9c*/ 	.word	0x000000ff
        /*0aa0*/ 	.word	0x00030850
        /*0aa4*/ 	.short	0x010a
        /*0aa6*/ 	.byte	0x0a
	.zero		1


	//   ....[29]....
        /*0aa8*/ 	.word	0x000055b0
        /*0aac*/ 	.word	0x000000ff
        /*0ab0*/ 	.word	0x00030850
        /*0ab4*/ 	.short	0x010a
        /*0ab6*/ 	.byte	0x0a
	.zero		1


	//   ....[30]....
        /*0ab8*/ 	.word	0x000058b0
        /*0abc*/ 	.word	0x00000000
        /*0ac0*/ 	.word	0x00000000
        /*0ac4*/ 	.short	0x0101
        /*0ac6*/ 	.byte	0x3f
	.zero		1


	//   ....[31]....
        /*0ac8*/ 	.word	0x00006970
        /*0acc*/ 	.word	0x0000009b
        /*0ad0*/ 	.word	0x00000000
        /*0ad4*/ 	.short	0x0101
        /*0ad6*/ 	.byte	0x3f
	.zero		1


	//   ....[32]....
        /*0ad8*/ 	.word	0x00007160
        /*0adc*/ 	.word	0x000000ff
        /*0ae0*/ 	.word	0x00030830
        /*0ae4*/ 	.short	0x010a
        /*0ae6*/ 	.byte	0x05
	.zero		1


	//   ....[33]....
        /*0ae8*/ 	.word	0x000071a0
        /*0aec*/ 	.word	0x000000ff
        /*0af0*/ 	.word	0x00030830
        /*0af4*/ 	.short	0x010a
        /*0af6*/ 	.byte	0x05
	.zero		1


	//   ....[34]....
        /*0af8*/ 	.word	0x00007ff0
        /*0afc*/ 	.word	0x000000ff
        /*0b00*/ 	.word	0x00030850
        /*0b04*/ 	.short	0x010a
        /*0b06*/ 	.byte	0x0e
	.zero		1


	//   ....[35]....
        /*0b08*/ 	.word	0x00008030
        /*0b0c*/ 	.word	0x000000ff
        /*0b10*/ 	.word	0x00030850
        /*0b14*/ 	.short	0x010a
        /*0b16*/ 	.byte	0x0e
	.zero		1


	//   ....[36]....
        /*0b18*/ 	.word	0x00008920
        /*0b1c*/ 	.word	0x0000009f
        /*0b20*/ 	.word	0x00000000
        /*0b24*/ 	.short	0x0101
        /*0b26*/ 	.byte	0x3f
	.zero		1


	//   ....[37]....
        /*0b28*/ 	.word	0x000089d0
        /*0b2c*/ 	.word	0x000000a3
        /*0b30*/ 	.word	0x00000000
        /*0b34*/ 	.short	0x0101
        /*0b36*/ 	.byte	0x3f
	.zero		1


	//   ....[38]....
        /*0b38*/ 	.word	0x00008e50
        /*0b3c*/ 	.word	0x000000ff
        /*0b40*/ 	.word	0x00030830
        /*0b44*/ 	.short	0x010a
        /*0b46*/ 	.byte	0x05
	.zero		1


	//   ....[39]....
        /*0b48*/ 	.word	0x00008e90
        /*0b4c*/ 	.word	0x000000ff
        /*0b50*/ 	.word	0x00030830
        /*0b54*/ 	.short	0x010a
        /*0b56*/ 	.byte	0x05
	.zero		1


	//   ....[40]....
        /*0b58*/ 	.word	0x00009ce0
        /*0b5c*/ 	.word	0x000000ff
        /*0b60*/ 	.word	0x00030850
        /*0b64*/ 	.short	0x010a
        /*0b66*/ 	.byte	0x0e
	.zero		1


	//   ....[41]....
        /*0b68*/ 	.word	0x00009d20
        /*0b6c*/ 	.word	0x000000ff
        /*0b70*/ 	.word	0x00030850
        /*0b74*/ 	.short	0x010a
        /*0b76*/ 	.byte	0x0e
	.zero		1


	//   ....[42]....
        /*0b78*/ 	.word	0x00009fa0
        /*0b7c*/ 	.word	0x00000000
        /*0b80*/ 	.word	0x00000000
        /*0b84*/ 	.short	0x0101
        /*0b86*/ 	.byte	0x3f
	.zero		1


	//   ....[43]....
        /*0b88*/ 	.word	0x0000b140
        /*0b8c*/ 	.word	0x0000009f
        /*0b90*/ 	.word	0x00000000
        /*0b94*/ 	.short	0x0101
        /*0b96*/ 	.byte	0x3f
	.zero		1


	//   ....[44]....
        /*0b98*/ 	.word	0x0000bd50
        /*0b9c*/ 	.word	0x000000ff
        /*0ba0*/ 	.word	0x00030850
        /*0ba4*/ 	.short	0x010a
        /*0ba6*/ 	.byte	0x07
	.zero		1


	//   ....[45]....
        /*0ba8*/ 	.word	0x0000bd90
        /*0bac*/ 	.word	0x000000ff
        /*0bb0*/ 	.word	0x00030850
        /*0bb4*/ 	.short	0x010a
        /*0bb6*/ 	.byte	0x07
	.zero		1


	//   ....[46]....
        /*0bb8*/ 	.word	0x0000c1f0
        /*0bbc*/ 	.word	0x00000009
        /*0bc0*/ 	.word	0x00000000
        /*0bc4*/ 	.short	0x0101
        /*0bc6*/ 	.byte	0x3f
	.zero		1


	//   ....[47]....
        /*0bc8*/ 	.word	0x0000e4d0
        /*0bcc*/ 	.word	0x00000017
        /*0bd0*/ 	.word	0x00000000
        /*0bd4*/ 	.short	0x0101
        /*0bd6*/ 	.byte	0x3f
	.zero		1


	//   ....[48]....
        /*0bd8*/ 	.word	0x00011890
        /*0bdc*/ 	.word	0x00000000
        /*0be0*/ 	.word	0x00030840
        /*0be4*/ 	.short	0x010a
        /*0be6*/ 	.byte	0x3f
	.zero		1


	//   ....[49]....
        /*0be8*/ 	.word	0x000129b0
        /*0bec*/ 	.word	0x00000008
        /*0bf0*/ 	.word	0x00030800
        /*0bf4*/ 	.short	0x0107
        /*0bf6*/ 	.byte	0x3f
	.zero		1


	//   ....[50]....
        /*0bf8*/ 	.word	0x00012ac0
        /*0bfc*/ 	.word	0x00000002
        /*0c00*/ 	.word	0x00030800
        /*0c04*/ 	.short	0x0101
        /*0c06*/ 	.byte	0x3f
	.zero		1


	//   ....[51]....
        /*0c08*/ 	.word	0x00012ae0
        /*0c0c*/ 	.word	0x00000002
        /*0c10*/ 	.word	0x00030820
        /*0c14*/ 	.short	0x010a
        /*0c16*/ 	.byte	0x3f
	.zero		1


	//   ....[52]....
        /*0c18*/ 	.word	0x00012e70
        /*0c1c*/ 	.word	0x00000003
        /*0c20*/ 	.word	0x00030840
        /*0c24*/ 	.short	0x010a
        /*0c26*/ 	.byte	0x3f
	.zero		1


	//   ....[53]....
        /*0c28*/ 	.word	0x00013430
        /*0c2c*/ 	.word	0x00000003
        /*0c30*/ 	.word	0x00000060
        /*0c34*/ 	.short	0x010a
        /*0c36*/ 	.byte	0x3f
	.zero		1


	//   ....[54]....
        /*0c38*/ 	.word	0x00013d20
        /*0c3c*/ 	.word	0x00000003
        /*0c40*/ 	.word	0x00030840
        /*0c44*/ 	.short	0x010a
        /*0c46*/ 	.byte	0x3f
	.zero		1


	//   ....[55]....
        /*0c48*/ 	.word	0x000142e0
        /*0c4c*/ 	.word	0x00000002
        /*0c50*/ 	.word	0x00000060
        /*0c54*/ 	.short	0x010a
        /*0c56*/ 	.byte	0x3f
	.zero		1


	//   ....[56]....
        /*0c58*/ 	.word	0x00014ae0
        /*0c5c*/ 	.word	0x00000002
        /*0c60*/ 	.word	0x00030840
        /*0c64*/ 	.short	0x010a
        /*0c66*/ 	.byte	0x3f
	.zero		1


	//   ....[57]....
        /*0c68*/ 	.word	0x000150a0
        /*0c6c*/ 	.word	0x00000002
        /*0c70*/ 	.word	0x00000060
        /*0c74*/ 	.short	0x010a
        /*0c76*/ 	.byte	0x3f
	.zero		1


	//   ....[58]....
        /*0c78*/ 	.word	0x00015830
        /*0c7c*/ 	.word	0x00000000
        /*0c80*/ 	.word	0x00030860
        /*0c84*/ 	.short	0x010a
        /*0c86*/ 	.byte	0x3f
	.zero		1


	//   ....[59]....
        /*0c88*/ 	.word	0x00016b40
        /*0c8c*/ 	.word	0x00000000
        /*0c90*/ 	.word	0x00030820
        /*0c94*/ 	.short	0x010a
        /*0c96*/ 	.byte	0x3f
	.zero		1


	//   ....[60]....
        /*0c98*/ 	.word	0x00016d20
        /*0c9c*/ 	.word	0x00000006
        /*0ca0*/ 	.word	0x00000000
        /*0ca4*/ 	.short	0x010a
        /*0ca6*/ 	.byte	0x3f
	.zero		1


	//   ....[61]....
        /*0ca8*/ 	.word	0x00016d90
        /*0cac*/ 	.word	0x00000007
        /*0cb0*/ 	.word	0x00000000
        /*0cb4*/ 	.short	0x010a
        /*0cb6*/ 	.byte	0x3f
	.zero		1


	//   ....[62]....
        /*0cb8*/ 	.word	0x00016e00
        /*0cbc*/ 	.word	0x00000004
        /*0cc0*/ 	.word	0x00000000
        /*0cc4*/ 	.short	0x010a
        /*0cc6*/ 	.byte	0x3f
	.zero		1


	//   ....[63]....
        /*0cc8*/ 	.word	0x00016e30
        /*0ccc*/ 	.word	0x00000003
        /*0cd0*/ 	.word	0x00000000
        /*0cd4*/ 	.short	0x010a
        /*0cd6*/ 	.byte	0x3f
	.zero		1


	//   ....[64]....
        /*0cd8*/ 	.word	0x00016ea0
        /*0cdc*/ 	.word	0x00000003
        /*0ce0*/ 	.word	0x00030800
        /*0ce4*/ 	.short	0x010a
        /*0ce6*/ 	.byte	0x3f
	.zero		1


	//   ....[65]....
        /*0ce8*/ 	.word	0x00016ef0
        /*0cec*/ 	.word	0x00000005
        /*0cf0*/ 	.word	0x00030830
        /*0cf4*/ 	.short	0x010a
        /*0cf6*/ 	.byte	0x3f
	.zero		1


	//   ....[66]....
        /*0cf8*/ 	.word	0x00016f50
        /*0cfc*/ 	.word	0x00000098
        /*0d00*/ 	.word	0x00030830
        /*0d04*/ 	.short	0x010a
        /*0d06*/ 	.byte	0x3f
	.zero		1


	//   ....[67]....
        /*0d08*/ 	.word	0x00016fb0
        /*0d0c*/ 	.word	0x00000015
        /*0d10*/ 	.word	0x00030850
        /*0d14*/ 	.short	0x010a
        /*0d16*/ 	.byte	0x3f
	.zero		1


	//   ....[68]....
        /*0d18*/ 	.word	0x00017010
        /*0d1c*/ 	.word	0x00000004
        /*0d20*/ 	.word	0x00030830
        /*0d24*/ 	.short	0x010a
        /*0d26*/ 	.byte	0x3f
	.zero		1


	//   ....[69]....
        /*0d28*/ 	.word	0x00017070
        /*0d2c*/ 	.word	0x00000003
        /*0d30*/ 	.word	0x00030850
        /*0d34*/ 	.short	0x010a
        /*0d36*/ 	.byte	0x3f
	.zero		1


	//   ....[70]....
        /*0d38*/ 	.word	0x000170d0
        /*0d3c*/ 	.word	0x00000004
        /*0d40*/ 	.word	0x00030830
        /*0d44*/ 	.short	0x010a
        /*0d46*/ 	.byte	0x3f
	.zero		1


	//   ....[71]....
        /*0d48*/ 	.word	0x00017130
        /*0d4c*/ 	.word	0x00000003
        /*0d50*/ 	.word	0x00030850
        /*0d54*/ 	.short	0x010a
        /*0d56*/ 	.byte	0x3f
	.zero		1


	//   ....[72]....
        /*0d58*/ 	.word	0x00017190
        /*0d5c*/ 	.word	0x00000007
        /*0d60*/ 	.word	0x00030850
        /*0d64*/ 	.short	0x010a
        /*0d66*/ 	.byte	0x3f
	.zero		1


	//   ....[73]....
        /*0d68*/ 	.word	0x00017330
        /*0d6c*/ 	.word	0x00000000
        /*0d70*/ 	.word	0x00030840
        /*0d74*/ 	.short	0x010a
        /*0d76*/ 	.byte	0x3f
	.zero		1


	//   ....[74]....
        /*0d78*/ 	.word	0x00018010
        /*0d7c*/ 	.word	0x00000002
        /*0d80*/ 	.word	0x00030820
        /*0d84*/ 	.short	0x010a
        /*0d86*/ 	.byte	0x3f
	.zero		1


	//   ....[75]....
        /*0d88*/ 	.word	0x00018060
        /*0d8c*/ 	.word	0x00000003
        /*0d90*/ 	.word	0x00030840
        /*0d94*/ 	.short	0x010a
        /*0d96*/ 	.byte	0x3f
	.zero		1


	//   ....[76]....
        /*0d98*/ 	.word	0x000180b0
        /*0d9c*/ 	.word	0x00000003
        /*0da0*/ 	.word	0x00000060
        /*0da4*/ 	.short	0x010a
        /*0da6*/ 	.byte	0x3f
	.zero		1


	//   ....[77]....
        /*0da8*/ 	.word	0x00018100
        /*0dac*/ 	.word	0x00000003
        /*0db0*/ 	.word	0x00030840
        /*0db4*/ 	.short	0x010a
        /*0db6*/ 	.byte	0x3f
	.zero		1


	//   ....[78]....
        /*0db8*/ 	.word	0x00018150
        /*0dbc*/ 	.word	0x00000002
        /*0dc0*/ 	.word	0x00000060
        /*0dc4*/ 	.short	0x010a
        /*0dc6*/ 	.byte	0x3f
	.zero		1


	//   ....[79]....
        /*0dc8*/ 	.word	0x000181a0
        /*0dcc*/ 	.word	0x00000002
        /*0dd0*/ 	.word	0x00030840
        /*0dd4*/ 	.short	0x010a
        /*0dd6*/ 	.byte	0x3f
	.zero		1


	//   ....[80]....
        /*0dd8*/ 	.word	0x000181f0
        /*0ddc*/ 	.word	0x00000002
        /*0de0*/ 	.word	0x00000060
        /*0de4*/ 	.short	0x010a
        /*0de6*/ 	.byte	0x3f
	.zero		1


	//   ....[81]....
        /*0de8*/ 	.word	0x00018240
        /*0dec*/ 	.word	0x00000000
        /*0df0*/ 	.word	0x00030860
        /*0df4*/ 	.short	0x010a
        /*0df6*/ 	.byte	0x3f
	.zero		1


	//   ....[82]....
        /*0df8*/ 	.word	0x00018ca0
        /*0dfc*/ 	.word	0x00000000
        /*0e00*/ 	.word	0x00030820
        /*0e04*/ 	.short	0x010a
        /*0e06*/ 	.byte	0x3f
	.zero		1


	//   ....[83]....
        /*0e08*/ 	.word	0x00018e40
        /*0e0c*/ 	.word	0x00000006
        /*0e10*/ 	.word	0x00000000
        /*0e14*/ 	.short	0x010a
        /*0e16*/ 	.byte	0x3f
	.zero		1


	//   ....[84]....
        /*0e18*/ 	.word	0x00018e90
        /*0e1c*/ 	.word	0x00000007
        /*0e20*/ 	.word	0x00000000
        /*0e24*/ 	.short	0x010a
        /*0e26*/ 	.byte	0x3f
	.zero		1


	//   ....[85]....
        /*0e28*/ 	.word	0x00018ee0
        /*0e2c*/ 	.word	0x00000004
        /*0e30*/ 	.word	0x00000000
        /*0e34*/ 	.short	0x010a
        /*0e36*/ 	.byte	0x3f
	.zero		1


	//----- nvinfo : EIATTR_NUM_MBARRIERS
	.align		4
.L_245:
        /*0e38*/ 	.byte	0x03, 0x38
        /*0e3a*/ 	.short	0x0016


	//----- nvinfo : EIATTR_EXIT_INSTR_OFFSETS
	.align		4
        /*0e3c*/ 	.byte	0x04, 0x1c
        /*0e3e*/ 	.short	(.L_247 - .L_246)


	//   ....[0]....
.L_246:
        /*0e40*/ 	.word	0x00000a50


	//   ....[1]....
        /*0e44*/ 	.word	0x0000f930


	//   ....[2]....
        /*0e48*/ 	.word	0x00016e80


	//----- nvinfo : EIATTR_MAX_THREADS
	.align		4
.L_247:
        /*0e4c*/ 	.byte	0x04, 0x05
        /*0e4e*/ 	.short	(.L_249 - .L_248)
.L_248:
        /*0e50*/ 	.word	0x00000180
        /*0e54*/ 	.word	0x00000001
        /*0e58*/ 	.word	0x00000001


	//----- nvinfo : EIATTR_CRS_STACK_SIZE
	.align		4
.L_249:
        /*0e5c*/ 	.byte	0x04, 0x1e
        /*0e5e*/ 	.short	(.L_251 - .L_250)
.L_250:
        /*0e60*/ 	.word	0x00000000


	//----- nvinfo : EIATTR_CBANK_PARAM_SIZE
	.align		4
.L_251:
        /*0e64*/ 	.byte	0x03, 0x19
        /*0e66*/ 	.short	0x0af0


	//----- nvinfo : EIATTR_PARAM_CBANK
	.align		4
        /*0e68*/ 	.byte	0x04, 0x0a
        /*0e6a*/ 	.short	(.L_253 - .L_252)
	.align		4
.L_252:
        /*0e6c*/ 	.word	index@(.nv.constant0._ZN7cutlass13device_kernelIN5flash11enable_sm90INS1_16FlashAttnFwdSm90INS1_25CollectiveMainloopFwdSm90ILi2EN4cute5tupleIJNS5_1CILi1EEES8_S8_EEENS6_IJNS7_ILi128EEENS7_ILi64EEENS7_ILi256EEEEEELi256ENS_6half_tEfNS_4arch4Sm90ELb0ELb1ELb0ELb1ELb0ELb0ELb0ELb1ELb1ELb1ELb0ELb0EEENS1_21CollectiveEpilogueFwdINS6_IJSA_SC_SB_EEES9_SE_SG_Li256ELb1ELb1ELb0ELb0EEENS1_36VarlenDynamicPersistentTileSchedulerILi128ELi64ELi256ELi128ELb0ELb1ELb1ELb1ELb0ELb1EEEEEEEEEvNT_6ParamsE)
        /*0e70*/ 	.short	0x0210
        /*0e72*/ 	.short	0x0af0


	//----- nvinfo : EIATTR_SW_WAR
	.align		4
.L_253:
        /*0e74*/ 	.byte	0x04, 0x36
        /*0e76*/ 	.short	(.L_255 - .L_254)
.L_254:
        /*0e78*/ 	.word	0x00000008
.L_255:


//--------------------- .nv.info._ZN7cutlass13device_kernelIN5flash11enable_sm90INS1_16FlashAttnFwdSm90INS1_25CollectiveMainloopFwdSm90ILi2EN4cute5tupleIJNS5_1CILi1EEES8_S8_EEENS6_IJNS7_ILi128EEENS7_ILi64EEENS7_ILi256EEEEEELi256ENS_6half_tEfNS_4arch4Sm90ELb0ELb1ELb0ELb1ELb0ELb1ELb0ELb1ELb1ELb1ELb0ELb0EEENS1_21CollectiveEpilogueFwdINS6_IJSA_SC_SB_EEES9_SE_SG_Li256ELb1ELb1ELb0ELb0EEENS1_36VarlenDynamicPersistentTileSchedulerILi128ELi64ELi256ELi128ELb0ELb1ELb1ELb1ELb0ELb1EEEEEEEEEvNT_6ParamsE --------------------------
	.section	.nv.info._ZN7cutlass13device_kernelIN5flash11enable_sm90INS1_16FlashAttnFwdSm90INS1_25CollectiveMainloopFwdSm90ILi2EN4cute5tupleIJNS5_1CILi1EEES8_S8_EEENS6_IJNS7_ILi128EEENS7_ILi64EEENS7_ILi256EEEEEELi256ENS_6half_tEfNS_4arch4Sm90ELb0ELb1ELb0ELb1ELb0ELb1ELb0ELb1ELb1ELb1ELb0ELb0EEENS1_21CollectiveEpilogueFwdINS6_IJSA_SC_SB_EEES9_SE_SG_Li256ELb1ELb1ELb0ELb0EEENS1_36VarlenDynamicPersistentTileSchedulerILi128ELi64ELi256ELi128ELb0ELb1ELb1ELb1ELb0ELb1EEEEEEEEEvNT_6ParamsE,"",@"SHT_CUDA_INFO"
	.sectionflags	@""
	.align	4


	//----- nvinfo : EIATTR_CUDA_API_VERSION
	.align		4
        /*0000*/ 	.byte	0x04, 0x37
        /*0002*/ 	.short	(.L_257 - .L_256)
.L_256:
        /*0004*/ 	.word	0x00000082


	//----- nvinfo : EIATTR_KPARAM_INFO
	.align		4
.L_257:
        /*0008*/ 	.byte	0x04, 0x17
        /*000a*/ 	.short	(.L_259 - .L_258)
.L_258:
        /*000c*/ 	.word	0x00000000
        /*0010*/ 	.short	0x0000
        /*0012*/ 	.short	0x0070
        /*0014*/ 	.byte	0x00, 0xf0, 0x01, 0x2a


	//----- nvinfo : EIATTR_SPARSE_MMA_MASK
	.align		4
.L_259:
        /*0018*/ 	.byte	0x03, 0x50
        /*001a*/ 	.short	0x0000


	//----- nvinfo : EIATTR_MAXREG_COUNT
	.align		4
        /*001c*/ 	.byte	0x03, 0x1b
        /*001e*/ 	.short	0x00a8


	//----- nvinfo : EIATTR_NUM_BARRIERS
	.align		4
        /*0020*/ 	.byte	0x02, 0x4c
        /*0022*/ 	.byte	0x10
	.zero		1


	//----- nvinfo : EIATTR_EXTERNS
	.align		4
        /*0024*/ 	.byte	0x04, 0x0f
        /*0026*/ 	.short	(.L_261 - .L_260)


	//   ....[0]....
	.align		4
.L_260:
        /*0028*/ 	.word	index@(__assertfail)


	//----- nvinfo : EIATTR_ANNOTATIONS
	.align		4
.L_261:
        /*002c*/ 	.byte	0x04, 0x55
        /*002e*/ 	.short	(.L_263 - .L_262)


	//   ....[0]....
.L_262:
        /* <DEDUP_REMOVED lines=143> */


	//----- nvinfo : EIATTR_MERCURY_ISA_VERSION
	.align		4
.L_263:
        /*0908*/ 	.byte	0x03, 0x5f
        /*090a*/ 	.short	0x0101


	//----- nvinfo : EIATTR_UNUSED_LOAD_BYTE_OFFSET
	.align		4
        /*090c*/ 	.byte	0x04, 0x44
        /*090e*/ 	.short	(.L_265 - .L_264)


	//   ....[0]....
.L_264:
        /*0910*/ 	.word	0x00000aa0
        /*0914*/ 	.word	0x0000fff0


	//   ....[1]....
        /*0918*/ 	.word	0x0001dfc0
        /*091c*/ 	.word	0x0000fff0


	//----- nvinfo : EIATTR_INT_WARP_WIDE_INSTR_OFFSETS
	.align		4
.L_265:
        /*0920*/ 	.byte	0x04, 0x31
        /*0922*/ 	.short	(.L_267 - .L_266)


	//   ....[0]....
.L_266:
        /*0924*/ 	.word	0x00000190


	//   ....[1]....
        /*0928*/ 	.word	0x000001d0


	//   ....[2]....
        /*092c*/ 	.word	0x00000240


	//   ....[3]....
        /*0930*/ 	.word	0x00024480


	//   ....[4]....
        /*0934*/ 	.word	0x00024520


	//   ....[5]....
        /*0938*/ 	.word	0x00028ac0


	//   ....[6]....
        /*093c*/ 	.word	0x00028b30


	//----- nvinfo : EIATTR_COOP_GROUP_MASK_REGIDS
	.align		4
.L_267:
        /*0940*/ 	.byte	0x04, 0x29
        /*0942*/ 	.short	(.L_269 - .L_268)


	//   ....[0]....
.L_268:
        /*0944*/ 	.word	0xffffffff


	//   ....[1]....
        /*0948*/ 	.word	0xffffffff


	//   ....[2]....
        /*094c*/ 	.word	0xffffffff


	//   ....[3]....
        /*0950*/ 	.word	0xffffffff


	//   ....[4]....
        /*0954*/ 	.word	0xffffffff


	//   ....[5]....
        /*0958*/ 	.word	0xffffffff


	//   ....[6]....
        /*095c*/ 	.word	0xffffffff


	//   ....[7]....
        /*0960*/ 	.word	0xffffffff


	//   ....[8]....
        /*0964*/ 	.word	0xffffffff


	//   ....[9]....
        /*0968*/ 	.word	0xffffffff


	//   ....[10]....
        /*096c*/ 	.word	0xffffffff


	//   ....[11]....
        /*0970*/ 	.word	0xffffffff


	//   ....[12]....
        /*0974*/ 	.word	0xffffffff


	//   ....[13]....
        /*0978*/ 	.word	0xffffffff


	//   ....[14]....
        /*097c*/ 	.word	0xffffffff


	//   ....[15]....
        /*0980*/ 	.word	0xffffffff


	//   ....[16]....
        /*0984*/ 	.word	0xffffffff


	//   ....[17]....
        /*0988*/ 	.word	0xffffffff


	//   ....[18]....
        /*098c*/ 	.word	0xffffffff


	//   ....[19]....
        /*0990*/ 	.word	0xffffffff


	//   ....[20]....
        /*0994*/ 	.word	0xffffffff


	//   ....[21]....
        /*0998*/ 	.word	0xffffffff


	//   ....[22]....
        /*099c*/ 	.word	0xffffffff


	//   ....[23]....
        /*09a0*/ 	.word	0xffffffff


	//   ....[24]....
        /*09a4*/ 	.word	0xffffffff


	//   ....[25]....
        /*09a8*/ 	.word	0xffffffff


	//   ....[26]....
        /*09ac*/ 	.word	0xffffffff


	//   ....[27]....
        /*09b0*/ 	.word	0xffffffff


	//   ....[28]....
        /*09b4*/ 	.word	0xffffffff


	//   ....[29]....
        /*09b8*/ 	.word	0xffffffff


	//   ....[30]....
        /*09bc*/ 	.word	0xffffffff


	//   ....[31]....
        /*09c0*/ 	.word	0xffffffff


	//   ....[32]....
        /*09c4*/ 	.word	0xffffffff


	//   ....[33]....
        /*09c8*/ 	.word	0xffffffff


	//   ....[34]....
        /*09cc*/ 	.word	0xffffffff


	//   ....[35]....
        /*09d0*/ 	.word	0xffffffff


	//   ....[36]....
        /*09d4*/ 	.word	0xffffffff


	//   ....[37]....
        /*09d8*/ 	.word	0xffffffff


	//   ....[38]....
        /*09dc*/ 	.word	0xffffffff


	//   ....[39]....
        /*09e0*/ 	.word	0xffffffff


	//   ....[40]....
        /*09e4*/ 	.word	0xffffffff


	//   ....[41]....
        /*09e8*/ 	.word	0xffffffff


	//   ....[42]....
        /*09ec*/ 	.word	0xffffffff


	//   ....[43]....
        /*09f0*/ 	.word	0xffffffff


	//   ....[44]....
        /*09f4*/ 	.word	0xffffffff


	//   ....[45]....
        /*09f8*/ 	.word	0xffffffff


	//   ....[46]....
        /*09fc*/ 	.word	0xffffffff


	//   ....[47]....
        /*0a00*/ 	.word	0xffffffff


	//   ....[48]....
        /*0a04*/ 	.word	0xffffffff


	//   ....[49]....
        /*0a08*/ 	.word	0xffffffff


	//   ....[50]....
        /*0a0c*/ 	.word	0xffffffff


	//   ....[51]....
        /*0a10*/ 	.word	0xffffffff


	//   ....[52]....
        /*0a14*/ 	.word	0xffffffff


	//   ....[53]....
        /*0a18*/ 	.word	0xffffffff


	//   ....[54]....
        /*0a1c*/ 	.word	0xffffffff


	//   ....[55]....
        /*0a20*/ 	.word	0xffffffff


	//   ....[56]....
        /*0a24*/ 	.word	0xffffffff


	//   ....[57]....
        /*0a28*/ 	.word	0xffffffff


	//   ....[58]....
        /*0a2c*/ 	.word	0xffffffff


	//   ....[59]....
        /*0a30*/ 	.word	0xffffffff


	//   ....[60]....
        /*0a34*/ 	.word	0xffffffff


	//   ....[61]....
        /*0a38*/ 	.word	0xffffffff


	//   ....[62]....
        /*0a3c*/ 	.word	0xffffffff


	//   ....[63]....
        /*0a40*/ 	.word	0xffffffff


	//   ....[64]....
        /*0a44*/ 	.word	0xffffffff


	//   ....[65]....
        /*0a48*/ 	.word	0xffffffff


	//   ....[66]....
        /*0a4c*/ 	.word	0xffffffff


	//   ....[67]....
        /*0a50*/ 	.word	0xffffffff


	//   ....[68]....
        /*0a54*/ 	.word	0xffffffff


	//   ....[69]....
        /*0a58*/ 	.word	0xffffffff


	//   ....[70]....
        /*0a5c*/ 	.word	0xffffffff


	//   ....[71]....
        /*0a60*/ 	.word	0xffffffff


	//   ....[72]....
        /*0a64*/ 	.word	0xffffffff


	//   ....[73]....
        /*0a68*/ 	.word	0xffffffff


	//   ....[74]....
        /*0a6c*/ 	.word	0xffffffff


	//   ....[75]....
        /*0a70*/ 	.word	0xffffffff


	//   ....[76]....
        /*0a74*/ 	.word	0xffffffff


	//   ....[77]....
        /*0a78*/ 	.word	0xffffffff


	//   ....[78]....
        /*0a7c*/ 	.word	0xffffffff


	//   ....[79]....
        /*0a80*/ 	.word	0xffffffff


	//   ....[80]....
        /*0a84*/ 	.word	0xffffffff


	//   ....[81]....
        /*0a88*/ 	.word	0xffffffff


	//   ....[82]....
        /*0a8c*/ 	.word	0xffffffff


	//   ....[83]....
        /*0a90*/ 	.word	0xffffffff


	//   ....[84]....
        /*0a94*/ 	.word	0xffffffff


	//   ....[85]....
        /*0a98*/ 	.word	0xffffffff


	//   ....[86]....
        /*0a9c*/ 	.word	0xffffffff


	//   ....[87]....
        /*0aa0*/ 	.word	0xffffffff


	//   ....[88]....
        /*0aa4*/ 	.word	0xffffffff


	//   ....[89]....
        /*0aa8*/ 	.word	0xffffffff


	//   ....[90]....
        /*0aac*/ 	.word	0xffffffff


	//   ....[91]....
        /*0ab0*/ 	.word	0xffffffff


	//   ....[92]....
        /*0ab4*/ 	.word	0xffffffff


	//   ....[93]....
        /*0ab8*/ 	.word	0xffffffff


	//   ....[94]....
        /*0abc*/ 	.word	0xffffffff


	//   ....[95]....
        /*0ac0*/ 	.word	0xffffffff


	//   ....[96]....
        /*0ac4*/ 	.word	0xffffffff


	//   ....[97]....
        /*0ac8*/ 	.word	0xffffffff


	//   ....[98]....
        /*0acc*/ 	.word	0xffffffff


	//   ....[99]....
        /*0ad0*/ 	.word	0xffffffff


	//   ....[100]....
        /*0ad4*/ 	.word	0xffffffff


	//   ....[101]....
        /*0ad8*/ 	.word	0xffffffff


	//   ....[102]....
        /*0adc*/ 	.word	0xffffffff


	//   ....[103]....
        /*0ae0*/ 	.word	0xffffffff


	//   ....[104]....
        /*0ae4*/ 	.word	0xffffffff


	//   ....[105]....
        /*0ae8*/ 	.word	0xffffffff


	//   ....[106]....
        /*0aec*/ 	.word	0xffffffff


	//   ....[107]....
        /*0af0*/ 	.word	0xffffffff


	//   ....[108]....
        /*0af4*/ 	.word	0xffffffff


	//   ....[109]....
        /*0af8*/ 	.word	0xffffffff


	//   ....[110]....
        /*0afc*/ 	.word	0xffffffff


	//   ....[111]....
        /*0b00*/ 	.word	0xffffffff


	//   ....[112]....
        /*0b04*/ 	.word	0xffffffff


	//   ....[113]....
        /*0b08*/ 	.word	0xffffffff


	//   ....[114]....
        /*0b0c*/ 	.word	0xffffffff


	//   ....[115]....
        /*0b10*/ 	.word	0xffffffff


	//   ....[116]....
        /*0b14*/ 	.word	0xffffffff


	//   ....[117]....
        /*0b18*/ 	.word	0xffffffff


	//   ....[118]....
        /*0b1c*/ 	.word	0xffffffff


	//   ....[119]....
        /*0b20*/ 	.word	0xffffffff


	//   ....[120]....
        /*0b24*/ 	.word	0xffffffff


	//   ....[121]....
        /*0b28*/ 	.word	0xffffffff


	//   ....[122]....
        /*0b2c*/ 	.word	0xffffffff


	//   ....[123]....
        /*0b30*/ 	.word	0xffffffff


	//   ....[124]....
        /*0b34*/ 	.word	0xffffffff


	//   ....[125]....
        /*0b38*/ 	.word	0xffffffff


	//   ....[126]....
        /*0b3c*/ 	.word	0xffffffff


	//   ....[127]....
        /*0b40*/ 	.word	0xffffffff


	//   ....[128]....
        /*0b44*/ 	.word	0xffffffff


	//   ....[129]....
        /*0b48*/ 	.word	0xffffffff


	//   ....[130]....
        /*0b4c*/ 	.word	0xffffffff


	//   ....[131]....
        /*0b50*/ 	.word	0xffffffff


	//   ....[132]....
        /*0b54*/ 	.word	0xffffffff


	//   ....[133]....
        /*0b58*/ 	.word	0xffffffff


	//   ....[134]....
        /*0b5c*/ 	.word	0xffffffff


	//   ....[135]....
        /*0b60*/ 	.word	0xffffffff


	//   ....[136]....
        /*0b64*/ 	.word	0xffffffff


	//   ....[137]....
        /*0b68*/ 	.word	0xffffffff


	//   ....[138]....
        /*0b6c*/ 	.word	0x0500000f


	//   ....[139]....
        /*0b70*/ 	.word	0x0500000f


	//   ....[140]....
        /*0b74*/ 	.word	0x0500000f


	//   ....[141]....
        /*0b78*/ 	.word	0x0500000f


	//   ....[142]....
        /*0b7c*/ 	.word	0x0500000f


	//   ....[143]....
        /*0b80*/ 	.word	0x0500000f


	//   ....[144]....
        /*0b84*/ 	.word	0x0500000f


	//   ....[145]....
        /*0b88*/ 	.word	0x0500000f


	//   ....[146]....
        /*0b8c*/ 	.word	0x0500000f


	//   ....[147]....
        /*0b90*/ 	.word	0x0500000f


	//   ....[148]....
        /*0b94*/ 	.word	0x0500000f


	//   ....[149]....
        /*0b98*/ 	.word	0x0500000f


	//   ....[150]....
        /*0b9c*/ 	.word	0x0500000f


	//   ....[151]....
        /*0ba0*/ 	.word	0x0500000f


	//   ....[152]....
        /*0ba4*/ 	.word	0x0500000f


	//   ....[153]....
        /*0ba8*/ 	.word	0x0500000f


	//   ....[154]....
        /*0bac*/ 	.word	0x0500000f


	//   ....[155]....
        /*0bb0*/ 	.word	0x0500000f


	//   ....[156]....
        /*0bb4*/ 	.word	0x0500000f


	//   ....[157]....
        /*0bb8*/ 	.word	0x0500000f


	//   ....[158]....
        /*0bbc*/ 	.word	0x0500000f


	//   ....[159]....
        /*0bc0*/ 	.word	0x0500000f


	//   ....[160]....
        /*0bc4*/ 	.word	0x0500000f


	//   ....[161]....
        /*0bc8*/ 	.word	0x0500000f


	//   ....[162]....
        /*0bcc*/ 	.word	0x0500000f


	//   ....[163]....
        /*0bd0*/ 	.word	0x0500000f


	//   ....[164]....
        /*0bd4*/ 	.word	0x0500000f


	//   ....[165]....
        /*0bd8*/ 	.word	0x0500000f


	//   ....[166]....
        /*0bdc*/ 	.word	0x0500000f


	//   ....[167]....
        /*0be0*/ 	.word	0x0500000f


	//   ....[168]....
        /*0be4*/ 	.word	0x0500000f


	//   ....[169]....
        /*0be8*/ 	.word	0x0500000f


	//   ....[170]....
        /*0bec*/ 	.word	0x0500000f


	//   ....[171]....
        /*0bf0*/ 	.word	0x0500000f


	//   ....[172]....
        /*0bf4*/ 	.word	0x0500000f


	//   ....[173]....
        /*0bf8*/ 	.word	0x0500000f


	//   ....[174]....
        /*0bfc*/ 	.word	0x0500000f


	//   ....[175]....
        /*0c00*/ 	.word	0x0500000f


	//   ....[176]....
        /*0c04*/ 	.word	0x0500000f


	//   ....[177]....
        /*0c08*/ 	.word	0x0500000f


	//   ....[178]....
        /*0c0c*/ 	.word	0x0500000f


	//   ....[179]....
        /*0c10*/ 	.word	0x0500000f


	//   ....[180]....
        /*0c14*/ 	.word	0x0500000f


	//   ....[181]....
        /*0c18*/ 	.word	0x0500000f


	//   ....[182]....
        /*0c1c*/ 	.word	0x0500000f


	//   ....[183]....
        /*0c20*/ 	.word	0x0500000f


	//   ....[184]....
        /*0c24*/ 	.word	0x0500000f


	//   ....[185]....
        /*0c28*/ 	.word	0x0500000f


	//   ....[186]....
        /*0c2c*/ 	.word	0x0500000f


	//   ....[187]....
        /*0c30*/ 	.word	0x0500000f


	//   ....[188]....
        /*0c34*/ 	.word	0x0500000f


	//   ....[189]....
        /*0c38*/ 	.word	0x0500000f


	//   ....[190]....
        /*0c3c*/ 	.word	0x0500000f


	//   ....[191]....
        /*0c40*/ 	.word	0x0500000f


	//   ....[192]....
        /*0c44*/ 	.word	0x0500000f


	//   ....[193]....
        /*0c48*/ 	.word	0x0500000f


	//   ....[194]....
        /*0c4c*/ 	.word	0x0500000f


	//   ....[195]....
        /*0c50*/ 	.word	0x0500000f


	//   ....[196]....
        /*0c54*/ 	.word	0x0500000f


	//   ....[197]....
        /*0c58*/ 	.word	0x0500000f


	//   ....[198]....
        /*0c5c*/ 	.word	0x0500000f


	//   ....[199]....
        /*0c60*/ 	.word	0x0500000f


	//   ....[200]....
        /*0c64*/ 	.word	0x0500000f


	//   ....[201]....
        /*0c68*/ 	.word	0x0500000f


	//   ....[202]....
        /*0c6c*/ 	.word	0x0500000f


	//   ....[203]....
        /*0c70*/ 	.word	0x0500000f


	//   ....[204]....
        /*0c74*/ 	.word	0x0500000f


	//   ....[205]....
        /*0c78*/ 	.word	0x0500000f


	//----- nvinfo : EIATTR_COOP_GROUP_INSTR_OFFSETS
	.align		4
.L_269:
        /*0c7c*/ 	.byte	0x04, 0x28
        /*0c7e*/ 	.short	(.L_271 - .L_270)


	//   ....[0]....
.L_270:
        /*0c80*/ 	.word	0x00000060


	//   ....[1]....
        /*0c84*/ 	.word	0x000001a0


	//   ....[2]....
        /*0c88*/ 	.word	0x000001f0


	//   ....[3]....
        /*0c8c*/ 	.word	0x00000420


	//   ....[4]....
        /*0c90*/ 	.word	0x00000580


	//   ....[5]....
        /*0c94*/ 	.word	0x000006a0


	//   ....[6]....
        /*0c98*/ 	.word	0x00000800


	//   ....[7]....
        /*0c9c*/ 	.word	0x00009020


	//   ....[8]....
        /*0ca0*/ 	.word	0x00009780


	//   ....[9]....
        /*0ca4*/ 	.word	0x00009790


	//   ....[10]....
        /*0ca8*/ 	.word	0x000097a0


	//   ....[11]....
        /*0cac*/ 	.word	0x000097b0


	//   ....[12]....
        /*0cb0*/ 	.word	0x00009cf0


	//   ....[13]....
        /*0cb4*/ 	.word	0x00009d00


	//   ....[14]....
        /*0cb8*/ 	.word	0x00009d10


	//   ....[15]....
        /*0cbc*/ 	.word	0x00009d20


	//   ....[16]....
        /*0cc0*/ 	.word	0x0000a240


	//   ....[17]....
        /*0cc4*/ 	.word	0x0000a250


	//   ....[18]....
        /*0cc8*/ 	.word	0x0000a260


	//   ....[19]....
        /*0ccc*/ 	.word	0x0000a270


	//   ....[20]....
        /*0cd0*/ 	.word	0x0000a7b0


	//   ....[21]....
        /*0cd4*/ 	.word	0x0000a7c0


	//   ....[22]....
        /*0cd8*/ 	.word	0x0000a7d0


	//   ....[23]....
        /*0cdc*/ 	.word	0x0000a7e0


	//   ....[24]....
        /*0ce0*/ 	.word	0x0000de60


	//   ....[25]....
        /*0ce4*/ 	.word	0x0000de70


	//   ....[26]....
        /*0ce8*/ 	.word	0x0000de80


	//   ....[27]....
        /*0cec*/ 	.word	0x0000de90


	//   ....[28]....
        /*0cf0*/ 	.word	0x0000e330


	//   ....[29]....
        /*0cf4*/ 	.word	0x0000e340


	//   ....[30]....
        /*0cf8*/ 	.word	0x0000e350


	//   ....[31]....
        /*0cfc*/ 	.word	0x0000e360


	//   ....[32]....
        /*0d00*/ 	.word	0x0000e7a0


	//   ....[33]....
        /*0d04*/ 	.word	0x0000e7b0


	//   ....[34]....
        /*0d08*/ 	.word	0x0000e7c0


	//   ....[35]....
        /*0d0c*/ 	.word	0x0000e7d0


	//   ....[36]....
        /*0d10*/ 	.word	0x0000ec30


	//   ....[37]....
        /*0d14*/ 	.word	0x0000ec40


	//   ....[38]....
        /*0d18*/ 	.word	0x0000ec50


	//   ....[39]....
        /*0d1c*/ 	.word	0x0000ec60


	//   ....[40]....
        /*0d20*/ 	.word	0x00013390


	//   ....[41]....
        /*0d24*/ 	.word	0x00013ae0


	//   ....[42]....
        /*0d28*/ 	.word	0x00013f40


	//   ....[43]....
        /*0d2c*/ 	.word	0x00014000


	//   ....[44]....
        /*0d30*/ 	.word	0x00014450


	//   ....[45]....
        /*0d34*/ 	.word	0x00014510


	//   ....[46]....
        /*0d38*/ 	.word	0x00016680


	//   ....[47]....
        /*0d3c*/ 	.word	0x00016890


	//   ....[48]....
        /*0d40*/ 	.word	0x00016eb0


	//   ....[49]....
        /*0d44*/ 	.word	0x00016ed0


	//   ....[50]....
        /*0d48*/ 	.word	0x000175c0


	//   ....[51]....
        /*0d4c*/ 	.word	0x00017640


	//   ....[52]....
        /*0d50*/ 	.word	0x00019420


	//   ....[53]....
        /*0d54*/ 	.word	0x00019450


	//   ....[54]....
        /*0d58*/ 	.word	0x00019620


	//   ....[55]....
        /*0d5c*/ 	.word	0x00019810


	//   ....[56]....
        /*0d60*/ 	.word	0x0001b4f0


	//   ....[57]....
        /*0d64*/ 	.word	0x0001b740


	//   ....[58]....
        /*0d68*/ 	.word	0x0001bd70


	//   ....[59]....
        /*0d6c*/ 	.word	0x0001bd90


	//   ....[60]....
        /*0d70*/ 	.word	0x0001c4d0


	//   ....[61]....
        /*0d74*/ 	.word	0x0001c570


	//   ....[62]....
        /*0d78*/ 	.word	0x0001d3f0


	//   ....[63]....
        /*0d7c*/ 	.word	0x0001d4a0


	//   ....[64]....
        /*0d80*/ 	.word	0x0001d5f0


	//   ....[65]....
        /*0d84*/ 	.word	0x0001d610


	//   ....[66]....
        /*0d88*/ 	.word	0x0001f020


	//   ....[67]....
        /*0d8c*/ 	.word	0x0001f050


	//   ....[68]....
        /*0d90*/ 	.word	0x0001f120


	//   ....[69]....
        /*0d94*/ 	.word	0x0001f150


	//   ....[70]....
        /*0d98*/ 	.word	0x0001f9c0


	//   ....[71]....
        /*0d9c*/ 	.word	0x0001fa00


	//   ....[72]....
        /*0da0*/ 	.word	0x0001fb70


	//   ....[73]....
        /*0da4*/ 	.word	0x0001fb90


	//   ....[74]....
        /*0da8*/ 	.word	0x0001fce0


	//   ....[75]....
        /*0dac*/ 	.word	0x0001fd00


	//   ....[76]....
        /*0db0*/ 	.word	0x0001fe60


	//   ....[77]....
        /*0db4*/ 	.word	0x0001fe80


	//   ....[78]....
        /*0db8*/ 	.word	0x00020800


	//   ....[79]....
        /*0dbc*/ 	.word	0x00020820


	//   ....[80]....
        /*0dc0*/ 	.word	0x00020990


	//   ....[81]....
        /*0dc4*/ 	.word	0x000209b0


	//   ....[82]....
        /*0dc8*/ 	.word	0x00020b00


	//   ....[83]....
        /*0dcc*/ 	.word	0x00020b20


	//   ....[84]....
        /*0dd0*/ 	.word	0x00020c80


	//   ....[85]....
        /*0dd4*/ 	.word	0x00020ca0


	//   ....[86]....
        /*0dd8*/ 	.word	0x00020e80


	//   ....[87]....
        /*0ddc*/ 	.word	0x00021060


	//   ....[88]....
        /*0de0*/ 	.word	0x00021090


	//   ....[89]....
        /*0de4*/ 	.word	0x000210c0


	//   ....[90]....
        /*0de8*/ 	.word	0x000210f0


	//   ....[91]....
        /*0dec*/ 	.word	0x00021120


	//   ....[92]....
        /*0df0*/ 	.word	0x00021150


	//   ....[93]....
        /*0df4*/ 	.word	0x000212d0


	//   ....[94]....
        /*0df8*/ 	.word	0x00021300


	//   ....[95]....
        /*0dfc*/ 	.word	0x00021330


	//   ....[96]....
        /*0e00*/ 	.word	0x00021360


	//   ....[97]....
        /*0e04*/ 	.word	0x00021390


	//   ....[98]....
        /*0e08*/ 	.word	0x000213c0


	//   ....[99]....
        /*0e0c*/ 	.word	0x00021470


	//   ....[100]....
        /*0e10*/ 	.word	0x000214d0


	//   ....[101]....
        /*0e14*/ 	.word	0x00021560


	//   ....[102]....
        /*0e18*/ 	.word	0x000226a0


	//   ....[103]....
        /*0e1c*/ 	.word	0x00024a60


	//   ....[104]....
        /*0e20*/ 	.word	0x00025730


	//   ....[105]....
        /*0e24*/ 	.word	0x00025750


	//   ....[106]....
        /*0e28*/ 	.word	0x00025830


	//   ....[107]....
        /*0e2c*/ 	.word	0x00025840


	//   ....[108]....
        /*0e30*/ 	.word	0x000258f0


	//   ....[109]....
        /*0e34*/ 	.word	0x00025900


	//   ....[110]....
        /*0e38*/ 	.word	0x000259b0


	//   ....[111]....
        /*0e3c*/ 	.word	0x000259c0


	//   ....[112]....
        /*0e40*/ 	.word	0x00025a70


	//   ....[113]....
        /*0e44*/ 	.word	0x00025a80


	//   ....[114]....
        /*0e48*/ 	.word	0x00025b30


	//   ....[115]....
        /*0e4c*/ 	.word	0x00025b40


	//   ....[116]....
        /*0e50*/ 	.word	0x00025bf0


	//   ....[117]....
        /*0e54*/ 	.word	0x00025c00


	//   ....[118]....
        /*0e58*/ 	.word	0x00025c50


	//   ....[119]....
        /*0e5c*/ 	.word	0x00025ca0


	//   ....[120]....
        /*0e60*/ 	.word	0x000293c0


	//   ....[121]....
        /*0e64*/ 	.word	0x000293f0


	//   ....[122]....
        /*0e68*/ 	.word	0x00029430


	//   ....[123]....
        /*0e6c*/ 	.word	0x00029460


	//   ....[124]....
        /*0e70*/ 	.word	0x00029490


	//   ....[125]....
        /*0e74*/ 	.word	0x000294c0


	//   ....[126]....
        /*0e78*/ 	.word	0x000294f0


	//   ....[127]....
        /*0e7c*/ 	.word	0x00029520


	//   ....[128]....
        /*0e80*/ 	.word	0x000296b0


	//   ....[129]....
        /*0e84*/ 	.word	0x000296e0


	//   ....[130]....
        /*0e88*/ 	.word	0x00029710


	//   ....[131]....
        /*0e8c*/ 	.word	0x00029740


	//   ....[132]....
        /*0e90*/ 	.word	0x00029770


	//   ....[133]....
        /*0e94*/ 	.word	0x000297a0


	//   ....[134]....
        /*0e98*/ 	.word	0x00029860


	//   ....[135]....
        /*0e9c*/ 	.word	0x00029880


	//   ....[136]....
        /*0ea0*/ 	.word	0x000298f0


	//   ....[137]....
        /*0ea4*/ 	.word	0x00029fd0


	//   ....[138]....
        /*0ea8*/ 	.word	0x0002a430


	//   ....[139]....
        /*0eac*/ 	.word	0x0002a4c0


	//   ....[140]....
        /*0eb0*/ 	.word	0x0002a510


	//   ....[141]....
        /*0eb4*/ 	.word	0x0002a560


	//   ....[142]....
        /*0eb8*/ 	.word	0x0002a5f0


	//   ....[143]....
        /*0ebc*/ 	.word	0x0002a680


	//   ....[144]....
        /*0ec0*/ 	.word	0x0002a6d0


	//   ....[145]....
        /*0ec4*/ 	.word	0x0002a720


	//   ....[146]....
        /*0ec8*/ 	.word	0x0002a7b0


	//   ....[147]....
        /*0ecc*/ 	.word	0x0002a840


	//   ....[148]....
        /*0ed0*/ 	.word	0x0002a890


	//   ....[149]....
        /*0ed4*/ 	.word	0x0002a8e0


	//   ....[150]....
        /*0ed8*/ 	.word	0x0002a970


	//   ....[151]....
        /*0edc*/ 	.word	0x0002aa00


	//   ....[152]....
        /*0ee0*/ 	.word	0x0002aa50


	//   ....[153]....
        /*0ee4*/ 	.word	0x0002aaa0


	//   ....[154]....
        /*0ee8*/ 	.word	0x0002ab90


	//   ....[155]....
        /*0eec*/ 	.word	0x0002ac20


	//   ....[156]....
        /*0ef0*/ 	.word	0x0002ac70


	//   ....[157]....
        /*0ef4*/ 	.word	0x0002acc0


	//   ....[158]....
        /*0ef8*/ 	.word	0x0002ad50


	//   ....[159]....
        /*0efc*/ 	.word	0x0002ade0


	//   ....[160]....
        /*0f00*/ 	.word	0x0002ae30


	//   ....[161]....
        /*0f04*/ 	.word	0x0002ae80


	//   ....[162]....
        /*0f08*/ 	.word	0x0002af10


	//   ....[163]....
        /*0f0c*/ 	.word	0x0002afa0


	//   ....[164]....
        /*0f10*/ 	.word	0x0002aff0


	//   ....[165]....
        /*0f14*/ 	.word	0x0002b040


	//   ....[166]....
        /*0f18*/ 	.word	0x0002b0d0


	//   ....[167]....
        /*0f1c*/ 	.word	0x0002b160


	//   ....[168]....
        /*0f20*/ 	.word	0x0002b1b0


	//   ....[169]....
        /*0f24*/ 	.word	0x0002b200


	//   ....[170]....
        /*0f28*/ 	.word	0x0002b5a0


	//   ....[171]....
        /*0f2c*/ 	.word	0x0002b890


	//   ....[172]....
        /*0f30*/ 	.word	0x0002ba70


	//   ....[173]....
        /*0f34*/ 	.word	0x0002bac0


	//   ....[174]....
        /*0f38*/ 	.word	0x0002bc00


	//   ....[175]....
        /*0f3c*/ 	.word	0x0002bc50


	//   ....[176]....
        /*0f40*/ 	.word	0x0002bd90


	//   ....[177]....
        /*0f44*/ 	.word	0x0002bde0


	//   ....[178]....
        /*0f48*/ 	.word	0x0002bf20


	//   ....[179]....
        /*0f4c*/ 	.word	0x0002bf70


	//   ....[180]....
        /*0f50*/ 	.word	0x0002c0b0


	//   ....[181]....
        /*0f54*/ 	.word	0x0002c100


	//   ....[182]....
        /*0f58*/ 	.word	0x0002c240


	//   ....[183]....
        /*0f5c*/ 	.word	0x0002c290


	//   ....[184]....
        /*0f60*/ 	.word	0x0002c3b0


	//   ....[185]....
        /*0f64*/ 	.word	0x0002c420


	//   ....[186]....
        /*0f68*/ 	.word	0x0002c540


	//   ....[187]....
        /*0f6c*/ 	.word	0x0002c590


	//   ....[188]....
        /*0f70*/ 	.word	0x0002c8c0


	//   ....[189]....
        /*0f74*/ 	.word	0x0002c960


	//   ....[190]....
        /*0f78*/ 	.word	0x0002ca90


	//   ....[191]....
        /*0f7c*/ 	.word	0x0002cb10


	//   ....[192]....
        /*0f80*/ 	.word	0x0002cb90


	//   ....[193]....
        /*0f84*/ 	.word	0x0002cc10


	//   ....[194]....
        /*0f88*/ 	.word	0x0002cc90


	//   ....[195]....
        /*0f8c*/ 	.word	0x0002cd20


	//   ....[196]....
        /*0f90*/ 	.word	0x0002cdc0


	//   ....[197]....
        /*0f94*/ 	.word	0x0002ce70


	//   ....[198]....
        /*0f98*/ 	.word	0x0002cef0


	//   ....[199]....
        /*0f9c*/ 	.word	0x0002cf70


	//   ....[200]....
        /*0fa0*/ 	.word	0x0002cff0


	//   ....[201]....
        /*0fa4*/ 	.word	0x0002d080


	//   ....[202]....
        /*0fa8*/ 	.word	0x0002d100


	//   ....[203]....
        /*0fac*/ 	.word	0x0002d1a0


	//   ....[204]....
        /*0fb0*/ 	.word	0x0002d230


	//   ....[205]....
        /*0fb4*/ 	.word	0x0002d360


	//----- nvinfo : EIATTR_REG_RECONFIG
	.align		4
.L_271:
        /*0fb8*/ 	.byte	0x01, 0x54
	.zero		2


	//----- nvinfo : EIATTR_SYSCALL_OFFSETS
	.align		4
        /*0fbc*/ 	.byte	0x04, 0x46
        /*0fbe*/ 	.short	(.L_273 - .L_272)


	//   ....[0]....
.L_272:
        /*0fc0*/ 	.word	0x00002060


	//   ....[1]....
        /*0fc4*/ 	.word	0x000021b0


	//   ....[2]....
        /*0fc8*/ 	.word	0x000091c0


	//   ....[3]....
        /*0fcc*/ 	.word	0x000094e0


	//   ....[4]....
        /*0fd0*/ 	.word	0x00024690


	//   ....[5]....
        /*0fd4*/ 	.word	0x000247e0


	//   ....[6]....
        /*0fd8*/ 	.word	0x000248d0


	//   ....[7]....
        /*0fdc*/ 	.word	0x00025250


	//----- nvinfo : EIATTR_MBARRIER_INSTR_OFFSETS
	.align		4
.L_273:
        /*0fe0*/ 	.byte	0x04, 0x39
        /*0fe2*/ 	.short	(.L_275 - .L_274)


	//   ....[0]....
.L_274:
        /*0fe4*/ 	.word	0x000002d0
        /*0fe8*/ 	.word	0x000000ff
        /*0fec*/ 	.word	0x00030800
        /*0ff0*/ 	.short	0x0100
        /*0ff2*/ 	.byte	0x08
	.zero		1


	//   ....[1]....
        /*0ff4*/ 	.word	0x000002e0
        /*0ff8*/ 	.word	0x000000ff
        /*0ffc*/ 	.word	0x00030820
        /*1000*/ 	.short	0x0100
        /*1002*/ 	.byte	0x08
	.zero		1


	//   ....[2]....
        /*1004*/ 	.word	0x000003d0
        /*1008*/ 	.word	0x000000ff
        /*100c*/ 	.word	0x00030830
        /*1010*/ 	.short	0x0100
        /*1012*/ 	.byte	0x08
	.zero		1


	//   ....[3]....
        /*1014*/ 	.word	0x000003e0
        /*1018*/ 	.word	0x000000ff
        /*101c*/ 	.word	0x00030840
        /*1020*/ 	.short	0x0100
        /*1022*/ 	.byte	0x08
	.zero		1


	//   ....[4]....
        /*1024*/ 	.word	0x000003f0
        /*1028*/ 	.word	0x000000ff
        /*102c*/ 	.word	0x00030838
        /*1030*/ 	.short	0x0100
        /*1032*/ 	.byte	0x08
	.zero		1


	//   ....[5]....
        /*1034*/ 	.word	0x00000400
        /*1038*/ 	.word	0x000000ff
        /*103c*/ 	.word	0x00030848
        /*1040*/ 	.short	0x0100
        /*1042*/ 	.byte	0x08
	.zero		1


	//   ....[6]....
        /*1044*/ 	.word	0x00000530
        /*1048*/ 	.word	0x000000ff
        /*104c*/ 	.word	0x00030850
        /*1050*/ 	.short	0x0100
        /*1052*/ 	.byte	0x08
	.zero		1


	//   ....[7]....
        /*1054*/ 	.word	0x00000540
        /*1058*/ 	.word	0x000000ff
        /*105c*/ 	.word	0x00030860
        /*1060*/ 	.short	0x0100
        /*1062*/ 	.byte	0x08
	.zero		1


	//   ....[8]....
        /*1064*/ 	.word	0x00000550
        /*1068*/ 	.word	0x000000ff
        /*106c*/ 	.word	0x00030858
        /*1070*/ 	.short	0x0100
        /*1072*/ 	.byte	0x08
	.zero		1


	//   ....[9]....
        /*1074*/ 	.word	0x00000560
        /*1078*/ 	.word	0x000000ff
        /*107c*/ 	.word	0x00030868
        /*1080*/ 	.short	0x0100
        /*1082*/ 	.byte	0x08
	.zero		1


	//   ....[10]....
        /*1084*/ 	.word	0x00000650
        /*1088*/ 	.word	0x000000ff
        /*108c*/ 	.word	0x00030870
        /*1090*/ 	.short	0x0100
        /*1092*/ 	.byte	0x06
	.zero		1


	//   ....[11]....
        /*1094*/ 	.word	0x00000660
        /*1098*/ 	.word	0x000000ff
        /*109c*/ 	.word	0x00030880
        /*10a0*/ 	.short	0x0100
        /*10a2*/ 	.byte	0x06
	.zero		1


	//   ....[12]....
        /*10a4*/ 	.word	0x00000670
        /*10a8*/ 	.word	0x000000ff
        /*10ac*/ 	.word	0x00030878
        /*10b0*/ 	.short	0x0100
        /*10b2*/ 	.byte	0x06
	.zero		1


	//   ....[13]....
        /*10b4*/ 	.word	0x00000680
        /*10b8*/ 	.word	0x000000ff
        /*10bc*/ 	.word	0x00030888
        /*10c0*/ 	.short	0x0100
        /*10c2*/ 	.byte	0x06
	.zero		1


	//   ....[14]....
        /*10c4*/ 	.word	0x000007b0
        /*10c8*/ 	.word	0x000000ff
        /*10cc*/ 	.word	0x00030890
        /*10d0*/ 	.short	0x0100
        /*10d2*/ 	.byte	0x08
	.zero		1


	//   ....[15]....
        /*10d4*/ 	.word	0x000007c0
        /*10d8*/ 	.word	0x000000ff
        /*10dc*/ 	.word	0x000308a0
        /*10e0*/ 	.short	0x0100
        /*10e2*/ 	.byte	0x08
	.zero		1


	//   ....[16]....
        /*10e4*/ 	.word	0x000007d0
        /*10e8*/ 	.word	0x000000ff
        /*10ec*/ 	.word	0x00030898
        /*10f0*/ 	.short	0x0100
        /*10f2*/ 	.byte	0x08
	.zero		1


	//   ....[17]....
        /*10f4*/ 	.word	0x000007e0
        /*10f8*/ 	.word	0x000000ff
        /*10fc*/ 	.word	0x000308a8
        /*1100*/ 	.short	0x0100
        /*1102*/ 	.byte	0x08
	.zero		1


	//   ....[18]....
        /*1104*/ 	.word	0x00000910
        /*1108*/ 	.word	0x000000ff
        /*110c*/ 	.word	0x000308b0
        /*1110*/ 	.short	0x0100
        /*1112*/ 	.byte	0x08
	.zero		1


	//   ....[19]....
        /*1114*/ 	.word	0x00000920
        /*1118*/ 	.word	0x000000ff
        /*111c*/ 	.word	0x000308c0
        /*1120*/ 	.short	0x0100
        /*1122*/ 	.byte	0x08
	.zero		1


	//   ....[20]....
        /*1124*/ 	.word	0x00000930
        /*1128*/ 	.word	0x000000ff
        /*112c*/ 	.word	0x000308b8
        /*1130*/ 	.short	0x0100
        /*1132*/ 	.byte	0x08
	.zero		1


	//   ....[21]....
        /*1134*/ 	.word	0x00000940
        /*1138*/ 	.word	0x000000ff
        /*113c*/ 	.word	0x000308c8
        /*1140*/ 	.short	0x0100
        /*1142*/ 	.byte	0x08
	.zero		1


	//   ....[22]....
        /*1144*/ 	.word	0x000037d0
        /*1148*/ 	.word	0x00000062
        /*114c*/ 	.word	0x00030890
        /*1150*/ 	.short	0x010a
        /*1152*/ 	.byte	0x3f
	.zero		1


	//   ....[23]....
        /*1154*/ 	.word	0x00005af0
        /*1158*/ 	.word	0x00000062
        /*115c*/ 	.word	0x00030890
        /*1160*/ 	.short	0x010a
        /*1162*/ 	.byte	0x3f
	.zero		1


	//   ....[24]....
        /*1164*/ 	.word	0x00007d70
        /*1168*/ 	.word	0x00000062
        /*116c*/ 	.word	0x00030890
        /*1170*/ 	.short	0x010a
        /*1172*/ 	.byte	0x3f
	.zero		1


	//   ....[25]....
        /*1174*/ 	.word	0x000080b0
        /*1178*/ 	.word	0x00000024
        /*117c*/ 	.word	0x00000000
        /*1180*/ 	.short	0x0101
        /*1182*/ 	.byte	0x3f
	.zero		1


	//   ....[26]....
        /*1184*/ 	.word	0x000080f0
        /*1188*/ 	.word	0x00000062
        /*118c*/ 	.word	0x000308b0
        /*1190*/ 	.short	0x010a
        /*1192*/ 	.byte	0x3f
	.zero		1


	//   ....[27]....
        /*1194*/ 	.word	0x000086e0
        /*1198*/ 	.word	0x00000062
        /*119c*/ 	.word	0x00000000
        /*11a0*/ 	.short	0x0101
        /*11a2*/ 	.byte	0x3f
	.zero		1


	//   ....[28]....
        /*11a4*/ 	.word	0x00009260
        /*11a8*/ 	.word	0x00000010
        /*11ac*/ 	.word	0x00030800
        /*11b0*/ 	.short	0x010a
        /*11b2*/ 	.byte	0x3f
	.zero		1


	//   ....[29]....
        /*11b4*/ 	.word	0x000092b0
        /*11b8*/ 	.word	0x00000010
        /*11bc*/ 	.word	0x00030800
        /*11c0*/ 	.short	0x010a
        /*11c2*/ 	.byte	0x3f
	.zero		1


	//   ....[30]....
        /*11c4*/ 	.word	0x0000aba0
        /*11c8*/ 	.word	0x00000010
        /*11cc*/ 	.word	0x00030800
        /*11d0*/ 	.short	0x010a
        /*11d2*/ 	.byte	0x3f
	.zero		1


	//   ....[31]....
        /*11d4*/ 	.word	0x0000ef50
        /*11d8*/ 	.word	0x00000010
        /*11dc*/ 	.word	0x00030800
        /*11e0*/ 	.short	0x010a
        /*11e2*/ 	.byte	0x3f
	.zero		1


	//   ....[32]....
        /*11e4*/ 	.word	0x000126e0
        /*11e8*/ 	.word	0x00000005
        /*11ec*/ 	.word	0x00030830
        /*11f0*/ 	.short	0x010a
        /*11f2*/ 	.byte	0x3f
	.zero		1


	//   ....[33]....
        /*11f4*/ 	.word	0x00012750
        /*11f8*/ 	.word	0x00000005
        /*11fc*/ 	.word	0x00030830
        /*1200*/ 	.short	0x010a
        /*1202*/ 	.byte	0x3f
	.zero		1


	//   ....[34]....
        /*1204*/ 	.word	0x00013480
        /*1208*/ 	.word	0x00000000
        /*120c*/ 	.word	0x00000000
        /*1210*/ 	.short	0x0101
        /*1212*/ 	.byte	0x3f
	.zero		1


	//   ....[35]....
        /*1214*/ 	.word	0x00015130
        /*1218*/ 	.word	0x000000e8
        /*121c*/ 	.word	0x00030830
        /*1220*/ 	.short	0x010a
        /*1222*/ 	.byte	0x3f
	.zero		1


	//   ....[36]....
        /*1224*/ 	.word	0x000151c0
        /*1228*/ 	.word	0x000000e8
        /*122c*/ 	.word	0x00030830
        /*1230*/ 	.short	0x010a
        /*1232*/ 	.byte	0x3f
	.zero		1


	//   ....[37]....
        /*1234*/ 	.word	0x000162e0
        /*1238*/ 	.word	0x00000000
        /*123c*/ 	.word	0x00030850
        /*1240*/ 	.short	0x010a
        /*1242*/ 	.byte	0x3f
	.zero		1


	//   ....[38]....
        /*1244*/ 	.word	0x00016330
        /*1248*/ 	.word	0x00000000
        /*124c*/ 	.word	0x00030850
        /*1250*/ 	.short	0x010a
        /*1252*/ 	.byte	0x3f
	.zero		1


	//   ....[39]....
        /*1254*/ 	.word	0x00016600
        /*1258*/ 	.word	0x000000e8
        /*125c*/ 	.word	0x00000000
        /*1260*/ 	.short	0x0101
        /*1262*/ 	.byte	0x3f
	.zero		1


	//   ....[40]....
        /*1264*/ 	.word	0x00016da0
        /*1268*/ 	.word	0x00000000
        /*126c*/ 	.word	0x00000000
        /*1270*/ 	.short	0x0101
        /*1272*/ 	.byte	0x3f
	.zero		1


	//   ....[41]....
        /*1274*/ 	.word	0x00017f70
        /*1278*/ 	.word	0x00000004
        /*127c*/ 	.word	0x00030830
        /*1280*/ 	.short	0x010a
        /*1282*/ 	.byte	0x3f
	.zero		1


	//   ....[42]....
        /*1284*/ 	.word	0x00018000
        /*1288*/ 	.word	0x00000004
        /*128c*/ 	.word	0x00030830
        /*1290*/ 	.short	0x010a
        /*1292*/ 	.byte	0x3f
	.zero		1


	//   ....[43]....
        /*1294*/ 	.word	0x00019120
        /*1298*/ 	.word	0x00000017
        /*129c*/ 	.word	0x00030850
        /*12a0*/ 	.short	0x010a
        /*12a2*/ 	.byte	0x3f
	.zero		1


	//   ....[44]....
        /*12a4*/ 	.word	0x00019170
        /*12a8*/ 	.word	0x00000017
        /*12ac*/ 	.word	0x00030850
        /*12b0*/ 	.short	0x010a
        /*12b2*/ 	.byte	0x3f
	.zero		1


	//   ....[45]....
        /*12b4*/ 	.word	0x000199b0
        /*12b8*/ 	.word	0x0000009f
        /*12bc*/ 	.word	0x00000000
        /*12c0*/ 	.short	0x0101
        /*12c2*/ 	.byte	0x3f
	.zero		1


	//   ....[46]....
        /*12c4*/ 	.word	0x00019a10
        /*12c8*/ 	.word	0x0000009f
        /*12cc*/ 	.word	0x00000000
        /*12d0*/ 	.short	0x0101
        /*12d2*/ 	.byte	0x3f
	.zero		1


	//   ....[47]....
        /*12d4*/ 	.word	0x00019ff0
        /*12d8*/ 	.word	0x00000004
        /*12dc*/ 	.word	0x00030830
        /*12e0*/ 	.short	0x010a
        /*12e2*/ 	.byte	0x3f
	.zero		1


	//   ....[48]....
        /*12e4*/ 	.word	0x0001a080
        /*12e8*/ 	.word	0x00000004
        /*12ec*/ 	.word	0x00030830
        /*12f0*/ 	.short	0x010a
        /*12f2*/ 	.byte	0x3f
	.zero		1


	//   ....[49]....
        /*12f4*/ 	.word	0x0001b1a0
        /*12f8*/ 	.word	0x00000000
        /*12fc*/ 	.word	0x00030850
        /*1300*/ 	.short	0x010a
        /*1302*/ 	.byte	0x3f
	.zero		1


	//   ....[50]....
        /*1304*/ 	.word	0x0001b1f0
        /*1308*/ 	.word	0x00000000
        /*130c*/ 	.word	0x00030850
        /*1310*/ 	.short	0x010a
        /*1312*/ 	.byte	0x3f
	.zero		1


	//   ....[51]....
        /*1314*/ 	.word	0x0001b520
        /*1318*/ 	.word	0x00000002
        /*131c*/ 	.word	0x00000000
        /*1320*/ 	.short	0x0101
        /*1322*/ 	.byte	0x3f
	.zero		1


	//   ....[52]....
        /*1324*/ 	.word	0x0001bc60
        /*1328*/ 	.word	0x00000000
        /*132c*/ 	.word	0x00000000
        /*1330*/ 	.short	0x0101
        /*1332*/ 	.byte	0x3f
	.zero		1


	//   ....[53]....
        /*1334*/ 	.word	0x0001d290
        /*1338*/ 	.word	0x0000000b
        /*133c*/ 	.word	0x00030850
        /*1340*/ 	.short	0x010a
        /*1342*/ 	.byte	0x3f
	.zero		1


	//   ....[54]....
        /*1344*/ 	.word	0x0001d330
        /*1348*/ 	.word	0x0000000b
        /*134c*/ 	.word	0x00030850
        /*1350*/ 	.short	0x010a
        /*1352*/ 	.byte	0x3f
	.zero		1


	//   ....[55]....
        /*1354*/ 	.word	0x0001d750
        /*1358*/ 	.word	0x0000000b
        /*135c*/ 	.word	0x00000000
        /*1360*/ 	.short	0x0101
        /*1362*/ 	.byte	0x3f
	.zero		1


	//   ....[56]....
        /*1364*/ 	.word	0x0001f9f0
        /*1368*/ 	.word	0x00000000
        /*136c*/ 	.word	0x00000000
        /*1370*/ 	.short	0x0101
        /*1372*/ 	.byte	0x3f
	.zero		1


	//   ....[57]....
        /*1374*/ 	.word	0x00022790
        /*1378*/ 	.word	0x00000007
        /*137c*/ 	.word	0x00030820
        /*1380*/ 	.short	0x010a
        /*1382*/ 	.byte	0x3f
	.zero		1


	//   ....[58]....
        /*1384*/ 	.word	0x00022870
        /*1388*/ 	.word	0x00000008
        /*138c*/ 	.word	0x000308a0
        /*1390*/ 	.short	0x010a
        /*1392*/ 	.byte	0x3f
	.zero		1


	//   ....[59]....
        /*1394*/ 	.word	0x00022dd0
        /*1398*/ 	.word	0x00000008
        /*139c*/ 	.word	0x000308c0
        /*13a0*/ 	.short	0x010a
        /*13a2*/ 	.byte	0x3f
	.zero		1


	//   ....[60]....
        /*13a4*/ 	.word	0x00023490
        /*13a8*/ 	.word	0x00000008
        /*13ac*/ 	.word	0x000308a0
        /*13b0*/ 	.short	0x010a
        /*13b2*/ 	.byte	0x3f
	.zero		1


	//   ....[61]....
        /*13b4*/ 	.word	0x000239d0
        /*13b8*/ 	.word	0x00000008
        /*13bc*/ 	.word	0x000308c0
        /*13c0*/ 	.short	0x010a
        /*13c2*/ 	.byte	0x3f
	.zero		1


	//   ....[62]....
        /*13c4*/ 	.word	0x00024d00
        /*13c8*/ 	.word	0x00000000
        /*13cc*/ 	.word	0x00030840
        /*13d0*/ 	.short	0x010a
        /*13d2*/ 	.byte	0x3f
	.zero		1


	//   ....[63]....
        /*13d4*/ 	.word	0x00025dc0
        /*13d8*/ 	.word	0x00000009
        /*13dc*/ 	.word	0x00030800
        /*13e0*/ 	.short	0x0107
        /*13e2*/ 	.byte	0x3f
	.zero		1


	//   ....[64]....
        /*13e4*/ 	.word	0x00025ed0
        /*13e8*/ 	.word	0x00000002
        /*13ec*/ 	.word	0x00030800
        /*13f0*/ 	.short	0x0101
        /*13f2*/ 	.byte	0x3f
	.zero		1


	//   ....[65]....
        /*13f4*/ 	.word	0x00025ef0
        /*13f8*/ 	.word	0x00000002
        /*13fc*/ 	.word	0x00030820
        /*1400*/ 	.short	0x010a
        /*1402*/ 	.byte	0x3f
	.zero		1


	//   ....[66]....
        /*1404*/ 	.word	0x00026280
        /*1408*/ 	.word	0x00000003
        /*140c*/ 	.word	0x00030840
        /*1410*/ 	.short	0x010a
        /*1412*/ 	.byte	0x3f
	.zero		1


	//   ....[67]....
        /*1414*/ 	.word	0x00026840
        /*1418*/ 	.word	0x00000003
        /*141c*/ 	.word	0x00000060
        /*1420*/ 	.short	0x010a
        /*1422*/ 	.byte	0x3f
	.zero		1


	//   ....[68]....
        /*1424*/ 	.word	0x00027130
        /*1428*/ 	.word	0x00000003
        /*142c*/ 	.word	0x00030840
        /*1430*/ 	.short	0x010a
        /*1432*/ 	.byte	0x3f
	.zero		1


	//   ....[69]....
        /*1434*/ 	.word	0x000276f0
        /*1438*/ 	.word	0x00000002
        /*143c*/ 	.word	0x00000060
        /*1440*/ 	.short	0x010a
        /*1442*/ 	.byte	0x3f
	.zero		1


	//   ....[70]....
        /*1444*/ 	.word	0x00027ef0
        /*1448*/ 	.word	0x00000002
        /*144c*/ 	.word	0x00030840
        /*1450*/ 	.short	0x010a
        /*1452*/ 	.byte	0x3f
	.zero		1


	//   ....[71]....
        /*1454*/ 	.word	0x000284b0
        /*1458*/ 	.word	0x00000002
        /*145c*/ 	.word	0x00000060
        /*1460*/ 	.short	0x010a
        /*1462*/ 	.byte	0x3f
	.zero		1


	//   ....[72]....
        /*1464*/ 	.word	0x00028c40
        /*1468*/ 	.word	0x00000000
        /*146c*/ 	.word	0x00030860
        /*1470*/ 	.short	0x010a
        /*1472*/ 	.byte	0x3f
	.zero		1


	//   ....[73]....
        /*1474*/ 	.word	0x00029f50
        /*1478*/ 	.word	0x00000000
        /*147c*/ 	.word	0x00030820
        /*1480*/ 	.short	0x010a
        /*1482*/ 	.byte	0x3f
	.zero		1


	//   ....[74]....
        /*1484*/ 	.word	0x0002a120
        /*1488*/ 	.word	0x00000006
        /*148c*/ 	.word	0x00000000
        /*1490*/ 	.short	0x010a
        /*1492*/ 	.byte	0x3f
	.zero		1


	//   ....[75]....
        /*1494*/ 	.word	0x0002a190
        /*1498*/ 	.word	0x00000007
        /*149c*/ 	.word	0x00000000
        /*14a0*/ 	.short	0x010a
        /*14a2*/ 	.byte	0x3f
	.zero		1


	//   ....[76]....
        /*14a4*/ 	.word	0x0002a200
        /*14a8*/ 	.word	0x00000004
        /*14ac*/ 	.word	0x00000000
        /*14b0*/ 	.short	0x010a
        /*14b2*/ 	.byte	0x3f
	.zero		1


	//   ....[77]....
        /*14b4*/ 	.word	0x0002a230
        /*14b8*/ 	.word	0x00000003
        /*14bc*/ 	.word	0x00000000
        /*14c0*/ 	.short	0x010a
        /*14c2*/ 	.byte	0x3f
	.zero		1


	//   ....[78]....
        /*14c4*/ 	.word	0x0002a290
        /*14c8*/ 	.word	0x00000062
        /*14cc*/ 	.word	0x00030890
        /*14d0*/ 	.short	0x010a
        /*14d2*/ 	.byte	0x3f
	.zero		1


	//   ....[79]....
        /*14d4*/ 	.word	0x0002a2e0
        /*14d8*/ 	.word	0x00000062
        /*14dc*/ 	.word	0x00030890
        /*14e0*/ 	.short	0x010a
        /*14e2*/ 	.byte	0x3f
	.zero		1


	//   ....[80]....
        /*14e4*/ 	.word	0x0002a330
        /*14e8*/ 	.word	0x00000062
        /*14ec*/ 	.word	0x00030890
        /*14f0*/ 	.short	0x010a
        /*14f2*/ 	.byte	0x3f
	.zero		1


	//   ....[81]....
        /*14f4*/ 	.word	0x0002a380
        /*14f8*/ 	.word	0x00000062
        /*14fc*/ 	.word	0x000308b0
        /*1500*/ 	.short	0x010a
        /*1502*/ 	.byte	0x3f
	.zero		1


	//   ....[82]....
        /*1504*/ 	.word	0x0002aae0
        /*1508*/ 	.word	0x00000010
        /*150c*/ 	.word	0x00030800
        /*1510*/ 	.short	0x010a
        /*1512*/ 	.byte	0x3f
	.zero		1


	//   ....[83]....
        /*1514*/ 	.word	0x0002b240
        /*1518*/ 	.word	0x00000010
        /*151c*/ 	.word	0x00030800
        /*1520*/ 	.short	0x010a
        /*1522*/ 	.byte	0x3f
	.zero		1


	//   ....[84]....
        /*1524*/ 	.word	0x0002b290
        /*1528*/ 	.word	0x00000005
        /*152c*/ 	.word	0x00030830
        /*1530*/ 	.short	0x010a
        /*1532*/ 	.byte	0x3f
	.zero		1


	//   ....[85]....
        /*1534*/ 	.word	0x0002b2e0
        /*1538*/ 	.word	0x000000e8
        /*153c*/ 	.word	0x00030830
        /*1540*/ 	.short	0x010a
        /*1542*/ 	.byte	0x3f
	.zero		1


	//   ....[86]....
        /*1544*/ 	.word	0x0002b330
        /*1548*/ 	.word	0x00000000
        /*154c*/ 	.word	0x00030850
        /*1550*/ 	.short	0x010a
        /*1552*/ 	.byte	0x3f
	.zero		1


	//   ....[87]....
        /*1554*/ 	.word	0x0002b380
        /*1558*/ 	.word	0x00000004
        /*155c*/ 	.word	0x00030830
        /*1560*/ 	.short	0x010a
        /*1562*/ 	.byte	0x3f
	.zero		1


	//   ....[88]....
        /*1564*/ 	.word	0x0002b3d0
        /*1568*/ 	.word	0x00000017
        /*156c*/ 	.word	0x00030850
        /*1570*/ 	.short	0x010a
        /*1572*/ 	.byte	0x3f
	.zero		1


	//   ....[89]....
        /*1574*/ 	.word	0x0002b420
        /*1578*/ 	.word	0x00000004
        /*157c*/ 	.word	0x00030830
        /*1580*/ 	.short	0x010a
        /*1582*/ 	.byte	0x3f
	.zero		1


	//   ....[90]....
        /*1584*/ 	.word	0x0002b470
        /*1588*/ 	.word	0x00000000
        /*158c*/ 	.word	0x00030850
        /*1590*/ 	.short	0x010a
        /*1592*/ 	.byte	0x3f
	.zero		1


	//   ....[91]....
        /*1594*/ 	.word	0x0002b4c0
        /*1598*/ 	.word	0x0000000b
        /*159c*/ 	.word	0x00030850
        /*15a0*/ 	.short	0x010a
        /*15a2*/ 	.byte	0x3f
	.zero		1


	//   ....[92]....
        /*15a4*/ 	.word	0x0002b670
        /*15a8*/ 	.word	0x00000006
        /*15ac*/ 	.word	0x00030820
        /*15b0*/ 	.short	0x010a
        /*15b2*/ 	.byte	0x3f
	.zero		1


	//   ....[93]....
        /*15b4*/ 	.word	0x0002b6c0
        /*15b8*/ 	.word	0x00000008
        /*15bc*/ 	.word	0x000308a0
        /*15c0*/ 	.short	0x010a
        /*15c2*/ 	.byte	0x3f
	.zero		1


	//   ....[94]....
        /*15c4*/ 	.word	0x0002b710
        /*15c8*/ 	.word	0x00000008
        /*15cc*/ 	.word	0x000308c0
        /*15d0*/ 	.short	0x010a
        /*15d2*/ 	.byte	0x3f
	.zero		1


	//   ....[95]....
        /*15d4*/ 	.word	0x0002b760
        /*15d8*/ 	.word	0x00000008
        /*15dc*/ 	.word	0x000308a0
        /*15e0*/ 	.short	0x010a
        /*15e2*/ 	.byte	0x3f
	.zero		1


	//   ....[96]....
        /*15e4*/ 	.word	0x0002b7b0
        /*15e8*/ 	.word	0x00000008
        /*15ec*/ 	.word	0x000308c0
        /*15f0*/ 	.short	0x010a
        /*15f2*/ 	.byte	0x3f
	.zero		1


	//   ....[97]....
        /*15f4*/ 	.word	0x0002b950
        /*15f8*/ 	.word	0x00000000
        /*15fc*/ 	.word	0x00030840
        /*1600*/ 	.short	0x010a
        /*1602*/ 	.byte	0x3f
	.zero		1


	//   ....[98]....
        /*1604*/ 	.word	0x0002c5e0
        /*1608*/ 	.word	0x00000002
        /*160c*/ 	.word	0x00030820
        /*1610*/ 	.short	0x010a
        /*1612*/ 	.byte	0x3f
	.zero		1


	//   ....[99]....
        /*1614*/ 	.word	0x0002c630
        /*1618*/ 	.word	0x00000003
        /*161c*/ 	.word	0x00030840
        /*1620*/ 	.short	0x010a
        /*1622*/ 	.byte	0x3f
	.zero		1


	//   ....[100]....
        /*1624*/ 	.word	0x0002c680
        /*1628*/ 	.word	0x00000003
        /*162c*/ 	.word	0x00000060
        /*1630*/ 	.short	0x010a
        /*1632*/ 	.byte	0x3f
	.zero		1


	//   ....[101]....
        /*1634*/ 	.word	0x0002c6d0
        /*1638*/ 	.word	0x00000003
        /*163c*/ 	.word	0x00030840
        /*1640*/ 	.short	0x010a
        /*1642*/ 	.byte	0x3f
	.zero		1


	//   ....[102]....
        /*1644*/ 	.word	0x0002c720
        /*1648*/ 	.word	0x00000002
        /*164c*/ 	.word	0x00000060
        /*1650*/ 	.short	0x010a
        /*1652*/ 	.byte	0x3f
	.zero		1


	//   ....[103]....
        /*1654*/ 	.word	0x0002c770
        /*1658*/ 	.word	0x00000002
        /*165c*/ 	.word	0x00030840
        /*1660*/ 	.short	0x010a
        /*1662*/ 	.byte	0x3f
	.zero		1


	//   ....[104]....
        /*1664*/ 	.word	0x0002c7c0
        /*1668*/ 	.word	0x00000002
        /*166c*/ 	.word	0x00000060
        /*1670*/ 	.short	0x010a
        /*1672*/ 	.byte	0x3f
	.zero		1


	//   ....[105]....
        /*1674*/ 	.word	0x0002c810
        /*1678*/ 	.word	0x00000000
        /*167c*/ 	.word	0x00030860
        /*1680*/ 	.short	0x010a
        /*1682*/ 	.byte	0x3f
	.zero		1


	//   ....[106]....
        /*1684*/ 	.word	0x0002d280
        /*1688*/ 	.word	0x00000000
        /*168c*/ 	.word	0x00030820
        /*1690*/ 	.short	0x010a
        /*1692*/ 	.byte	0x3f
	.zero		1


	//   ....[107]....
        /*1694*/ 	.word	0x0002d420
        /*1698*/ 	.word	0x00000006
        /*169c*/ 	.word	0x00000000
        /*16a0*/ 	.short	0x010a
        /*16a2*/ 	.byte	0x3f
	.zero		1


	//   ....[108]....
        /*16a4*/ 	.word	0x0002d470
        /*16a8*/ 	.word	0x00000007
        /*16ac*/ 	.word	0x00000000
        /*16b0*/ 	.short	0x010a
        /*16b2*/ 	.byte	0x3f
	.zero		1


	//   ....[109]....
        /*16b4*/ 	.word	0x0002d4c0
        /*16b8*/ 	.word	0x00000004
        /*16bc*/ 	.word	0x00000000
        /*16c0*/ 	.short	0x010a
        /*16c2*/ 	.byte	0x3f
	.zero		1


	//----- nvinfo : EIATTR_NUM_MBARRIERS
	.align		4
.L_275:
        /*16c4*/ 	.byte	0x03, 0x38
        /*16c6*/ 	.short	0x0016


	//----- nvinfo : EIATTR_EXIT_INSTR_OFFSETS
	.align		4
        /*16c8*/ 	.byte	0x04, 0x1c
        /*16ca*/ 	.short	(.L_277 - .L_276)


	//   ....[0]....
.L_276:
        /*16cc*/ 	.word	0x0002a280


	//----- nvinfo : EIATTR_MAX_THREADS
	.align		4
.L_277:
        /*16d0*/ 	.byte	0x04, 0x05
        /*16d2*/ 	.short	(.L_279 - .L_278)
.L_278:
        /*16d4*/ 	.word	0x00000180
        /*16d8*/ 	.word	0x00000001
        /*16dc*/ 	.word	0x00000001


	//----- nvinfo : EIATTR_CRS_STACK_SIZE
	.align		4
.L_279:
        /*16e0*/ 	.byte	0x04, 0x1e
        /*16e2*/ 	.short	(.L_281 - .L_280)
.L_280:
        /*16e4*/ 	.word	0x00000000


	//----- nvinfo : EIATTR_CBANK_PARAM_SIZE
	.align		4
.L_281:
        /*16e8*/ 	.byte	0x03, 0x19
        /*16ea*/ 	.short	0x0af0


	//----- nvinfo : EIATTR_PARAM_CBANK
	.align		4
        /*16ec*/ 	.byte	0x04, 0x0a
        /*16ee*/ 	.short	(.L_283 - .L_282)
	.align		4
.L_282:
        /*16f0*/ 	.word	index@(.nv.constant0._ZN7cutlass13device_kernelIN5flash11enable_sm90INS1_16FlashAttnFwdSm90INS1_25CollectiveMainloopFwdSm90ILi2EN4cute5tupleIJNS5_1CILi1EEES8_S8_EEENS6_IJNS7_ILi128EEENS7_ILi64EEENS7_ILi256EEEEEELi256ENS_6half_tEfNS_4arch4Sm90ELb0ELb1ELb0ELb1ELb0ELb1ELb0ELb1ELb1ELb1ELb0ELb0EEENS1_21CollectiveEpilogueFwdINS6_IJSA_SC_SB_EEES9_SE_SG_Li256ELb1ELb1ELb0ELb0EEENS1_36VarlenDynamicPersistentTileSchedulerILi128ELi64ELi256ELi128ELb0ELb1ELb1ELb1ELb0ELb1EEEEEEEEEvNT_6ParamsE)
        /*16f4*/ 	.short	0x0210
        /*16f6*/ 	.short	0x0af0


	//----- nvinfo : EIATTR_SW_WAR
	.align		4
.L_283:
        /*16f8*/ 	.byte	0x04, 0x36
        /*16fa*/ 	.short	(.L_285 - .L_284)
.L_284:
        /*16fc*/ 	.word	0x00000008
.L_285:


//--------------------- .nv.info._ZN7cutlass13device_kernelIN5flash11enable_sm90INS1_16FlashAttnFwdSm90INS1_25CollectiveMainloopFwdSm90ILi2EN4cute5tupleIJNS5_1CILi1EEES8_S8_EEENS6_IJNS7_ILi128EEENS7_ILi80EEENS7_ILi256EEEEEELi256ENS_6half_tEfNS_4arch4Sm90ELb1ELb0ELb0ELb0ELb0ELb0ELb0ELb1ELb1ELb1ELb0ELb0EEENS1_21CollectiveEpilogueFwdINS6_IJSA_SC_SB_EEES9_SE_SG_Li256ELb0ELb1ELb0ELb0EEENS1_30DynamicPersistentTileSchedulerILi256ELi128ELb0ELb1ELb1EEEEEEEEEvNT_6ParamsE --------------------------
	.section	.nv.info._ZN7cutlass13device_kernelIN5flash11enable_sm90INS1_16FlashAttnFwdSm90INS1_25CollectiveMainloopFwdSm90ILi2EN4cute5tupleIJNS5_1CILi1EEES8_S8_EEENS6_IJNS7_ILi128EEENS7_ILi80EEENS7_ILi256EEEEEELi256ENS_6half_tEfNS_4arch4Sm90ELb1ELb0ELb0ELb0ELb0ELb0ELb0ELb1ELb1ELb1ELb0ELb0EEENS1_21CollectiveEpilogueFwdINS6_IJSA_SC_SB_EEES9_SE_SG_Li256ELb0ELb1ELb0ELb0EEENS1_30DynamicPersistentTileSchedulerILi256ELi128ELb0ELb1ELb1EEEEEEEEEvNT_6ParamsE,"",@"SHT_CUDA_INFO"
	.sectionflags	@""
	.align	4


	//----- nvinfo : EIATTR_CUDA_API_VERSION
	.align		4
        /*0000*/ 	.byte	0x04, 0x37
        /*0002*/ 	.short	(.L_287 - .L_286)
.L_286:
        /*0004*/ 	.word	0x00000082


	//----- nvinfo : EIATTR_KPARAM_INFO
	.align		4
.L_287:
        /*0008*/ 	.byte	0x04, 0x17
        /*000a*/ 	.short	(.L_289 - .L_288)
.L_288:
        /*000c*/ 	.word	0x00000000
        /*0010*/ 	.short	0x0000
        /*0012*/ 	.short	0x0070
        /*0014*/ 	.byte	0x00, 0xf0, 0x01, 0x2a


	//----- nvinfo : EIATTR_SPARSE_MMA_MASK
	.align		4
.L_289:
        /*0018*/ 	.byte	0x03, 0x50
        /*001a*/ 	.short	0x0000


	//----- nvinfo : EIATTR_MAXREG_COUNT
	.align		4
        /*001c*/ 	.byte	0x03, 0x1b
        /*001e*/ 	.short	0x00a8


	//----- nvinfo : EIATTR_NUM_BARRIERS
	.align		4
        /*0020*/ 	.byte	0x02, 0x4c
        /*0022*/ 	.byte	0x09
	.zero		1


	//----- nvinfo : EIATTR_EXTERNS
	.align		4
        /*0024*/ 	.byte	0x04, 0x0f
        /*0026*/ 	.short	(.L_291 - .L_290)


	//   ....[0]....
	.align		4
.L_290:
        /*0028*/ 	.word	index@(__assertfail)


	//----- nvinfo : EIATTR_ANNOTATIONS
	.align		4
.L_291:
        /*002c*/ 	.byte	0x04, 0x55
        /*002e*/ 	.short	(.L_293 - .L_292)


	//   ....[0]....
.L_292:
        /* <DEDUP_REMOVED lines=27> */


	//----- nvinfo : EIATTR_MERCURY_ISA_VERSION
	.align		4
.L_293:
        /*01c8*/ 	.byte	0x03, 0x5f
        /*01ca*/ 	.short	0x0101


	//----- nvinfo : EIATTR_INT_WARP_WIDE_INSTR_OFFSETS
	.align		4
        /*01cc*/ 	.byte	0x04, 0x31
        /*01ce*/ 	.short	(.L_295 - .L_294)


	//   ....[0]....
.L_294:
        /*01d0*/ 	.word	0x00000130


	//   ....[1]....
        /*01d4*/ 	.word	0x00000170


	//   ....[2]....
        /*01d8*/ 	.word	0x000001e0


	//   ....[3]....
        /*01dc*/ 	.word	0x00011690


	//   ....[4]....
        /*01e0*/ 	.word	0x00011730


	//   ....[5]....
        /*01e4*/ 	.word	0x00015860


	//   ....[6]....
        /*01e8*/ 	.word	0x00015900


	//----- nvinfo : EIATTR_COOP_GROUP_MASK_REGIDS
	.align		4
.L_295:
        /*01ec*/ 	.byte	0x04, 0x29
        /*01ee*/ 	.short	(.L_297 - .L_296)


	//   ....[0]....
.L_296:
        /*01f0*/ 	.word	0xffffffff


	//   ....[1]....
        /*01f4*/ 	.word	0xffffffff


	//   ....[2]....
        /*01f8*/ 	.word	0xffffffff


	//   ....[3]....
        /*01fc*/ 	.word	0xffffffff


	//   ....[4]....
        /*0200*/ 	.word	0xffffffff


	//   ....[5]....
        /*0204*/ 	.word	0xffffffff


	//   ....[6]....
        /*0208*/ 	.word	0xffffffff


	//   ....[7]....
        /*020c*/ 	.word	0xffffffff


	//   ....[8]....
        /*0210*/ 	.word	0xffffffff


	//   ....[9]....
        /*0214*/ 	.word	0xffffffff


	//   ....[10]....
        /*0218*/ 	.word	0xffffffff


	//   ....[11]....
        /*021c*/ 	.word	0xffffffff


	//   ....[12]....
        /*0220*/ 	.word	0xffffffff


	//   ....[13]....
        /*0224*/ 	.word	0xffffffff


	//   ....[14]....
        /*0228*/ 	.word	0xffffffff


	//   ....[15]....
        /*022c*/ 	.word	0xffffffff


	//   ....[16]....
        /*0230*/ 	.word	0xffffffff


	//   ....[17]....
        /*0234*/ 	.word	0xffffffff


	//   ....[18]....
        /*0238*/ 	.word	0xffffffff


	//   ....[19]....
        /*023c*/ 	.word	0xffffffff


	//   ....[20]....
        /*0240*/ 	.word	0xffffffff


	//   ....[21]....
        /*0244*/ 	.word	0xffffffff


	//   ....[22]....
        /*0248*/ 	.word	0xffffffff


	//   ....[23]....
        /*024c*/ 	.word	0xffffffff


	//   ....[24]....
        /*0250*/ 	.word	0xffffffff


	//   ....[25]....
        /*0254*/ 	.word	0xffffffff


	//   ....[26]....
        /*0258*/ 	.word	0xffffffff


	//   ....[27]....
        /*025c*/ 	.word	0xffffffff


	//   ....[28]....
        /*0260*/ 	.word	0xffffffff


	//   ....[29]....
        /*0264*/ 	.word	0xffffffff


	//   ....[30]....
        /*0268*/ 	.word	0xffffffff


	//   ....[31]....
        /*026c*/ 	.word	0xffffffff


	//   ....[32]....
        /*0270*/ 	.word	0xffffffff


	//   ....[33]....
        /*0274*/ 	.word	0xffffffff


	//   ....[34]....
        /*0278*/ 	.word	0xffffffff


	//   ....[35]....
        /*027c*/ 	.word	0xffffffff


	//   ....[36]....
        /*0280*/ 	.word	0xffffffff


	//   ....[37]....
        /*0284*/ 	.word	0xffffffff


	//   ....[38]....
        /*0288*/ 	.word	0xffffffff


	//   ....[39]....
        /*028c*/ 	.word	0xffffffff


	//   ....[40]....
        /*0290*/ 	.word	0xffffffff


	//   ....[41]....
        /*0294*/ 	.word	0xffffffff


	//   ....[42]....
        /*0298*/ 	.word	0xffffffff


	//   ....[43]....
        /*029c*/ 	.word	0xffffffff


	//   ....[44]....
        /*02a0*/ 	.word	0xffffffff


	//   ....[45]....
        /*02a4*/ 	.word	0xffffffff


	//   ....[46]....
        /*02a8*/ 	.word	0xffffffff


	//   ....[47]....
        /*02ac*/ 	.word	0xffffffff


	//   ....[48]....
        /*02b0*/ 	.word	0xffffffff


	//   ....[49]....
        /*02b4*/ 	.word	0xffffffff


	//   ....[50]....
        /*02b8*/ 	.word	0xffffffff


	//   ....[51]....
        /*02bc*/ 	.word	0xffffffff


	//   ....[52]....
        /*02c0*/ 	.word	0xffffffff


	//   ....[53]....
        /*02c4*/ 	.word	0xffffffff


	//   ....[54]....
        /*02c8*/ 	.word	0xffffffff


	//   ....[55]....
        /*02cc*/ 	.word	0xffffffff


	//   ....[56]....
        /*02d0*/ 	.word	0xffffffff


	//   ....[57]....
        /*02d4*/ 	.word	0xffffffff


	//   ....[58]....
        /*02d8*/ 	.word	0xffffffff


	//   ....[59]....
        /*02dc*/ 	.word	0xffffffff


	//   ....[60]....
        /*02e0*/ 	.word	0xffffffff


	//   ....[61]....
        /*02e4*/ 	.word	0xffffffff


	//   ....[62]....
        /*02e8*/ 	.word	0xffffffff


	//   ....[63]....
        /*02ec*/ 	.word	0xffffffff


	//   ....[64]....
        /*02f0*/ 	.word	0xffffffff


	//   ....[65]....
        /*02f4*/ 	.word	0xffffffff


	//   ....[66]....
        /*02f8*/ 	.word	0xffffffff


	//   ....[67]....
        /*02fc*/ 	.word	0xffffffff


	//   ....[68]....
        /*0300*/ 	.word	0x0500000f


	//   ....[69]....
        /*0304*/ 	.word	0x0500000f


	//   ....[70]....
        /*0308*/ 	.word	0x0500000f


	//   ....[71]....
        /*030c*/ 	.word	0x0500000f


	//   ....[72]....
        /*0310*/ 	.word	0x0500000f


	//   ....[73]....
        /*0314*/ 	.word	0x0500000f


	//   ....[74]....
        /*0318*/ 	.word	0x0500000f


	//   ....[75]....
        /*031c*/ 	.word	0x0500000f


	//   ....[76]....
        /*0320*/ 	.word	0x0500000f


	//   ....[77]....
        /*0324*/ 	.word	0x0500000f


	//   ....[78]....
        /*0328*/ 	.word	0x0500000f


	//   ....[79]....
        /*032c*/ 	.word	0x0500000f


	//   ....[80]....
        /*0330*/ 	.word	0x0500000f


	//   ....[81]....
        /*0334*/ 	.word	0x0500000f


	//   ....[82]....
        /*0338*/ 	.word	0x0500000f


	//   ....[83]....
        /*033c*/ 	.word	0x0500000f


	//   ....[84]....
        /*0340*/ 	.word	0x0500000f


	//   ....[85]....
        /*0344*/ 	.word	0x0500000f


	//   ....[86]....
        /*0348*/ 	.word	0x0500000f


	//----- nvinfo : EIATTR_COOP_GROUP_INSTR_OFFSETS
	.align		4
.L_297:
        /*034c*/ 	.byte	0x04, 0x28
        /*034e*/ 	.short	(.L_299 - .L_298)


	//   ....[0]....
.L_298:
        /*0350*/ 	.word	0x00000060


	//   ....[1]....
        /*0354*/ 	.word	0x00000140


	//   ....[2]....
        /*0358*/ 	.word	0x00000190


	//   ....[3]....
        /*035c*/ 	.word	0x000003c0


	//   ....[4]....
        /*0360*/ 	.word	0x00000520


	//   ....[5]....
        /*0364*/ 	.word	0x00000640


	//   ....[6]....
        /*0368*/ 	.word	0x000007a0


	//   ....[7]....
        /*036c*/ 	.word	0x00001710


	//   ....[8]....
        /*0370*/ 	.word	0x00003cb0


	//   ....[9]....
        /*0374*/ 	.word	0x00003d00


	//   ....[10]....
        /*0378*/ 	.word	0x000044b0


	//   ....[11]....
        /*037c*/ 	.word	0x000045b0


	//   ....[12]....
        /*0380*/ 	.word	0x00004850


	//   ....[13]....
        /*0384*/ 	.word	0x000049c0


	//   ....[14]....
        /*0388*/ 	.word	0x00008050


	//   ....[15]....
        /*038c*/ 	.word	0x00008080


	//   ....[16]....
        /*0390*/ 	.word	0x000084d0


	//   ....[17]....
        /*0394*/ 	.word	0x000085c0


	//   ....[18]....
        /*0398*/ 	.word	0x00008a90


	//   ....[19]....
        /*039c*/ 	.word	0x00008b20


	//   ....[20]....
        /*03a0*/ 	.word	0x0000c0e0


	//   ....[21]....
        /*03a4*/ 	.word	0x0000c200


	//   ....[22]....
        /*03a8*/ 	.word	0x0000c670


	//   ....[23]....
        /*03ac*/ 	.word	0x0000c6e0


	//   ....[24]....
        /*03b0*/ 	.word	0x0000d750


	//   ....[25]....
        /*03b4*/ 	.word	0x0000d790


	//   ....[26]....
        /*03b8*/ 	.word	0x0000d860


	//   ....[27]....
        /*03bc*/ 	.word	0x0000d8a0


	//   ....[28]....
        /*03c0*/ 	.word	0x0000f5f0


	//   ....[29]....
        /*03c4*/ 	.word	0x0000f620


	//   ....[30]....
        /*03c8*/ 	.word	0x0000f6c0


	//   ....[31]....
        /*03cc*/ 	.word	0x0000f6f0


	//   ....[32]....
        /*03d0*/ 	.word	0x0000fc40


	//   ....[33]....
        /*03d4*/ 	.word	0x0000fc70


	//   ....[34]....
        /*03d8*/ 	.word	0x0000fdd0


	//   ....[35]....
        /*03dc*/ 	.word	0x0000fdf0


	//   ....[36]....
        /*03e0*/ 	.word	0x0000ff40


	//   ....[37]....
        /*03e4*/ 	.word	0x0000ff60


	//   ....[38]....
        /*03e8*/ 	.word	0x000100c0


	//   ....[39]....
        /*03ec*/ 	.word	0x000100e0


	//   ....[40]....
        /*03f0*/ 	.word	0x000108b0


	//   ....[41]....
        /*03f4*/ 	.word	0x000108d0


	//   ....[42]....
        /*03f8*/ 	.word	0x00010a20


	//   ....[43]....
        /*03fc*/ 	.word	0x00010a40


	//   ....[44]....
        /*0400*/ 	.word	0x00010b90


	//   ....[45]....
        /*0404*/ 	.word	0x00010bb0


	//   ....[46]....
        /*0408*/ 	.word	0x00010d10


	//   ....[47]....
        /*040c*/ 	.word	0x00010d30


	//   ....[48]....
        /*0410*/ 	.word	0x00010f20


	//   ....[49]....
        /*0414*/ 	.word	0x00011cb0


	//   ....[50]....
        /*0418*/ 	.word	0x000127a0


	//   ....[51]....
        /*041c*/ 	.word	0x000127e0


	//   ....[52]....
        /*0420*/ 	.word	0x000128c0


	//   ....[53]....
        /*0424*/ 	.word	0x000128d0


	//   ....[54]....
        /*0428*/ 	.word	0x00012970


	//   ....[55]....
        /*042c*/ 	.word	0x00012980


	//   ....[56]....
        /*0430*/ 	.word	0x00012a20


	//   ....[57]....
        /*0434*/ 	.word	0x00012a30


	//   ....[58]....
        /*0438*/ 	.word	0x00012ad0


	//   ....[59]....
        /*043c*/ 	.word	0x00012ae0


	//   ....[60]....
        /*0440*/ 	.word	0x00012b80


	//   ....[61]....
        /*0444*/ 	.word	0x00012b90


	//   ....[62]....
        /*0448*/ 	.word	0x00012c30


	//   ....[63]....
        /*044c*/ 	.word	0x00012c40


	//   ....[64]....
        /*0450*/ 	.word	0x00012c80


	//   ....[65]....
        /*0454*/ 	.word	0x00012cd0


	//   ....[66]....
        /*0458*/ 	.word	0x00016040


	//   ....[67]....
        /*045c*/ 	.word	0x00016230


	//   ....[68]....
        /*0460*/ 	.word	0x000167e0


	//   ....[69]....
        /*0464*/ 	.word	0x00016940


	//   ....[70]....
        /*0468*/ 	.word	0x000169a0


	//   ....[71]....
        /*046c*/ 	.word	0x00016b00


	//   ....[72]....
        /*0470*/ 	.word	0x00016b50


	//   ....[73]....
        /*0474*/ 	.word	0x00016c80


	//   ....[74]....
        /*0478*/ 	.word	0x00016cd0


	//   ....[75]....
        /*047c*/ 	.word	0x00016e00


	//   ....[76]....
        /*0480*/ 	.word	0x00016e50


	//   ....[77]....
        /*0484*/ 	.word	0x00016f80


	//   ....[78]....
        /*0488*/ 	.word	0x00016fd0


	//   ....[79]....
        /*048c*/ 	.word	0x00017100


	//   ....[80]....
        /*0490*/ 	.word	0x00017150


	//   ....[81]....
        /*0494*/ 	.word	0x00017280


	//   ....[82]....
        /*0498*/ 	.word	0x000172d0


	//   ....[83]....
        /*049c*/ 	.word	0x000173e0


	//   ....[84]....
        /*04a0*/ 	.word	0x00017430


	//   ....[85]....
        /*04a4*/ 	.word	0x00017750


	//   ....[86]....
        /*04a8*/ 	.word	0x00017870


	//----- nvinfo : EIATTR_REG_RECONFIG
	.align		4
.L_299:
        /*04ac*/ 	.byte	0x01, 0x54
	.zero		2


	//----- nvinfo : EIATTR_SYSCALL_OFFSETS
	.align		4
        /*04b0*/ 	.byte	0x04, 0x46
        /*04b2*/ 	.short	(.L_301 - .L_300)


	//   ....[0]....
.L_300:
        /*04b4*/ 	.word	0x00001900


	//   ....[1]....
        /*04b8*/ 	.word	0x000118a0


	//   ....[2]....
        /*04bc*/ 	.word	0x000119f0


	//   ....[3]....
        /*04c0*/ 	.word	0x00011ae0


	//   ....[4]....
        /*04c4*/ 	.word	0x00012350


	//----- nvinfo : EIATTR_MBARRIER_INSTR_OFFSETS
	.align		4
.L_301:
        /*04c8*/ 	.byte	0x04, 0x39
        /*04ca*/ 	.short	(.L_303 - .L_302)


	//   ....[0]....
.L_302:
        /*04cc*/ 	.word	0x00000270
        /*04d0*/ 	.word	0x000000ff
        /*04d4*/ 	.word	0x00038800
        /*04d8*/ 	.short	0x0100
        /*04da*/ 	.byte	0x08
	.zero		1


	//   ....[1]....
        /*04dc*/ 	.word	0x00000280
        /*04e0*/ 	.word	0x000000ff
        /*04e4*/ 	.word	0x00038820
        /*04e8*/ 	.short	0x0100
        /*04ea*/ 	.byte	0x08
	.zero		1


	//   ....[2]....
        /*04ec*/ 	.word	0x00000370
        /*04f0*/ 	.word	0x000000ff
        /*04f4*/ 	.word	0x00038830
        /*04f8*/ 	.short	0x0100
        /*04fa*/ 	.byte	0x08
	.zero		1


	//   ....[3]....
        /*04fc*/ 	.word	0x00000380
        /*0500*/ 	.word	0x000000ff
        /*0504*/ 	.word	0x00038840
        /*0508*/ 	.short	0x0100
        /*050a*/ 	.byte	0x08
	.zero		1


	//   ....[4]....
        /*050c*/ 	.word	0x00000390
        /*0510*/ 	.word	0x000000ff
        /*0514*/ 	.word	0x00038838
        /*0518*/ 	.short	0x0100
        /*051a*/ 	.byte	0x08
	.zero		1


	//   ....[5]....
        /*051c*/ 	.word	0x000003a0
        /*0520*/ 	.word	0x000000ff
        /*0524*/ 	.word	0x00038848
        /*0528*/ 	.short	0x0100
        /*052a*/ 	.byte	0x08
	.zero		1


	//   ....[6]....
        /*052c*/ 	.word	0x000004d0
        /*0530*/ 	.word	0x000000ff
        /*0534*/ 	.word	0x00038850
        /*0538*/ 	.short	0x0100
        /*053a*/ 	.byte	0x08
	.zero		1


	//   ....[7]....
        /*053c*/ 	.word	0x000004e0
        /*0540*/ 	.word	0x000000ff
        /*0544*/ 	.word	0x00038860
        /*0548*/ 	.short	0x0100
        /*054a*/ 	.byte	0x08
	.zero		1


	//   ....[8]....
        /*054c*/ 	.word	0x000004f0
        /*0550*/ 	.word	0x000000ff
        /*0554*/ 	.word	0x00038858
        /*0558*/ 	.short	0x0100
        /*055a*/ 	.byte	0x08
	.zero		1


	//   ....[9]....
        /*055c*/ 	.word	0x00000500
        /*0560*/ 	.word	0x000000ff
        /*0564*/ 	.word	0x00038868
        /*0568*/ 	.short	0x0100
        /*056a*/ 	.byte	0x08
	.zero		1


	//   ....[10]....
        /*056c*/ 	.word	0x000005f0
        /*0570*/ 	.word	0x000000ff
        /*0574*/ 	.word	0x00038870
        /*0578*/ 	.short	0x0100
        /*057a*/ 	.byte	0x06
	.zero		1


	//   ....[11]....
        /*057c*/ 	.word	0x00000600
        /*0580*/ 	.word	0x000000ff
        /*0584*/ 	.word	0x00038880
        /*0588*/ 	.short	0x0100
        /*058a*/ 	.byte	0x06
	.zero		1


	//   ....[12]....
        /*058c*/ 	.word	0x00000610
        /*0590*/ 	.word	0x000000ff
        /*0594*/ 	.word	0x00038878
        /*0598*/ 	.short	0x0100
        /*059a*/ 	.byte	0x06
	.zero		1


	//   ....[13]....
        /*059c*/ 	.word	0x00000620
        /*05a0*/ 	.word	0x000000ff
        /*05a4*/ 	.word	0x00038888
        /*05a8*/ 	.short	0x0100
        /*05aa*/ 	.byte	0x06
	.zero		1


	//   ....[14]....
        /*05ac*/ 	.word	0x00000750
        /*05b0*/ 	.word	0x000000ff
        /*05b4*/ 	.word	0x00038890
        /*05b8*/ 	.short	0x0100
        /*05ba*/ 	.byte	0x08
	.zero		1


	//   ....[15]....
        /*05bc*/ 	.word	0x00000760
        /*05c0*/ 	.word	0x000000ff
        /*05c4*/ 	.word	0x000388a0
        /*05c8*/ 	.short	0x0100
        /*05ca*/ 	.byte	0x08
	.zero		1


	//   ....[16]....
        /*05cc*/ 	.word	0x00000770
        /*05d0*/ 	.word	0x000000ff
        /*05d4*/ 	.word	0x00038898
        /*05d8*/ 	.short	0x0100
        /*05da*/ 	.byte	0x08
	.zero		1


	//   ....[17]....
        /*05dc*/ 	.word	0x00000780
        /*05e0*/ 	.word	0x000000ff
        /*05e4*/ 	.word	0x000388a8
        /*05e8*/ 	.short	0x0100
        /*05ea*/ 	.byte	0x08
	.zero		1


	//   ....[18]....
        /*05ec*/ 	.word	0x000008b0
        /*05f0*/ 	.word	0x000000ff
        /*05f4*/ 	.word	0x000388b0
        /*05f8*/ 	.short	0x0100
        /*05fa*/ 	.byte	0x08
	.zero		1


	//   ....[19]....
        /*05fc*/ 	.word	0x000008c0
        /*0600*/ 	.word	0x000000ff
        /*0604*/ 	.word	0x000388c0
        /*0608*/ 	.short	0x0100
        /*060a*/ 	.byte	0x08
	.zero		1


	//   ....[20]....
        /*060c*/ 	.word	0x000008d0
        /*0610*/ 	.word	0x000000ff
        /*0614*/ 	.word	0x000388b8
        /*0618*/ 	.short	0x0100
        /*061a*/ 	.byte	0x08
	.zero		1


	//   ....[21]....
        /*061c*/ 	.word	0x000008e0
        /*0620*/ 	.word	0x000000ff
        /*0624*/ 	.word	0x000388c8
        /*0628*/ 	.short	0x0100
        /*062a*/ 	.byte	0x08
	.zero		1


	//   ....[22]....
        /*062c*/ 	.word	0x000019b0
        /*0630*/ 	.word	0x000000ff
        /*0634*/ 	.word	0x00038800
        /*0638*/ 	.short	0x010a
        /*063a*/ 	.byte	0x06
	.zero		1


	//   ....[23]....
        /*063c*/ 	.word	0x00001a50
        /*0640*/ 	.word	0x00000000
        /*0644*/ 	.word	0x00038830
        /*0648*/ 	.short	0x010a
        /*064a*/ 	.byte	0x3f
	.zero		1


	//   ....[24]....
        /*064c*/ 	.word	0x00001ab0
        /*0650*/ 	.word	0x00000000
        /*0654*/ 	.word	0x00038830
        /*0658*/ 	.short	0x010a
        /*065a*/ 	.byte	0x3f
	.zero		1


	//   ....[25]....
        /*065c*/ 	.word	0x000043e0
        /*0660*/ 	.word	0x00000000
        /*0664*/ 	.word	0x00000000
        /*0668*/ 	.short	0x0101
        /*066a*/ 	.byte	0x3f
	.zero		1


	//   ....[26]....
        /*066c*/ 	.word	0x00005470
        /*0670*/ 	.word	0x000000ff
        /*0674*/ 	.word	0x00038830
        /*0678*/ 	.short	0x010a
        /*067a*/ 	.byte	0x04
	.zero		1


	//   ....[27]....
        /*067c*/ 	.word	0x000054c0
        /*0680*/ 	.word	0x000000ff
        /*0684*/ 	.word	0x00038830
        /*0688*/ 	.short	0x010a
        /*068a*/ 	.byte	0x04
	.zero		1


	//   ....[28]....
        /*068c*/ 	.word	0x00007d60
        /*0690*/ 	.word	0x000000ff
        /*0694*/ 	.word	0x00038850
        /*0698*/ 	.short	0x010a
        /*069a*/ 	.byte	0x04
	.zero		1


	//   ....[29]....
        /*069c*/ 	.word	0x00007da0
        /*06a0*/ 	.word	0x000000ff
        /*06a4*/ 	.word	0x00038850
        /*06a8*/ 	.short	0x010a
        /*06aa*/ 	.byte	0x04
	.zero		1


	//   ....[30]....
        /*06ac*/ 	.word	0x00008fc0
        /*06b0*/ 	.word	0x00000014
        /*06b4*/ 	.word	0x00000000
        /*06b8*/ 	.short	0x0101
        /*06ba*/ 	.byte	0x3f
	.zero		1


	//   ....[31]....
        /*06bc*/ 	.word	0x00009020
        /*06c0*/ 	.word	0x000000a0
        /*06c4*/ 	.word	0x00000000
        /*06c8*/ 	.short	0x0101
        /*06ca*/ 	.byte	0x3f
	.zero		1


	//   ....[32]....
        /*06cc*/ 	.word	0x00009560
        /*06d0*/ 	.word	0x000000ff
        /*06d4*/ 	.word	0x00038830
        /*06d8*/ 	.short	0x010a
        /*06da*/ 	.byte	0x04
	.zero		1


	//   ....[33]....
        /*06dc*/ 	.word	0x000095a0
        /*06e0*/ 	.word	0x000000ff
        /*06e4*/ 	.word	0x00038830
        /*06e8*/ 	.short	0x010a
        /*06ea*/ 	.byte	0x04
	.zero		1


	//   ....[34]....
        /*06ec*/ 	.word	0x0000be40
        /*06f0*/ 	.word	0x000000ff
        /*06f4*/ 	.word	0x00038850
        /*06f8*/ 	.short	0x010a
        /*06fa*/ 	.byte	0x04
	.zero		1


	//   ....[35]....
        /*06fc*/ 	.word	0x0000be80
        /*0700*/ 	.word	0x000000ff
        /*0704*/ 	.word	0x00038850
        /*0708*/ 	.short	0x010a
        /*070a*/ 	.byte	0x04
	.zero		1


	//   ....[36]....
        /*070c*/ 	.word	0x0000ca20
        /*0710*/ 	.word	0x0000009d
        /*0714*/ 	.word	0x00000000
        /*0718*/ 	.short	0x0101
        /*071a*/ 	.byte	0x3f
	.zero		1


	//   ....[37]....
        /*071c*/ 	.word	0x0000caf0
        /*0720*/ 	.word	0x000000a5
        /*0724*/ 	.word	0x00000000
        /*0728*/ 	.short	0x0101
        /*072a*/ 	.byte	0x3f
	.zero		1


	//   ....[38]....
        /*072c*/ 	.word	0x0000d6c0
        /*0730*/ 	.word	0x000000ff
        /*0734*/ 	.word	0x00038850
        /*0738*/ 	.short	0x010a
        /*073a*/ 	.byte	0x07
	.zero		1


	//   ....[39]....
        /*073c*/ 	.word	0x0000d700
        /*0740*/ 	.word	0x000000ff
        /*0744*/ 	.word	0x00038850
        /*0748*/ 	.short	0x010a
        /*074a*/ 	.byte	0x07
	.zero		1


	//   ....[40]....
        /*074c*/ 	.word	0x0000dbf0
        /*0750*/ 	.word	0x0000000a
        /*0754*/ 	.word	0x00000000
        /*0758*/ 	.short	0x0101
        /*075a*/ 	.byte	0x3f
	.zero		1


	//   ....[41]....
        /*075c*/ 	.word	0x0000fc80
        /*0760*/ 	.word	0x000000c7
        /*0764*/ 	.word	0x00000000
        /*0768*/ 	.short	0x0101
        /*076a*/ 	.byte	0x3f
	.zero		1


	//   ....[42]....
        /*076c*/ 	.word	0x00011ec0
        /*0770*/ 	.word	0x00000000
        /*0774*/ 	.word	0x00038840
        /*0778*/ 	.short	0x010a
        /*077a*/ 	.byte	0x3f
	.zero		1


	//   ....[43]....
        /*077c*/ 	.word	0x00012dd0
        /*0780*/ 	.word	0x00000011
        /*0784*/ 	.word	0x00038800
        /*0788*/ 	.short	0x0107
        /*078a*/ 	.byte	0x3f
	.zero		1


	//   ....[44]....
        /*078c*/ 	.word	0x00012ee0
        /*0790*/ 	.word	0x00000011
        /*0794*/ 	.word	0x00038800
        /*0798*/ 	.short	0x0101
        /*079a*/ 	.byte	0x3f
	.zero		1


	//   ....[45]....
        /*079c*/ 	.word	0x00012f00
        /*07a0*/ 	.word	0x00000011
        /*07a4*/ 	.word	0x00038820
        /*07a8*/ 	.short	0x010a
        /*07aa*/ 	.byte	0x3f
	.zero		1


	//   ....[46]....
        /*07ac*/ 	.word	0x00013240
        /*07b0*/ 	.word	0x00000002
        /*07b4*/ 	.word	0x00038840
        /*07b8*/ 	.short	0x010a
        /*07ba*/ 	.byte	0x3f
	.zero		1


	//   ....[47]....
        /*07bc*/ 	.word	0x000137a0
        /*07c0*/ 	.word	0x00000003
        /*07c4*/ 	.word	0x00000060
        /*07c8*/ 	.short	0x010a
        /*07ca*/ 	.byte	0x3f
	.zero		1


	//   ....[48]....
        /*07cc*/ 	.word	0x00013fe0
        /*07d0*/ 	.word	0x00000003
        /*07d4*/ 	.word	0x00038840
        /*07d8*/ 	.short	0x010a
        /*07da*/ 	.byte	0x3f
	.zero		1


	//   ....[49]....
        /*07dc*/ 	.word	0x00014570
        /*07e0*/ 	.word	0x00000002
        /*07e4*/ 	.word	0x00000060
        /*07e8*/ 	.short	0x010a
        /*07ea*/ 	.byte	0x3f
	.zero		1


	//   ....[50]....
        /*07ec*/ 	.word	0x00014d00
        /*07f0*/ 	.word	0x00000002
        /*07f4*/ 	.word	0x00038840
        /*07f8*/ 	.short	0x010a
        /*07fa*/ 	.byte	0x3f
	.zero		1


	//   ....[51]....
        /*07fc*/ 	.word	0x00015290
        /*0800*/ 	.word	0x00000002
        /*0804*/ 	.word	0x00000060
        /*0808*/ 	.short	0x010a
        /*080a*/ 	.byte	0x3f
	.zero		1


	//   ....[52]....
        /*080c*/ 	.word	0x000159d0
        /*0810*/ 	.word	0x00000002
        /*0814*/ 	.word	0x00038860
        /*0818*/ 	.short	0x010a
        /*081a*/ 	.byte	0x3f
	.zero		1


	//   ....[53]....
        /*081c*/ 	.word	0x000161b0
        /*0820*/ 	.word	0x00000000
        /*0824*/ 	.word	0x00038820
        /*0828*/ 	.short	0x010a
        /*082a*/ 	.byte	0x3f
	.zero		1


	//   ....[54]....
        /*082c*/ 	.word	0x000163a0
        /*0830*/ 	.word	0x00000006
        /*0834*/ 	.word	0x00000000
        /*0838*/ 	.short	0x010a
        /*083a*/ 	.byte	0x3f
	.zero		1


	//   ....[55]....
        /*083c*/ 	.word	0x000163f0
        /*0840*/ 	.word	0x00000003
        /*0844*/ 	.word	0x00000000
        /*0848*/ 	.short	0x010a
        /*084a*/ 	.byte	0x3f
	.zero		1


	//   ....[56]....
        /*084c*/ 	.word	0x00016450
        /*0850*/ 	.word	0x00000012
        /*0854*/ 	.word	0x00000000
        /*0858*/ 	.short	0x010a
        /*085a*/ 	.byte	0x3f
	.zero		1


	//   ....[57]....
        /*085c*/ 	.word	0x00016480
        /*0860*/ 	.word	0x00000003
        /*0864*/ 	.word	0x00000000
        /*0868*/ 	.short	0x010a
        /*086a*/ 	.byte	0x3f
	.zero		1


	//   ....[58]....
        /*086c*/ 	.word	0x00016500
        /*0870*/ 	.word	0x00000003
        /*0874*/ 	.word	0x00038800
        /*0878*/ 	.short	0x010a
        /*087a*/ 	.byte	0x3f
	.zero		1


	//   ....[59]....
        /*087c*/ 	.word	0x00016550
        /*0880*/ 	.word	0x00000000
        /*0884*/ 	.word	0x00038830
        /*0888*/ 	.short	0x010a
        /*088a*/ 	.byte	0x3f
	.zero		1


	//   ....[60]....
        /*088c*/ 	.word	0x000165c0
        /*0890*/ 	.word	0x00000004
        /*0894*/ 	.word	0x00038830
        /*0898*/ 	.short	0x010a
        /*089a*/ 	.byte	0x3f
	.zero		1


	//   ....[61]....
        /*089c*/ 	.word	0x00016620
        /*08a0*/ 	.word	0x00000003
        /*08a4*/ 	.word	0x00038850
        /*08a8*/ 	.short	0x010a
        /*08aa*/ 	.byte	0x3f
	.zero		1


	//   ....[62]....
        /*08ac*/ 	.word	0x00016680
        /*08b0*/ 	.word	0x00000004
        /*08b4*/ 	.word	0x00038830
        /*08b8*/ 	.short	0x010a
        /*08ba*/ 	.byte	0x3f
	.zero		1


	//   ....[63]....
        /*08bc*/ 	.word	0x000166e0
        /*08c0*/ 	.word	0x00000003
        /*08c4*/ 	.word	0x00038850
        /*08c8*/ 	.short	0x010a
        /*08ca*/ 	.byte	0x3f
	.zero		1


	//   ....[64]....
        /*08cc*/ 	.word	0x00016740
        /*08d0*/ 	.word	0x00000007
        /*08d4*/ 	.word	0x00038850
        /*08d8*/ 	.short	0x010a
        /*08da*/ 	.byte	0x3f
	.zero		1


	//   ....[65]....
        /*08dc*/ 	.word	0x00016890
        /*08e0*/ 	.word	0x00000000
        /*08e4*/ 	.word	0x00038840
        /*08e8*/ 	.short	0x010a
        /*08ea*/ 	.byte	0x3f
	.zero		1


	//   ....[66]....
        /*08ec*/ 	.word	0x00017470
        /*08f0*/ 	.word	0x00000011
        /*08f4*/ 	.word	0x00038820
        /*08f8*/ 	.short	0x010a
        /*08fa*/ 	.byte	0x3f
	.zero		1


	//   ....[67]....
        /*08fc*/ 	.word	0x000174c0
        /*0900*/ 	.word	0x00000002
        /*0904*/ 	.word	0x00038840
        /*0908*/ 	.short	0x010a
        /*090a*/ 	.byte	0x3f
	.zero		1


	//   ....[68]....
        /*090c*/ 	.word	0x00017510
        /*0910*/ 	.word	0x00000003
        /*0914*/ 	.word	0x00000060
        /*0918*/ 	.short	0x010a
        /*091a*/ 	.byte	0x3f
	.zero		1


	//   ....[69]....
        /*091c*/ 	.word	0x00017560
        /*0920*/ 	.word	0x00000003
        /*0924*/ 	.word	0x00038840
        /*0928*/ 	.short	0x010a
        /*092a*/ 	.byte	0x3f
	.zero		1


	//   ....[70]....
        /*092c*/ 	.word	0x000175b0
        /*0930*/ 	.word	0x00000002
        /*0934*/ 	.word	0x00000060
        /*0938*/ 	.short	0x010a
        /*093a*/ 	.byte	0x3f
	.zero		1


	//   ....[71]....
        /*093c*/ 	.word	0x00017600
        /*0940*/ 	.word	0x00000002
        /*0944*/ 	.word	0x00038840
        /*0948*/ 	.short	0x010a
        /*094a*/ 	.byte	0x3f
	.zero		1


	//   ....[72]....
        /*094c*/ 	.word	0x00017650
        /*0950*/ 	.word	0x00000002
        /*0954*/ 	.word	0x00000060
        /*0958*/ 	.short	0x010a
        /*095a*/ 	.byte	0x3f
	.zero		1


	//   ....[73]....
        /*095c*/ 	.word	0x000176a0
        /*0960*/ 	.word	0x00000002
        /*0964*/ 	.word	0x00038860
        /*0968*/ 	.short	0x010a
        /*096a*/ 	.byte	0x3f
	.zero		1


	//   ....[74]....
        /*096c*/ 	.word	0x00017790
        /*0970*/ 	.word	0x00000000
        /*0974*/ 	.word	0x00038820
        /*0978*/ 	.short	0x010a
        /*097a*/ 	.byte	0x3f
	.zero		1


	//   ....[75]....
        /*097c*/ 	.word	0x00017930
        /*0980*/ 	.word	0x00000006
        /*0984*/ 	.word	0x00000000
        /*0988*/ 	.short	0x010a
        /*098a*/ 	.byte	0x3f
	.zero		1


	//   ....[76]....
        /*098c*/ 	.word	0x00017980
        /*0990*/ 	.word	0x00000003
        /*0994*/ 	.word	0x00000000
        /*0998*/ 	.short	0x010a
        /*099a*/ 	.byte	0x3f
	.zero		1


	//   ....[77]....
        /*099c*/ 	.word	0x000179d0
        /*09a0*/ 	.word	0x00000012
        /*09a4*/ 	.word	0x00000000
        /*09a8*/ 	.short	0x010a
        /*09aa*/ 	.byte	0x3f
	.zero		1


	//----- nvinfo : EIATTR_NUM_MBARRIERS
	.align		4
.L_303:
        /*09ac*/ 	.byte	0x03, 0x38
        /*09ae*/ 	.short	0x0016


	//----- nvinfo : EIATTR_EXIT_INSTR_OFFSETS
	.align		4
        /*09b0*/ 	.byte	0x04, 0x1c
        /*09b2*/ 	.short	(.L_305 - .L_304)


	//   ....[0]....
.L_304:
        /*09b4*/ 	.word	0x00000a10


	//   ....[1]....
        /*09b8*/ 	.word	0x00010ec0


	//   ....[2]....
        /*09bc*/ 	.word	0x000164d0


	//----- nvinfo : EIATTR_MAX_THREADS
	.align		4
.L_305:
        /*09c0*/ 	.byte	0x04, 0x05
        /*09c2*/ 	.short	(.L_307 - .L_306)
.L_306:
        /*09c4*/ 	.word	0x00000180
        /*09c8*/ 	.word	0x00000001
        /*09cc*/ 	.word	0x00000001


	//----- nvinfo : EIATTR_CRS_STACK_SIZE
	.align		4
.L_307:
        /*09d0*/ 	.byte	0x04, 0x1e
        /*09d2*/ 	.short	(.L_309 - .L_308)
.L_308:
        /*09d4*/ 	.word	0x00000000


	//----- nvinfo : EIATTR_CBANK_PARAM_SIZE
	.align		4
.L_309:
        /*09d8*/ 	.byte	0x03, 0x19
        /*09da*/ 	.short	0x0af0


	//----- nvinfo : EIATTR_PARAM_CBANK
	.align		4
        /*09dc*/ 	.byte	0x04, 0x0a
        /*09de*/ 	.short	(.L_311 - .L_310)
	.align		4
.L_310:
        /*09e0*/ 	.word	index@(.nv.constant0._ZN7cutlass13device_kernelIN5flash11enable_sm90INS1_16FlashAttnFwdSm90INS1_25CollectiveMainloopFwdSm90ILi2EN4cute5tupleIJNS5_1CILi1EEES8_S8_EEENS6_IJNS7_ILi128EEENS7_ILi80EEENS7_ILi256EEEEEELi256ENS_6half_tEfNS_4arch4Sm90ELb1ELb0ELb0ELb0ELb0ELb0ELb0ELb1ELb1ELb1ELb0ELb0EEENS1_21CollectiveEpilogueFwdINS6_IJSA_SC_SB_EEES9_SE_SG_Li256ELb0ELb1ELb0ELb0EEENS1_30DynamicPersistentTileSchedulerILi256ELi128ELb0ELb1ELb1EEEEEEEEEvNT_6ParamsE)
        /*09e4*/ 	.short	0x0210
        /*09e6*/ 	.short	0x0af0


	//----- nvinfo : EIATTR_SW_WAR
	.align		4
.L_311:
        /*09e8*/ 	.byte	0x04, 0x36
        /*09ea*/ 	.short	(.L_313 - .L_312)
.L_312:
        /*09ec*/ 	.word	0x00000008
.L_313:


//--------------------- .nv.info._ZN7cutlass13device_kernelIN5flash11enable_sm90INS1_16FlashAttnFwdSm90INS1_25CollectiveMainloopFwdSm90ILi2EN4cute5tupleIJNS5_1CILi1EEES8_S8_EEENS6_IJNS7_ILi128EEENS7_ILi80EEENS7_ILi256EEEEEELi256ENS_6half_tEfNS_4arch4Sm90ELb1ELb0ELb0ELb1ELb0ELb0ELb0ELb1ELb1ELb1ELb0ELb0EEENS1_21CollectiveEpilogueFwdINS6_IJSA_SC_SB_EEES9_SE_SG_Li256ELb1ELb1ELb0ELb0EEENS1_36VarlenDynamicPersistentTileSchedulerILi128ELi80ELi256ELi128ELb0ELb1ELb1ELb1ELb1ELb1EEEEEEEEEvNT_6ParamsE --------------------------
	.section	.nv.info._ZN7cutlass13device_kernelIN5flash11enable_sm90INS1_16FlashAttnFwdSm90INS1_25CollectiveMainloopFwdSm90ILi2EN4cute5tupleIJNS5_1CILi1EEES8_S8_EEENS6_IJNS7_ILi128EEENS7_ILi80EEENS7_ILi256EEEEEELi256ENS_6half_tEfNS_4arch4Sm90ELb1ELb0ELb0ELb1ELb0ELb0ELb0ELb1ELb1ELb1ELb0ELb0EEENS1_21CollectiveEpilogueFwdINS6_IJSA_SC_SB_EEES9_SE_SG_Li256ELb1ELb1ELb0ELb0EEENS1_36VarlenDynamicPersistentTileSchedulerILi128ELi80ELi256ELi128ELb0ELb1ELb1ELb1ELb1ELb1EEEEEEEEEvNT_6ParamsE,"",@"SHT_CUDA_INFO"
	.sectionflags	@""
	.align	4


	//----- nvinfo : EIATTR_CUDA_API_VERSION
	.align		4
        /*0000*/ 	.byte	0x04, 0x37
        /*0002*/ 	.short	(.L_315 - .L_314)
.L_314:
        /*0004*/ 	.word	0x00000082


	//----- nvinfo : EIATTR_KPARAM_INFO
	.align		4
.L_315:
        /*0008*/ 	.byte	0x04, 0x17
        /*000a*/ 	.short	(.L_317 - .L_316)
.L_316:
        /*000c*/ 	.word	0x00000000
        /*0010*/ 	.short	0x0000
        /*0012*/ 	.short	0x0070
        /*0014*/ 	.byte	0x00, 0xf0, 0x01, 0x2a


	//----- nvinfo : EIATTR_SPARSE_MMA_MASK
	.align		4
.L_317:
        /*0018*/ 	.byte	0x03, 0x50
        /*001a*/ 	.short	0x0000


	//----- nvinfo : EIATTR_MAXREG_COUNT
	.align		4
        /*001c*/ 	.byte	0x03, 0x1b
        /*001e*/ 	.short	0x00a8


	//----- nvinfo : EIATTR_NUM_BARRIERS
	.align		4
        /*0020*/ 	.byte	0x02, 0x4c
        /*0022*/ 	.byte	0x09
	.zero		1


	//----- nvinfo : EIATTR_EXTERNS
	.align		4
        /*0024*/ 	.byte	0x04, 0x0f
        /*0026*/ 	.short	(.L_319 - .L_318)


	//   ....[0]....
	.align		4
.L_318:
        /*0028*/ 	.word	index@(__assertfail)


	//----- nvinfo : EIATTR_ANNOTATIONS
	.align		4
.L_319:
        /*002c*/ 	.byte	0x04, 0x55
        /*002e*/ 	.short	(.L_321 - .L_320)


	//   ....[0]....
.L_320:
        /* <DEDUP_REMOVED lines=79> */


	//----- nvinfo : EIATTR_MERCURY_ISA_VERSION
	.align		4
.L_321:
        /*0510*/ 	.byte	0x03, 0x5f
        /*0512*/ 	.short	0x0101


	//----- nvinfo : EIATTR_UNUSED_LOAD_BYTE_OFFSET
	.align		4
        /*0514*/ 	.byte	0x04, 0x44
        /*0516*/ 	.short	(.L_323 - .L_322)


	//   ....[0]....
.L_322:
        /*0518*/ 	.word	0x00000a10
        /*051c*/ 	.word	0x0000fff0


	//   ....[1]....
        /*0520*/ 	.word	0x0000e2c0
        /*0524*/ 	.word	0x0000fff0


	//----- nvinfo : EIATTR_INT_WARP_WIDE_INSTR_OFFSETS
	.align		4
.L_323:
        /*0528*/ 	.byte	0x04, 0x31
        /*052a*/ 	.short	(.L_325 - .L_324)


	//   ....[0]....
.L_324:
        /*052c*/ 	.word	0x00000130


	//   ....[1]....
        /*0530*/ 	.word	0x00000170


	//   ....[2]....
        /*0534*/ 	.word	0x000001e0


	//   ....[3]....
        /*0538*/ 	.word	0x00012600


	//   ....[4]....
        /*053c*/ 	.word	0x000126a0


	//   ....[5]....
        /*0540*/ 	.word	0x00016d50


	//   ....[6]....
        /*0544*/ 	.word	0x00016dc0


	//----- nvinfo : EIATTR_COOP_GROUP_MASK_REGIDS
	.align		4
.L_325:
        /*0548*/ 	.byte	0x04, 0x29
        /*054a*/ 	.short	(.L_327 - .L_326)


	//   ....[0]....
.L_326:
        /*054c*/ 	.word	0xffffffff


	//   ....[1]....
        /*0550*/ 	.word	0xffffffff


	//   ....[2]....
        /*0554*/ 	.word	0xffffffff


	//   ....[3]....
        /*0558*/ 	.word	0xffffffff


	//   ....[4]....
        /*055c*/ 	.word	0xffffffff


	//   ....[5]....
        /*0560*/ 	.word	0xffffffff


	//   ....[6]....
        /*0564*/ 	.word	0xffffffff


	//   ....[7]....
        /*0568*/ 	.word	0xffffffff


	//   ....[8]....
        /*056c*/ 	.word	0xffffffff


	//   ....[9]....
        /*0570*/ 	.word	0xffffffff


	//   ....[10]....
        /*0574*/ 	.word	0xffffffff


	//   ....[11]....
        /*0578*/ 	.word	0xffffffff


	//   ....[12]....
        /*057c*/ 	.word	0xffffffff


	//   ....[13]....
        /*0580*/ 	.word	0xffffffff


	//   ....[14]....
        /*0584*/ 	.word	0xffffffff


	//   ....[15]....
        /*0588*/ 	.word	0xffffffff


	//   ....[16]....
        /*058c*/ 	.word	0xffffffff


	//   ....[17]....
        /*0590*/ 	.word	0xffffffff


	//   ....[18]....
        /*0594*/ 	.word	0xffffffff


	//   ....[19]....
        /*0598*/ 	.word	0xffffffff


	//   ....[20]....
        /*059c*/ 	.word	0xffffffff


	//   ....[21]....
        /*05a0*/ 	.word	0xffffffff


	//   ....[22]....
        /*05a4*/ 	.word	0xffffffff


	//   ....[23]....
        /*05a8*/ 	.word	0xffffffff


	//   ....[24]....
        /*05ac*/ 	.word	0xffffffff


	//   ....[25]....
        /*05b0*/ 	.word	0xffffffff


	//   ....[26]....
        /*05b4*/ 	.word	0xffffffff


	//   ....[27]....
        /*05b8*/ 	.word	0xffffffff


	//   ....[28]....
        /*05bc*/ 	.word	0xffffffff


	//   ....[29]....
        /*05c0*/ 	.word	0xffffffff


	//   ....[30]....
        /*05c4*/ 	.word	0xffffffff


	//   ....[31]....
        /*05c8*/ 	.word	0xffffffff


	//   ....[32]....
        /*05cc*/ 	.word	0xffffffff


	//   ....[33]....
        /*05d0*/ 	.word	0xffffffff


	//   ....[34]....
        /*05d4*/ 	.word	0xffffffff


	//   ....[35]....
        /*05d8*/ 	.word	0xffffffff


	//   ....[36]....
        /*05dc*/ 	.word	0xffffffff


	//   ....[37]....
        /*05e0*/ 	.word	0xffffffff


	//   ....[38]....
        /*05e4*/ 	.word	0xffffffff


	//   ....[39]....
        /*05e8*/ 	.word	0xffffffff


	//   ....[40]....
        /*05ec*/ 	.word	0xffffffff


	//   ....[41]....
        /*05f0*/ 	.word	0xffffffff


	//   ....[42]....
        /*05f4*/ 	.word	0xffffffff


	//   ....[43]....
        /*05f8*/ 	.word	0xffffffff


	//   ....[44]....
        /*05fc*/ 	.word	0xffffffff


	//   ....[45]....
        /*0600*/ 	.word	0xffffffff


	//   ....[46]....
        /*0604*/ 	.word	0xffffffff


	//   ....[47]....
        /*0608*/ 	.word	0xffffffff


	//   ....[48]....
        /*060c*/ 	.word	0xffffffff


	//   ....[49]....
        /*0610*/ 	.word	0xffffffff


	//   ....[50]....
        /*0614*/ 	.word	0xffffffff


	//   ....[51]....
        /*0618*/ 	.word	0xffffffff


	//   ....[52]....
        /*061c*/ 	.word	0xffffffff


	//   ....[53]....
        /*0620*/ 	.word	0xffffffff


	//   ....[54]....
        /*0624*/ 	.word	0xffffffff


	//   ....[55]....
        /*0628*/ 	.word	0xffffffff


	//   ....[56]....
        /*062c*/ 	.word	0xffffffff


	//   ....[57]....
        /*0630*/ 	.word	0xffffffff


	//   ....[58]....
        /*0634*/ 	.word	0xffffffff


	//   ....[59]....
        /*0638*/ 	.word	0xffffffff


	//   ....[60]....
        /*063c*/ 	.word	0xffffffff


	//   ....[61]....
        /*0640*/ 	.word	0xffffffff


	//   ....[62]....
        /*0644*/ 	.word	0xffffffff


	//   ....[63]....
        /*0648*/ 	.word	0xffffffff


	//   ....[64]....
        /*064c*/ 	.word	0xffffffff


	//   ....[65]....
        /*0650*/ 	.word	0xffffffff


	//   ....[66]....
        /*0654*/ 	.word	0xffffffff


	//   ....[67]....
        /*0658*/ 	.word	0xffffffff


	//   ....[68]....
        /*065c*/ 	.word	0xffffffff


	//   ....[69]....
        /*0660*/ 	.word	0xffffffff


	//   ....[70]....
        /*0664*/ 	.word	0xffffffff


	//   ....[71]....
        /*0668*/ 	.word	0xffffffff


	//   ....[72]....
        /*066c*/ 	.word	0xffffffff


	//   ....[73]....
        /*0670*/ 	.word	0xffffffff


	//   ....[74]....
        /*0674*/ 	.word	0xffffffff


	//   ....[75]....
        /*0678*/ 	.word	0xffffffff


	//   ....[76]....
        /*067c*/ 	.word	0xffffffff


	//   ....[77]....
        /*0680*/ 	.word	0xffffffff


	//   ....[78]....
        /*0684*/ 	.word	0xffffffff


	//   ....[79]....
        /*0688*/ 	.word	0xffffffff


	//   ....[80]....
        /*068c*/ 	.word	0xffffffff


	//   ....[81]....
        /*0690*/ 	.word	0xffffffff


	//   ....[82]....
        /*0694*/ 	.word	0xffffffff


	//   ....[83]....
        /*0698*/ 	.word	0xffffffff


	//   ....[84]....
        /*069c*/ 	.word	0xffffffff


	//   ....[85]....
        /*06a0*/ 	.word	0xffffffff


	//   ....[86]....
        /*06a4*/ 	.word	0xffffffff


	//   ....[87]....
        /*06a8*/ 	.word	0xffffffff


	//   ....[88]....
        /*06ac*/ 	.word	0xffffffff


	//   ....[89]....
        /*06b0*/ 	.word	0xffffffff


	//   ....[90]....
        /*06b4*/ 	.word	0xffffffff


	//   ....[91]....
        /*06b8*/ 	.word	0xffffffff


	//   ....[92]....
        /*06bc*/ 	.word	0xffffffff


	//   ....[93]....
        /*06c0*/ 	.word	0xffffffff


	//   ....[94]....
        /*06c4*/ 	.word	0xffffffff


	//   ....[95]....
        /*06c8*/ 	.word	0xffffffff


	//   ....[96]....
        /*06cc*/ 	.word	0xffffffff


	//   ....[97]....
        /*06d0*/ 	.word	0xffffffff


	//   ....[98]....
        /*06d4*/ 	.word	0xffffffff


	//   ....[99]....
        /*06d8*/ 	.word	0x0500000f


	//   ....[100]....
        /*06dc*/ 	.word	0x0500000f


	//   ....[101]....
        /*06e0*/ 	.word	0x0500000f


	//   ....[102]....
        /*06e4*/ 	.word	0x0500000f


	//   ....[103]....
        /*06e8*/ 	.word	0x0500000f


	//   ....[104]....
        /*06ec*/ 	.word	0x0500000f


	//   ....[105]....
        /*06f0*/ 	.word	0x0500000f


	//   ....[106]....
        /*06f4*/ 	.word	0x0500000f


	//   ....[107]....
        /*06f8*/ 	.word	0x0500000f


	//   ....[108]....
        /*06fc*/ 	.word	0x0500000f


	//   ....[109]....
        /*0700*/ 	.word	0x0500000f


	//   ....[110]....
        /*0704*/ 	.word	0x0500000f


	//   ....[111]....
        /*0708*/ 	.word	0x0500000f


	//   ....[112]....
        /*070c*/ 	.word	0x0500000f


	//   ....[113]....
        /*0710*/ 	.word	0x0500000f


	//   ....[114]....
        /*0714*/ 	.word	0x0500000f


	//   ....[115]....
        /*0718*/ 	.word	0x0500000f


	//   ....[116]....
        /*071c*/ 	.word	0x0500000f


	//   ....[117]....
        /*0720*/ 	.word	0x0500000f


	//   ....[118]....
        /*0724*/ 	.word	0x0500000f


	//   ....[119]....
        /*0728*/ 	.word	0x0500000f


	//   ....[120]....
        /*072c*/ 	.word	0x0500000f


	//   ....[121]....
        /*0730*/ 	.word	0x0500000f


	//   ....[122]....
        /*0734*/ 	.word	0x0500000f


	//   ....[123]....
        /*0738*/ 	.word	0x0500000f


	//   ....[124]....
        /*073c*/ 	.word	0x0500000f


	//   ....[125]....
        /*0740*/ 	.word	0x0500000f


	//   ....[126]....
        /*0744*/ 	.word	0x0500000f


	//   ....[127]....
        /*0748*/ 	.word	0x0500000f


	//   ....[128]....
        /*074c*/ 	.word	0x0500000f


	//   ....[129]....
        /*0750*/ 	.word	0x0500000f


	//   ....[130]....
        /*0754*/ 	.word	0x0500000f


	//   ....[131]....
        /*0758*/ 	.word	0x0500000f


	//   ....[132]....
        /*075c*/ 	.word	0x0500000f


	//   ....[133]....
        /*0760*/ 	.word	0x0500000f


	//----- nvinfo : EIATTR_COOP_GROUP_INSTR_OFFSETS
	.align		4
.L_327:
        /*0764*/ 	.byte	0x04, 0x28
        /*0766*/ 	.short	(.L_329 - .L_328)


	//   ....[0]....
.L_328:
        /*0768*/ 	.word	0x00000060


	//   ....[1]....
        /*076c*/ 	.word	0x00000140


	//   ....[2]....
        /*0770*/ 	.word	0x00000190


	//   ....[3]....
        /*0774*/ 	.word	0x000003c0


	//   ....[4]....
        /*0778*/ 	.word	0x00000520


	//   ....[5]....
        /*077c*/ 	.word	0x00000640


	//   ....[6]....
        /*0780*/ 	.word	0x000007a0


	//   ....[7]....
        /*0784*/ 	.word	0x000019a0


	//   ....[8]....
        /*0788*/ 	.word	0x00003d90


	//   ....[9]....
        /*078c*/ 	.word	0x00003db0


	//   ....[10]....
        /*0790*/ 	.word	0x00004700


	//   ....[11]....
        /*0794*/ 	.word	0x00004800


	//   ....[12]....
        /*0798*/ 	.word	0x00004aa0


	//   ....[13]....
        /*079c*/ 	.word	0x00004c10


	//   ....[14]....
        /*07a0*/ 	.word	0x00007e90


	//   ....[15]....
        /*07a4*/ 	.word	0x000082f0


	//   ....[16]....
        /*07a8*/ 	.word	0x00008320


	//   ....[17]....
        /*07ac*/ 	.word	0x000083d0


	//   ....[18]....
        /*07b0*/ 	.word	0x00008960


	//   ....[19]....
        /*07b4*/ 	.word	0x000089c0


	//   ....[20]....
        /*07b8*/ 	.word	0x0000bf70


	//   ....[21]....
        /*07bc*/ 	.word	0x0000bfa0


	//   ....[22]....
        /*07c0*/ 	.word	0x0000c4f0


	//   ....[23]....
        /*07c4*/ 	.word	0x0000c540


	//   ....[24]....
        /*07c8*/ 	.word	0x0000d5c0


	//   ....[25]....
        /*07cc*/ 	.word	0x0000d600


	//   ....[26]....
        /*07d0*/ 	.word	0x0000d6d0


	//   ....[27]....
        /*07d4*/ 	.word	0x0000d710


	//   ....[28]....
        /*07d8*/ 	.word	0x0000f450


	//   ....[29]....
        /*07dc*/ 	.word	0x0000f480


	//   ....[30]....
        /*07e0*/ 	.word	0x0000f4c0


	//   ....[31]....
        /*07e4*/ 	.word	0x0000f4f0


	//   ....[32]....
        /*07e8*/ 	.word	0x0000fd40


	//   ....[33]....
        /*07ec*/ 	.word	0x0000fd70


	//   ....[34]....
        /*07f0*/ 	.word	0x0000fec0


	//   ....[35]....
        /*07f4*/ 	.word	0x0000fee0


	//   ....[36]....
        /*07f8*/ 	.word	0x00010030


	//   ....[37]....
        /*07fc*/ 	.word	0x00010050


	//   ....[38]....
        /*0800*/ 	.word	0x000101b0


	//   ....[39]....
        /*0804*/ 	.word	0x000101d0


	//   ....[40]....
        /*0808*/ 	.word	0x00010bc0


	//   ....[41]....
        /*080c*/ 	.word	0x00010bf0


	//   ....[42]....
        /*0810*/ 	.word	0x00010d50


	//   ....[43]....
        /*0814*/ 	.word	0x00010d70


	//   ....[44]....
        /*0818*/ 	.word	0x00010ec0


	//   ....[45]....
        /*081c*/ 	.word	0x00010ee0


	//   ....[46]....
        /*0820*/ 	.word	0x00011040


	//   ....[47]....
        /*0824*/ 	.word	0x00011060


	//   ....[48]....
        /*0828*/ 	.word	0x00011230


	//   ....[49]....
        /*082c*/ 	.word	0x00011410


	//   ....[50]....
        /*0830*/ 	.word	0x00011440


	//   ....[51]....
        /*0834*/ 	.word	0x00011470


	//   ....[52]....
        /*0838*/ 	.word	0x000114a0


	//   ....[53]....
        /*083c*/ 	.word	0x000114d0


	//   ....[54]....
        /*0840*/ 	.word	0x00011500


	//   ....[55]....
        /*0844*/ 	.word	0x00011680


	//   ....[56]....
        /*0848*/ 	.word	0x000116b0


	//   ....[57]....
        /*084c*/ 	.word	0x000116e0


	//   ....[58]....
        /*0850*/ 	.word	0x00011710


	//   ....[59]....
        /*0854*/ 	.word	0x00011740


	//   ....[60]....
        /*0858*/ 	.word	0x00011770


	//   ....[61]....
        /*085c*/ 	.word	0x00011820


	//   ....[62]....
        /*0860*/ 	.word	0x00011880


	//   ....[63]....
        /*0864*/ 	.word	0x00011910


	//   ....[64]....
        /*0868*/ 	.word	0x00012c20


	//   ....[65]....
        /*086c*/ 	.word	0x00013920


	//   ....[66]....
        /*0870*/ 	.word	0x00013930


	//   ....[67]....
        /*0874*/ 	.word	0x00013950


	//   ....[68]....
        /*0878*/ 	.word	0x00013a10


	//   ....[69]....
        /*087c*/ 	.word	0x00013a30


	//   ....[70]....
        /*0880*/ 	.word	0x00013ae0


	//   ....[71]....
        /*0884*/ 	.word	0x00013b00


	//   ....[72]....
        /*0888*/ 	.word	0x00013bb0


	//   ....[73]....
        /*088c*/ 	.word	0x00013bd0


	//   ....[74]....
        /*0890*/ 	.word	0x00013c80


	//   ....[75]....
        /*0894*/ 	.word	0x00013ca0


	//   ....[76]....
        /*0898*/ 	.word	0x00013d50


	//   ....[77]....
        /*089c*/ 	.word	0x00013d70


	//   ....[78]....
        /*08a0*/ 	.word	0x00013e10


	//   ....[79]....
        /*08a4*/ 	.word	0x00013e30


	//   ....[80]....
        /*08a8*/ 	.word	0x00013e70


	//   ....[81]....
        /*08ac*/ 	.word	0x00017690


	//   ....[82]....
        /*08b0*/ 	.word	0x000176f0


	//   ....[83]....
        /*08b4*/ 	.word	0x00017720


	//   ....[84]....
        /*08b8*/ 	.word	0x00017730


	//   ....[85]....
        /*08bc*/ 	.word	0x00017760


	//   ....[86]....
        /*08c0*/ 	.word	0x00017790


	//   ....[87]....
        /*08c4*/ 	.word	0x000177c0


	//   ....[88]....
        /*08c8*/ 	.word	0x000177f0


	//   ....[89]....
        /*08cc*/ 	.word	0x00017980


	//   ....[90]....
        /*08d0*/ 	.word	0x000179b0


	//   ....[91]....
        /*08d4*/ 	.word	0x000179e0


	//   ....[92]....
        /*08d8*/ 	.word	0x00017a10


	//   ....[93]....
        /*08dc*/ 	.word	0x00017a40


	//   ....[94]....
        /*08e0*/ 	.word	0x00017a70


	//   ....[95]....
        /*08e4*/ 	.word	0x00017b30


	//   ....[96]....
        /*08e8*/ 	.word	0x00017b50


	//   ....[97]....
        /*08ec*/ 	.word	0x00017bc0


	//   ....[98]....
        /*08f0*/ 	.word	0x000182a0


	//   ....[99]....
        /*08f4*/ 	.word	0x000188b0


	//   ....[100]....
        /*08f8*/ 	.word	0x00018a60


	//   ....[101]....
        /*08fc*/ 	.word	0x00018ab0


	//   ....[102]....
        /*0900*/ 	.word	0x00018be0


	//   ....[103]....
        /*0904*/ 	.word	0x00018c50


	//   ....[104]....
        /*0908*/ 	.word	0x00018d80


	//   ....[105]....
        /*090c*/ 	.word	0x00018df0


	//   ....[106]....
        /*0910*/ 	.word	0x00018f20


	//   ....[107]....
        /*0914*/ 	.word	0x00018f90


	//   ....[108]....
        /*0918*/ 	.word	0x000190c0


	//   ....[109]....
        /*091c*/ 	.word	0x00019130


	//   ....[110]....
        /*0920*/ 	.word	0x00019260


	//   ....[111]....
        /*0924*/ 	.word	0x000192d0


	//   ....[112]....
        /*0928*/ 	.word	0x00019410


	//   ....[113]....
        /*092c*/ 	.word	0x00019460


	//   ....[114]....
        /*0930*/ 	.word	0x00019590


	//   ....[115]....
        /*0934*/ 	.word	0x000195e0


	//   ....[116]....
        /*0938*/ 	.word	0x00019910


	//   ....[117]....
        /*093c*/ 	.word	0x000199b0


	//   ....[118]....
        /*0940*/ 	.word	0x00019ae0


	//   ....[119]....
        /*0944*/ 	.word	0x00019b60


	//   ....[120]....
        /*0948*/ 	.word	0x00019be0


	//   ....[121]....
        /*094c*/ 	.word	0x00019c60


	//   ....[122]....
        /*0950*/ 	.word	0x00019ce0


	//   ....[123]....
        /*0954*/ 	.word	0x00019d70


	//   ....[124]....
        /*0958*/ 	.word	0x00019e10


	//   ....[125]....
        /*095c*/ 	.word	0x00019eb0


	//   ....[126]....
        /*0960*/ 	.word	0x00019f30


	//   ....[127]....
        /*0964*/ 	.word	0x00019fb0


	//   ....[128]....
        /*0968*/ 	.word	0x0001a030


	//   ....[129]....
        /*096c*/ 	.word	0x0001a0c0


	//   ....[130]....
        /*0970*/ 	.word	0x0001a140


	//   ....[131]....
        /*0974*/ 	.word	0x0001a1e0


	//   ....[132]....
        /*0978*/ 	.word	0x0001a270


	//   ....[133]....
        /*097c*/ 	.word	0x0001a3a0


	//----- nvinfo : EIATTR_REG_RECONFIG
	.align		4
.L_329:
        /*0980*/ 	.byte	0x01, 0x54
	.zero		2


	//----- nvinfo : EIATTR_SYSCALL_OFFSETS
	.align		4
        /*0984*/ 	.byte	0x04, 0x46
        /*0986*/ 	.short	(.L_331 - .L_330)


	//   ....[0]....
.L_330:
        /*0988*/ 	.word	0x00001b90


	//   ....[1]....
        /*098c*/ 	.word	0x00012810


	//   ....[2]....
        /*0990*/ 	.word	0x00012970


	//   ....[3]....
        /*0994*/ 	.word	0x00012a70


	//   ....[4]....
        /*0998*/ 	.word	0x000134b0


	//----- nvinfo : EIATTR_MBARRIER_INSTR_OFFSETS
	.align		4
.L_331:
        /*099c*/ 	.byte	0x04, 0x39
        /*099e*/ 	.short	(.L_333 - .L_332)


	//   ....[0]....
.L_332:
        /*09a0*/ 	.word	0x00000270
        /*09a4*/ 	.word	0x000000ff
        /*09a8*/ 	.word	0x00038800
        /*09ac*/ 	.short	0x0100
        /*09ae*/ 	.byte	0x08
	.zero		1


	//   ....[1]....
        /*09b0*/ 	.word	0x00000280
        /*09b4*/ 	.word	0x000000ff
        /*09b8*/ 	.word	0x00038820
        /*09bc*/ 	.short	0x0100
        /*09be*/ 	.byte	0x08
	.zero		1


	//   ....[2]....
        /*09c0*/ 	.word	0x00000370
        /*09c4*/ 	.word	0x000000ff
        /*09c8*/ 	.word	0x00038830
        /*09cc*/ 	.short	0x0100
        /*09ce*/ 	.byte	0x08
	.zero		1


	//   ....[3]....
        /*09d0*/ 	.word	0x00000380
        /*09d4*/ 	.word	0x000000ff
        /*09d8*/ 	.word	0x00038840
        /*09dc*/ 	.short	0x0100
        /*09de*/ 	.byte	0x08
	.zero		1


	//   ....[4]....
        /*09e0*/ 	.word	0x00000390
        /*09e4*/ 	.word	0x000000ff
        /*09e8*/ 	.word	0x00038838
        /*09ec*/ 	.short	0x0100
        /*09ee*/ 	.byte	0x08
	.zero		1


	//   ....[5]....
        /*09f0*/ 	.word	0x000003a0
        /*09f4*/ 	.word	0x000000ff
        /*09f8*/ 	.word	0x00038848
        /*09fc*/ 	.short	0x0100
        /*09fe*/ 	.byte	0x08
	.zero		1


	//   ....[6]....
        /*0a00*/ 	.word	0x000004d0
        /*0a04*/ 	.word	0x000000ff
        /*0a08*/ 	.word	0x00038850
        /*0a0c*/ 	.short	0x0100
        /*0a0e*/ 	.byte	0x08
	.zero		1


	//   ....[7]....
        /*0a10*/ 	.word	0x000004e0
        /*0a14*/ 	.word	0x000000ff
        /*0a18*/ 	.word	0x00038860
        /*0a1c*/ 	.short	0x0100
        /*0a1e*/ 	.byte	0x08
	.zero		1


	//   ....[8]....
        /*0a20*/ 	.word	0x000004f0
        /*0a24*/ 	.word	0x000000ff
        /*0a28*/ 	.word	0x00038858
        /*0a2c*/ 	.short	0x0100
        /*0a2e*/ 	.byte	0x08
	.zero		1


	//   ....[9]....
        /*0a30*/ 	.word	0x00000500
        /*0a34*/ 	.word	0x000000ff
        /*0a38*/ 	.word	0x00038868
        /*0a3c*/ 	.short	0x0100
        /*0a3e*/ 	.byte	0x08
	.zero		1


	//   ....[10]....
        /*0a40*/ 	.word	0x000005f0
        /*0a44*/ 	.word	0x000000ff
        /*0a48*/ 	.word	0x00038870
        /*0a4c*/ 	.short	0x0100
        /*0a4e*/ 	.byte	0x06
	.zero		1


	//   ....[11]....
        /*0a50*/ 	.word	0x00000600
        /*0a54*/ 	.word	0x000000ff
        /*0a58*/ 	.word	0x00038880
        /*0a5c*/ 	.short	0x0100
        /*0a5e*/ 	.byte	0x06
	.zero		1


	//   ....[12]....
        /*0a60*/ 	.word	0x00000610
        /*0a64*/ 	.word	0x000000ff
        /*0a68*/ 	.word	0x00038878
        /*0a6c*/ 	.short	0x0100
        /*0a6e*/ 	.byte	0x06
	.zero		1


	//   ....[13]....
        /*0a70*/ 	.word	0x00000620
        /*0a74*/ 	.word	0x000000ff
        /*0a78*/ 	.word	0x00038888
        /*0a7c*/ 	.short	0x0100
        /*0a7e*/ 	.byte	0x06
	.zero		1


	//   ....[14]....
        /*0a80*/ 	.word	0x00000750
        /*0a84*/ 	.word	0x000000ff
        /*0a88*/ 	.word	0x00038890
        /*0a8c*/ 	.short	0x0100
        /*0a8e*/ 	.byte	0x08
	.zero		1


	//   ....[15]....
        /*0a90*/ 	.word	0x00000760
        /*0a94*/ 	.word	0x000000ff
        /*0a98*/ 	.word	0x000388a0
        /*0a9c*/ 	.short	0x0100
        /*0a9e*/ 	.byte	0x08
	.zero		1


	//   ....[16]....
        /*0aa0*/ 	.word	0x00000770
        /*0aa4*/ 	.word	0x000000ff
        /*0aa8*/ 	.word	0x00038898
        /*0aac*/ 	.short	0x0100
        /*0aae*/ 	.byte	0x08
	.zero		1


	//   ....[17]....
        /*0ab0*/ 	.word	0x00000780
        /*0ab4*/ 	.word	0x000000ff
        /*0ab8*/ 	.word	0x000388a8
        /*0abc*/ 	.short	0x0100
        /*0abe*/ 	.byte	0x08
	.zero		1


	//   ....[18]....
        /*0ac0*/ 	.word	0x000008b0
        /*0ac4*/ 	.word	0x000000ff
        /*0ac8*/ 	.word	0x000388b0
        /*0acc*/ 	.short	0x0100
        /*0ace*/ 	.byte	0x08
	.zero		1


	//   ....[19]....
        /*0ad0*/ 	.word	0x000008c0
        /*0ad4*/ 	.word	0x000000ff
        /*0ad8*/ 	.word	0x000388c0
        /*0adc*/ 	.short	0x0100
        /*0ade*/ 	.byte	0x08
	.zero		1


	//   ....[20]....
        /*0ae0*/ 	.word	0x000008d0
        /*0ae4*/ 	.word	0x000000ff
        /*0ae8*/ 	.word	0x000388b8
        /*0aec*/ 	.short	0x0100
        /*0aee*/ 	.byte	0x08
	.zero		1


	//   ....[21]....
        /*0af0*/ 	.word	0x000008e0
        /*0af4*/ 	.word	0x000000ff
        /*0af8*/ 	.word	0x000388c8
        /*0afc*/ 	.short	0x0100
        /*0afe*/ 	.byte	0x08
	.zero		1


	//   ....[22]....
        /*0b00*/ 	.word	0x00001c40
        /*0b04*/ 	.word	0x000000ff
        /*0b08*/ 	.word	0x00038800
        /*0b0c*/ 	.short	0x010a
        /*0b0e*/ 	.byte	0x06
	.zero		1


	//   ....[23]....
        /*0b10*/ 	.word	0x00001ce0
        /*0b14*/ 	.word	0x00000000
        /*0b18*/ 	.word	0x00038830
        /*0b1c*/ 	.short	0x010a
        /*0b1e*/ 	.byte	0x3f
	.zero		1


	//   ....[24]....
        /*0b20*/ 	.word	0x00001d40
        /*0b24*/ 	.word	0x00000000
        /*0b28*/ 	.word	0x00038830
        /*0b2c*/ 	.short	0x010a
        /*0b2e*/ 	.byte	0x3f
	.zero		1


	//   ....[25]....
        /*0b30*/ 	.word	0x00004630
        /*0b34*/ 	.word	0x00000000
        /*0b38*/ 	.word	0x00000000
        /*0b3c*/ 	.short	0x0101
        /*0b3e*/ 	.byte	0x3f
	.zero		1


	//   ....[26]....
        /*0b40*/ 	.word	0x000056c0
        /*0b44*/ 	.word	0x000000ff
        /*0b48*/ 	.word	0x00038830
        /*0b4c*/ 	.short	0x010a
        /*0b4e*/ 	.byte	0x04
	.zero		1


	//   ....[27]....
        /*0b50*/ 	.word	0x00005710
        /*0b54*/ 	.word	0x000000ff
        /*0b58*/ 	.word	0x00038830
        /*0b5c*/ 	.short	0x010a
        /*0b5e*/ 	.byte	0x04
	.zero		1


	//   ....[28]....
        /*0b60*/ 	.word	0x00007bd0
        /*0b64*/ 	.word	0x000000ff
        /*0b68*/ 	.word	0x00038850
        /*0b6c*/ 	.short	0x010a
        /*0b6e*/ 	.byte	0x04
	.zero		1


	//   ....[29]....
        /*0b70*/ 	.word	0x00007c10
        /*0b74*/ 	.word	0x000000ff
        /*0b78*/ 	.word	0x00038850
        /*0b7c*/ 	.short	0x010a
        /*0b7e*/ 	.byte	0x04
	.zero		1


	//   ....[30]....
        /*0b80*/ 	.word	0x00008de0
        /*0b84*/ 	.word	0x00000014
        /*0b88*/ 	.word	0x00000000
        /*0b8c*/ 	.short	0x0101
        /*0b8e*/ 	.byte	0x3f
	.zero		1


	//   ....[31]....
        /*0b90*/ 	.word	0x00008e50
        /*0b94*/ 	.word	0x000000a0
        /*0b98*/ 	.word	0x00000000
        /*0b9c*/ 	.short	0x0101
        /*0b9e*/ 	.byte	0x3f
	.zero		1


	//   ....[32]....
        /*0ba0*/ 	.word	0x000093e0
        /*0ba4*/ 	.word	0x000000ff
        /*0ba8*/ 	.word	0x00038830
        /*0bac*/ 	.short	0x010a
        /*0bae*/ 	.byte	0x04
	.zero		1


	//   ....[33]....
        /*0bb0*/ 	.word	0x00009420
        /*0bb4*/ 	.word	0x000000ff
        /*0bb8*/ 	.word	0x00038830
        /*0bbc*/ 	.short	0x010a
        /*0bbe*/ 	.byte	0x04
	.zero		1


	//   ....[34]....
        /*0bc0*/ 	.word	0x0000bcd0
        /*0bc4*/ 	.word	0x000000ff
        /*0bc8*/ 	.word	0x00038850
        /*0bcc*/ 	.short	0x010a
        /*0bce*/ 	.byte	0x04
	.zero		1


	//   ....[35]....
        /*0bd0*/ 	.word	0x0000bd10
        /*0bd4*/ 	.word	0x000000ff
        /*0bd8*/ 	.word	0x00038850
        /*0bdc*/ 	.short	0x010a
        /*0bde*/ 	.byte	0x04
	.zero		1


	//   ....[36]....
        /*0be0*/ 	.word	0x0000c890
        /*0be4*/ 	.word	0x0000009d
        /*0be8*/ 	.word	0x00000000
        /*0bec*/ 	.short	0x0101
        /*0bee*/ 	.byte	0x3f
	.zero		1


	//   ....[37]....
        /*0bf0*/ 	.word	0x0000c960
        /*0bf4*/ 	.word	0x000000a5
        /*0bf8*/ 	.word	0x00000000
        /*0bfc*/ 	.short	0x0101
        /*0bfe*/ 	.byte	0x3f
	.zero		1


	//   ....[38]....
        /*0c00*/ 	.word	0x0000d530
        /*0c04*/ 	.word	0x000000ff
        /*0c08*/ 	.word	0x00038850
        /*0c0c*/ 	.short	0x010a
        /*0c0e*/ 	.byte	0x07
	.zero		1


	//   ....[39]....
        /*0c10*/ 	.word	0x0000d570
        /*0c14*/ 	.word	0x000000ff
        /*0c18*/ 	.word	0x00038850
        /*0c1c*/ 	.short	0x010a
        /*0c1e*/ 	.byte	0x07
	.zero		1


	//   ....[40]....
        /*0c20*/ 	.word	0x0000da60
        /*0c24*/ 	.word	0x0000000a
        /*0c28*/ 	.word	0x00000000
        /*0c2c*/ 	.short	0x0101
        /*0c2e*/ 	.byte	0x3f
	.zero		1


	//   ....[41]....
        /*0c30*/ 	.word	0x0000fd30
        /*0c34*/ 	.word	0x00000013
        /*0c38*/ 	.word	0x00000000
        /*0c3c*/ 	.short	0x0101
        /*0c3e*/ 	.byte	0x3f
	.zero		1


	//   ....[42]....
        /*0c40*/ 	.word	0x00012ec0
        /*0c44*/ 	.word	0x00000000
        /*0c48*/ 	.word	0x00038840
        /*0c4c*/ 	.short	0x010a
        /*0c4e*/ 	.byte	0x3f
	.zero		1


	//   ....[43]....
        /*0c50*/ 	.word	0x00014000
        /*0c54*/ 	.word	0x00000008
        /*0c58*/ 	.word	0x00038800
        /*0c5c*/ 	.short	0x0107
        /*0c5e*/ 	.byte	0x3f
	.zero		1


	//   ....[44]....
        /*0c60*/ 	.word	0x00014110
        /*0c64*/ 	.word	0x00000002
        /*0c68*/ 	.word	0x00038800
        /*0c6c*/ 	.short	0x0101
        /*0c6e*/ 	.byte	0x3f
	.zero		1


	//   ....[45]....
        /*0c70*/ 	.word	0x00014130
        /*0c74*/ 	.word	0x00000002
        /*0c78*/ 	.word	0x00038820
        /*0c7c*/ 	.short	0x010a
        /*0c7e*/ 	.byte	0x3f
	.zero		1


	//   ....[46]....
        /*0c80*/ 	.word	0x000144a0
        /*0c84*/ 	.word	0x00000002
        /*0c88*/ 	.word	0x00038840
        /*0c8c*/ 	.short	0x010a
        /*0c8e*/ 	.byte	0x3f
	.zero		1


	//   ....[47]....
        /*0c90*/ 	.word	0x00014a60
        /*0c94*/ 	.word	0x00000002
        /*0c98*/ 	.word	0x00000060
        /*0c9c*/ 	.short	0x010a
        /*0c9e*/ 	.byte	0x3f
	.zero		1


	//   ....[48]....
        /*0ca0*/ 	.word	0x00015360
        /*0ca4*/ 	.word	0x00000003
        /*0ca8*/ 	.word	0x00038840
        /*0cac*/ 	.short	0x010a
        /*0cae*/ 	.byte	0x3f
	.zero		1


	//   ....[49]....
        /*0cb0*/ 	.word	0x00015920
        /*0cb4*/ 	.word	0x00000002
        /*0cb8*/ 	.word	0x00000060
        /*0cbc*/ 	.short	0x010a
        /*0cbe*/ 	.byte	0x3f
	.zero		1


	//   ....[50]....
        /*0cc0*/ 	.word	0x00016150
        /*0cc4*/ 	.word	0x00000002
        /*0cc8*/ 	.word	0x00038840
        /*0ccc*/ 	.short	0x010a
        /*0cce*/ 	.byte	0x3f
	.zero		1


	//   ....[51]....
        /*0cd0*/ 	.word	0x00016710
        /*0cd4*/ 	.word	0x00000002
        /*0cd8*/ 	.word	0x00000060
        /*0cdc*/ 	.short	0x010a
        /*0cde*/ 	.byte	0x3f
	.zero		1


	//   ....[52]....
        /*0ce0*/ 	.word	0x00016ed0
        /*0ce4*/ 	.word	0x00000000
        /*0ce8*/ 	.word	0x00038860
        /*0cec*/ 	.short	0x010a
        /*0cee*/ 	.byte	0x3f
	.zero		1


	//   ....[53]....
        /*0cf0*/ 	.word	0x00018220
        /*0cf4*/ 	.word	0x00000000
        /*0cf8*/ 	.word	0x00038820
        /*0cfc*/ 	.short	0x010a
        /*0cfe*/ 	.byte	0x3f
	.zero		1


	//   ....[54]....
        /*0d00*/ 	.word	0x00018400
        /*0d04*/ 	.word	0x00000006
        /*0d08*/ 	.word	0x00000000
        /*0d0c*/ 	.short	0x010a
        /*0d0e*/ 	.byte	0x3f
	.zero		1


	//   ....[55]....
        /*0d10*/ 	.word	0x00018470
        /*0d14*/ 	.word	0x00000007
        /*0d18*/ 	.word	0x00000000
        /*0d1c*/ 	.short	0x010a
        /*0d1e*/ 	.byte	0x3f
	.zero		1


	//   ....[56]....
        /*0d20*/ 	.word	0x000184e0
        /*0d24*/ 	.word	0x00000004
        /*0d28*/ 	.word	0x00000000
        /*0d2c*/ 	.short	0x010a
        /*0d2e*/ 	.byte	0x3f
	.zero		1


	//   ....[57]....
        /*0d30*/ 	.word	0x00018510
        /*0d34*/ 	.word	0x00000003
        /*0d38*/ 	.word	0x00000000
        /*0d3c*/ 	.short	0x010a
        /*0d3e*/ 	.byte	0x3f
	.zero		1


	//   ....[58]....
        /*0d40*/ 	.word	0x00018590
        /*0d44*/ 	.word	0x00000003
        /*0d48*/ 	.word	0x00038800
        /*0d4c*/ 	.short	0x010a
        /*0d4e*/ 	.byte	0x3f
	.zero		1


	//   ....[59]....
        /*0d50*/ 	.word	0x000185e0
        /*0d54*/ 	.word	0x00000000
        /*0d58*/ 	.word	0x00038830
        /*0d5c*/ 	.short	0x010a
        /*0d5e*/ 	.byte	0x3f
	.zero		1


	//   ....[60]....
        /*0d60*/ 	.word	0x00018650
        /*0d64*/ 	.word	0x00000099
        /*0d68*/ 	.word	0x00038830
        /*0d6c*/ 	.short	0x010a
        /*0d6e*/ 	.byte	0x3f
	.zero		1


	//   ....[61]....
        /*0d70*/ 	.word	0x000186b0
        /*0d74*/ 	.word	0x000000e9
        /*0d78*/ 	.word	0x00038850
        /*0d7c*/ 	.short	0x010a
        /*0d7e*/ 	.byte	0x3f
	.zero		1


	//   ....[62]....
        /*0d80*/ 	.word	0x00018710
        /*0d84*/ 	.word	0x00000004
        /*0d88*/ 	.word	0x00038830
        /*0d8c*/ 	.short	0x010a
        /*0d8e*/ 	.byte	0x3f
	.zero		1


	//   ....[63]....
        /*0d90*/ 	.word	0x00018770
        /*0d94*/ 	.word	0x00000003
        /*0d98*/ 	.word	0x00038850
        /*0d9c*/ 	.short	0x010a
        /*0d9e*/ 	.byte	0x3f
	.zero		1


	//   ....[64]....
        /*0da0*/ 	.word	0x000187d0
        /*0da4*/ 	.word	0x00000007
        /*0da8*/ 	.word	0x00038850
        /*0dac*/ 	.short	0x010a
        /*0dae*/ 	.byte	0x3f
	.zero		1


	//   ....[65]....
        /*0db0*/ 	.word	0x00018970
        /*0db4*/ 	.word	0x00000000
        /*0db8*/ 	.word	0x00038840
        /*0dbc*/ 	.short	0x010a
        /*0dbe*/ 	.byte	0x3f
	.zero		1


	//   ....[66]....
        /*0dc0*/ 	.word	0x00019630
        /*0dc4*/ 	.word	0x00000002
        /*0dc8*/ 	.word	0x00038820
        /*0dcc*/ 	.short	0x010a
        /*0dce*/ 	.byte	0x3f
	.zero		1


	//   ....[67]....
        /*0dd0*/ 	.word	0x00019680
        /*0dd4*/ 	.word	0x00000002
        /*0dd8*/ 	.word	0x00038840
        /*0ddc*/ 	.short	0x010a
        /*0dde*/ 	.byte	0x3f
	.zero		1


	//   ....[68]....
        /*0de0*/ 	.word	0x000196d0
        /*0de4*/ 	.word	0x00000002
        /*0de8*/ 	.word	0x00000060
        /*0dec*/ 	.short	0x010a
        /*0dee*/ 	.byte	0x3f
	.zero		1


	//   ....[69]....
        /*0df0*/ 	.word	0x00019720
        /*0df4*/ 	.word	0x00000003
        /*0df8*/ 	.word	0x00038840
        /*0dfc*/ 	.short	0x010a
        /*0dfe*/ 	.byte	0x3f
	.zero		1


	//   ....[70]....
        /*0e00*/ 	.word	0x00019770
        /*0e04*/ 	.word	0x00000002
        /*0e08*/ 	.word	0x00000060
        /*0e0c*/ 	.short	0x010a
        /*0e0e*/ 	.byte	0x3f
	.zero		1


	//   ....[71]....
        /*0e10*/ 	.word	0x000197c0
        /*0e14*/ 	.word	0x00000002
        /*0e18*/ 	.word	0x00038840
        /*0e1c*/ 	.short	0x010a
        /*0e1e*/ 	.byte	0x3f
	.zero		1


	//   ....[72]....
        /*0e20*/ 	.word	0x00019810
        /*0e24*/ 	.word	0x00000002
        /*0e28*/ 	.word	0x00000060
        /*0e2c*/ 	.short	0x010a
        /*0e2e*/ 	.byte	0x3f
	.zero		1


	//   ....[73]....
        /*0e30*/ 	.word	0x00019860
        /*0e34*/ 	.word	0x00000000
        /*0e38*/ 	.word	0x00038860
        /*0e3c*/ 	.short	0x010a
        /*0e3e*/ 	.byte	0x3f
	.zero		1


	//   ....[74]....
        /*0e40*/ 	.word	0x0001a2c0
        /*0e44*/ 	.word	0x00000000
        /*0e48*/ 	.word	0x00038820
        /*0e4c*/ 	.short	0x010a
        /*0e4e*/ 	.byte	0x3f
	.zero		1


	//   ....[75]....
        /*0e50*/ 	.word	0x0001a460
        /*0e54*/ 	.word	0x00000006
        /*0e58*/ 	.word	0x00000000
        /*0e5c*/ 	.short	0x010a
        /*0e5e*/ 	.byte	0x3f
	.zero		1


	//   ....[76]....
        /*0e60*/ 	.word	0x0001a4b0
        /*0e64*/ 	.word	0x00000007
        /*0e68*/ 	.word	0x00000000
        /*0e6c*/ 	.short	0x010a
        /*0e6e*/ 	.byte	0x3f
	.zero		1


	//   ....[77]....
        /*0e70*/ 	.word	0x0001a500
        /*0e74*/ 	.word	0x00000004
        /*0e78*/ 	.word	0x00000000
        /*0e7c*/ 	.short	0x010a
        /*0e7e*/ 	.byte	0x3f
	.zero		1


	//----- nvinfo : EIATTR_NUM_MBARRIERS
	.align		4
.L_333:
        /*0e80*/ 	.byte	0x03, 0x38
        /*0e82*/ 	.short	0x0016


	//----- nvinfo : EIATTR_EXIT_INSTR_OFFSETS
	.align		4
        /*0e84*/ 	.byte	0x04, 0x1c
        /*0e86*/ 	.short	(.L_335 - .L_334)


	//   ....[0]....
.L_334:
        /*0e88*/ 	.word	0x00000a50


	//   ....[1]....
        /*0e8c*/ 	.word	0x000111e0


	//   ....[2]....
        /*0e90*/ 	.word	0x00018560


	//----- nvinfo : EIATTR_MAX_THREADS
	.align		4
.L_335:
        /*0e94*/ 	.byte	0x04, 0x05
        /*0e96*/ 	.short	(.L_337 - .L_336)
.L_336:
        /*0e98*/ 	.word	0x00000180
        /*0e9c*/ 	.word	0x00000001
        /*0ea0*/ 	.word	0x00000001


	//----- nvinfo : EIATTR_CRS_STACK_SIZE
	.align		4
.L_337:
        /*0ea4*/ 	.byte	0x04, 0x1e
        /*0ea6*/ 	.short	(.L_339 - .L_338)
.L_338:
        /*0ea8*/ 	.word	0x00000000


	//----- nvinfo : EIATTR_CBANK_PARAM_SIZE
	.align		4
.L_339:
        /*0eac*/ 	.byte	0x03, 0x19
        /*0eae*/ 	.short	0x0af0


	//----- nvinfo : EIATTR_PARAM_CBANK
	.align		4
        /*0eb0*/ 	.byte	0x04, 0x0a
        /*0eb2*/ 	.short	(.L_341 - .L_340)
	.align		4
.L_340:
        /*0eb4*/ 	.word	index@(.nv.constant0._ZN7cutlass13device_kernelIN5flash11enable_sm90INS1_16FlashAttnFwdSm90INS1_25CollectiveMainloopFwdSm90ILi2EN4cute5tupleIJNS5_1CILi1EEES8_S8_EEENS6_IJNS7_ILi128EEENS7_ILi80EEENS7_ILi256EEEEEELi256ENS_6half_tEfNS_4arch4Sm90ELb1ELb0ELb0ELb1ELb0ELb0ELb0ELb1ELb1ELb1ELb0ELb0EEENS1_21CollectiveEpilogueFwdINS6_IJSA_SC_SB_EEES9_SE_SG_Li256ELb1ELb1ELb0ELb0EEENS1_36VarlenDynamicPersistentTileSchedulerILi128ELi80ELi256ELi128ELb0ELb1ELb1ELb1ELb1ELb1EEEEEEEEEvNT_6ParamsE)
        /*0eb8*/ 	.short	0x0210
        /*0eba*/ 	.short	0x0af0


	//----- nvinfo : EIATTR_SW_WAR
	.align		4
.L_341:
        /*0ebc*/ 	.byte	0x04, 0x36
        /*0ebe*/ 	.short	(.L_343 - .L_342)
.L_342:
        /*0ec0*/ 	.word	0x00000008
.L_343:


//--------------------- .nv.info._ZN7cutlass13device_kernelIN5flash11enable_sm90INS1_16FlashAttnFwdSm90INS1_25CollectiveMainloopFwdSm90ILi2EN4cute5tupleIJNS5_1CILi1EEES8_S8_EEENS6_IJNS7_ILi128EEENS7_ILi80EEENS7_ILi256EEEEEELi256ENS_6half_tEfNS_4arch4Sm90ELb1ELb0ELb0ELb1ELb0ELb1ELb0ELb1ELb1ELb1ELb0ELb0EEENS1_21CollectiveEpilogueFwdINS6_IJSA_SC_SB_EEES9_SE_SG_Li256ELb1ELb1ELb0ELb0EEENS1_36VarlenDynamicPersistentTileSchedulerILi128ELi80ELi256ELi128ELb0ELb1ELb1ELb1ELb1ELb1EEEEEEEEEvNT_6ParamsE --------------------------
	.section	.nv.info._ZN7cutlass13device_kernelIN5flash11enable_sm90INS1_16FlashAttnFwdSm90INS1_25CollectiveMainloopFwdSm90ILi2EN4cute5tupleIJNS5_1CILi1EEES8_S8_EEENS6_IJNS7_ILi128EEENS7_ILi80EEENS7_ILi256EEEEEELi256ENS_6half_tEfNS_4arch4Sm90ELb1ELb0ELb0ELb1ELb0ELb1ELb0ELb1ELb1ELb1ELb0ELb0EEENS1_21CollectiveEpilogueFwdINS6_IJSA_SC_SB_EEES9_SE_SG_Li256ELb1ELb1ELb0ELb0EEENS1_36VarlenDynamicPersistentTileSchedulerILi128ELi80ELi256ELi128ELb0ELb1ELb1ELb1ELb1ELb1EEEEEEEEEvNT_6ParamsE,"",@"SHT_CUDA_INFO"
	.sectionflags	@""
	.align	4


	//----- nvinfo : EIATTR_CUDA_API_VERSION
	.align		4
        /*0000*/ 	.byte	0x04, 0x37
        /*0002*/ 	.short	(.L_345 - .L_344)
.L_344:
        /*0004*/ 	.word	0x00000082


	//----- nvinfo : EIATTR_KPARAM_INFO
	.align		4
.L_345:
        /*0008*/ 	.byte	0x04, 0x17
        /*000a*/ 	.short	(.L_347 - .L_346)
.L_346:
        /*000c*/ 	.word	0x00000000
        /*0010*/ 	.short	0x0000
        /*0012*/ 	.short	0x0070
        /*0014*/ 	.byte	0x00, 0xf0, 0x01, 0x2a


	//----- nvinfo : EIATTR_SPARSE_MMA_MASK
	.align		4
.L_347:
        /*0018*/ 	.byte	0x03, 0x50
        /*001a*/ 	.short	0x0000


	//----- nvinfo : EIATTR_MAXREG_COUNT
	.align		4
        /*001c*/ 	.byte	0x03, 0x1b
        /*001e*/ 	.short	0x00a8


	//----- nvinfo : EIATTR_NUM_BARRIERS
	.align		4
        /*0020*/ 	.byte	0x02, 0x4c
        /*0022*/ 	.byte	0x10
	.zero		1


	//----- nvinfo : EIATTR_EXTERNS
	.align		4
        /*0024*/ 	.byte	0x04, 0x0f
        /*0026*/ 	.short	(.L_349 - .L_348)


	//   ....[0]....
	.align		4
.L_348:
        /*0028*/ 	.word	index@(__assertfail)


	//----- nvinfo : EIATTR_ANNOTATIONS
	.align		4
.L_349:
        /*002c*/ 	.byte	0x04, 0x55
        /*002e*/ 	.short	(.L_351 - .L_350)


	//   ....[0]....
.L_350:
        /* <DEDUP_REMOVED lines=129> */


	//----- nvinfo : EIATTR_MERCURY_ISA_VERSION
	.align		4
.L_351:
        /*0830*/ 	.byte	0x03, 0x5f
        /*0832*/ 	.short	0x0101


	//----- nvinfo : EIATTR_UNUSED_LOAD_BYTE_OFFSET
	.align		4
        /*0834*/ 	.byte	0x04, 0x44
        /*0836*/ 	.short	(.L_353 - .L_352)


	//   ....[0]....
.L_352:
        /*0838*/ 	.word	0x00000aa0
        /*083c*/ 	.word	0x0000fff0


	//   ....[1]....
        /*0840*/ 	.word	0x00023cc0
        /*0844*/ 	.word	0x0000fff0


	//----- nvinfo : EIATTR_INT_WARP_WIDE_INSTR_OFFSETS
	.align		4
.L_353:
        /*0848*/ 	.byte	0x04, 0x31
        /*084a*/ 	.short	(.L_355 - .L_354)


	//   ....[0]....
.L_354:
        /*084c*/ 	.word	0x00000190


	//   ....[1]....
        /*0850*/ 	.word	0x000001d0


	//   ....[2]....
        /*0854*/ 	.word	0x00000240


	//   ....[3]....
        /*0858*/ 	.word	0x00029b30


	//   ....[4]....
        /*085c*/ 	.word	0x00029bd0


	//   ....[5]....
        /*0860*/ 	.word	0x0002e2d0


	//   ....[6]....
        /*0864*/ 	.word	0x0002e340


	//----- nvinfo : EIATTR_COOP_GROUP_MASK_REGIDS
	.align		4
.L_355:
        /*0868*/ 	.byte	0x04, 0x29
        /*086a*/ 	.short	(.L_357 - .L_356)


	//   ....[0]....
.L_356:
        /*086c*/ 	.word	0xffffffff


	//   ....[1]....
        /*0870*/ 	.word	0xffffffff


	//   ....[2]....
        /*0874*/ 	.word	0xffffffff


	//   ....[3]....
        /*0878*/ 	.word	0xffffffff


	//   ....[4]....
        /*087c*/ 	.word	0xffffffff


	//   ....[5]....
        /*0880*/ 	.word	0xffffffff


	//   ....[6]....
        /*0884*/ 	.word	0xffffffff


	//   ....[7]....
        /*0888*/ 	.word	0xffffffff


	//   ....[8]....
        /*088c*/ 	.word	0xffffffff


	//   ....[9]....
        /*0890*/ 	.word	0xffffffff


	//   ....[10]....
        /*0894*/ 	.word	0xffffffff


	//   ....[11]....
        /*0898*/ 	.word	0xffffffff


	//   ....[12]....
        /*089c*/ 	.word	0xffffffff


	//   ....[13]....
        /*08a0*/ 	.word	0xffffffff


	//   ....[14]....
        /*08a4*/ 	.word	0xffffffff


	//   ....[15]....
        /*08a8*/ 	.word	0xffffffff


	//   ....[16]....
        /*08ac*/ 	.word	0xffffffff


	//   ....[17]....
        /*08b0*/ 	.word	0xffffffff


	//   ....[18]....
        /*08b4*/ 	.word	0xffffffff


	//   ....[19]....
        /*08b8*/ 	.word	0xffffffff


	//   ....[20]....
        /*08bc*/ 	.word	0xffffffff


	//   ....[21]....
        /*08c0*/ 	.word	0xffffffff


	//   ....[22]....
        /*08c4*/ 	.word	0xffffffff


	//   ....[23]....
        /*08c8*/ 	.word	0xffffffff


	//   ....[24]....
        /*08cc*/ 	.word	0xffffffff


	//   ....[25]....
        /*08d0*/ 	.word	0xffffffff


	//   ....[26]....
        /*08d4*/ 	.word	0xffffffff


	//   ....[27]....
        /*08d8*/ 	.word	0xffffffff


	//   ....[28]....
        /*08dc*/ 	.word	0xffffffff


	//   ....[29]....
        /*08e0*/ 	.word	0xffffffff


	//   ....[30]....
        /*08e4*/ 	.word	0xffffffff


	//   ....[31]....
        /*08e8*/ 	.word	0xffffffff


	//   ....[32]....
        /*08ec*/ 	.word	0xffffffff


	//   ....[33]....
        /*08f0*/ 	.word	0xffffffff


	//   ....[34]....
        /*08f4*/ 	.word	0xffffffff


	//   ....[35]....
        /*08f8*/ 	.word	0xffffffff


	//   ....[36]....
        /*08fc*/ 	.word	0xffffffff


	//   ....[37]....
        /*0900*/ 	.word	0xffffffff


	//   ....[38]....
        /*0904*/ 	.word	0xffffffff


	//   ....[39]....
        /*0908*/ 	.word	0xffffffff


	//   ....[40]....
        /*090c*/ 	.word	0xffffffff


	//   ....[41]....
        /*0910*/ 	.word	0xffffffff


	//   ....[42]....
        /*0914*/ 	.word	0xffffffff


	//   ....[43]....
        /*0918*/ 	.word	0xffffffff


	//   ....[44]....
        /*091c*/ 	.word	0xffffffff


	//   ....[45]....
        /*0920*/ 	.word	0xffffffff


	//   ....[46]....
        /*0924*/ 	.word	0xffffffff


	//   ....[47]....
        /*0928*/ 	.word	0xffffffff


	//   ....[48]....
        /*092c*/ 	.word	0xffffffff


	//   ....[49]....
        /*0930*/ 	.word	0xffffffff


	//   ....[50]....
        /*0934*/ 	.word	0xffffffff


	//   ....[51]....
        /*0938*/ 	.word	0xffffffff


	//   ....[52]....
        /*093c*/ 	.word	0xffffffff


	//   ....[53]....
        /*0940*/ 	.word	0xffffffff


	//   ....[54]....
        /*0944*/ 	.word	0xffffffff


	//   ....[55]....
        /*0948*/ 	.word	0xffffffff


	//   ....[56]....
        /*094c*/ 	.word	0xffffffff


	//   ....[57]....
        /*0950*/ 	.word	0xffffffff


	//   ....[58]....
        /*0954*/ 	.word	0xffffffff


	//   ....[59]....
        /*0958*/ 	.word	0xffffffff


	//   ....[60]....
        /*095c*/ 	.word	0xffffffff


	//   ....[61]....
        /*0960*/ 	.word	0xffffffff


	//   ....[62]....
        /*0964*/ 	.word	0xffffffff


	//   ....[63]....
        /*0968*/ 	.word	0xffffffff


	//   ....[64]....
        /*096c*/ 	.word	0xffffffff


	//   ....[65]....
        /*0970*/ 	.word	0xffffffff


	//   ....[66]....
        /*0974*/ 	.word	0xffffffff


	//   ....[67]....
        /*0978*/ 	.word	0xffffffff


	//   ....[68]....
        /*097c*/ 	.word	0xffffffff


	//   ....[69]....
        /*0980*/ 	.word	0xffffffff


	//   ....[70]....
        /*0984*/ 	.word	0xffffffff


	//   ....[71]....
        /*0988*/ 	.word	0xffffffff


	//   ....[72]....
        /*098c*/ 	.word	0xffffffff


	//   ....[73]....
        /*0990*/ 	.word	0xffffffff


	//   ....[74]....
        /*0994*/ 	.word	0xffffffff


	//   ....[75]....
        /*0998*/ 	.word	0xffffffff


	//   ....[76]....
        /*099c*/ 	.word	0xffffffff


	//   ....[77]....
        /*09a0*/ 	.word	0xffffffff


	//   ....[78]....
        /*09a4*/ 	.word	0xffffffff


	//   ....[79]....
        /*09a8*/ 	.word	0xffffffff


	//   ....[80]....
        /*09ac*/ 	.word	0xffffffff


	//   ....[81]....
        /*09b0*/ 	.word	0xffffffff


	//   ....[82]....
        /*09b4*/ 	.word	0xffffffff


	//   ....[83]....
        /*09b8*/ 	.word	0xffffffff


	//   ....[84]....
        /*09bc*/ 	.word	0xffffffff


	//   ....[85]....
        /*09c0*/ 	.word	0xffffffff


	//   ....[86]....
        /*09c4*/ 	.word	0xffffffff


	//   ....[87]....
        /*09c8*/ 	.word	0xffffffff


	//   ....[88]....
        /*09cc*/ 	.word	0xffffffff


	//   ....[89]....
        /*09d0*/ 	.word	0xffffffff


	//   ....[90]....
        /*09d4*/ 	.word	0xffffffff


	//   ....[91]....
        /*09d8*/ 	.word	0xffffffff


	//   ....[92]....
        /*09dc*/ 	.word	0xffffffff


	//   ....[93]....
        /*09e0*/ 	.word	0xffffffff


	//   ....[94]....
        /*09e4*/ 	.word	0xffffffff


	//   ....[95]....
        /*09e8*/ 	.word	0xffffffff


	//   ....[96]....
        /*09ec*/ 	.word	0xffffffff


	//   ....[97]....
        /*09f0*/ 	.word	0xffffffff


	//   ....[98]....
        /*09f4*/ 	.word	0xffffffff


	//   ....[99]....
        /*09f8*/ 	.word	0xffffffff


	//   ....[100]....
        /*09fc*/ 	.word	0xffffffff


	//   ....[101]....
        /*0a00*/ 	.word	0xffffffff


	//   ....[102]....
        /*0a04*/ 	.word	0xffffffff


	//   ....[103]....
        /*0a08*/ 	.word	0xffffffff


	//   ....[104]....
        /*0a0c*/ 	.word	0xffffffff


	//   ....[105]....
        /*0a10*/ 	.word	0xffffffff


	//   ....[106]....
        /*0a14*/ 	.word	0xffffffff


	//   ....[107]....
        /*0a18*/ 	.word	0xffffffff


	//   ....[108]....
        /*0a1c*/ 	.word	0xffffffff


	//   ....[109]....
        /*0a20*/ 	.word	0xffffffff


	//   ....[110]....
        /*0a24*/ 	.word	0xffffffff


	//   ....[111]....
        /*0a28*/ 	.word	0xffffffff


	//   ....[112]....
        /*0a2c*/ 	.word	0xffffffff


	//   ....[113]....
        /*0a30*/ 	.word	0xffffffff


	//   ....[114]....
        /*0a34*/ 	.word	0xffffffff


	//   ....[115]....
        /*0a38*/ 	.word	0xffffffff


	//   ....[116]....
        /*0a3c*/ 	.word	0xffffffff


	//   ....[117]....
        /*0a40*/ 	.word	0xffffffff


	//   ....[118]....
        /*0a44*/ 	.word	0xffffffff


	//   ....[119]....
        /*0a48*/ 	.word	0xffffffff


	//   ....[120]....
        /*0a4c*/ 	.word	0xffffffff


	//   ....[121]....
        /*0a50*/ 	.word	0xffffffff


	//   ....[122]....
        /*0a54*/ 	.word	0xffffffff


	//   ....[123]....
        /*0a58*/ 	.word	0xffffffff


	//   ....[124]....
        /*0a5c*/ 	.word	0xffffffff


	//   ....[125]....
        /*0a60*/ 	.word	0xffffffff


	//   ....[126]....
        /*0a64*/ 	.word	0xffffffff


	//   ....[127]....
        /*0a68*/ 	.word	0xffffffff


	//   ....[128]....
        /*0a6c*/ 	.word	0xffffffff


	//   ....[129]....
        /*0a70*/ 	.word	0xffffffff


	//   ....[130]....
        /*0a74*/ 	.word	0xffffffff


	//   ....[131]....
        /*0a78*/ 	.word	0xffffffff


	//   ....[132]....
        /*0a7c*/ 	.word	0x0500000f


	//   ....[133]....
        /*0a80*/ 	.word	0x0500000f


	//   ....[134]....
        /*0a84*/ 	.word	0x0500000f


	//   ....[135]....
        /*0a88*/ 	.word	0x0500000f


	//   ....[136]....
        /*0a8c*/ 	.word	0x0500000f


	//   ....[137]....
        /*0a90*/ 	.word	0x0500000f


	//   ....[138]....
        /*0a94*/ 	.word	0x0500000f


	//   ....[139]....
        /*0a98*/ 	.word	0x0500000f


	//   ....[140]....
        /*0a9c*/ 	.word	0x0500000f


	//   ....[141]....
        /*0aa0*/ 	.word	0x0500000f


	//   ....[142]....
        /*0aa4*/ 	.word	0x0500000f


	//   ....[143]....
        /*0aa8*/ 	.word	0x0500000f


	//   ....[144]....
        /*0aac*/ 	.word	0x0500000f


	//   ....[145]....
        /*0ab0*/ 	.word	0x0500000f


	//   ....[146]....
        /*0ab4*/ 	.word	0x0500000f


	//   ....[147]....
        /*0ab8*/ 	.word	0x0500000f


	//   ....[148]....
        /*0abc*/ 	.word	0x0500000f


	//   ....[149]....
        /*0ac0*/ 	.word	0x0500000f


	//   ....[150]....
        /*0ac4*/ 	.word	0x0500000f


	//   ....[151]....
        /*0ac8*/ 	.word	0x0500000f


	//   ....[152]....
        /*0acc*/ 	.word	0x0500000f


	//   ....[153]....
        /*0ad0*/ 	.word	0x0500000f


	//   ....[154]....
        /*0ad4*/ 	.word	0x0500000f


	//   ....[155]....
        /*0ad8*/ 	.word	0x0500000f


	//   ....[156]....
        /*0adc*/ 	.word	0x0500000f


	//   ....[157]....
        /*0ae0*/ 	.word	0x0500000f


	//   ....[158]....
        /*0ae4*/ 	.word	0x0500000f


	//   ....[159]....
        /*0ae8*/ 	.word	0x0500000f


	//   ....[160]....
        /*0aec*/ 	.word	0x0500000f


	//   ....[161]....
        /*0af0*/ 	.word	0x0500000f


	//   ....[162]....
        /*0af4*/ 	.word	0x0500000f


	//   ....[163]....
        /*0af8*/ 	.word	0x0500000f


	//   ....[164]....
        /*0afc*/ 	.word	0x0500000f


	//   ....[165]....
        /*0b00*/ 	.word	0x0500000f


	//   ....[166]....
        /*0b04*/ 	.word	0x0500000f


	//   ....[167]....
        /*0b08*/ 	.word	0x0500000f


	//   ....[168]....
        /*0b0c*/ 	.word	0x0500000f


	//   ....[169]....
        /*0b10*/ 	.word	0x0500000f


	//   ....[170]....
        /*0b14*/ 	.word	0x0500000f


	//   ....[171]....
        /*0b18*/ 	.word	0x0500000f


	//   ....[172]....
        /*0b1c*/ 	.word	0x0500000f


	//   ....[173]....
        /*0b20*/ 	.word	0x0500000f


	//   ....[174]....
        /*0b24*/ 	.word	0x0500000f


	//   ....[175]....
        /*0b28*/ 	.word	0x0500000f


	//   ....[176]....
        /*0b2c*/ 	.word	0x0500000f


	//   ....[177]....
        /*0b30*/ 	.word	0x0500000f


	//   ....[178]....
        /*0b34*/ 	.word	0x0500000f


	//   ....[179]....
        /*0b38*/ 	.word	0x0500000f


	//   ....[180]....
        /*0b3c*/ 	.word	0x0500000f


	//   ....[181]....
        /*0b40*/ 	.word	0x0500000f


	//   ....[182]....
        /*0b44*/ 	.word	0x0500000f


	//   ....[183]....
        /*0b48*/ 	.word	0x0500000f


	//   ....[184]....
        /*0b4c*/ 	.word	0x0500000f


	//   ....[185]....
        /*0b50*/ 	.word	0x0500000f


	//   ....[186]....
        /*0b54*/ 	.word	0x0500000f


	//   ....[187]....
        /*0b58*/ 	.word	0x0500000f


	//   ....[188]....
        /*0b5c*/ 	.word	0x0500000f


	//   ....[189]....
        /*0b60*/ 	.word	0x0500000f


	//   ....[190]....
        /*0b64*/ 	.word	0x0500000f


	//   ....[191]....
        /*0b68*/ 	.word	0x0500000f


	//   ....[192]....
        /*0b6c*/ 	.word	0x0500000f


	//   ....[193]....
        /*0b70*/ 	.word	0x0500000f


	//   ....[194]....
        /*0b74*/ 	.word	0x0500000f


	//   ....[195]....
        /*0b78*/ 	.word	0x0500000f


	//   ....[196]....
        /*0b7c*/ 	.word	0x0500000f


	//   ....[197]....
        /*0b80*/ 	.word	0x0500000f


	//   ....[198]....
        /*0b84*/ 	.word	0x0500000f


	//   ....[199]....
        /*0b88*/ 	.word	0x0500000f


	//----- nvinfo : EIATTR_COOP_GROUP_INSTR_OFFSETS
	.align		4
.L_357:
        /*0b8c*/ 	.byte	0x04, 0x28
        /*0b8e*/ 	.short	(.L_359 - .L_358)


	//   ....[0]....
.L_358:
        /*0b90*/ 	.word	0x00000060


	//   ....[1]....
        /*0b94*/ 	.word	0x000001a0


	//   ....[2]....
        /*0b98*/ 	.word	0x000001f0


	//   ....[3]....
        /*0b9c*/ 	.word	0x00000420


	//   ....[4]....
        /*0ba0*/ 	.word	0x00000580


	//   ....[5]....
        /*0ba4*/ 	.word	0x000006a0


	//   ....[6]....
        /*0ba8*/ 	.word	0x00000800


	//   ....[7]....
        /*0bac*/ 	.word	0x0000b020


	//   ....[8]....
        /*0bb0*/ 	.word	0x0000b790


	//   ....[9]....
        /*0bb4*/ 	.word	0x0000b7a0


	//   ....[10]....
        /*0bb8*/ 	.word	0x0000b7b0


	//   ....[11]....
        /*0bbc*/ 	.word	0x0000b7c0


	//   ....[12]....
        /*0bc0*/ 	.word	0x0000bd30


	//   ....[13]....
        /*0bc4*/ 	.word	0x0000bd40


	//   ....[14]....
        /*0bc8*/ 	.word	0x0000bd50


	//   ....[15]....
        /*0bcc*/ 	.word	0x0000bd60


	//   ....[16]....
        /*0bd0*/ 	.word	0x0000c2b0


	//   ....[17]....
        /*0bd4*/ 	.word	0x0000c2c0


	//   ....[18]....
        /*0bd8*/ 	.word	0x0000c2d0


	//   ....[19]....
        /*0bdc*/ 	.word	0x0000c2e0


	//   ....[20]....
        /*0be0*/ 	.word	0x0000c850


	//   ....[21]....
        /*0be4*/ 	.word	0x0000c860


	//   ....[22]....
        /*0be8*/ 	.word	0x0000c870


	//   ....[23]....
        /*0bec*/ 	.word	0x0000c880


	//   ....[24]....
        /*0bf0*/ 	.word	0x0000ff40


	//   ....[25]....
        /*0bf4*/ 	.word	0x0000ff50


	//   ....[26]....
        /*0bf8*/ 	.word	0x0000ff60


	//   ....[27]....
        /*0bfc*/ 	.word	0x0000ff70


	//   ....[28]....
        /*0c00*/ 	.word	0x000103e0


	//   ....[29]....
        /*0c04*/ 	.word	0x000103f0


	//   ....[30]....
        /*0c08*/ 	.word	0x00010400


	//   ....[31]....
        /*0c0c*/ 	.word	0x00010410


	//   ....[32]....
        /*0c10*/ 	.word	0x00010840


	//   ....[33]....
        /*0c14*/ 	.word	0x00010850


	//   ....[34]....
        /*0c18*/ 	.word	0x00010860


	//   ....[35]....
        /*0c1c*/ 	.word	0x00010870


	//   ....[36]....
        /*0c20*/ 	.word	0x00010cc0


	//   ....[37]....
        /*0c24*/ 	.word	0x00010cd0


	//   ....[38]....
        /*0c28*/ 	.word	0x00010ce0


	//   ....[39]....
        /*0c2c*/ 	.word	0x00010cf0


	//   ....[40]....
        /*0c30*/ 	.word	0x00017970


	//   ....[41]....
        /*0c34*/ 	.word	0x00017980


	//   ....[42]....
        /*0c38*/ 	.word	0x00017f50


	//   ....[43]....
        /*0c3c*/ 	.word	0x00018060


	//   ....[44]....
        /*0c40*/ 	.word	0x000184b0


	//   ....[45]....
        /*0c44*/ 	.word	0x00018510


	//   ....[46]....
        /*0c48*/ 	.word	0x0001ca90


	//   ....[47]....
        /*0c4c*/ 	.word	0x0001cab0


	//   ....[48]....
        /*0c50*/ 	.word	0x0001cf00


	//   ....[49]....
        /*0c54*/ 	.word	0x0001d1a0


	//   ....[50]....
        /*0c58*/ 	.word	0x0001d490


	//   ....[51]....
        /*0c5c*/ 	.word	0x0001d4e0


	//   ....[52]....
        /*0c60*/ 	.word	0x00021a90


	//   ....[53]....
        /*0c64*/ 	.word	0x00021ab0


	//   ....[54]....
        /*0c68*/ 	.word	0x00021c10


	//   ....[55]....
        /*0c6c*/ 	.word	0x00021ce0


	//   ....[56]....
        /*0c70*/ 	.word	0x00023230


	//   ....[57]....
        /*0c74*/ 	.word	0x000232c0


	//   ....[58]....
        /*0c78*/ 	.word	0x000232e0


	//   ....[59]....
        /*0c7c*/ 	.word	0x000232f0


	//   ....[60]....
        /*0c80*/ 	.word	0x00024fc0


	//   ....[61]....
        /*0c84*/ 	.word	0x00025080


	//   ....[62]....
        /*0c88*/ 	.word	0x000250b0


	//   ....[63]....
        /*0c8c*/ 	.word	0x000250d0


	//   ....[64]....
        /*0c90*/ 	.word	0x000256c0


	//   ....[65]....
        /*0c94*/ 	.word	0x000256f0


	//   ....[66]....
        /*0c98*/ 	.word	0x00025850


	//   ....[67]....
        /*0c9c*/ 	.word	0x00025870


	//   ....[68]....
        /*0ca0*/ 	.word	0x000259c0


	//   ....[69]....
        /*0ca4*/ 	.word	0x000259e0


	//   ....[70]....
        /*0ca8*/ 	.word	0x00025b40


	//   ....[71]....
        /*0cac*/ 	.word	0x00025b60


	//   ....[72]....
        /*0cb0*/ 	.word	0x000264e0


	//   ....[73]....
        /*0cb4*/ 	.word	0x00026500


	//   ....[74]....
        /*0cb8*/ 	.word	0x00026650


	//   ....[75]....
        /*0cbc*/ 	.word	0x00026670


	//   ....[76]....
        /*0cc0*/ 	.word	0x000267c0


	//   ....[77]....
        /*0cc4*/ 	.word	0x000267e0


	//   ....[78]....
        /*0cc8*/ 	.word	0x00026940


	//   ....[79]....
        /*0ccc*/ 	.word	0x00026960


	//   ....[80]....
        /*0cd0*/ 	.word	0x00026b40


	//   ....[81]....
        /*0cd4*/ 	.word	0x00026d20


	//   ....[82]....
        /*0cd8*/ 	.word	0x00026d50


	//   ....[83]....
        /*0cdc*/ 	.word	0x00026d80


	//   ....[84]....
        /*0ce0*/ 	.word	0x00026db0


	//   ....[85]....
        /*0ce4*/ 	.word	0x00026de0


	//   ....[86]....
        /*0ce8*/ 	.word	0x00026e10


	//   ....[87]....
        /*0cec*/ 	.word	0x00026f90


	//   ....[88]....
        /*0cf0*/ 	.word	0x00026fc0


	//   ....[89]....
        /*0cf4*/ 	.word	0x00026ff0


	//   ....[90]....
        /*0cf8*/ 	.word	0x00027020


	//   ....[91]....
        /*0cfc*/ 	.word	0x00027050


	//   ....[92]....
        /*0d00*/ 	.word	0x00027080


	//   ....[93]....
        /*0d04*/ 	.word	0x00027130


	//   ....[94]....
        /*0d08*/ 	.word	0x00027190


	//   ....[95]....
        /*0d0c*/ 	.word	0x00027220


	//   ....[96]....
        /*0d10*/ 	.word	0x000280e0


	//   ....[97]....
        /*0d14*/ 	.word	0x0002a150


	//   ....[98]....
        /*0d18*/ 	.word	0x0002aea0


	//   ....[99]....
        /*0d1c*/ 	.word	0x0002aeb0


	//   ....[100]....
        /*0d20*/ 	.word	0x0002aed0


	//   ....[101]....
        /*0d24*/ 	.word	0x0002afa0


	//   ....[102]....
        /*0d28*/ 	.word	0x0002afd0


	//   ....[103]....
        /*0d2c*/ 	.word	0x0002b070


	//   ....[104]....
        /*0d30*/ 	.word	0x0002b0a0


	//   ....[105]....
        /*0d34*/ 	.word	0x0002b140


	//   ....[106]....
        /*0d38*/ 	.word	0x0002b170


	//   ....[107]....
        /*0d3c*/ 	.word	0x0002b210


	//   ....[108]....
        /*0d40*/ 	.word	0x0002b240


	//   ....[109]....
        /*0d44*/ 	.word	0x0002b2e0


	//   ....[110]....
        /*0d48*/ 	.word	0x0002b310


	//   ....[111]....
        /*0d4c*/ 	.word	0x0002b3b0


	//   ....[112]....
        /*0d50*/ 	.word	0x0002b3c0


	//   ....[113]....
        /*0d54*/ 	.word	0x0002b3f0


	//   ....[114]....
        /*0d58*/ 	.word	0x0002ec10


	//   ....[115]....
        /*0d5c*/ 	.word	0x0002ec40


	//   ....[116]....
        /*0d60*/ 	.word	0x0002ec80


	//   ....[117]....
        /*0d64*/ 	.word	0x0002ecb0


	//   ....[118]....
        /*0d68*/ 	.word	0x0002ece0


	//   ....[119]....
        /*0d6c*/ 	.word	0x0002ed10


	//   ....[120]....
        /*0d70*/ 	.word	0x0002ed40


	//   ....[121]....
        /*0d74*/ 	.word	0x0002ed70


	//   ....[122]....
        /*0d78*/ 	.word	0x0002ef00


	//   ....[123]....
        /*0d7c*/ 	.word	0x0002ef30


	//   ....[124]....
        /*0d80*/ 	.word	0x0002ef60


	//   ....[125]....
        /*0d84*/ 	.word	0x0002ef90


	//   ....[126]....
        /*0d88*/ 	.word	0x0002efc0


	//   ....[127]....
        /*0d8c*/ 	.word	0x0002eff0


	//   ....[128]....
        /*0d90*/ 	.word	0x0002f0b0


	//   ....[129]....
        /*0d94*/ 	.word	0x0002f0d0


	//   ....[130]....
        /*0d98*/ 	.word	0x0002f140


	//   ....[131]....
        /*0d9c*/ 	.word	0x0002f820


	//   ....[132]....
        /*0da0*/ 	.word	0x0002fc80


	//   ....[133]....
        /*0da4*/ 	.word	0x0002fd10


	//   ....[134]....
        /*0da8*/ 	.word	0x0002fd60


	//   ....[135]....
        /*0dac*/ 	.word	0x0002fdb0


	//   ....[136]....
        /*0db0*/ 	.word	0x0002fe40


	//   ....[137]....
        /*0db4*/ 	.word	0x0002fed0


	//   ....[138]....
        /*0db8*/ 	.word	0x0002ff20


	//   ....[139]....
        /*0dbc*/ 	.word	0x0002ff70


	//   ....[140]....
        /*0dc0*/ 	.word	0x00030000


	//   ....[141]....
        /*0dc4*/ 	.word	0x00030090


	//   ....[142]....
        /*0dc8*/ 	.word	0x000300e0


	//   ....[143]....
        /*0dcc*/ 	.word	0x00030130


	//   ....[144]....
        /*0dd0*/ 	.word	0x000301c0


	//   ....[145]....
        /*0dd4*/ 	.word	0x00030250


	//   ....[146]....
        /*0dd8*/ 	.word	0x000302a0


	//   ....[147]....
        /*0ddc*/ 	.word	0x000302f0


	//   ....[148]....
        /*0de0*/ 	.word	0x000303e0


	//   ....[149]....
        /*0de4*/ 	.word	0x00030470


	//   ....[150]....
        /*0de8*/ 	.word	0x000304c0


	//   ....[151]....
        /*0dec*/ 	.word	0x00030510


	//   ....[152]....
        /*0df0*/ 	.word	0x000305a0


	//   ....[153]....
        /*0df4*/ 	.word	0x00030630


	//   ....[154]....
        /*0df8*/ 	.word	0x00030680


	//   ....[155]....
        /*0dfc*/ 	.word	0x000306d0


	//   ....[156]....
        /*0e00*/ 	.word	0x00030760


	//   ....[157]....
        /*0e04*/ 	.word	0x000307f0


	//   ....[158]....
        /*0e08*/ 	.word	0x00030840


	//   ....[159]....
        /*0e0c*/ 	.word	0x00030890


	//   ....[160]....
        /*0e10*/ 	.word	0x00030920


	//   ....[161]....
        /*0e14*/ 	.word	0x000309b0


	//   ....[162]....
        /*0e18*/ 	.word	0x00030a00


	//   ....[163]....
        /*0e1c*/ 	.word	0x00030a50


	//   ....[164]....
        /*0e20*/ 	.word	0x00030d50


	//   ....[165]....
        /*0e24*/ 	.word	0x00031040


	//   ....[166]....
        /*0e28*/ 	.word	0x000311e0


	//   ....[167]....
        /*0e2c*/ 	.word	0x00031230


	//   ....[168]....
        /*0e30*/ 	.word	0x00031360


	//   ....[169]....
        /*0e34*/ 	.word	0x000313d0


	//   ....[170]....
        /*0e38*/ 	.word	0x00031500


	//   ....[171]....
        /*0e3c*/ 	.word	0x00031570


	//   ....[172]....
        /*0e40*/ 	.word	0x000316a0


	//   ....[173]....
        /*0e44*/ 	.word	0x00031710


	//   ....[174]....
        /*0e48*/ 	.word	0x00031840


	//   ....[175]....
        /*0e4c*/ 	.word	0x000318b0


	//   ....[176]....
        /*0e50*/ 	.word	0x000319e0


	//   ....[177]....
        /*0e54*/ 	.word	0x00031a50


	//   ....[178]....
        /*0e58*/ 	.word	0x00031b80


	//   ....[179]....
        /*0e5c*/ 	.word	0x00031bf0


	//   ....[180]....
        /*0e60*/ 	.word	0x00031d20


	//   ....[181]....
        /*0e64*/ 	.word	0x00031d70


	//   ....[182]....
        /*0e68*/ 	.word	0x000320a0


	//   ....[183]....
        /*0e6c*/ 	.word	0x00032140


	//   ....[184]....
        /*0e70*/ 	.word	0x00032270


	//   ....[185]....
        /*0e74*/ 	.word	0x000322f0


	//   ....[186]....
        /*0e78*/ 	.word	0x00032370


	//   ....[187]....
        /*0e7c*/ 	.word	0x000323f0


	//   ....[188]....
        /*0e80*/ 	.word	0x00032470


	//   ....[189]....
        /*0e84*/ 	.word	0x00032500


	//   ....[190]....
        /*0e88*/ 	.word	0x000325a0


	//   ....[191]....
        /*0e8c*/ 	.word	0x00032650


	//   ....[192]....
        /*0e90*/ 	.word	0x000326d0


	//   ....[193]....
        /*0e94*/ 	.word	0x00032750


	//   ....[194]....
        /*0e98*/ 	.word	0x000327d0


	//   ....[195]....
        /*0e9c*/ 	.word	0x00032860


	//   ....[196]....
        /*0ea0*/ 	.word	0x000328e0


	//   ....[197]....
        /*0ea4*/ 	.word	0x00032980


	//   ....[198]....
        /*0ea8*/ 	.word	0x00032a10


	//   ....[199]....
        /*0eac*/ 	.word	0x00032b40


	//----- nvinfo : EIATTR_REG_RECONFIG
	.align		4
.L_359:
        /*0eb0*/ 	.byte	0x01, 0x54
	.zero		2


	//----- nvinfo : EIATTR_SYSCALL_OFFSETS
	.align		4
        /*0eb4*/ 	.byte	0x04, 0x46
        /*0eb6*/ 	.short	(.L_361 - .L_360)


	//   ....[0]....
.L_360:
        /*0eb8*/ 	.word	0x00001b30


	//   ....[1]....
        /*0ebc*/ 	.word	0x00001c80


	//   ....[2]....
        /*0ec0*/ 	.word	0x0000b1c0


	//   ....[3]....
        /*0ec4*/ 	.word	0x0000b4f0


	//   ....[4]....
        /*0ec8*/ 	.word	0x00029d40


	//   ....[5]....
        /*0ecc*/ 	.word	0x00029ea0


	//   ....[6]....
        /*0ed0*/ 	.word	0x00029fa0


	//   ....[7]....
        /*0ed4*/ 	.word	0x0002aa20


	//----- nvinfo : EIATTR_MBARRIER_INSTR_OFFSETS
	.align		4
.L_361:
        /*0ed8*/ 	.byte	0x04, 0x39
        /*0eda*/ 	.short	(.L_363 - .L_362)


	//   ....[0]....
.L_362:
        /*0edc*/ 	.word	0x000002d0
        /*0ee0*/ 	.word	0x000000ff
        /*0ee4*/ 	.word	0x00038800
        /*0ee8*/ 	.short	0x0100
        /*0eea*/ 	.byte	0x08
	.zero		1


	//   ....[1]....
        /*0eec*/ 	.word	0x000002e0
        /*0ef0*/ 	.word	0x000000ff
        /*0ef4*/ 	.word	0x00038820
        /*0ef8*/ 	.short	0x0100
        /*0efa*/ 	.byte	0x08
	.zero		1


	//   ....[2]....
        /*0efc*/ 	.word	0x000003d0
        /*0f00*/ 	.word	0x000000ff
        /*0f04*/ 	.word	0x00038830
        /*0f08*/ 	.short	0x0100
        /*0f0a*/ 	.byte	0x08
	.zero		1


	//   ....[3]....
        /*0f0c*/ 	.word	0x000003e0
        /*0f10*/ 	.word	0x000000ff
        /*0f14*/ 	.word	0x00038840
        /*0f18*/ 	.short	0x0100
        /*0f1a*/ 	.byte	0x08
	.zero		1


	//   ....[4]....
        /*0f1c*/ 	.word	0x000003f0
        /*0f20*/ 	.word	0x000000ff
        /*0f24*/ 	.word	0x00038838
        /*0f28*/ 	.short	0x0100
        /*0f2a*/ 	.byte	0x08
	.zero		1


	//   ....[5]....
        /*0f2c*/ 	.word	0x00000400
        /*0f30*/ 	.word	0x000000ff
        /*0f34*/ 	.word	0x00038848
        /*0f38*/ 	.short	0x0100
        /*0f3a*/ 	.byte	0x08
	.zero		1


	//   ....[6]....
        /*0f3c*/ 	.word	0x00000530
        /*0f40*/ 	.word	0x000000ff
        /*0f44*/ 	.word	0x00038850
        /*0f48*/ 	.short	0x0100
        /*0f4a*/ 	.byte	0x08
	.zero		1


	//   ....[7]....
        /*0f4c*/ 	.word	0x00000540
        /*0f50*/ 	.word	0x000000ff
        /*0f54*/ 	.word	0x00038860
        /*0f58*/ 	.short	0x0100
        /*0f5a*/ 	.byte	0x08
	.zero		1


	//   ....[8]....
        /*0f5c*/ 	.word	0x00000550
        /*0f60*/ 	.word	0x000000ff
        /*0f64*/ 	.word	0x00038858
        /*0f68*/ 	.short	0x0100
        /*0f6a*/ 	.byte	0x08
	.zero		1


	//   ....[9]....
        /*0f6c*/ 	.word	0x00000560
        /*0f70*/ 	.word	0x000000ff
        /*0f74*/ 	.word	0x00038868
        /*0f78*/ 	.short	0x0100
        /*0f7a*/ 	.byte	0x08
	.zero		1


	//   ....[10]....
        /*0f7c*/ 	.word	0x00000650
        /*0f80*/ 	.word	0x000000ff
        /*0f84*/ 	.word	0x00038870
        /*0f88*/ 	.short	0x0100
        /*0f8a*/ 	.byte	0x06
	.zero		1


	//   ....[11]....
        /*0f8c*/ 	.word	0x00000660
        /*0f90*/ 	.word	0x000000ff
        /*0f94*/ 	.word	0x00038880
        /*0f98*/ 	.short	0x0100
        /*0f9a*/ 	.byte	0x06
	.zero		1


	//   ....[12]....
        /*0f9c*/ 	.word	0x00000670
        /*0fa0*/ 	.word	0x000000ff
        /*0fa4*/ 	.word	0x00038878
        /*0fa8*/ 	.short	0x0100
        /*0faa*/ 	.byte	0x06
	.zero		1


	//   ....[13]....
        /*0fac*/ 	.word	0x00000680
        /*0fb0*/ 	.word	0x000000ff
        /*0fb4*/ 	.word	0x00038888
        /*0fb8*/ 	.short	0x0100
        /*0fba*/ 	.byte	0x06
	.zero		1


	//   ....[14]....
        /*0fbc*/ 	.word	0x000007b0
        /*0fc0*/ 	.word	0x000000ff
        /*0fc4*/ 	.word	0x00038890
        /*0fc8*/ 	.short	0x0100
        /*0fca*/ 	.byte	0x08
	.zero		1


	//   ....[15]....
        /*0fcc*/ 	.word	0x000007c0
        /*0fd0*/ 	.word	0x000000ff
        /*0fd4*/ 	.word	0x000388a0
        /*0fd8*/ 	.short	0x0100
        /*0fda*/ 	.byte	0x08
	.zero		1


	//   ....[16]....
        /*0fdc*/ 	.word	0x000007d0
        /*0fe0*/ 	.word	0x000000ff
        /*0fe4*/ 	.word	0x00038898
        /*0fe8*/ 	.short	0x0100
        /*0fea*/ 	.byte	0x08
	.zero		1


	//   ....[17]....
        /*0fec*/ 	.word	0x000007e0
        /*0ff0*/ 	.word	0x000000ff
        /*0ff4*/ 	.word	0x000388a8
        /*0ff8*/ 	.short	0x0100
        /*0ffa*/ 	.byte	0x08
	.zero		1


	//   ....[18]....
        /*0ffc*/ 	.word	0x00000910
        /*1000*/ 	.word	0x000000ff
        /*1004*/ 	.word	0x000388b0
        /*1008*/ 	.short	0x0100
        /*100a*/ 	.byte	0x08
	.zero		1


	//   ....[19]....
        /*100c*/ 	.word	0x00000920
        /*1010*/ 	.word	0x000000ff
        /*1014*/ 	.word	0x000388c0
        /*1018*/ 	.short	0x0100
        /*101a*/ 	.byte	0x08
	.zero		1


	//   ....[20]....
        /*101c*/ 	.word	0x00000930
        /*1020*/ 	.word	0x000000ff
        /*1024*/ 	.word	0x000388b8
        /*1028*/ 	.short	0x0100
        /*102a*/ 	.byte	0x08
	.zero		1


	//   ....[21]....
        /*102c*/ 	.word	0x00000940
        /*1030*/ 	.word	0x000000ff
        /*1034*/ 	.word	0x000388c8
        /*1038*/ 	.short	0x0100
        /*103a*/ 	.byte	0x08
	.zero		1


	//   ....[22]....
        /*103c*/ 	.word	0x000037e0
        /*1040*/ 	.word	0x00000000
        /*1044*/ 	.word	0x00038890
        /*1048*/ 	.short	0x010a
        /*104a*/ 	.byte	0x3f
	.zero		1


	//   ....[23]....
        /*104c*/ 	.word	0x00006c10
        /*1050*/ 	.word	0x00000000
        /*1054*/ 	.word	0x00038890
        /*1058*/ 	.short	0x010a
        /*105a*/ 	.byte	0x3f
	.zero		1


	//   ....[24]....
        /*105c*/ 	.word	0x00009df0
        /*1060*/ 	.word	0x00000000
        /*1064*/ 	.word	0x00038890
        /*1068*/ 	.short	0x010a
        /*106a*/ 	.byte	0x3f
	.zero		1


	//   ....[25]....
        /*106c*/ 	.word	0x0000a250
        /*1070*/ 	.word	0x00000028
        /*1074*/ 	.word	0x00000000
        /*1078*/ 	.short	0x0101
        /*107a*/ 	.byte	0x3f
	.zero		1


	//   ....[26]....
        /*107c*/ 	.word	0x0000a290
        /*1080*/ 	.word	0x00000000
        /*1084*/ 	.word	0x000388b0
        /*1088*/ 	.short	0x010a
        /*108a*/ 	.byte	0x3f
	.zero		1


	//   ....[27]....
        /*108c*/ 	.word	0x0000aa00
        /*1090*/ 	.word	0x00000000
        /*1094*/ 	.word	0x00000000
        /*1098*/ 	.short	0x0101
        /*109a*/ 	.byte	0x3f
	.zero		1


	//   ....[28]....
        /*109c*/ 	.word	0x0000b250
        /*10a0*/ 	.word	0x00000012
        /*10a4*/ 	.word	0x00038800
        /*10a8*/ 	.short	0x010a
        /*10aa*/ 	.byte	0x3f
	.zero		1


	//   ....[29]....
        /*10ac*/ 	.word	0x0000b2a0
        /*10b0*/ 	.word	0x00000012
        /*10b4*/ 	.word	0x00038800
        /*10b8*/ 	.short	0x010a
        /*10ba*/ 	.byte	0x3f
	.zero		1


	//   ....[30]....
        /*10bc*/ 	.word	0x0000cc80
        /*10c0*/ 	.word	0x00000012
        /*10c4*/ 	.word	0x00038800
        /*10c8*/ 	.short	0x010a
        /*10ca*/ 	.byte	0x3f
	.zero		1


	//   ....[31]....
        /*10cc*/ 	.word	0x00010fc0
        /*10d0*/ 	.word	0x00000012
        /*10d4*/ 	.word	0x00038800
        /*10d8*/ 	.short	0x010a
        /*10da*/ 	.byte	0x3f
	.zero		1


	//   ....[32]....
        /*10dc*/ 	.word	0x00014700
        /*10e0*/ 	.word	0x00000000
        /*10e4*/ 	.word	0x00038830
        /*10e8*/ 	.short	0x010a
        /*10ea*/ 	.byte	0x3f
	.zero		1


	//   ....[33]....
        /*10ec*/ 	.word	0x00014770
        /*10f0*/ 	.word	0x00000000
        /*10f4*/ 	.word	0x00038830
        /*10f8*/ 	.short	0x010a
        /*10fa*/ 	.byte	0x3f
	.zero		1


	//   ....[34]....
        /*10fc*/ 	.word	0x00017e70
        /*1100*/ 	.word	0x00000000
        /*1104*/ 	.word	0x00000000
        /*1108*/ 	.short	0x0101
        /*110a*/ 	.byte	0x3f
	.zero		1


	//   ....[35]....
        /*110c*/ 	.word	0x00019010
        /*1110*/ 	.word	0x0000000b
        /*1114*/ 	.word	0x00038830
        /*1118*/ 	.short	0x010a
        /*111a*/ 	.byte	0x3f
	.zero		1


	//   ....[36]....
        /*111c*/ 	.word	0x00019090
        /*1120*/ 	.word	0x0000000b
        /*1124*/ 	.word	0x00038830
        /*1128*/ 	.short	0x010a
        /*112a*/ 	.byte	0x3f
	.zero		1


	//   ....[37]....
        /*112c*/ 	.word	0x0001c780
        /*1130*/ 	.word	0x00000009
        /*1134*/ 	.word	0x00038850
        /*1138*/ 	.short	0x010a
        /*113a*/ 	.byte	0x3f
	.zero		1


	//   ....[38]....
        /*113c*/ 	.word	0x0001c7d0
        /*1140*/ 	.word	0x00000009
        /*1144*/ 	.word	0x00038850
        /*1148*/ 	.short	0x010a
        /*114a*/ 	.byte	0x3f
	.zero		1


	//   ....[39]....
        /*114c*/ 	.word	0x0001d840
        /*1150*/ 	.word	0x0000000b
        /*1154*/ 	.word	0x00000000
        /*1158*/ 	.short	0x0101
        /*115a*/ 	.byte	0x3f
	.zero		1


	//   ....[40]....
        /*115c*/ 	.word	0x0001d9a0
        /*1160*/ 	.word	0x00000009
        /*1164*/ 	.word	0x00000000
        /*1168*/ 	.short	0x0101
        /*116a*/ 	.byte	0x3f
	.zero		1


	//   ....[41]....
        /*116c*/ 	.word	0x0001df10
        /*1170*/ 	.word	0x00000004
        /*1174*/ 	.word	0x00038830
        /*1178*/ 	.short	0x010a
        /*117a*/ 	.byte	0x3f
	.zero		1


	//   ....[42]....
        /*117c*/ 	.word	0x0001df90
        /*1180*/ 	.word	0x00000004
        /*1184*/ 	.word	0x00038830
        /*1188*/ 	.short	0x010a
        /*118a*/ 	.byte	0x3f
	.zero		1


	//   ....[43]....
        /*118c*/ 	.word	0x00021680
        /*1190*/ 	.word	0x00000009
        /*1194*/ 	.word	0x00038850
        /*1198*/ 	.short	0x010a
        /*119a*/ 	.byte	0x3f
	.zero		1


	//   ....[44]....
        /*119c*/ 	.word	0x000216d0
        /*11a0*/ 	.word	0x00000009
        /*11a4*/ 	.word	0x00038850
        /*11a8*/ 	.short	0x010a
        /*11aa*/ 	.byte	0x3f
	.zero		1


	//   ....[45]....
        /*11ac*/ 	.word	0x00022130
        /*11b0*/ 	.word	0x000000a8
        /*11b4*/ 	.word	0x00000000
        /*11b8*/ 	.short	0x0101
        /*11ba*/ 	.byte	0x3f
	.zero		1


	//   ....[46]....
        /*11bc*/ 	.word	0x00022250
        /*11c0*/ 	.word	0x00000009
        /*11c4*/ 	.word	0x00000000
        /*11c8*/ 	.short	0x0101
        /*11ca*/ 	.byte	0x3f
	.zero		1


	//   ....[47]....
        /*11cc*/ 	.word	0x00022f10
        /*11d0*/ 	.word	0x00000000
        /*11d4*/ 	.word	0x00038850
        /*11d8*/ 	.short	0x010a
        /*11da*/ 	.byte	0x3f
	.zero		1


	//   ....[48]....
        /*11dc*/ 	.word	0x00022fb0
        /*11e0*/ 	.word	0x00000000
        /*11e4*/ 	.word	0x00038850
        /*11e8*/ 	.short	0x010a
        /*11ea*/ 	.byte	0x3f
	.zero		1


	//   ....[49]....
        /*11ec*/ 	.word	0x00023850
        /*11f0*/ 	.word	0x0000000b
        /*11f4*/ 	.word	0x00000000
        /*11f8*/ 	.short	0x0101
        /*11fa*/ 	.byte	0x3f
	.zero		1


	//   ....[50]....
        /*11fc*/ 	.word	0x000256e0
        /*1200*/ 	.word	0x00000000
        /*1204*/ 	.word	0x00000000
        /*1208*/ 	.short	0x0101
        /*120a*/ 	.byte	0x3f
	.zero		1


	//   ....[51]....
        /*120c*/ 	.word	0x000281d0
        /*1210*/ 	.word	0x00000004
        /*1214*/ 	.word	0x00038820
        /*1218*/ 	.short	0x010a
        /*121a*/ 	.byte	0x3f
	.zero		1


	//   ....[52]....
        /*121c*/ 	.word	0x000282b0
        /*1220*/ 	.word	0x00000005
        /*1224*/ 	.word	0x000388a0
        /*1228*/ 	.short	0x010a
        /*122a*/ 	.byte	0x3f
	.zero		1


	//   ....[53]....
        /*122c*/ 	.word	0x00028800
        /*1230*/ 	.word	0x00000005
        /*1234*/ 	.word	0x000388c0
        /*1238*/ 	.short	0x010a
        /*123a*/ 	.byte	0x3f
	.zero		1


	//   ....[54]....
        /*123c*/ 	.word	0x00028ea0
        /*1240*/ 	.word	0x00000006
        /*1244*/ 	.word	0x000388a0
        /*1248*/ 	.short	0x010a
        /*124a*/ 	.byte	0x3f
	.zero		1


	//   ....[55]....
        /*124c*/ 	.word	0x000293e0
        /*1250*/ 	.word	0x00000006
        /*1254*/ 	.word	0x000388c0
        /*1258*/ 	.short	0x010a
        /*125a*/ 	.byte	0x3f
	.zero		1


	//   ....[56]....
        /*125c*/ 	.word	0x0002a410
        /*1260*/ 	.word	0x00000000
        /*1264*/ 	.word	0x00038840
        /*1268*/ 	.short	0x010a
        /*126a*/ 	.byte	0x3f
	.zero		1


	//   ....[57]....
        /*126c*/ 	.word	0x0002b580
        /*1270*/ 	.word	0x00000008
        /*1274*/ 	.word	0x00038800
        /*1278*/ 	.short	0x0107
        /*127a*/ 	.byte	0x3f
	.zero		1


	//   ....[58]....
        /*127c*/ 	.word	0x0002b690
        /*1280*/ 	.word	0x00000002
        /*1284*/ 	.word	0x00038800
        /*1288*/ 	.short	0x0101
        /*128a*/ 	.byte	0x3f
	.zero		1


	//   ....[59]....
        /*128c*/ 	.word	0x0002b6b0
        /*1290*/ 	.word	0x00000002
        /*1294*/ 	.word	0x00038820
        /*1298*/ 	.short	0x010a
        /*129a*/ 	.byte	0x3f
	.zero		1


	//   ....[60]....
        /*129c*/ 	.word	0x0002ba20
        /*12a0*/ 	.word	0x00000003
        /*12a4*/ 	.word	0x00038840
        /*12a8*/ 	.short	0x010a
        /*12aa*/ 	.byte	0x3f
	.zero		1


	//   ....[61]....
        /*12ac*/ 	.word	0x0002bfe0
        /*12b0*/ 	.word	0x00000003
        /*12b4*/ 	.word	0x00000060
        /*12b8*/ 	.short	0x010a
        /*12ba*/ 	.byte	0x3f
	.zero		1


	//   ....[62]....
        /*12bc*/ 	.word	0x0002c8e0
        /*12c0*/ 	.word	0x00000003
        /*12c4*/ 	.word	0x00038840
        /*12c8*/ 	.short	0x010a
        /*12ca*/ 	.byte	0x3f
	.zero		1


	//   ....[63]....
        /*12cc*/ 	.word	0x0002cea0
        /*12d0*/ 	.word	0x00000002
        /*12d4*/ 	.word	0x00000060
        /*12d8*/ 	.short	0x010a
        /*12da*/ 	.byte	0x3f
	.zero		1


	//   ....[64]....
        /*12dc*/ 	.word	0x0002d6d0
        /*12e0*/ 	.word	0x00000002
        /*12e4*/ 	.word	0x00038840
        /*12e8*/ 	.short	0x010a
        /*12ea*/ 	.byte	0x3f
	.zero		1


	//   ....[65]....
        /*12ec*/ 	.word	0x0002dc90
        /*12f0*/ 	.word	0x00000002
        /*12f4*/ 	.word	0x00000060
        /*12f8*/ 	.short	0x010a
        /*12fa*/ 	.byte	0x3f
	.zero		1


	//   ....[66]....
        /*12fc*/ 	.word	0x0002e450
        /*1300*/ 	.word	0x00000000
        /*1304*/ 	.word	0x00038860
        /*1308*/ 	.short	0x010a
        /*130a*/ 	.byte	0x3f
	.zero		1


	//   ....[67]....
        /*130c*/ 	.word	0x0002f7a0
        /*1310*/ 	.word	0x00000000
        /*1314*/ 	.word	0x00038820
        /*1318*/ 	.short	0x010a
        /*131a*/ 	.byte	0x3f
	.zero		1


	//   ....[68]....
        /*131c*/ 	.word	0x0002f970
        /*1320*/ 	.word	0x00000006
        /*1324*/ 	.word	0x00000000
        /*1328*/ 	.short	0x010a
        /*132a*/ 	.byte	0x3f
	.zero		1


	//   ....[69]....
        /*132c*/ 	.word	0x0002f9e0
        /*1330*/ 	.word	0x00000007
        /*1334*/ 	.word	0x00000000
        /*1338*/ 	.short	0x010a
        /*133a*/ 	.byte	0x3f
	.zero		1


	//   ....[70]....
        /*133c*/ 	.word	0x0002fa50
        /*1340*/ 	.word	0x00000004
        /*1344*/ 	.word	0x00000000
        /*1348*/ 	.short	0x010a
        /*134a*/ 	.byte	0x3f
	.zero		1


	//   ....[71]....
        /*134c*/ 	.word	0x0002fa80
        /*1350*/ 	.word	0x00000003
        /*1354*/ 	.word	0x00000000
        /*1358*/ 	.short	0x010a
        /*135a*/ 	.byte	0x3f
	.zero		1


	//   ....[72]....
        /*135c*/ 	.word	0x0002fae0
        /*1360*/ 	.word	0x00000000
        /*1364*/ 	.word	0x00038890
        /*1368*/ 	.short	0x010a
        /*136a*/ 	.byte	0x3f
	.zero		1


	//   ....[73]....
        /*136c*/ 	.word	0x0002fb30
        /*1370*/ 	.word	0x00000000
        /*1374*/ 	.word	0x00038890
        /*1378*/ 	.short	0x010a
        /*137a*/ 	.byte	0x3f
	.zero		1


	//   ....[74]....
        /*137c*/ 	.word	0x0002fb80
        /*1380*/ 	.word	0x00000000
        /*1384*/ 	.word	0x00038890
        /*1388*/ 	.short	0x010a
        /*138a*/ 	.byte	0x3f
	.zero		1


	//   ....[75]....
        /*138c*/ 	.word	0x0002fbd0
        /*1390*/ 	.word	0x00000000
        /*1394*/ 	.word	0x000388b0
        /*1398*/ 	.short	0x010a
        /*139a*/ 	.byte	0x3f
	.zero		1


	//   ....[76]....
        /*139c*/ 	.word	0x00030330
        /*13a0*/ 	.word	0x00000012
        /*13a4*/ 	.word	0x00038800
        /*13a8*/ 	.short	0x010a
        /*13aa*/ 	.byte	0x3f
	.zero		1


	//   ....[77]....
        /*13ac*/ 	.word	0x00030a90
        /*13b0*/ 	.word	0x00000012
        /*13b4*/ 	.word	0x00038800
        /*13b8*/ 	.short	0x010a
        /*13ba*/ 	.byte	0x3f
	.zero		1


	//   ....[78]....
        /*13bc*/ 	.word	0x00030ae0
        /*13c0*/ 	.word	0x00000000
        /*13c4*/ 	.word	0x00038830
        /*13c8*/ 	.short	0x010a
        /*13ca*/ 	.byte	0x3f
	.zero		1


	//   ....[79]....
        /*13cc*/ 	.word	0x00030b30
        /*13d0*/ 	.word	0x0000000b
        /*13d4*/ 	.word	0x00038830
        /*13d8*/ 	.short	0x010a
        /*13da*/ 	.byte	0x3f
	.zero		1


	//   ....[80]....
        /*13dc*/ 	.word	0x00030b80
        /*13e0*/ 	.word	0x00000009
        /*13e4*/ 	.word	0x00038850
        /*13e8*/ 	.short	0x010a
        /*13ea*/ 	.byte	0x3f
	.zero		1


	//   ....[81]....
        /*13ec*/ 	.word	0x00030bd0
        /*13f0*/ 	.word	0x00000004
        /*13f4*/ 	.word	0x00038830
        /*13f8*/ 	.short	0x010a
        /*13fa*/ 	.byte	0x3f
	.zero		1


	//   ....[82]....
        /*13fc*/ 	.word	0x00030c20
        /*1400*/ 	.word	0x00000009
        /*1404*/ 	.word	0x00038850
        /*1408*/ 	.short	0x010a
        /*140a*/ 	.byte	0x3f
	.zero		1


	//   ....[83]....
        /*140c*/ 	.word	0x00030c70
        /*1410*/ 	.word	0x00000000
        /*1414*/ 	.word	0x00038850
        /*1418*/ 	.short	0x010a
        /*141a*/ 	.byte	0x3f
	.zero		1


	//   ....[84]....
        /*141c*/ 	.word	0x00030e20
        /*1420*/ 	.word	0x00000003
        /*1424*/ 	.word	0x00038820
        /*1428*/ 	.short	0x010a
        /*142a*/ 	.byte	0x3f
	.zero		1


	//   ....[85]....
        /*142c*/ 	.word	0x00030e70
        /*1430*/ 	.word	0x00000005
        /*1434*/ 	.word	0x000388a0
        /*1438*/ 	.short	0x010a
        /*143a*/ 	.byte	0x3f
	.zero		1


	//   ....[86]....
        /*143c*/ 	.word	0x00030ec0
        /*1440*/ 	.word	0x00000005
        /*1444*/ 	.word	0x000388c0
        /*1448*/ 	.short	0x010a
        /*144a*/ 	.byte	0x3f
	.zero		1


	//   ....[87]....
        /*144c*/ 	.word	0x00030f10
        /*1450*/ 	.word	0x00000006
        /*1454*/ 	.word	0x000388a0
        /*1458*/ 	.short	0x010a
        /*145a*/ 	.byte	0x3f
	.zero		1


	//   ....[88]....
        /*145c*/ 	.word	0x00030f60
        /*1460*/ 	.word	0x00000006
        /*1464*/ 	.word	0x000388c0
        /*1468*/ 	.short	0x010a
        /*146a*/ 	.byte	0x3f
	.zero		1


	//   ....[89]....
        /*146c*/ 	.word	0x00031100
        /*1470*/ 	.word	0x00000000
        /*1474*/ 	.word	0x00038840
        /*1478*/ 	.short	0x010a
        /*147a*/ 	.byte	0x3f
	.zero		1


	//   ....[90]....
        /*147c*/ 	.word	0x00031dc0
        /*1480*/ 	.word	0x00000002
        /*1484*/ 	.word	0x00038820
        /*1488*/ 	.short	0x010a
        /*148a*/ 	.byte	0x3f
	.zero		1


	//   ....[91]....
        /*148c*/ 	.word	0x00031e10
        /*1490*/ 	.word	0x00000003
        /*1494*/ 	.word	0x00038840
        /*1498*/ 	.short	0x010a
        /*149a*/ 	.byte	0x3f
	.zero		1


	//   ....[92]....
        /*149c*/ 	.word	0x00031e60
        /*14a0*/ 	.word	0x00000003
        /*14a4*/ 	.word	0x00000060
        /*14a8*/ 	.short	0x010a
        /*14aa*/ 	.byte	0x3f
	.zero		1


	//   ....[93]....
        /*14ac*/ 	.word	0x00031eb0
        /*14b0*/ 	.word	0x00000003
        /*14b4*/ 	.word	0x00038840
        /*14b8*/ 	.short	0x010a
        /*14ba*/ 	.byte	0x3f
	.zero		1


	//   ....[94]....
        /*14bc*/ 	.word	0x00031f00
        /*14c0*/ 	.word	0x00000002
        /*14c4*/ 	.word	0x00000060
        /*14c8*/ 	.short	0x010a
        /*14ca*/ 	.byte	0x3f
	.zero		1


	//   ....[95]....
        /*14cc*/ 	.word	0x00031f50
        /*14d0*/ 	.word	0x00000002
        /*14d4*/ 	.word	0x00038840
        /*14d8*/ 	.short	0x010a
        /*14da*/ 	.byte	0x3f
	.zero		1


	//   ....[96]....
        /*14dc*/ 	.word	0x00031fa0
        /*14e0*/ 	.word	0x00000002
        /*14e4*/ 	.word	0x00000060
        /*14e8*/ 	.short	0x010a
        /*14ea*/ 	.byte	0x3f
	.zero		1


	//   ....[97]....
        /*14ec*/ 	.word	0x00031ff0
        /*14f0*/ 	.word	0x00000000
        /*14f4*/ 	.word	0x00038860
        /*14f8*/ 	.short	0x010a
        /*14fa*/ 	.byte	0x3f
	.zero		1


	//   ....[98]....
        /*14fc*/ 	.word	0x00032a60
        /*1500*/ 	.word	0x00000000
        /*1504*/ 	.word	0x00038820
        /*1508*/ 	.short	0x010a
        /*150a*/ 	.byte	0x3f
	.zero		1


	//   ....[99]....
        /*150c*/ 	.word	0x00032c00
        /*1510*/ 	.word	0x00000006
        /*1514*/ 	.word	0x00000000
        /*1518*/ 	.short	0x010a
        /*151a*/ 	.byte	0x3f
	.zero		1


	//   ....[100]....
        /*151c*/ 	.word	0x00032c50
        /*1520*/ 	.word	0x00000007
        /*1524*/ 	.word	0x00000000
        /*1528*/ 	.short	0x010a
        /*152a*/ 	.byte	0x3f
	.zero		1


	//   ....[101]....
        /*152c*/ 	.word	0x00032ca0
        /*1530*/ 	.word	0x00000004
        /*1534*/ 	.word	0x00000000
        /*1538*/ 	.short	0x010a
        /*153a*/ 	.byte	0x3f
	.zero		1


	//----- nvinfo : EIATTR_NUM_MBARRIERS
	.align		4
.L_363:
        /*153c*/ 	.byte	0x03, 0x38
        /*153e*/ 	.short	0x0016


	//----- nvinfo : EIATTR_EXIT_INSTR_OFFSETS
	.align		4
        /*1540*/ 	.byte	0x04, 0x1c
        /*1542*/ 	.short	(.L_365 - .L_364)


	//   ....[0]....
.L_364:
        /*1544*/ 	.word	0x0002fad0


	//----- nvinfo : EIATTR_MAX_THREADS
	.align		4
.L_365:
        /*1548*/ 	.byte	0x04, 0x05
        /*154a*/ 	.short	(.L_367 - .L_366)
.L_366:
        /*154c*/ 	.word	0x00000180
        /*1550*/ 	.word	0x00000001
        /*1554*/ 	.word	0x00000001


	//----- nvinfo : EIATTR_CRS_STACK_SIZE
	.align		4
.L_367:
        /*1558*/ 	.byte	0x04, 0x1e
        /*155a*/ 	.short	(.L_369 - .L_368)
.L_368:
        /*155c*/ 	.word	0x00000000


	//----- nvinfo : EIATTR_CBANK_PARAM_SIZE
	.align		4
.L_369:
        /*1560*/ 	.byte	0x03, 0x19
        /*1562*/ 	.short	0x0af0


	//----- nvinfo : EIATTR_PARAM_CBANK
	.align		4
        /*1564*/ 	.byte	0x04, 0x0a
        /*1566*/ 	.short	(.L_371 - .L_370)
	.align		4
.L_370:
        /*1568*/ 	.word	index@(.nv.constant0._ZN7cutlass13device_kernelIN5flash11enable_sm90INS1_16FlashAttnFwdSm90INS1_25CollectiveMainloopFwdSm90ILi2EN4cute5tupleIJNS5_1CILi1EEES8_S8_EEENS6_IJNS7_ILi128EEENS7_ILi80EEENS7_ILi256EEEEEELi256ENS_6half_tEfNS_4arch4Sm90ELb1ELb0ELb0ELb1ELb0ELb1ELb0ELb1ELb1ELb1ELb0ELb0EEENS1_21CollectiveEpilogueFwdINS6_IJSA_SC_SB_EEES9_SE_SG_Li256ELb1ELb1ELb0ELb0EEENS1_36VarlenDynamicPersistentTileSchedulerILi128ELi80ELi256ELi128ELb0ELb1ELb1ELb1ELb1ELb1EEEEEEEEEvNT_6ParamsE)
        /*156c*/ 	.short	0x0210
        /*156e*/ 	.short	0x0af0


	//----- nvinfo : EIATTR_SW_WAR
	.align		4
.L_371:
        /*1570*/ 	.byte	0x04, 0x36
        /*1572*/ 	.short	(.L_373 - .L_372)
.L_372:
        /*1574*/ 	.word	0x00000008
.L_373:


//--------------------- .nv.callgraph             --------------------------
	.section	.nv.callgraph,"",@"SHT_CUDA_CALLGRAPH"
	.align	4
	.sectionentsize	8
	.align		4
        /*0000*/ 	.word	0x00000000
	.align		4
        /*0004*/ 	.word	0xffffffff
	.align		4
        /*0008*/ 	.word	index@(_ZN7cutlass13device_kernelIN5flash11enable_sm90INS1_16FlashAttnFwdSm90INS1_25CollectiveMainloopFwdSm90ILi2EN4cute5tupleIJNS5_1CILi1EEES8_S8_EEENS6_IJNS7_ILi128EEENS7_ILi80EEENS7_ILi256EEEEEELi256ENS_6half_tEfNS_4arch4Sm90ELb0ELb0ELb0ELb0ELb0ELb0ELb0ELb1ELb1ELb1ELb0ELb0EEENS1_21CollectiveEpilogueFwdINS6_IJSA_SC_SB_EEES9_SE_SG_Li256ELb0ELb1ELb0ELb0EEENS1_29StaticPersistentTileSchedulerILb0EEEEEEEEEvNT_6ParamsE)
	.align		4
        /*000c*/ 	.word	index@(__assertfail)
	.align		4
        /*0010*/ 	.word	index@(_ZN7cutlass13device_kernelIN5flash11enable_sm90INS1_16FlashAttnFwdSm90INS1_25CollectiveMainloopFwdSm90ILi2EN4cute5tupleIJNS5_1CILi2EEENS7_ILi1EEES9_EEENS6_IJNS7_ILi128EEENS7_ILi80EEENS7_ILi256EEEEEELi256ENS_6half_tEfNS_4arch4Sm90ELb0ELb0ELb0ELb0ELb0ELb0ELb0ELb1ELb1ELb1ELb0ELb0EEENS1_21CollectiveEpilogueFwdINS6_IJSB_SD_SC_EEESA_SF_SH_Li256ELb0ELb1ELb0ELb0EEENS1_29StaticPersistentTileSchedulerILb0EEEEEEEEEvNT_6ParamsE)
	.align		4
        /*0014*/ 	.word	index@(__assertfail)
	.align		4
        /*0018*/ 	.word	index@(_ZN7cutlass13device_kernelIN5flash11enable_sm90INS1_16FlashAttnFwdSm90INS1_25CollectiveMainloopFwdSm90ILi2EN4cute5tupleIJNS5_1CILi1EEES8_S8_EEENS6_IJNS7_ILi128EEENS7_ILi80EEENS7_ILi256EEEEEELi256ENS_6half_tEfNS_4arch4Sm90ELb0ELb0ELb0ELb1ELb0ELb0ELb0ELb1ELb1ELb1ELb0ELb0EEENS1_21CollectiveEpilogueFwdINS6_IJSA_SC_SB_EEES9_SE_SG_Li256ELb1ELb1ELb0ELb0EEENS1_36VarlenDynamicPersistentTileSchedulerILi128ELi80ELi256ELi128ELb0ELb1ELb1ELb0ELb1ELb1EEEEEEEEEvNT_6ParamsE)
	.align		4
        /*001c*/ 	.word	index@(__assertfail)
	.align		4
        /*0020*/ 	.word	index@(_ZN7cutlass13device_kernelIN5flash11enable_sm90INS1_16FlashAttnFwdSm90INS1_25CollectiveMainloopFwdSm90ILi2EN4cute5tupleIJNS5_1CILi1EEES8_S8_EEENS6_IJNS7_ILi128EEENS7_ILi80EEENS7_ILi256EEEEEELi256ENS_6half_tEfNS_4arch4Sm90ELb0ELb0ELb0ELb1ELb0ELb1ELb0ELb1ELb1ELb1ELb0ELb0EEENS1_21CollectiveEpilogueFwdINS6_IJSA_SC_SB_EEES9_SE_SG_Li256ELb1ELb1ELb0ELb0EEENS1_36VarlenDynamicPersistentTileSchedulerILi128ELi80ELi256ELi128ELb0ELb1ELb1ELb0ELb1ELb1EEEEEEEEEvNT_6ParamsE)
	.align		4
        /*0024*/ 	.word	index@(__assertfail)
	.align		4
        /*0028*/ 	.word	index@(_ZN7cutlass13device_kernelIN5flash11enable_sm90INS1_16FlashAttnFwdSm90INS1_25CollectiveMainloopFwdSm90ILi2EN4cute5tupleIJNS5_1CILi1EEES8_S8_EEENS6_IJNS7_ILi128EEENS7_ILi64EEENS7_ILi256EEEEEELi256ENS_6half_tEfNS_4arch4Sm90ELb0ELb1ELb0ELb0ELb0ELb0ELb0ELb1ELb1ELb1ELb0ELb0EEENS1_21CollectiveEpilogueFwdINS6_IJSA_SC_SB_EEES9_SE_SG_Li256ELb0ELb1ELb0ELb0EEENS1_30DynamicPersistentTileSchedulerILi256ELi128ELb0ELb1ELb1EEEEEEEEEvNT_6ParamsE)
	.align		4
        /*002c*/ 	.word	index@(__assertfail)
	.align		4
        /*0030*/ 	.word	index@(_ZN7cutlass13device_kernelIN5flash11enable_sm90INS1_16FlashAttnFwdSm90INS1_25CollectiveMainloopFwdSm90ILi2EN4cute5tupleIJNS5_1CILi1EEES8_S8_EEENS6_IJNS7_ILi128EEENS7_ILi64EEENS7_ILi256EEEEEELi256ENS_6half_tEfNS_4arch4Sm90ELb0ELb1ELb0ELb1ELb0ELb0ELb0ELb1ELb1ELb1ELb0ELb0EEENS1_21CollectiveEpilogueFwdINS6_IJSA_SC_SB_EEES9_SE_SG_Li256ELb1ELb1ELb0ELb0EEENS1_36VarlenDynamicPersistentTileSchedulerILi128ELi64ELi256ELi128ELb0ELb1ELb1ELb1ELb0ELb1EEEEEEEEEvNT_6ParamsE)
	.align		4
        /*0034*/ 	.word	index@(__assertfail)
	.align		4
        /*0038*/ 	.word	index@(_ZN7cutlass13device_kernelIN5flash11enable_sm90INS1_16FlashAttnFwdSm90INS1_25CollectiveMainloopFwdSm90ILi2EN4cute5tupleIJNS5_1CILi1EEES8_S8_EEENS6_IJNS7_ILi128EEENS7_ILi64EEENS7_ILi256EEEEEELi256ENS_6half_tEfNS_4arch4Sm90ELb0ELb1ELb0ELb1ELb0ELb1ELb0ELb1ELb1ELb1ELb0ELb0EEENS1_21CollectiveEpilogueFwdINS6_IJSA_SC_SB_EEES9_SE_SG_Li256ELb1ELb1ELb0ELb0EEENS1_36VarlenDynamicPersistentTileSchedulerILi128ELi64ELi256ELi128ELb0ELb1ELb1ELb1ELb0ELb1EEEEEEEEEvNT_6ParamsE)
	.align		4
        /*003c*/ 	.word	index@(__assertfail)
	.align		4
        /*0040*/ 	.word	index@(_ZN7cutlass13device_kernelIN5flash11enable_sm90INS1_16FlashAttnFwdSm90INS1_25CollectiveMainloopFwdSm90ILi2EN4cute5tupleIJNS5_1CILi1EEES8_S8_EEENS6_IJNS7_ILi128EEENS7_ILi80EEENS7_ILi256EEEEEELi256ENS_6half_tEfNS_4arch4Sm90ELb1ELb0ELb0ELb0ELb0ELb0ELb0ELb1ELb1ELb1ELb0ELb0EEENS1_21CollectiveEpilogueFwdINS6_IJSA_SC_SB_EEES9_SE_SG_Li256ELb0ELb1ELb0ELb0EEENS1_30DynamicPersistentTileSchedulerILi256ELi128ELb0ELb1ELb1EEEEEEEEEvNT_6ParamsE)
	.align		4
        /*0044*/ 	.word	index@(__assertfail)
	.align		4
        /*0048*/ 	.word	index@(_ZN7cutlass13device_kernelIN5flash11enable_sm90INS1_16FlashAttnFwdSm90INS1_25CollectiveMainloopFwdSm90ILi2EN4cute5tupleIJNS5_1CILi1EEES8_S8_EEENS6_IJNS7_ILi128EEENS7_ILi80EEENS7_ILi256EEEEEELi256ENS_6half_tEfNS_4arch4Sm90ELb1ELb0ELb0ELb1ELb0ELb0ELb0ELb1ELb1ELb1ELb0ELb0EEENS1_21CollectiveEpilogueFwdINS6_IJSA_SC_SB_EEES9_SE_SG_Li256ELb1ELb1ELb0ELb0EEENS1_36VarlenDynamicPersistentTileSchedulerILi128ELi80ELi256ELi128ELb0ELb1ELb1ELb1ELb1ELb1EEEEEEEEEvNT_6ParamsE)
	.align		4
        /*004c*/ 	.word	index@(__assertfail)
	.align		4
        /*0050*/ 	.word	index@(_ZN7cutlass13device_kernelIN5flash11enable_sm90INS1_16FlashAttnFwdSm90INS1_25CollectiveMainloopFwdSm90ILi2EN4cute5tupleIJNS5_1CILi1EEES8_S8_EEENS6_IJNS7_ILi128EEENS7_ILi80EEENS7_ILi256EEEEEELi256ENS_6half_tEfNS_4arch4Sm90ELb1ELb0ELb0ELb1ELb0ELb1ELb0ELb1ELb1ELb1ELb0ELb0EEENS1_21CollectiveEpilogueFwdINS6_IJSA_SC_SB_EEES9_SE_SG_Li256ELb1ELb1ELb0ELb0EEENS1_36VarlenDynamicPersistentTileSchedulerILi128ELi80ELi256ELi128ELb0ELb1ELb1ELb1ELb1ELb1EEEEEEEEEvNT_6ParamsE)
	.align		4
        /*0054*/ 	.word	index@(__assertfail)
	.align		4
        /*0058*/ 	.word	0x00000000
	.align		4
        /*005c*/ 	.word	0xfffffffe
	.align		4
        /*0060*/ 	.word	0x00000000
	.align		4
        /*0064*/ 	.word	0xfffffffd
	.align		4
        /*0068*/ 	.word	0x00000000
	.align		4
        /*006c*/ 	.word	0xfffffffc


//--------------------- .nv.constant4             --------------------------
	.section	.nv.constant4,"a",@progbits
	.align	8
	.align		8
.nv.constant4:
        /*0000*/ 	.dword	__assertfail
	.align		8
        /*0008*/ 	.dword	__unnamed_1
	.align		8
        /*0010*/ 	.dword	__unnamed_2
	.align		8
        /*0018*/ 	.dword	__unnamed_3
	.align		8
        /*0020*/ 	.dword	__unnamed_4
	.align		8
        /*0028*/ 	.dword	__unnamed_5
	.align		8
        /*0030*/ 	.dword	__unnamed_6
	.align		8
        /*0038*/ 	.dword	__unnamed_7
	.align		8
        /*0040*/ 	.dword	__unnamed_8
	.align		8
        /*0048*/ 	.dword	__unnamed_9
	.align		8
        /*0050*/ 	.dword	_ZN74_INTERNAL_9eb471eb_38_flash_fwd_hdim256_fp16_packgqa_sm90_cu_59c7631c_32874cuda3std3__45__cpo5beginE
	.align		8
        /*0058*/ 	.dword	_ZN74_INTERNAL_9eb471eb_38_flash_fwd_hdim256_fp16_packgqa_sm90_cu_59c7631c_32874cuda3std3__45__cpo3endE
	.align		8
        /*0060*/ 	.dword	_ZN74_INTERNAL_9eb471eb_38_flash_fwd_hdim256_fp16_packgqa_sm90_cu_59c7631c_32874cuda3std3__45__cpo6cbeginE
	.align		8
        /*0068*/ 	.dword	_ZN74_INTERNAL_9eb471eb_38_flash_fwd_hdim256_fp16_packgqa_sm90_cu_59c7631c_32874cuda3std3__45__cpo4cendE
	.align		8
        /*0070*/ 	.dword	_ZN74_INTERNAL_9eb471eb_38_flash_fwd_hdim256_fp16_packgqa_sm90_cu_59c7631c_32874cuda3std3__476_GLOBAL__N__9eb471eb_38_flash_fwd_hdim256_fp16_packgqa_sm90_cu_59c7631c_32876ignoreE
	.align		8
        /*0078*/ 	.dword	_ZN74_INTERNAL_9eb471eb_38_flash_fwd_hdim256_fp16_packgqa_sm90_cu_59c7631c_32874cuda3std3__419piecewise_constructE
	.align		8
        /*0080*/ 	.dword	_ZN74_INTERNAL_9eb471eb_38_flash_fwd_hdim256_fp16_packgqa_sm90_cu_59c7631c_32874cuda3std3__48in_placeE
	.align		8
        /*0088*/ 	.dword	_ZN74_INTERNAL_9eb471eb_38_flash_fwd_hdim256_fp16_packgqa_sm90_cu_59c7631c_32874cuda3std6ranges3__45__cpo4swapE
	.align		8
        /*0090*/ 	.dword	_ZN74_INTERNAL_9eb471eb_38_flash_fwd_hdim256_fp16_packgqa_sm90_cu_59c7631c_32874cuda3std6ranges3__45__cpo9iter_moveE
	.align		8
        /*0098*/ 	.dword	_ZN74_INTERNAL_9eb471eb_38_flash_fwd_hdim256_fp16_packgqa_sm90_cu_59c7631c_32874cute7productE
	.align		8
        /*00a0*/ 	.dword	_ZN74_INTERNAL_9eb471eb_38_flash_fwd_hdim256_fp16_packgqa_sm90_cu_59c7631c_32874cute1_E
	.align		8
        /*00a8*/ 	.dword	$str$23
	.align		8
        /*00b0*/ 	.dword	$str$24


//--------------------- .text._ZN7cutlass13device_kernelIN5flash11enable_sm90INS1_16FlashAttnFwdSm90INS1_25CollectiveMainloopFwdSm90ILi2EN4cute5tupleIJNS5_1CILi1EEES8_S8_EEENS6_IJNS7_ILi128EEENS7_ILi80EEENS7_ILi256EEEEEELi256ENS_6half_tEfNS_4arch4Sm90ELb0ELb0ELb0ELb0ELb0ELb0ELb0ELb1ELb1ELb1ELb0ELb0EEENS1_21CollectiveEpilogueFwdINS6_IJSA_SC_SB_EEES9_SE_SG_Li256ELb0ELb1ELb0ELb0EEENS1_29StaticPersistentTileSchedulerILb0EEEEEEEEEvNT_6ParamsE --------------------------
	.section	.text._ZN7cutlass13device_kernelIN5flash11enable_sm90INS1_16FlashAttnFwdSm90INS1_25CollectiveMainloopFwdSm90ILi2EN4cute5tupleIJNS5_1CILi1EEES8_S8_EEENS6_IJNS7_ILi128EEENS7_ILi80EEENS7_ILi256EEEEEELi256ENS_6half_tEfNS_4arch4Sm90ELb0ELb0ELb0ELb0ELb0ELb0ELb0ELb1ELb1ELb1ELb0ELb0EEENS1_21CollectiveEpilogueFwdINS6_IJSA_SC_SB_EEES9_SE_SG_Li256ELb0ELb1ELb0ELb0EEENS1_29StaticPersistentTileSchedulerILb0EEEEEEEEEvNT_6ParamsE,"ax",@progbits
	.align	128
.text._ZN7cutlass13device_kernelIN5flash11enable_sm90INS1_16FlashAttnFwdSm90INS1_25CollectiveMainloopFwdSm90ILi2EN4cute5tupleIJNS5_1CILi1EEES8_S8_EEENS6_IJNS7_ILi128EEENS7_ILi80EEENS7_ILi256EEEEEELi256ENS_6half_tEfNS_4arch4Sm90ELb0ELb0ELb0ELb0ELb0ELb0ELb0ELb1ELb1ELb1ELb0ELb0EEENS1_21CollectiveEpilogueFwdINS6_IJSA_SC_SB_EEES9_SE_SG_Li256ELb0ELb1ELb0ELb0EEENS1_29StaticPersistentTileSchedulerILb0EEEEEEEEEvNT_6ParamsE:
        .type           _ZN7cutlass13device_kernelIN5flash11enable_sm90INS1_16FlashAttnFwdSm90INS1_25CollectiveMainloopFwdSm90ILi2EN4cute5tupleIJNS5_1CILi1EEES8_S8_EEENS6_IJNS7_ILi128EEENS7_ILi80EEENS7_ILi256EEEEEELi256ENS_6half_tEfNS_4arch4Sm90ELb0ELb0ELb0ELb0ELb0ELb0ELb0ELb1ELb1ELb1ELb0ELb0EEENS1_21CollectiveEpilogueFwdINS6_IJSA_SC_SB_EEES9_SE_SG_Li256ELb0ELb1ELb0ELb0EEENS1_29StaticPersistentTileSchedulerILb0EEEEEEEEEvNT_6ParamsE,@function
        .size           _ZN7cutlass13device_kernelIN5flash11enable_sm90INS1_16FlashAttnFwdSm90INS1_25CollectiveMainloopFwdSm90ILi2EN4cute5tupleIJNS5_1CILi1EEES8_S8_EEENS6_IJNS7_ILi128EEENS7_ILi80EEENS7_ILi256EEEEEELi256ENS_6half_tEfNS_4arch4Sm90ELb0ELb0ELb0ELb0ELb0ELb0ELb0ELb1ELb1ELb1ELb0ELb0EEENS1_21CollectiveEpilogueFwdINS6_IJSA_SC_SB_EEES9_SE_SG_Li256ELb0ELb1ELb0ELb0EEENS1_29StaticPersistentTileSchedulerILb0EEEEEEEEEvNT_6ParamsE,(.L_x_3424 - _ZN7cutlass13device_kernelIN5flash11enable_sm90INS1_16FlashAttnFwdSm90INS1_25CollectiveMainloopFwdSm90ILi2EN4cute5tupleIJNS5_1CILi1EEES8_S8_EEENS6_IJNS7_ILi128EEENS7_ILi80EEENS7_ILi256EEEEEELi256ENS_6half_tEfNS_4arch4Sm90ELb0ELb0ELb0ELb0ELb0ELb0ELb0ELb1ELb1ELb1ELb0ELb0EEENS1_21CollectiveEpilogueFwdINS6_IJSA_SC_SB_EEES9_SE_SG_Li256ELb0ELb1ELb0ELb0EEENS1_29StaticPersistentTileSchedulerILb0EEEEEEEEEvNT_6ParamsE)
        .other          _ZN7cutlass13device_kernelIN5flash11enable_sm90INS1_16FlashAttnFwdSm90INS1_25CollectiveMainloopFwdSm90ILi2EN4cute5tupleIJNS5_1CILi1EEES8_S8_EEENS6_IJNS7_ILi128EEENS7_ILi80EEENS7_ILi256EEEEEELi256ENS_6half_tEfNS_4arch4Sm90ELb0ELb0ELb0ELb0ELb0ELb0ELb0ELb1ELb1ELb1ELb0ELb0EEENS1_21CollectiveEpilogueFwdINS6_IJSA_SC_SB_EEES9_SE_SG_Li256ELb0ELb1ELb0ELb0EEENS1_29StaticPersistentTileSchedulerILb0EEEEEEEEEvNT_6ParamsE,@"STO_CUDA_ENTRY STV_DEFAULT"
_ZN7cutlass13device_kernelIN5flash11enable_sm90INS1_16FlashAttnFwdSm90INS1_25CollectiveMainloopFwdSm90ILi2EN4cute5tupleIJNS5_1CILi1EEES8_S8_EEENS6_IJNS7_ILi128EEENS7_ILi80EEENS7_ILi256EEEEEELi256ENS_6half_tEfNS_4arch4Sm90ELb0ELb0ELb0ELb0ELb0ELb0ELb0ELb1ELb1ELb1ELb0ELb0EEENS1_21CollectiveEpilogueFwdINS6_IJSA_SC_SB_EEES9_SE_SG_Li256ELb0ELb1ELb0ELb0EEENS1_29StaticPersistentTileSchedulerILb0EEEEEEEEEvNT_6ParamsE:
[----:B------:R-:W0:Y:S02]  /*0000*/  LDC R1, c[0x0][0x28] ;  /* 0x00000a00ff017b82 */ /* 0x000e240000000800 */
[----:B0-----:R-:W-:Y:S01]  /*0010*/  VIADD R1, R1, 0xffffffc8 ;  /* 0xffffffc801017836 */ /* 0x001fe20000000000 */
[----:B------:R-:W0:Y:S01]  /*0020*/  S2R R0, SR_TID.X ;  /* 0x0000000000007919 */ /* 0x000e220000002100 */
[----:B------:R-:W-:Y:S01]  /*0030*/  ELECT P0, URZ, PT ;  /* 0x00000000003f782f */ /* 0x000fe20003800000 */
[----:B------:R-:W-:Y:S01]  /*0040*/  BSSY B0, `(.L_x_0) ;  /* 0x000000e000007945 */ /* 0x000fe20003800000 */
[----:B0-----:R-:W-:-:S05]  /*0050*/  SHF.R.U32.HI R2, RZ, 0x5, R0 ;  /* 0x00000005ff027819 */ /* 0x001fca0000011600 */
[----:B------:R-:W0:Y:S02]  /*0060*/  SHFL.IDX PT, R3, R2, RZ, 0x1f ;  /* 0x00001fff02037589 */ /* 0x000e2400000e0000 */
[----:B0-----:R-:W-:Y:S02]  /*0070*/  ISETP.EQ.AND P0, PT, R3, RZ, P0 ;  /* 0x000000ff0300720c */ /* 0x001fe40000702270 */
[----:B------:R-:W-:-:S11]  /*0080*/  SHF.R.U32.HI R3, RZ, 0x7, R0 ;  /* 0x00000007ff037819 */ /* 0x000fd60000011600 */
[----:B------:R-:W-:Y:S05]  /*0090*/  @!P0 BRA `(.L_x_1) ;  /* 0x0000000000208947 */ /* 0x000fea0003800000 */
[----:B------:R-:W-:Y:S02]  /*00a0*/  ULDC.64 UR4, c[0x0][0x198] ;  /* 0x0000660000047ab9 */ /* 0x000fe40000000a00 */
[----:B------:R-:W-:Y:S02]  /*00b0*/  UIADD3 UR6, UP0, UR4, 0x370, URZ ;  /* 0x0000037004067890 */ /* 0x000fe4000ff1e03f */
[----:B------:R-:W-:Y:S02]  /*00c0*/  UIADD3 UR4, UP1, UR4, 0x470, URZ ;  /* 0x0000047004047890 */ /* 0x000fe4000ff3e03f */
[----:B------:R-:W-:Y:S02]  /*00d0*/  UIADD3.X UR7, URZ, UR5, URZ, UP0, !UPT ;  /* 0x000000053f077290 */ /* 0x000fe400087fe43f */
[----:B------:R-:W-:-:S07]  /*00e0*/  UIADD3.X UR5, URZ, UR5, URZ, UP1, !UPT ;  /* 0x000000053f057290 */ /* 0x000fce0008ffe43f */
[----:B------:R0:W-:Y:S02]  /*00f0*/  UTMACCTL.PF [UR6] ;  /* 0x00000000060079b9 */ /* 0x0001e40008040000 */
[----:B------:R0:W-:Y:S02]  /*0100*/  UTMACCTL.PF [UR4] ;  /* 0x00000000040079b9 */ /* 0x0001e40008040000 */
[----:B0-----:R-:W-:Y:S01]  /*0110*/  NOP ;  /* 0x0000000000007918 */ /* 0x001fe20000000000 */
.L_x_1:
[----:B------:R-:W-:Y:S05]  /*0120*/  BSYNC B0 ;  /* 0x0000000000007941 */ /* 0x000fea0003800000 */
.L_x_0:
[----:B------:R-:W-:Y:S01]  /*0130*/  VOTEU.ANY UP0, P0 ;  /* 0x00000000003f7886 */ /* 0x000fe20000000100 */
[----:B------:R-:W0:Y:S01]  /*0140*/  SHFL.IDX PT, R3, R3, RZ, 0x1f ;  /* 0x00001fff03037589 */ /* 0x000e2200000e0000 */
[----:B------:R-:W-:Y:S01]  /*0150*/  UMOV UR4, 0x80 ;  /* 0x0000008000047882 */ /* 0x000fe20000000000 */
[----:B------:R-:W-:Y:S01]  /*0160*/  UMOV UR7, 0x100 ;  /* 0x0000010000077882 */ /* 0x000fe20000000000 */
[----:B------:R-:W-:Y:S01]  /*0170*/  VOTEU.ANY UP1, P0 ;  /* 0x00000000003f7886 */ /* 0x000fe20000020100 */
[----:B------:R-:W1:Y:S01]  /*0180*/  @UP0 S2UR UR8, SR_CgaCtaId ;  /* 0x00000000000809c3 */ /* 0x000e620000008800 */
[----:B------:R-:W2:Y:S01]  /*0190*/  SHFL.IDX PT, R4, R2, RZ, 0x1f ;  /* 0x00001fff02047589 */ /* 0x000ea200000e0000 */
[----:B------:R-:W-:Y:S01]  /*01a0*/  @UP0 UMOV UR6, 0x400 ;  /* 0x0000040000060882 */ /* 0x000fe20000000000 */
[----:B------:R-:W-:-:S04]  /*01b0*/  @UP0 UIADD3 UR4, -UR4, 0x100000, URZ ;  /* 0x0010000004040890 */ /* 0x000fc8000fffe13f */
[----:B------:R-:W-:Y:S02]  /*01c0*/  @UP0 USHF.L.U32 UR5, UR4, 0xb, URZ ;  /* 0x0000000b04050899 */ /* 0x000fe4000800063f */
[----:B------:R-:W-:Y:S01]  /*01d0*/  @UP0 USHF.L.U32 UR4, UR4, 0x1, URZ ;  /* 0x0000000104040899 */ /* 0x000fe2000800063f */
[----:B------:R-:W-:Y:S01]  /*01e0*/  VOTEU.ANY UP2, P0 ;  /* 0x00000000003f7886 */ /* 0x000fe20000040100 */
[----:B0-----:R-:W-:Y:S01]  /*01f0*/  R2UR UR9, R3 ;  /* 0x00000000030972ca */ /* 0x001fe200000e0000 */
[----:B-1----:R-:W-:Y:S01]  /*0200*/  @UP0 ULEA UR8, UR8, UR6, 0x18 ;  /* 0x0000000608080291 */ /* 0x002fe2000f8ec03f */
[----:B--2---:R-:W-:Y:S01]  /*0210*/  ISETP.NE.AND P1, PT, R4, RZ, PT ;  /* 0x000000ff0400720c */ /* 0x004fe20003f25270 */
[----:B------:R-:W-:-:S04]  /*0220*/  @UP0 UIADD3 UR6, -UR7, 0x100000, URZ ;  /* 0x0010000007060890 */ /* 0x000fc8000fffe13f */
[----:B------:R-:W-:Y:S02]  /*0230*/  @UP0 USHF.L.U32 UR7, UR6, 0xb, URZ ;  /* 0x0000000b06070899 */ /* 0x000fe4000800063f */
[----:B------:R-:W-:-:S04]  /*0240*/  @UP0 USHF.L.U32 UR6, UR6, 0x1, URZ ;  /* 0x0000000106060899 */ /* 0x000fc8000800063f */
[----:B------:R-:W-:Y:S01]  /*0250*/  UISETP.NE.AND UP0, UPT, UR9, URZ, UPT ;  /* 0x0000003f0900728c */ /* 0x000fe2000bf05270 */
[----:B------:R-:W0:Y:S02]  /*0260*/  FENCE.VIEW.ASYNC.S ;  /* 0x00000000000073c6 */ /* 0x000e240000000000 */
[----:B0-----:R0:W1:Y:S05]  /*0270*/  @UP1 SYNCS.EXCH.64 URZ, [UR8+0x38800], UR4 ;  /* 0x03880004083f15b2 */ /* 0x00106a0008000100 */
[----:B------:R0:W2:Y:S01]  /*0280*/  @UP2 SYNCS.EXCH.64 URZ, [UR8+0x38820], UR6 ;  /* 0x03882006083f25b2 */ /* 0x0000a20008000100 */
[----:B------:R-:W-:Y:S05]  /*0290*/  @P1 BRA `(.L_x_2) ;  /* 0x0000000000481947 */ /* 0x000fea0003800000 */
[----:B0-----:R-:W0:Y:S01]  /*02a0*/  S2UR UR5, SR_CgaCtaId ;  /* 0x00000000000579c3 */ /* 0x001e220000008800 */
[----:B------:R-:W-:Y:S01]  /*02b0*/  UMOV UR4, 0x400 ;  /* 0x0000040000047882 */ /* 0x000fe20000000000 */
[----:B------:R-:W-:Y:S01]  /*02c0*/  UMOV UR6, 0x1 ;  /* 0x0000000100067882 */ /* 0x000fe20000000000 */
[----:B------:R-:W-:Y:S01]  /*02d0*/  UMOV UR7, 0x2 ;  /* 0x0000000200077882 */ /* 0x000fe20000000000 */
[----:B------:R-:W-:Y:S01]  /*02e0*/  ELECT P0, URZ, PT ;  /* 0x00000000003f782f */ /* 0x000fe20003800000 */
[----:B0-----:R-:W-:Y:S02]  /*02f0*/  ULEA UR8, UR5, UR4, 0x18 ;  /* 0x0000000405087291 */ /* 0x001fe4000f8ec03f */
[----:B------:R-:W-:-:S04]  /*0300*/  UIADD3 UR4, -UR6, 0x100000, URZ ;  /* 0x0010000006047890 */ /* 0x000fc8000fffe13f */
[----:B------:R-:W-:Y:S02]  /*0310*/  USHF.L.U32 UR5, UR4, 0xb, URZ ;  /* 0x0000000b04057899 */ /* 0x000fe4000800063f */
[----:B------:R-:W-:Y:S02]  /*0320*/  USHF.L.U32 UR4, UR4, 0x1, URZ ;  /* 0x0000000104047899 */ /* 0x000fe4000800063f */
[----:B------:R-:W-:-:S04]  /*0330*/  UIADD3 UR6, -UR7, 0x100000, URZ ;  /* 0x0010000007067890 */ /* 0x000fc8000fffe13f */
[----:B------:R-:W-:Y:S02]  /*0340*/  USHF.L.U32 UR7, UR6, 0xb, URZ ;  /* 0x0000000b06077899 */ /* 0x000fe4000800063f */
[----:B------:R-:W-:Y:S01]  /*0350*/  USHF.L.U32 UR6, UR6, 0x1, URZ ;  /* 0x0000000106067899 */ /* 0x000fe2000800063f */
[----:B------:R-:W0:Y:S03]  /*0360*/  FENCE.VIEW.ASYNC.S ;  /* 0x00000000000073c6 */ /* 0x000e260000000000 */
[----:B0-----:R3:W4:Y:S08]  /*0370*/  SYNCS.EXCH.64 URZ, [UR8+0x38830], UR4 ;  /* 0x03883004083f75b2 */ /* 0x0017300008000100 */
[----:B------:R3:W0:Y:S01]  /*0380*/  SYNCS.EXCH.64 URZ, [UR8+0x38840], UR6 ;  /* 0x03884006083f75b2 */ /* 0x0006220008000100 */
[----:B------:R3:W0:Y:S01]  /*0390*/  SYNCS.EXCH.64 URZ, [UR8+0x38838], UR4 ;  /* 0x03883804083f75b2 */ /* 0x0006220008000100 */
[----:B------:R3:W0:Y:S02]  /*03a0*/  SYNCS.EXCH.64 URZ, [UR8+0x38848], UR6 ;  /* 0x03884806083f75b2 */ /* 0x0006240008000100 */
[----:B---3--:R-:W-:Y:S01]  /*03b0*/  NOP ;  /* 0x0000000000007918 */ /* 0x008fe20000000000 */
.L_x_2:
[----:B------:R-:W3:Y:S01]  /*03c0*/  SHFL.IDX PT, R3, R2, RZ, 0x1f ;  /* 0x00001fff02037589 */ /* 0x000ee200000e0000 */
[----:B------:R-:W-:Y:S01]  /*03d0*/  NOP ;  /* 0x0000000000007918 */ /* 0x000fe20000000000 */
[----:B---3--:R-:W-:-:S13]  /*03e0*/  ISETP.NE.AND P0, PT, R3, RZ, PT ;  /* 0x000000ff0300720c */ /* 0x008fda0003f05270 */
        /* <DEDUP_REMOVED lines=14> */
[----:B0-----:R3:W0:Y:S08]  /*04d0*/  SYNCS.EXCH.64 URZ, [UR8+0x38850], UR4 ;  /* 0x03885004083f75b2 */ /* 0x0016300008000100 */
[----:B------:R3:W0:Y:S01]  /*04e0*/  SYNCS.EXCH.64 URZ, [UR8+0x38860], UR6 ;  /* 0x03886006083f75b2 */ /* 0x0006220008000100 */
[----:B------:R3:W0:Y:S01]  /*04f0*/  SYNCS.EXCH.64 URZ, [UR8+0x38858], UR4 ;  /* 0x03885804083f75b2 */ /* 0x0006220008000100 */
[----:B------:R3:W0:Y:S02]  /*0500*/  SYNCS.EXCH.64 URZ, [UR8+0x38868], UR6 ;  /* 0x03886806083f75b2 */ /* 0x0006240008000100 */
[----:B---3--:R-:W-:Y:S01]  /*0510*/  NOP ;  /* 0x0000000000007918 */ /* 0x008fe20000000000 */
.L_x_3:
[----:B------:R-:W3:Y:S01]  /*0520*/  SHFL.IDX PT, R3, R2, RZ, 0x1f ;  /* 0x00001fff02037589 */ /* 0x000ee200000e0000 */
[----:B------:R-:W-:Y:S01]  /*0530*/  NOP ;  /* 0x0000000000007918 */ /* 0x000fe20000000000 */
[----:B---3--:R-:W-:-:S13]  /*0540*/  ISETP.NE.AND P0, PT, R3, RZ, PT ;  /* 0x000000ff0300720c */ /* 0x008fda0003f05270 */
[----:B------:R-:W-:Y:S05]  /*0550*/  @P0 BRA `(.L_x_4) ;  /* 0x0000000000380947 */ /* 0x000fea0003800000 */
[----:B0-----:R-:W0:Y:S01]  /*0560*/  S2UR UR5, SR_CgaCtaId ;  /* 0x00000000000579c3 */ /* 0x001e220000008800 */
[----:B------:R-:W-:Y:S01]  /*0570*/  UMOV UR4, 0x400 ;  /* 0x0000040000047882 */ /* 0x000fe20000000000 */
[----:B------:R-:W-:Y:S01]  /*0580*/  UMOV UR7, 0x1 ;  /* 0x0000000100077882 */ /* 0x000fe20000000000 */
[----:B------:R-:W-:Y:S01]  /*0590*/  ELECT P0, URZ, PT ;  /* 0x00000000003f782f */ /* 0x000fe20003800000 */
[----:B0-----:R-:W-:Y:S02]  /*05a0*/  ULEA UR6, UR5, UR4, 0x18 ;  /* 0x0000000405067291 */ /* 0x001fe4000f8ec03f */
[----:B------:R-:W-:-:S04]  /*05b0*/  UIADD3 UR4, -UR7, 0x100000, URZ ;  /* 0x0010000007047890 */ /* 0x000fc8000fffe13f */
[----:B------:R-:W-:Y:S02]  /*05c0*/  USHF.L.U32 UR5, UR4, 0xb, URZ ;  /* 0x0000000b04057899 */ /* 0x000fe4000800063f */
[----:B------:R-:W-:Y:S01]  /*05d0*/  USHF.L.U32 UR4, UR4, 0x1, URZ ;  /* 0x0000000104047899 */ /* 0x000fe2000800063f */
[----:B------:R-:W0:Y:S11]  /*05e0*/  FENCE.VIEW.ASYNC.S ;  /* 0x00000000000073c6 */ /* 0x000e360000000000 */
[----:B0-----:R3:W0:Y:S01]  /*05f0*/  SYNCS.EXCH.64 URZ, [UR6+0x38870], UR4 ;  /* 0x03887004063f75b2 */ /* 0x0016220008000100 */
[----:B------:R3:W0:Y:S01]  /*0600*/  SYNCS.EXCH.64 URZ, [UR6+0x38880], UR4 ;  /* 0x03888004063f75b2 */ /* 0x0006220008000100 */
[----:B------:R3:W0:Y:S01]  /*0610*/  SYNCS.EXCH.64 URZ, [UR6+0x38878], UR4 ;  /* 0x03887804063f75b2 */ /* 0x0006220008000100 */
[----:B------:R3:W0:Y:S02]  /*0620*/  SYNCS.EXCH.64 URZ, [UR6+0x38888], UR4 ;  /* 0x03888804063f75b2 */ /* 0x0006240008000100 */
[----:B---3--:R-:W-:Y:S01]  /*0630*/  NOP ;  /* 0x0000000000007918 */ /* 0x008fe20000000000 */
.L_x_4:
        /* <DEDUP_REMOVED lines=22> */
.L_x_5:
        /* <DEDUP_REMOVED lines=22> */
.L_x_6:
[----:B0-----:R-:W-:Y:S01]  /*0900*/  UMOV UR4, 0x1 ;  /* 0x0000000100047882 */ /* 0x001fe20000000000 */
[----:B------:R-:W-:Y:S01]  /*0910*/  PLOP3.LUT P0, PT, PT, PT, UP0, 0x80, 0x0 ;  /* 0x000000000000781c */ /* 0x000fe20003f0f008 */
[----:B------:R-:W-:Y:S01]  /*0920*/  USEL UR4, UR4, 0x2, !UP0 ;  /* 0x0000000204047887 */ /* 0x000fe2000c000000 */
[----:B------:R-:W-:-:S05]  /*0930*/  NOP ;  /* 0x0000000000007918 */ /* 0x000fca0000000000 */
[----:B------:R-:W-:-:S05]  /*0940*/  IMAD.U32 R3, RZ, RZ, UR4 ;  /* 0x00000004ff037e24 */ /* 0x000fca000f8e00ff */
[----:B------:R0:W-:Y:S01]  /*0950*/  STL [R1+0x34], R3 ;  /* 0x0000340301007387 */ /* 0x0001e20000100800 */
[----:B-12-4-:R-:W-:Y:S06]  /*0960*/  BAR.SYNC.DEFER_BLOCKING 0x0 ;  /* 0x0000000000007b1d */ /* 0x016fec0000010000 */
[----:B------:R-:W-:Y:S05]  /*0970*/  @!P0 BRA `(.L_x_7) ;  /* 0x000000b4003c8947 */ /* 0x000fea0003800000 */
.L_x_8:
[----:B------:R-:W-:-:S08]  /*0980*/  NOP ;  /* 0x0000000000007918 */ /* 0x000fd00000000000 */
[----:B------:R-:W1:Y:S02]  /*0990*/  USETMAXREG.TRY_ALLOC.CTAPOOL UP0, 0xf0 ;  /* 0x000000f0000079c8 */ /* 0x000e640008000600 */
[----:B-1----:R-:W-:-:S13]  /*09a0*/  PLOP3.LUT P0, PT, PT, PT, UP0, 0x80, 0x0 ;  /* 0x000000000000781c */ /* 0x002fda0003f0f008 */
[----:B------:R-:W-:Y:S05]  /*09b0*/  @!P0 BRA `(.L_x_8) ;  /* 0xfffffffc00f08947 */ /* 0x000fea000383ffff */
[----:B------:R-:W1:Y:S08]  /*09c0*/  S2UR UR4, SR_CTAID.X ;  /* 0x00000000000479c3 */ /* 0x000e700000002500 */
[----:B------:R-:W-:Y:S08]  /*09d0*/  BAR.ARV 0x8, 0x180 ;  /* 0x0206000000007b1d */ /* 0x000ff00000002000 */
[----:B------:R-:W1:Y:S02]  /*09e0*/  LDC R2, c[0x0][0xc34] ;  /* 0x00030d00ff027b82 */ /* 0x000e640000000800 */
[----:B-1----:R-:W-:-:S13]  /*09f0*/  ISETP.LE.AND P0, PT, R2, UR4, PT ;  /* 0x0000000402007c0c */ /* 0x002fda000bf03270 */
[----:B------:R-:W-:Y:S05]  /*0a00*/  @P0 EXIT ;  /* 0x000000000000094d */ /* 0x000fea0003800000 */
[----:B0-----:R-:W2:Y:S01]  /*0a10*/  LDL R3, [R1+0x34] ;  /* 0x0000340001037983 */ /* 0x001ea20000100800 */
[----:B------:R-:W-:Y:S01]  /*0a20*/  VIADD R0, R0, 0xffffff80 ;  /* 0xffffff8000007836 */ /* 0x000fe20000000000 */
[----:B------:R-:W-:Y:S01]  /*0a30*/  UMOV UR60, URZ ;  /* 0x0000003f003c7c82 */ /* 0x000fe20008000000 */
[----:B------:R-:W-:Y:S01]  /*0a40*/  IMAD.U32 R212, RZ, RZ, UR4 ;  /* 0x00000004ffd47e24 */ /* 0x000fe2000f8e00ff */
[----:B------:R-:W-:Y:S02]  /*0a50*/  UMOV UR4, URZ ;  /* 0x0000003f00047c82 */ /* 0x000fe40008000000 */
[----:B------:R-:W-:Y:S02]  /*0a60*/  IMAD.U32 R214, RZ, RZ, UR4 ;  /* 0x00000004ffd67e24 */ /* 0x000fe4000f8e00ff */
[----:B------:R-:W-:Y:S01]  /*0a70*/  IMAD.U32 R16, RZ, RZ, UR4 ;  /* 0x00000004ff107e24 */ /* 0x000fe2000f8e00ff */
[----:B--2---:R-:W-:Y:S02]  /*0a80*/  R2UR UR5, R3 ;  /* 0x00000000030572ca */ /* 0x004fe400000e0000 */
[----:B------:R-:W-:-:S04]  /*0a90*/  SHF.R.S32.HI R3, RZ, 0x1f, R0 ;  /* 0x0000001fff037819 */ /* 0x000fc80000011400 */
[CC--:B------:R-:W-:Y:S02]  /*0aa0*/  LEA.HI R2, R3.reuse, R0.reuse, RZ, 0x7 ;  /* 0x0000000003027211 */ /* 0x0c0fe400078f38ff */
[CC--:B------:R-:W-:Y:S02]  /*0ab0*/  LEA.HI R6, R3.reuse, R0.reuse, RZ, 0x5 ;  /* 0x0000000003067211 */ /* 0x0c0fe400078f28ff */
[----:B------:R-:W-:Y:S02]  /*0ac0*/  LOP3.LUT R5, R2, 0xffffff80, RZ, 0xc0, !PT ;  /* 0xffffff8002057812 */ /* 0x000fe400078ec0ff */
[CC--:B------:R-:W-:Y:S01]  /*0ad0*/  LEA.HI R4, R3.reuse, R0.reuse, RZ, 0x4 ;  /* 0x0000000003047211 */ /* 0x0c0fe200078f20ff */
[----:B------:R-:W-:Y:S01]  /*0ae0*/  IMAD.SHL.U32 R6, R6, 0x20, RZ ;  /* 0x0000002006067824 */ /* 0x000fe200078e00ff */
[CC--:B------:R-:W-:Y:S01]  /*0af0*/  LEA.HI R7, R3.reuse, R0.reuse, RZ, 0x2 ;  /* 0x0000000003077211 */ /* 0x0c0fe200078f10ff */
[----:B------:R-:W-:Y:S01]  /*0b00*/  IMAD.IADD R218, R0, 0x1, -R5 ;  /* 0x0000000100da7824 */ /* 0x000fe200078e0a05 */
[----:B------:R-:W-:Y:S01]  /*0b10*/  LEA.HI R213, R3, R0, RZ, 0x3 ;  /* 0x0000000003d57211 */ /* 0x000fe200078f18ff */
[----:B------:R-:W-:Y:S01]  /*0b20*/  ULOP3.LUT UR5, UR5, 0x1, URZ, 0xfc, !UPT ;  /* 0x0000000105057892 */ /* 0x000fe2000f8efc3f */
[----:B------:R-:W-:-:S02]  /*0b30*/  LOP3.LUT R13, R7, 0xfffffffc, RZ, 0xc0, !PT ;  /* 0xfffffffc070d7812 */ /* 0x000fc400078ec0ff */
[----:B------:R-:W-:Y:S02]  /*0b40*/  SHF.R.S32.HI R5, RZ, 0x1f, R218 ;  /* 0x0000001fff057819 */ /* 0x000fe400000114da */
[----:B------:R-:W-:Y:S01]  /*0b50*/  SHF.R.S32.HI R219, RZ, 0x7, R2 ;  /* 0x00000007ffdb7819 */ /* 0x000fe20000011402 */
[----:B------:R-:W-:Y:S01]  /*0b60*/  IMAD.IADD R13, R0, 0x1, -R13 ;  /* 0x00000001000d7824 */ /* 0x000fe200078e0a0d */
[----:B------:R-:W-:Y:S01]  /*0b70*/  LEA.HI R3, R5, R218, RZ, 0x2 ;  /* 0x000000da05037211 */ /* 0x000fe200078f10ff */
[----:B------:R-:W-:Y:S01]  /*0b80*/  IMAD.U32 R226, RZ, RZ, UR5 ;  /* 0x00000005ffe27e24 */ /* 0x000fe2000f8e00ff */
[----:B------:R-:W-:Y:S02]  /*0b90*/  LOP3.LUT R7, R4, 0x3fffff0, RZ, 0xc0, !PT ;  /* 0x03fffff004077812 */ /* 0x000fe400078ec0ff */
[--C-:B------:R-:W-:Y:S02]  /*0ba0*/  SHF.R.S32.HI R8, RZ, 0x2, R3.reuse ;  /* 0x00000002ff087819 */ /* 0x100fe40000011403 */
[----:B------:R-:W-:Y:S01]  /*0bb0*/  SHF.R.S32.HI R11, RZ, 0x1f, R3 ;  /* 0x0000001fff0b7819 */ /* 0x000fe20000011403 */
[----:B------:R-:W-:Y:S01]  /*0bc0*/  IMAD.IADD R7, R0, 0x1, -R7 ;  /* 0x0000000100077824 */ /* 0x000fe200078e0a07 */
[----:B------:R-:W-:-:S02]  /*0bd0*/  LOP3.LUT R23, R213, 0xfffffff8, RZ, 0xc0, !PT ;  /* 0xfffffff8d5177812 */ /* 0x000fc400078ec0ff */
[----:B------:R-:W-:Y:S02]  /*0be0*/  LEA.HI R11, R11, R8, RZ, 0x3 ;  /* 0x000000080b0b7211 */ /* 0x000fe400078f18ff */
[----:B------:R-:W-:Y:S01]  /*0bf0*/  SHF.R.S32.HI R9, RZ, 0x4, R4 ;  /* 0x00000004ff097819 */ /* 0x000fe20000011404 */
[----:B------:R-:W-:Y:S01]  /*0c00*/  IMAD.IADD R23, R0, 0x1, -R23 ;  /* 0x0000000100177824 */ /* 0x000fe200078e0a17 */
[----:B------:R-:W-:Y:S02]  /*0c10*/  LOP3.LUT R11, R11, 0xfffffff8, RZ, 0xc0, !PT ;  /* 0xfffffff80b0b7812 */ /* 0x000fe400078ec0ff */
[----:B------:R-:W-:Y:S01]  /*0c20*/  LEA.HI R2, R2, R219, RZ, 0x1 ;  /* 0x000000db02027211 */ /* 0x000fe200078f08ff */
[----:B------:R-:W-:Y:S01]  /*0c30*/  IMAD.SHL.U32 R17, R23, 0x8, RZ ;  /* 0x0000000817117824 */ /* 0x000fe200078e00ff */
[----:B------:R-:W-:Y:S01]  /*0c40*/  LEA.HI R5, R5, R218, RZ, 0x5 ;  /* 0x000000da05057211 */ /* 0x000fe200078f28ff */
[----:B------:R-:W-:Y:S01]  /*0c50*/  IMAD.IADD R8, R8, 0x1, -R11 ;  /* 0x0000000108087824 */ /* 0x000fe200078e0a0b */
[----:B------:R-:W-:Y:S01]  /*0c60*/  LEA.HI R4, R4, R9, RZ, 0x1 ;  /* 0x0000000904047211 */ /* 0x000fe200078f08ff */
[----:B------:R-:W-:Y:S01]  /*0c70*/  VIADD R22, R17, 0x40 ;  /* 0x0000004011167836 */ /* 0x000fe20000000000 */
[----:B------:R-:W-:Y:S01]  /*0c80*/  LEA.HI R0, R13, R13, RZ, 0x1 ;  /* 0x0000000d0d007211 */ /* 0x000fe200078f08ff */
[C---:B------:R-:W-:Y:S01]  /*0c90*/  VIADD R19, R17.reuse, 0x80 ;  /* 0x0000008011137836 */ /* 0x040fe20000000000 */
[----:B------:R-:W-:Y:S01]  /*0ca0*/  LOP3.LUT R2, R2, 0x3fffffe, RZ, 0xc0, !PT ;  /* 0x03fffffe02027812 */ /* 0x000fe200078ec0ff */
[----:B------:R-:W-:Y:S01]  /*0cb0*/  VIADD R18, R17, 0xc0 ;  /* 0x000000c011127836 */ /* 0x000fe20000000000 */
[----:B------:R-:W-:-:S02]  /*0cc0*/  SHF.R.S32.HI R5, RZ, 0x5, R5 ;  /* 0x00000005ff057819 */ /* 0x000fc40000011405 */
[----:B------:R-:W-:Y:S01]  /*0cd0*/  LOP3.LUT R6, R6, 0xfffffc00, RZ, 0xc0, !PT ;  /* 0xfffffc0006067812 */ /* 0x000fe200078ec0ff */
[----:B------:R-:W-:Y:S01]  /*0ce0*/  IMAD.IADD R2, R219, 0x1, -R2 ;  /* 0x00000001db027824 */ /* 0x000fe200078e0a02 */
[----:B------:R-:W-:Y:S01]  /*0cf0*/  LOP3.LUT R4, R4, 0x1ffffffe, RZ, 0xc0, !PT ;  /* 0x1ffffffe04047812 */ /* 0x000fe200078ec0ff */
[----:B------:R-:W-:Y:S01]  /*0d00*/  IMAD R5, R5, 0x10, R8 ;  /* 0x0000001005057824 */ /* 0x000fe200078e0208 */
[----:B------:R-:W-:Y:S01]  /*0d10*/  LOP3.LUT R3, R3, 0x7ffffffc, RZ, 0xc0, !PT ;  /* 0x7ffffffc03037812 */ /* 0x000fe200078ec0ff */
[----:B------:R-:W-:Y:S01]  /*0d20*/  IMAD R7, R7, 0x40, R6 ;  /* 0x0000004007077824 */ /* 0x000fe200078e0206 */
[----:B------:R-:W-:Y:S01]  /*0d30*/  LOP3.LUT R0, R0, 0x1ffffffe, RZ, 0xc0, !PT ;  /* 0x1ffffffe00007812 */ /* 0x000fe200078ec0ff */
[----:B------:R-:W-:Y:S01]  /*0d40*/  IMAD.IADD R4, R9, 0x1, -R4 ;  /* 0x0000000109047824 */ /* 0x000fe200078e0a04 */
[----:B------:R-:W-:Y:S01]  /*0d50*/  SHF.R.S32.HI R213, RZ, 0x3, R213 ;  /* 0x00000003ffd57819 */ /* 0x000fe200000114d5 */
[----:B------:R-:W-:Y:S01]  /*0d60*/  IMAD.MOV.U32 R6, RZ, RZ, -0x2 ;  /* 0xfffffffeff067424 */ /* 0x000fe200078e00ff */
[----:B------:R-:W-:Y:S01]  /*0d70*/  SHF.R.S32.HI R229, RZ, 0x1f, R22 ;  /* 0x0000001fffe57819 */ /* 0x000fe20000011416 */
[----:B------:R-:W-:Y:S01]  /*0d80*/  IMAD.IADD R3, R218, 0x1, -R3 ;  /* 0x00000001da037824 */ /* 0x000fe200078e0a03 */
[----:B------:R-:W-:Y:S01]  /*0d90*/  SHF.R.S32.HI R228, RZ, 0x1f, R19 ;  /* 0x0000001fffe47819 */ /* 0x000fe20000011413 */
[----:B------:R-:W-:Y:S01]  /*0da0*/  IMAD.IADD R221, R13, 0x1, -R0 ;  /* 0x000000010ddd7824 */ /* 0x000fe200078e0a00 */
[----:B------:R-:W-:Y:S01]  /*0db0*/  SHF.R.S32.HI R227, RZ, 0x1f, R18 ;  /* 0x0000001fffe37819 */ /* 0x000fe20000011412 */
[----:B------:R-:W-:-:S02]  /*0dc0*/  IMAD R220, R2, 0x40, R5 ;  /* 0x0000004002dc7824 */ /* 0x000fc400078e0205 */
[----:B------:R-:W-:Y:S02]  /*0dd0*/  IMAD R224, R4, 0x8, R7 ;  /* 0x0000000804e07824 */ /* 0x000fe400078e0207 */
[----:B------:R-:W-:Y:S02]  /*0de0*/  IMAD R225, R3, R6, 0x50 ;  /* 0x0000005003e17424 */ /* 0x000fe400078e0206 */
[----:B------:R-:W-:-:S07]  /*0df0*/  IMAD R221, R221, 0x8, R220 ;  /* 0x00000008dddd7824 */ /* 0x000fce00078e02dc */
.L_x_37:
[----:B------:R-:W0:Y:S01]  /*0e00*/  SHFL.IDX PT, R0, R219, RZ, 0x1f ;  /* 0x00001fffdb007589 */ /* 0x000e2200000e0000 */
[----:B-1----:R-:W1:Y:S01]  /*0e10*/  S2UR UR4, SR_CgaCtaId ;  /* 0x00000000000479c3 */ /* 0x002e620000008800 */
[----:B------:R-:W-:Y:S01]  /*0e20*/  ULDC.64 UR6, c[0x0][0x418] ;  /* 0x0001060000067ab9 */ /* 0x000fe20000000a00 */
[----:B------:R-:W-:Y:S01]  /*0e30*/  ULDC UR5, c[0x0][0xc38] ;  /* 0x00030e0000057ab9 */ /* 0x000fe20000000800 */
[----:B------:R-:W-:Y:S01]  /*0e40*/  UISETP.NE.U32.AND UP0, UPT, UR6, URZ, UPT ;  /* 0x0000003f0600728c */ /* 0x000fe2000bf05070 */
[----:B------:R-:W-:Y:S01]  /*0e50*/  R2UR UR13, R212 ;  /* 0x00000000d40d72ca */ /* 0x000fe200000e0000 */
[----:B------:R-:W-:Y:S02]  /*0e60*/  UISETP.NE.AND UP1, UPT, UR5, 0x1, UPT ;  /* 0x000000010500788c */ /* 0x000fe4000bf25270 */
[----:B------:R-:W-:Y:S01]  /*0e70*/  UISETP.NE.AND.EX UP0, UPT, UR7, URZ, UPT, UP0 ;  /* 0x0000003f0700728c */ /* 0x000fe2000bf05300 */
[----:B------:R-:W-:Y:S01]  /*0e80*/  ULDC UR5, c[0x0][0xc44] ;  /* 0x0003110000057ab9 */ /* 0x000fe20000000800 */
[----:B------:R-:W-:Y:S01]  /*0e90*/  UMOV UR36, 0x400 ;  /* 0x0000040000247882 */ /* 0x000fe20000000000 */
[----:B------:R-:W-:Y:S01]  /*0ea0*/  UISETP.NE.AND UP2, UPT, UR5, 0x1, UPT ;  /* 0x000000010500788c */ /* 0x000fe2000bf45270 */
[----:B------:R-:W-:Y:S01]  /*0eb0*/  ULDC UR61, c[0x0][0x424] ;  /* 0x00010900003d7ab9 */ /* 0x000fe20000000800 */
[----:B------:R-:W-:Y:S01]  /*0ec0*/  ULDC UR10, c[0x0][0x2f0] ;  /* 0x0000bc00000a7ab9 */ /* 0x000fe20000000800 */
[----:B------:R-:W-:-:S03]  /*0ed0*/  USEL UR61, UR61, 0x1, UP0 ;  /* 0x000000013d3d7887 */ /* 0x000fc60008000000 */
[----:B------:R-:W-:Y:S01]  /*0ee0*/  @UP1 ULDC UR12, c[0x0][0xc40] ;  /* 0x00031000000c1ab9 */ /* 0x000fe20000000800 */
[----:B------:R-:W-:Y:S01]  /*0ef0*/  UMOV UR14, UR13 ;  /* 0x0000000d000e7c82 */ /* 0x000fe20008000000 */
[----:B------:R-:W-:-:S03]  /*0f00*/  UIMAD UR61, UR61, UR10, URZ ;  /* 0x0000000a3d3d72a4 */ /* 0x000fc6000f8e023f */
[----:B------:R-:W-:Y:S01]  /*0f10*/  @UP2 ULDC.64 UR8, c[0x0][0xc48] ;  /* 0x0003120000082ab9 */ /* 0x000fe20000000a00 */
[----:B0-----:R-:W-:Y:S01]  /*0f20*/  R2UR UR6, R0 ;  /* 0x00000000000672ca */ /* 0x001fe200000e0000 */
[----:B-1----:R-:W-:-:S03]  /*0f30*/  ULEA UR36, UR4, UR36, 0x18 ;  /* 0x0000002404247291 */ /* 0x002fc6000f8ec03f */
[----:B------:R-:W-:Y:S01]  /*0f40*/  @UP1 ULDC UR4, c[0x0][0xc3c] ;  /* 0x00030f0000041ab9 */ /* 0x000fe20000000800 */
[----:B------:R-:W-:Y:S02]  /*0f50*/  UIADD3 UR11, UR36, 0x14400, URZ ;  /* 0x00014400240b7890 */ /* 0x000fe4000fffe03f */
[----:B------:R-:W-:Y:S02]  /*0f60*/  UIMAD.WIDE.U32 UR4, UR13, UR4, URZ ;  /* 0x000000040d0472a5 */ /* 0x000fe4000f8e003f */
[----:B------:R-:W-:Y:S02]  /*0f70*/  ULOP3.LUT UP0, URZ, UR11, 0x9f, URZ, 0xc0, !UPT ;  /* 0x0000009f0b3f7892 */ /* 0x000fe4000f80c03f */
[----:B------:R-:W-:Y:S02]  /*0f80*/  @UP1 USHF.R.U32.HI UR14, URZ, UR12, UR5 ;  /* 0x0000000c3f0e1299 */ /* 0x000fe40008011605 */
[----:B------:R-:W-:Y:S02]  /*0f90*/  ULEA.HI UR7, UR6, UR6, URZ, 0x1 ;  /* 0x0000000606077291 */ /* 0x000fe4000f8f083f */
[----:B------:R-:W-:Y:S01]  /*0fa0*/  UIMAD.WIDE.U32 UR4, UR14, UR8, URZ ;  /* 0x000000080e0472a5 */ /* 0x000fe2000f8e003f */
[----:B------:R-:W-:Y:S01]  /*0fb0*/  PLOP3.LUT P0, PT, PT, PT, UP0, 0x80, 0x0 ;  /* 0x000000000000781c */ /* 0x000fe20003f0f008 */
[----:B------:R-:W-:Y:S01]  /*0fc0*/  ULOP3.LUT UR7, UR7, 0x1e, URZ, 0xc0, !UPT ;  /* 0x0000001e07077892 */ /* 0x000fe2000f8ec03f */
[----:B------:R-:W-:Y:S01]  /*0fd0*/  IMAD.U32 R216, RZ, RZ, UR14 ;  /* 0x0000000effd87e24 */ /* 0x000fe2000f8e00ff */
[----:B------:R-:W-:Y:S01]  /*0fe0*/  UMOV UR10, UR14 ;  /* 0x0000000e000a7c82 */ /* 0x000fe20008000000 */
[----:B------:R-:W-:-:S02]  /*0ff0*/  @UP2 USHF.R.U32.HI UR10, URZ, UR9, UR5 ;  /* 0x000000093f0a2299 */ /* 0x000fc40008011605 */
[----:B------:R-:W-:Y:S02]  /*1000*/  UIADD3 UR7, UR6, -UR7, URZ ;  /* 0x8000000706077290 */ /* 0x000fe4000fffe03f */
[----:B------:R-:W-:Y:S02]  /*1010*/  UIADD3 UR6, UR61, 0x4f, URZ ;  /* 0x0000004f3d067890 */ /* 0x000fe4000fffe03f */
[----:B------:R-:W-:Y:S01]  /*1020*/  ULEA UR8, UR7, UR11, 0xd ;  /* 0x0000000b07087291 */ /* 0x000fe2000f8e683f */
[----:B------:R-:W-:Y:S01]  /*1030*/  MOV R215, UR10 ;  /* 0x0000000a00d77c02 */ /* 0x000fe20008000f00 */
[----:B------:R-:W-:Y:S02]  /*1040*/  UIMAD.WIDE UR6, UR6, 0x66666667, URZ ;  /* 0x66666667060678a5 */ /* 0x000fe4000f8e023f */
[----:B------:R-:W-:Y:S02]  /*1050*/  USHF.R.U32.HI UR8, URZ, 0x4, UR8 ;  /* 0x000000043f087899 */ /* 0x000fe40008011608 */
[----:B------:R-:W-:-:S02]  /*1060*/  USHF.R.U32.HI UR4, URZ, 0x1f, UR7 ;  /* 0x0000001f3f047899 */ /* 0x000fc40008011607 */
[----:B------:R-:W-:Y:S02]  /*1070*/  ULOP3.LUT UR37, UR8, 0x3fff, URZ, 0xc0, !UPT ;  /* 0x00003fff08257892 */ /* 0x000fe4000f8ec03f */
[----:B------:R-:W-:-:S03]  /*1080*/  ULEA.HI.SX32 UR5, UR7, UR4, 0x1b ;  /* 0x0000000407057291 */ /* 0x000fc6000f8fda3f */
[----:B------:R-:W-:Y:S02]  /*1090*/  UMOV UR4, UR13 ;  /* 0x0000000d00047c82 */ /* 0x000fe40008000000 */
[----:B------:R-:W-:Y:S02]  /*10a0*/  IMAD.U32 R217, RZ, RZ, UR4 ;  /* 0x00000004ffd97e24 */ /* 0x000fe4000f8e00ff */
[----:B------:R-:W-:Y:S01]  /*10b0*/  IMAD.U32 R152, RZ, RZ, UR5 ;  /* 0x00000005ff987e24 */ /* 0x000fe2000f8e00ff */
[----:B---3--:R-:W-:Y:S06]  /*10c0*/  @!P0 BRA `(.L_x_9) ;  /* 0x0000000000408947 */ /* 0x008fec0003800000 */
[----:B------:R-:W-:Y:S01]  /*10d0*/  MOV R0, 0x0 ;  /* 0x0000000000007802 */ /* 0x000fe20000000f00 */
[----:B------:R-:W-:Y:S01]  /*10e0*/  ULDC.64 UR4, c[0x4][0xa8] ;  /* 0x01002a0000047ab9 */ /* 0x000fe20000000a00 */
[----:B------:R-:W-:Y:S01]  /*10f0*/  ULDC.64 UR6, c[0x4][0x28] ;  /* 0x01000a0000067ab9 */ /* 0x000fe20000000a00 */
[----:B------:R-:W-:Y:S01]  /*1100*/  IMAD.U32 R4, RZ, RZ, UR4 ;  /* 0x00000004ff047e24 */ /* 0x000fe2000f8e00ff */
[----:B------:R0:W1:Y:S01]  /*1110*/  LDC.64 R2, c[0x4][R0] ;  /* 0x0100000000027b82 */ /* 0x0000620000000a00 */
[----:B------:R-:W-:Y:S01]  /*1120*/  IMAD.U32 R5, RZ, RZ, UR5 ;  /* 0x00000005ff057e24 */ /* 0x000fe2000f8e00ff */
[----:B------:R-:W-:Y:S01]  /*1130*/  ULDC.64 UR4, c[0x4][0xb0] ;  /* 0x01002c0000047ab9 */ /* 0x000fe20000000a00 */
[----:B------:R-:W-:Y:S02]  /*1140*/  IMAD.U32 R10, RZ, RZ, UR6 ;  /* 0x00000006ff0a7e24 */ /* 0x000fe4000f8e00ff */
[----:B------:R-:W-:Y:S02]  /*1150*/  IMAD.U32 R6, RZ, RZ, UR4 ;  /* 0x00000004ff067e24 */ /* 0x000fe4000f8e00ff */
[----:B------:R-:W-:-:S02]  /*1160*/  IMAD.U32 R7, RZ, RZ, UR5 ;  /* 0x00000005ff077e24 */ /* 0x000fc4000f8e00ff */
[----:B------:R-:W-:Y:S02]  /*1170*/  IMAD.U32 R11, RZ, RZ, UR7 ;  /* 0x00000007ff0b7e24 */ /* 0x000fe4000f8e00ff */
[----:B------:R-:W-:Y:S02]  /*1180*/  IMAD.MOV.U32 R8, RZ, RZ, 0x70 ;  /* 0x00000070ff087424 */ /* 0x000fe400078e00ff */
[----:B------:R-:W-:Y:S02]  /*1190*/  IMAD.MOV.U32 R12, RZ, RZ, 0x1 ;  /* 0x00000001ff0c7424 */ /* 0x000fe400078e00ff */
[----:B0-----:R-:W-:-:S07]  /*11a0*/  IMAD.MOV.U32 R13, RZ, RZ, RZ ;  /* 0x000000ffff0d7224 */ /* 0x001fce00078e00ff */
[----:B------:R-:W-:-:S07]  /*11b0*/  LEPC R20, `(.L_x_9) ;  /* 0x000000001014794e */ /* 0x000fce0000000000 */
[----:B-1----:R-:W-:Y:S05]  /*11c0*/  CALL.ABS.NOINC R2 ;  /* 0x0000000002007343 */ /* 0x002fea0003c00000 */
.L_x_9:
[----:B------:R-:W-:Y:S02]  /*11d0*/  R2UR UR4, R214 ;  /* 0x00000000d60472ca */ /* 0x000fe400000e0000 */
[----:B------:R-:W-:-:S11]  /*11e0*/  R2UR UR5, R226 ;  /* 0x00000000e20572ca */ /* 0x000fd600000e0000 */
[----:B------:R-:W-:Y:S02]  /*11f0*/  ULOP3.LUT UR4, UR4, 0x1, URZ, 0xc0, !UPT ;  /* 0x0000000104047892 */ /* 0x000fe4000f8ec03f */
[----:B------:R-:W-:-:S04]  /*1200*/  IMAD.U32 R2, RZ, RZ, UR5 ;  /* 0x00000005ff027e24 */ /* 0x000fc8000f8e00ff */
[----:B------:R-:W-:Y:S01]  /*1210*/  IMAD.U32 R0, RZ, RZ, UR4 ;  /* 0x00000004ff007e24 */ /* 0x000fe2000f8e00ff */
[----:B------:R-:W-:-:S04]  /*1220*/  ISETP.NE.AND P0, PT, R2, 0x3, PT ;  /* 0x000000030200780c */ /* 0x000fc80003f05270 */
[----:B------:R-:W-:-:S04]  /*1230*/  SHF.L.U32 R0, R0, 0x1f, RZ ;  /* 0x0000001f00007819 */ /* 0x000fc800000006ff */
[----:B------:R-:W0:Y:S02]  /*1240*/  SYNCS.PHASECHK.TRANS64.TRYWAIT P1, [UR36+0x38800], R0 ;  /* 0x03880000ff0075a7 */ /* 0x000e240008020164 */
[----:B0-----:R-:W-:Y:S05]  /*1250*/  @!P1 BRA `(.L_x_10) ;  /* 0x000000f800a09947 */ /* 0x001fea0003800000 */
.L_x_138:
[----:B------:R-:W-:Y:S05]  /*1260*/  @!P0 BRA `(.L_x_11) ;  /* 0x0000000000048947 */ /* 0x000fea0003800000 */
[----:B------:R-:W-:Y:S01]  /*1270*/  BPT.TRAP 0x1 ;  /* 0x000000040000795c */ /* 0x000fe20000300000 */
.L_x_11:
[----:B------:R-:W-:Y:S01]  /*1280*/  R2UR UR4, R16 ;  /* 0x00000000100472ca */ /* 0x000fe200000e0000 */
[----:B0-----:R-:W-:-:S05]  /*1290*/  IMAD.U32 R0, RZ, RZ, UR60 ;  /* 0x0000003cff007e24 */ /* 0x001fca000f8e00ff */
[----:B------:R-:W-:-:S07]  /*12a0*/  LEA R0, R0, UR36, 0x3 ;  /* 0x0000002400007c11 */ /* 0x000fce000f8e18ff */
[----:B------:R-:W-:-:S05]  /*12b0*/  IMAD.U32 R3, RZ, RZ, UR4 ;  /* 0x00000004ff037e24 */ /* 0x000fca000f8e00ff */
[----:B------:R-:W-:-:S04]  /*12c0*/  SHF.L.U32 R3, R3, 0x1f, RZ ;  /* 0x0000001f03037819 */ /* 0x000fc800000006ff */
[----:B------:R0:W1:Y:S01]  /*12d0*/  SYNCS.PHASECHK.TRANS64.TRYWAIT P2, [R0+URZ+0x38830], R3 ;  /* 0x03883003000075a7 */ /* 0x000062000804017f */
[----:B------:R-:W-:Y:S05]  /*12e0*/  @!P0 BRA `(.L_x_12) ;  /* 0x0000000000048947 */ /* 0x000fea0003800000 */
[----:B------:R-:W-:Y:S01]  /*12f0*/  BPT.TRAP 0x1 ;  /* 0x000000040000795c */ /* 0x000fe20000300000 */
.L_x_12:
[----:B------:R-:W2:Y:S01]  /*1300*/  S2R R2, SR_TID.X ;  /* 0x0000000000027919 */ /* 0x000ea20000002100 */
[----:B------:R-:W-:Y:S01]  /*1310*/  IMAD.MOV.U32 R151, RZ, RZ, RZ ;  /* 0x000000ffff977224 */ /* 0x000fe200078e00ff */
[----:B--2---:R-:W-:-:S04]  /*1320*/  LOP3.LUT R2, R2, 0x7f, RZ, 0xc0, !PT ;  /* 0x0000007f02027812 */ /* 0x004fc800078ec0ff */
[----:B------:R-:W-:Y:S01]  /*1330*/  ISETP.NE.AND P1, PT, R2, RZ, PT ;  /* 0x000000ff0200720c */ /* 0x000fe20003f25270 */
[----:B-1----:R-:W-:-:S12]  /*1340*/  @P2 BRA `(.L_x_13) ;  /* 0x0000000000082947 */ /* 0x002fd80003800000 */
[----:B------:R-:W1:Y:S02]  /*1350*/  SYNCS.PHASECHK.TRANS64.TRYWAIT P2, [R0+URZ+0x38830], R3 ;  /* 0x03883003000075a7 */ /* 0x000e64000804017f */
[----:B-1----:R-:W-:Y:S05]  /*1360*/  @!P2 BRA `(.L_x_14) ;  /* 0x000000f80074a947 */ /* 0x002fea0003800000 */
.L_x_13:
[----:B------:R-:W-:Y:S05]  /*1370*/  WARPSYNC.ALL ;  /* 0x0000000000007948 */ /* 0x000fea0003800000 */
[----:B------:R-:W-:Y:S01]  /*1380*/  UIADD3 UR36, UR36, 0x24400, URZ ;  /* 0x0002440024247890 */ /* 0x000fe2000fffe03f */
[----:B------:R-:W-:Y:S01]  /*1390*/  WARPGROUP.ARRIVE ;  /* 0x00000000000079c5 */ /* 0x000fe20000000000 */
[----:B------:R-:W-:Y:S01]  /*13a0*/  ULOP3.LUT UR5, UR37, 0x10000, URZ, 0xfc, !UPT ;  /* 0x0001000025057892 */ /* 0x000fe2000f8efc3f */
[----:B------:R-:W-:Y:S01]  /*13b0*/  VIADD R2, R225, UR61 ;  /* 0x0000003de1027c36 */ /* 0x000fe20008000000 */
[----:B------:R-:W-:Y:S01]  /*13c0*/  USHF.R.U32.HI UR36, URZ, 0x4, UR36 ;  /* 0x000000043f247899 */ /* 0x000fe20008011624 */
[----:B------:R-:W-:Y:S01]  /*13d0*/  P2R R21, PR, RZ, 0x1 ;  /* 0x00000001ff157803 */ /* 0x000fe20000000000 */
[----:B------:R-:W-:Y:S01]  /*13e0*/  UMOV UR9, 0x40000040 ;  /* 0x4000004000097882 */ /* 0x000fe20000000000 */
[----:B------:R-:W-:Y:S01]  /*13f0*/  UMOV UR11, 0x40000040 ;  /* 0x40000040000b7882 */ /* 0x000fe20000000000 */
[----:B------:R-:W-:Y:S01]  /*1400*/  ULOP3.LUT UR36, UR36, 0x3fff, URZ, 0xc0, !UPT ;  /* 0x00003fff24247892 */ /* 0x000fe2000f8ec03f */
[----:B------:R-:W-:Y:S01]  /*1410*/  IMAD.U32 R13, RZ, RZ, UR9 ;  /* 0x00000009ff0d7e24 */ /* 0x000fe2000f8e00ff */
[----:B------:R-:W-:Y:S01]  /*1420*/  UMOV UR8, UR5 ;  /* 0x0000000500087c82 */ /* 0x000fe20008000000 */
[----:B------:R-:W-:Y:S01]  /*1430*/  UMOV UR15, UR9 ;  /* 0x00000009000f7c82 */ /* 0x000fe20008000000 */
[----:B------:R-:W-:Y:S01]  /*1440*/  ULOP3.LUT UR4, UR36, 0x10000, URZ, 0xfc, !UPT ;  /* 0x0001000024047892 */ /* 0x000fe2000f8efc3f */
[----:B------:R-:W-:Y:S01]  /*1450*/  IMAD.U32 R12, RZ, RZ, UR8 ;  /* 0x00000008ff0c7e24 */ /* 0x000fe2000f8e00ff */
[----:B------:R-:W-:Y:S01]  /*1460*/  UMOV UR14, UR8 ;  /* 0x00000008000e7c82 */ /* 0x000fe20008000000 */
[----:B------:R-:W-:Y:S01]  /*1470*/  UIADD3 UR7, UR5, 0x2, URZ ;  /* 0x0000000205077890 */ /* 0x000fe2000fffe03f */
[----:B01----:R-:W-:Y:S01]  /*1480*/  @!P1 VIADD R0, R0, 0x38840 ;  /* 0x0003884000009836 */ /* 0x003fe20000000000 */
[----:B------:R-:W-:Y:S01]  /*1490*/  UMOV UR17, 0x40000040 ;  /* 0x4000004000117882 */ /* 0x000fe20000000000 */
[----:B------:R-:W-:Y:S01]  /*14a0*/  IMAD.U32 R15, RZ, RZ, UR4 ;  /* 0x00000004ff0f7e24 */ /* 0x000fe2000f8e00ff */
[----:B------:R-:W-:Y:S01]  /*14b0*/  UIMAD UR4, UR60, 0xa00, UR4 ;  /* 0x00000a003c0478a4 */ /* 0x000fe2000f8e0204 */
[----:B------:R-:W-:Y:S01]  /*14c0*/  IMAD.U32 R11, RZ, RZ, UR17 ;  /* 0x00000011ff0b7e24 */ /* 0x000fe2000f8e00ff */
[----:B------:R-:W-:Y:S01]  /*14d0*/  UMOV UR19, 0x40000040 ;  /* 0x4000004000137882 */ /* 0x000fe20000000000 */
[----:B------:R-:W-:Y:S01]  /*14e0*/  UMOV UR16, UR7 ;  /* 0x0000000700107c82 */ /* 0x000fe20008000000 */
[----:B------:R-:W-:Y:S01]  /*14f0*/  UIADD3 UR6, UR4, 0x200, URZ ;  /* 0x0000020004067890 */ /* 0x000fe2000fffe03f */
[----:B------:R-:W-:Y:S01]  /*1500*/  IMAD.U32 R10, RZ, RZ, UR16 ;  /* 0x00000010ff0a7e24 */ /* 0x000fe2000f8e00ff */
[----:B------:R-:W-:Y:S01]  /*1510*/  UIADD3 UR12, UR4, 0x2, URZ ;  /* 0x00000002040c7890 */ /* 0x000fe2000fffe03f */
[----:B------:R-:W-:Y:S01]  /*1520*/  @!P1 PRMT R0, RZ, 0x654, R0 ;  /* 0x00000654ff009816 */ /* 0x000fe20000000000 */
[----:B------:R-:W-:Y:S01]  /*1530*/  UMOV UR10, UR4 ;  /* 0x00000004000a7c82 */ /* 0x000fe20008000000 */
[----:B------:R-:W-:Y:S01]  /*1540*/  UIADD3 UR7, UR5, 0x4, URZ ;  /* 0x0000000405077890 */ /* 0x000fe2000fffe03f */
[----:B------:R-:W-:Y:S01]  /*1550*/  HGMMA.64x16x16.F32 R56, gdesc[UR8], RZ, !UPT, gsb0 ;  /* 0x00200000083879f0 */ /* 0x000fe2000c0008ff */
[----:B------:R-:W-:Y:S01]  /*1560*/  UIADD3 UR10, UR4, 0x80, URZ ;  /* 0x00000080040a7890 */ /* 0x000fe2000fffe03f */
[--C-:B------:R-:W-:Y:S01]  /*1570*/  IMAD.MOV.U32 R150, RZ, RZ, R151.reuse ;  /* 0x000000ffff967224 */ /* 0x100fe200078e0097 */
[----:B------:R-:W-:Y:S01]  /*1580*/  UMOV UR8, UR14 ;  /* 0x0000000e00087c82 */ /* 0x000fe20008000000 */
[----:B------:R-:W-:Y:S01]  /*1590*/  UMOV UR9, UR15 ;  /* 0x0000000f00097c82 */ /* 0x000fe20008000000 */
[----:B------:R-:W-:Y:S01]  /*15a0*/  UMOV UR11, 0x40000040 ;  /* 0x40000040000b7882 */ /* 0x000fe20000000000 */
[----:B------:R-:W-:Y:S01]  /*15b0*/  UMOV UR18, UR12 ;  /* 0x0000000c00127c82 */ /* 0x000fe20008000000 */
[----:B------:R-:W-:Y:S01]  /*15c0*/  UIADD3 UR12, UR4, 0x4, URZ ;  /* 0x00000004040c7890 */ /* 0x000fe2000fffe03f */
[--C-:B------:R-:W-:Y:S01]  /*15d0*/  IMAD.MOV.U32 R149, RZ, RZ, R151.reuse ;  /* 0x000000ffff957224 */ /* 0x100fe200078e0097 */
[----:B------:R-:W-:Y:S01]  /*15e0*/  UMOV UR13, 0x40000040 ;  /* 0x40000040000d7882 */ /* 0x000fe20000000000 */
[----:B------:R-:W-:Y:S01]  /*15f0*/  UIADD3 UR20, UR5, 0x404, URZ ;  /* 0x0000040405147890 */ /* 0x000fe2000fffe03f */
[--C-:B------:R-:W-:Y:S01]  /*1600*/  IMAD.MOV.U32 R148, RZ, RZ, R151.reuse ;  /* 0x000000ffff947224 */ /* 0x100fe200078e0097 */
[----:B------:R-:W-:Y:S01]  /*1610*/  UIADD3 UR22, UR4, 0x284, URZ ;  /* 0x0000028404167890 */ /* 0x000fe2000fffe03f */
[--C-:B------:R-:W-:Y:S01]  /*1620*/  IMAD.MOV.U32 R147, RZ, RZ, R151.reuse ;  /* 0x000000ffff937224 */ /* 0x100fe200078e0097 */
[----:B------:R-:W-:Y:S01]  /*1630*/  UMOV UR21, 0x40000040 ;  /* 0x4000004000157882 */ /* 0x000fe20000000000 */
        /* <DEDUP_REMOVED lines=34> */
[----:B------:R-:W-:Y:S01]  /*1860*/  IMAD.MOV.U32 R135, RZ, RZ, R151 ;  /* 0x000000ffff877224 */ /* 0x000fe200078e0097 */
[----:B------:R-:W-:Y:S01]  /*1870*/  UMOV UR45, 0x40000040 ;  /* 0x40000040002d7882 */ /* 0x000fe20000000000 */
[----:B------:R-:W-:Y:S01]  /*1880*/  UMOV UR47, 0x40000040 ;  /* 0x40000040002f7882 */ /* 0x000fe20000000000 */
[----:B------:R-:W-:-:S02]  /*1890*/  WARPGROUP.DEPBAR.LE gsb0, 0x0 ;  /* 0x00008000000079c5 */ /* 0x000fc40000010000 */
[----:B------:R-:W-:Y:S01]  /*18a0*/  WARPGROUP.ARRIVE ;  /* 0x00000000000079c5 */ /* 0x000fe20000000000 */
[----:B------:R-:W-:Y:S01]  /*18b0*/  UIADD3 UR48, UR5, 0xc02, URZ ;  /* 0x00000c0205307890 */ /* 0x000fe2000fffe03f */
[--C-:B------:R-:W-:Y:S01]  /*18c0*/  IMAD.MOV.U32 R134, RZ, RZ, R151.reuse ;  /* 0x000000ffff867224 */ /* 0x100fe200078e0097 */
[----:B------:R-:W-:Y:S01]  /*18d0*/  UIADD3 UR50, UR4, 0x782, URZ ;  /* 0x0000078204327890 */ /* 0x000fe2000fffe03f */
[--C-:B------:R-:W-:Y:S01]  /*18e0*/  IMAD.MOV.U32 R133, RZ, RZ, R151.reuse ;  /* 0x000000ffff857224 */ /* 0x100fe200078e0097 */
[----:B------:R-:W-:Y:S01]  /*18f0*/  UMOV UR49, 0x40000040 ;  /* 0x4000004000317882 */ /* 0x000fe20000000000 */
[----:B------:R-:W-:Y:S01]  /*1900*/  HGMMA.64x16x16.F32 R48, gdesc[UR8], RZ, !UPT, gsb0 ;  /* 0x00200000083079f0 */ /* 0x000fe2000c0008ff */
[----:B------:R-:W-:Y:S01]  /*1910*/  UIADD3 UR10, UR4, 0x100, URZ ;  /* 0x00000100040a7890 */ /* 0x000fe2000fffe03f */
[--C-:B------:R-:W-:Y:S01]  /*1920*/  IMAD.MOV.U32 R132, RZ, RZ, R151.reuse ;  /* 0x000000ffff847224 */ /* 0x100fe200078e0097 */
[----:B------:R-:W-:Y:S01]  /*1930*/  UMOV UR8, UR14 ;  /* 0x0000000e00087c82 */ /* 0x000fe20008000000 */
[----:B------:R-:W-:Y:S01]  /*1940*/  UMOV UR9, UR15 ;  /* 0x0000000f00097c82 */ /* 0x000fe20008000000 */
        /* <DEDUP_REMOVED lines=8> */
[----:B------:R-:W-:Y:S01]  /*19d0*/  UMOV UR57, 0x40000040 ;  /* 0x4000004000397882 */ /* 0x000fe20000000000 */
[----:B------:R-:W-:Y:S01]  /*19e0*/  UMOV UR59, 0x40000040 ;  /* 0x40000040003b7882 */ /* 0x000fe20000000000 */
[----:B------:R-:W-:Y:S01]  /*19f0*/  IMAD.U32 R7, RZ, RZ, UR57 ;  /* 0x00000039ff077e24 */ /* 0x000fe2000f8e00ff */
[----:B------:R-:W-:Y:S01]  /*1a00*/  UISETP.GE.AND UP0, UPT, UR61, 0x51, UPT ;  /* 0x000000513d00788c */ /* 0x000fe2000bf06270 */
[--C-:B------:R-:W-:Y:S01]  /*1a10*/  IMAD.MOV.U32 R129, RZ, RZ, R151.reuse ;  /* 0x000000ffff817224 */ /* 0x100fe200078e0097 */
[-C--:B------:R-:W-:Y:S01]  /*1a20*/  MOV R127, R151.reuse ;  /* 0x00000097007f7202 */ /* 0x080fe20000000f00 */
[--C-:B------:R-:W-:Y:S01]  /*1a30*/  IMAD.MOV.U32 R128, RZ, RZ, R151.reuse ;  /* 0x000000ffff807224 */ /* 0x100fe200078e0097 */
[-C--:B------:R-:W-:Y:S01]  /*1a40*/  MOV R100, R151.reuse ;  /* 0x0000009700647202 */ /* 0x080fe20000000f00 */
[--C-:B------:R-:W-:Y:S01]  /*1a50*/  IMAD.MOV.U32 R126, RZ, RZ, R151.reuse ;  /* 0x000000ffff7e7224 */ /* 0x100fe200078e0097 */
[----:B------:R-:W-:Y:S01]  /*1a60*/  MOV R73, R151 ;  /* 0x0000009700497202 */ /* 0x000fe20000000f00 */
[----:B------:R-:W-:-:S02]  /*1a70*/  IMAD.MOV.U32 R125, RZ, RZ, R151 ;  /* 0x000000ffff7d7224 */ /* 0x000fc400078e0097 */
[--C-:B------:R-:W-:Y:S02]  /*1a80*/  IMAD.MOV.U32 R124, RZ, RZ, R151.reuse ;  /* 0x000000ffff7c7224 */ /* 0x100fe400078e0097 */
[--C-:B------:R-:W-:Y:S02]  /*1a90*/  IMAD.MOV.U32 R123, RZ, RZ, R151.reuse ;  /* 0x000000ffff7b7224 */ /* 0x100fe400078e0097 */
[--C-:B------:R-:W-:Y:S02]  /*1aa0*/  IMAD.MOV.U32 R122, RZ, RZ, R151.reuse ;  /* 0x000000ffff7a7224 */ /* 0x100fe400078e0097 */
[--C-:B------:R-:W-:Y:S02]  /*1ab0*/  IMAD.MOV.U32 R121, RZ, RZ, R151.reuse ;  /* 0x000000ffff797224 */ /* 0x100fe400078e0097 */
[--C-:B------:R-:W-:Y:S02]  /*1ac0*/  IMAD.MOV.U32 R120, RZ, RZ, R151.reuse ;  /* 0x000000ffff787224 */ /* 0x100fe400078e0097 */
        /* <DEDUP_REMOVED lines=8> */
[--C-:B------:R-:W-:Y:S01]  /*1b50*/  IMAD.MOV.U32 R111, RZ, RZ, R151.reuse ;  /* 0x000000ffff6f7224 */ /* 0x100fe200078e0097 */
[----:B------:R-:W-:Y:S02]  /*1b60*/  WARPGROUP.DEPBAR.LE gsb0, 0x0 ;  /* 0x00008000000079c5 */ /* 0x000fe40000010000 */
[----:B------:R-:W-:Y:S01]  /*1b70*/  WARPGROUP.ARRIVE ;  /* 0x00000000000079c5 */ /* 0x000fe20000000000 */
[--C-:B------:R-:W-:Y:S02]  /*1b80*/  IMAD.MOV.U32 R110, RZ, RZ, R151.reuse ;  /* 0x000000ffff6e7224 */ /* 0x100fe400078e0097 */
[--C-:B------:R-:W-:Y:S02]  /*1b90*/  IMAD.MOV.U32 R109, RZ, RZ, R151.reuse ;  /* 0x000000ffff6d7224 */ /* 0x100fe400078e0097 */
[--C-:B------:R-:W-:Y:S01]  /*1ba0*/  IMAD.MOV.U32 R108, RZ, RZ, R151.reuse ;  /* 0x000000ffff6c7224 */ /* 0x100fe200078e0097 */
[----:B------:R-:W-:Y:S01]  /*1bb0*/  HGMMA.64x16x16.F32 R40, gdesc[UR8], RZ, !UPT, gsb0 ;  /* 0x00200000082879f0 */ /* 0x000fe2000c0008ff */
[----:B------:R-:W-:Y:S01]  /*1bc0*/  UIADD3 UR10, UR4, 0x180, URZ ;  /* 0x00000180040a7890 */ /* 0x000fe2000fffe03f */
[--C-:B------:R-:W-:Y:S01]  /*1bd0*/  IMAD.MOV.U32 R107, RZ, RZ, R151.reuse ;  /* 0x000000ffff6b7224 */ /* 0x100fe200078e0097 */
[----:B------:R-:W-:Y:S01]  /*1be0*/  UMOV UR8, UR14 ;  /* 0x0000000e00087c82 */ /* 0x000fe20008000000 */
[----:B------:R-:W-:Y:S01]  /*1bf0*/  UMOV UR9, UR15 ;  /* 0x0000000f00097c82 */ /* 0x000fe20008000000 */
[----:B------:R-:W-:Y:S01]  /*1c00*/  UMOV UR11, 0x40000040 ;  /* 0x40000040000b7882 */ /* 0x000fe20000000000 */
        /* <DEDUP_REMOVED lines=22> */
[--C-:B------:R-:W-:Y:S01]  /*1d70*/  IMAD.MOV.U32 R83, RZ, RZ, R151.reuse ;  /* 0x000000ffff537224 */ /* 0x100fe200078e0097 */
[----:B------:R-:W-:Y:S02]  /*1d80*/  WARPGROUP.DEPBAR.LE gsb0, 0x0 ;  /* 0x00008000000079c5 */ /* 0x000fe40000010000 */
[----:B------:R-:W-:Y:S01]  /*1d90*/  WARPGROUP.ARRIVE ;  /* 0x00000000000079c5 */ /* 0x000fe20000000000 */
[----:B------:R-:W-:-:S02]  /*1da0*/  IMAD.MOV.U32 R82, RZ, RZ, R151 ;  /* 0x000000ffff527224 */ /* 0x000fc400078e0097 */
[--C-:B------:R-:W-:Y:S02]  /*1db0*/  IMAD.MOV.U32 R81, RZ, RZ, R151.reuse ;  /* 0x000000ffff517224 */ /* 0x100fe400078e0097 */
[--C-:B------:R-:W-:Y:S01]  /*1dc0*/  IMAD.MOV.U32 R80, RZ, RZ, R151.reuse ;  /* 0x000000ffff507224 */ /* 0x100fe200078e0097 */
[----:B------:R-:W-:Y:S01]  /*1dd0*/  HGMMA.64x16x16.F32 R32, gdesc[UR8], RZ, !UPT, gsb0 ;  /* 0x00200000082079f0 */ /* 0x000fe2000c0008ff */
[----:B------:R-:W-:Y:S01]  /*1de0*/  UMOV UR8, UR14 ;  /* 0x0000000e00087c82 */ /* 0x000fe20008000000 */
[----:B------:R-:W-:Y:S01]  /*1df0*/  UMOV UR9, UR15 ;  /* 0x0000000f00097c82 */ /* 0x000fe20008000000 */
[----:B------:R-:W-:Y:S01]  /*1e00*/  UMOV UR10, UR6 ;  /* 0x00000006000a7c82 */ /* 0x000fe20008000000 */
[----:B------:R-:W-:Y:S01]  /*1e10*/  UMOV UR11, 0x40000040 ;  /* 0x40000040000b7882 */ /* 0x000fe20000000000 */
[----:B------:R-:W-:Y:S01]  /*1e20*/  UMOV UR14, UR16 ;  /* 0x00000010000e7c82 */ /* 0x000fe20008000000 */
[----:B------:R-:W-:Y:S01]  /*1e30*/  UMOV UR15, UR17 ;  /* 0x00000011000f7c82 */ /* 0x000fe20008000000 */
[----:B------:R-:W-:Y:S01]  /*1e40*/  UIADD3 UR6, UR4, 0x202, URZ ;  /* 0x0000020204067890 */ /* 0x000fe2000fffe03f */
        /* <DEDUP_REMOVED lines=14> */
[----:B------:R-:W-:Y:S01]  /*1f30*/  IMAD.MOV.U32 R64, RZ, RZ, R151 ;  /* 0x000000ffff407224 */ /* 0x000fe200078e0097 */
[----:B------:R-:W-:Y:S02]  /*1f40*/  WARPGROUP.DEPBAR.LE gsb0, 0x0 ;  /* 0x00008000000079c5 */ /* 0x000fe40000010000 */
[----:B------:R-:W-:-:S06]  /*1f50*/  WARPGROUP.ARRIVE ;  /* 0x00000000000079c5 */ /* 0x000fcc0000000000 */
[----:B------:R-:W-:Y:S01]  /*1f60*/  HGMMA.64x16x16.F32 R24, gdesc[UR8], RZ, !UPT, gsb0 ;  /* 0x00200000081879f0 */ /* 0x000fe2000c0008ff */
[----:B------:R-:W-:Y:S01]  /*1f70*/  UIADD3 UR10, UR4, 0x82, URZ ;  /* 0x00000082040a7890 */ /* 0x000fe2000fffe03f */
[----:B------:R-:W-:Y:S01]  /*1f80*/  UMOV UR8, UR14 ;  /* 0x0000000e00087c82 */ /* 0x000fe20008000000 */
[----:B------:R-:W-:Y:S01]  /*1f90*/  UMOV UR9, UR15 ;  /* 0x0000000f00097c82 */ /* 0x000fe20008000000 */
[----:B------:R-:W-:Y:S01]  /*1fa0*/  UMOV UR11, 0x40000040 ;  /* 0x40000040000b7882 */ /* 0x000fe20000000000 */
[----:B------:R-:W-:Y:S02]  /*1fb0*/  WARPGROUP.DEPBAR.LE gsb0, 0x0 ;  /* 0x00008000000079c5 */ /* 0x000fe40000010000 */
[----:B------:R-:W-:-:S06]  /*1fc0*/  WARPGROUP.ARRIVE ;  /* 0x00000000000079c5 */ /* 0x000fcc0000000000 */
[----:B------:R-:W-:Y:S01]  /*1fd0*/  HGMMA.64x16x16.F32 R56, gdesc[UR16], R56, gsb0 ;  /* 0x00200000103879f0 */ /* 0x000fe20008000838 */
[----:B------:R-:W-:Y:S01]  /*1fe0*/  UMOV UR16, UR7 ;  /* 0x0000000700107c82 */ /* 0x000fe20008000000 */
[----:B------:R-:W-:Y:S01]  /*1ff0*/  UMOV UR17, 0x40000040 ;  /* 0x4000004000117882 */ /* 0x000fe20000000000 */
[----:B------:R-:W-:Y:S01]  /*2000*/  UMOV UR18, UR12 ;  /* 0x0000000c00127c82 */ /* 0x000fe20008000000 */
[----:B------:R-:W-:Y:S01]  /*2010*/  UMOV UR19, 0x40000040 ;  /* 0x4000004000137882 */ /* 0x000fe20000000000 */
[----:B------:R-:W-:Y:S01]  /*2020*/  UIADD3 UR7, UR5, 0x6, URZ ;  /* 0x0000000605077890 */ /* 0x000fe2000fffe03f */
[----:B------:R-:W-:Y:S01]  /*2030*/  IMAD.U32 R8, RZ, RZ, UR16 ;  /* 0x00000010ff087e24 */ /* 0x000fe2000f8e00ff */
[----:B------:R-:W-:Y:S01]  /*2040*/  UIADD3 UR12, UR4, 0x6, URZ ;  /* 0x00000006040c7890 */ /* 0x000fe2000fffe03f */
[----:B------:R-:W-:Y:S01]  /*2050*/  IMAD.U32 R9, RZ, RZ, UR17 ;  /* 0x00000011ff097e24 */ /* 0x000fe2000f8e00ff */
[----:B------:R-:W-:Y:S02]  /*2060*/  WARPGROUP.DEPBAR.LE gsb0, 0x0 ;  /* 0x00008000000079c5 */ /* 0x000fe40000010000 */
[----:B------:R-:W-:-:S06]  /*2070*/  WARPGROUP.ARRIVE ;  /* 0x00000000000079c5 */ /* 0x000fcc0000000000 */
[----:B------:R-:W-:Y:S01]  /*2080*/  HGMMA.64x16x16.F32 R48, gdesc[UR8], R48, gsb0 ;  /* 0x00200000083079f0 */ /* 0x000fe20008000830 */
[----:B------:R-:W-:Y:S01]  /*2090*/  UIADD3 UR10, UR4, 0x102, URZ ;  /* 0x00000102040a7890 */ /* 0x000fe2000fffe03f */
[----:B------:R-:W-:Y:S01]  /*20a0*/  UMOV UR8, UR14 ;  /* 0x0000000e00087c82 */ /* 0x000fe20008000000 */
[----:B------:R-:W-:Y:S01]  /*20b0*/  UMOV UR9, UR15 ;  /* 0x0000000f00097c82 */ /* 0x000fe20008000000 */
[----:B------:R-:W-:Y:S01]  /*20c0*/  UMOV UR11, 0x40000040 ;  /* 0x40000040000b7882 */ /* 0x000fe20000000000 */
        /* <DEDUP_REMOVED lines=11> */
[----:B------:R-:W-:Y:S01]  /*2180*/  UMOV UR9, UR15 ;  /* 0x0000000f00097c82 */ /* 0x000fe20008000000 */
[----:B------:R-:W-:Y:S01]  /*2190*/  UMOV UR10, UR6 ;  /* 0x00000006000a7c82 */ /* 0x000fe20008000000 */
[----:B------:R-:W-:Y:S01]  /*21a0*/  UMOV UR11, 0x40000040 ;  /* 0x40000040000b7882 */ /* 0x000fe20000000000 */
[----:B------:R-:W-:Y:S01]  /*21b0*/  UMOV UR14, UR16 ;  /* 0x00000010000e7c82 */ /* 0x000fe20008000000 */
[----:B------:R-:W-:Y:S01]  /*21c0*/  UMOV UR15, UR17 ;  /* 0x00000011000f7c82 */ /* 0x000fe20008000000 */
[----:B------:R-:W-:Y:S01]  /*21d0*/  UIADD3 UR6, UR4, 0x204, URZ ;  /* 0x0000020404067890 */ /* 0x000fe2000fffe03f */
        /* <DEDUP_REMOVED lines=10> */
[----:B------:R-:W-:Y:S02]  /*2280*/  UIADD3 UR16, UR5, 0x402, URZ ;  /* 0x0000040205107890 */ /* 0x000fe4000fffe03f */
[----:B------:R-:W-:Y:S01]  /*2290*/  UIADD3 UR18, UR4, 0x282, URZ ;  /* 0x0000028204127890 */ /* 0x000fe2000fffe03f */
[----:B------:R-:W-:Y:S01]  /*22a0*/  UMOV UR17, 0x40000040 ;  /* 0x4000004000117882 */ /* 0x000fe20000000000 */
        /* <DEDUP_REMOVED lines=22> */
[----:B------:R-:W-:Y:S02]  /*2410*/  UIADD3 UR6, UR4, 0x206, URZ ;  /* 0x0000020604067890 */ /* 0x000fe4000fffe03f */
[----:B------:R-:W-:Y:S01]  /*2420*/  UIADD3 UR14, UR4, 0x280, URZ ;  /* 0x00000280040e7890 */ /* 0x000fe2000fffe03f */
        /* <DEDUP_REMOVED lines=8> */
[----:B------:R-:W-:Y:S02]  /*24b0*/  UIADD3 UR12, UR5, 0x400, URZ ;  /* 0x00000400050c7890 */ /* 0x000fe4000fffe03f */
[----:B------:R-:W-:-:S07]  /*24c0*/  UIADD3 UR7, UR4, 0x786, URZ ;  /* 0x0000078604077890 */ /* 0x000fce000fffe03f */
[----:B------:R-:W-:Y:S01]  /*24d0*/  UMOV UR58, UR7 ;  /* 0x00000007003a7c82 */ /* 0x000fe20008000000 */
[----:B------:R-:W-:Y:S01]  /*24e0*/  UMOV UR7, 0x40000040 ;  /* 0x4000004000077882 */ /* 0x000fe20000000000 */
[----:B------:R-:W-:Y:S02]  /*24f0*/  WARPGROUP.DEPBAR.LE gsb0, 0x0 ;  /* 0x00008000000079c5 */ /* 0x000fe40000010000 */
[----:B------:R-:W-:-:S06]  /*2500*/  WARPGROUP.ARRIVE ;  /* 0x00000000000079c5 */ /* 0x000fcc0000000000 */
[----:B------:R-:W-:Y:S01]  /*2510*/  HGMMA.64x16x16.F32 R56, gdesc[UR8], R56, gsb0 ;  /* 0x00200000083879f0 */ /* 0x000fe20008000838 */
[----:B------:R-:W-:Y:S01]  /*2520*/  UIADD3 UR10, UR4, 0x86, URZ ;  /* 0x00000086040a7890 */ /* 0x000fe2000fffe03f */
        /* <DEDUP_REMOVED lines=14> */
[----:B------:R-:W-:Y:S01]  /*2610*/  UMOV UR10, UR6 ;  /* 0x00000006000a7c82 */ /* 0x000fe20008000000 */
[----:B------:R-:W-:Y:S01]  /*2620*/  UMOV UR11, 0x40000040 ;  /* 0x40000040000b7882 */ /* 0x000fe20000000000 */
[----:B------:R-:W-:Y:S01]  /*2630*/  UIADD3 UR6, UR4, 0x480, URZ ;  /* 0x0000048004067890 */ /* 0x000fe2000fffe03f */
[----:B------:R-:W-:Y:S02]  /*2640*/  WARPGROUP.DEPBAR.LE gsb0, 0x0 ;  /* 0x00008000000079c5 */ /* 0x000fe40000010000 */
[----:B------:R-:W-:-:S06]  /*2650*/  WARPGROUP.ARRIVE ;  /* 0x00000000000079c5 */ /* 0x000fcc0000000000 */
[----:B------:R-:W-:Y:S01]  /*2660*/  HGMMA.64x16x16.F32 R24, gdesc[UR8], R24, gsb0 ;  /* 0x00200000081879f0 */ /* 0x000fe20008000818 */
[----:B------:R-:W-:Y:S02]  /*2670*/  UMOV UR11, UR57 ;  /* 0x00000039000b7c82 */ /* 0x000fe40008000000 */
        /* <DEDUP_REMOVED lines=24> */
[----:B------:R-:W-:-:S13]  /*2800*/  R2UR UR15, R152 ;  /* 0x00000000980f72ca */ /* 0x000fda00000e0000 */
[----:B------:R-:W-:-:S05]  /*2810*/  MOV R3, UR15 ;  /* 0x0000000f00037c02 */ /* 0x000fca0008000f00 */
[----:B------:R-:W-:-:S05]  /*2820*/  IMAD R2, R3, -0x50, R2 ;  /* 0xffffffb003027824 */ /* 0x000fca00078e0202 */
[C---:B------:R-:W-:Y:S02]  /*2830*/  ISETP.GT.AND P6, PT, R2.reuse, RZ, PT ;  /* 0x000000ff0200720c */ /* 0x040fe40003fc4270 */
[C---:B------:R-:W-:Y:S02]  /*2840*/  ISETP.GT.AND P5, PT, R2.reuse, 0x1, PT ;  /* 0x000000010200780c */ /* 0x040fe40003fa4270 */
[C---:B------:R-:W-:Y:S02]  /*2850*/  ISETP.GT.AND P4, PT, R2.reuse, 0x8, PT ;  /* 0x000000080200780c */ /* 0x040fe40003f84270 */
[C---:B------:R-:W-:Y:S02]  /*2860*/  ISETP.GT.AND P3, PT, R2.reuse, 0x9, PT ;  /* 0x000000090200780c */ /* 0x040fe40003f64270 */
[----:B------:R-:W-:Y:S01]  /*2870*/  ISETP.GT.AND P2, PT, R2, 0x10, PT ;  /* 0x000000100200780c */ /* 0x000fe20003f44270 */
        /* <DEDUP_REMOVED lines=23> */
[----:B------:R-:W-:Y:S03]  /*29f0*/  HGMMA.64x16x16.F32 R24, gdesc[UR16], R24, gsb0 ;  /* 0x00200000101879f0 */ /* 0x000fe60008000818 */
        /* <DEDUP_REMOVED lines=188> */
[----:B------:R-:W-:Y:S02]  /*35c0*/  UIADD3 UR6, UR5, 0xc06, URZ ;  /* 0x00000c0605067890 */ /* 0x000fe4000fffe03f */
[----:B------:R-:W-:-:S05]  /*35d0*/  UIADD3 UR5, UR4, 0x984, URZ ;  /* 0x0000098404057890 */ /* 0x000fca000fffe03f */
[----:B------:R-:W-:Y:S01]  /*35e0*/  UMOV UR56, UR6 ;  /* 0x0000000600387c82 */ /* 0x000fe20008000000 */
[----:B------:R-:W-:Y:S01]  /*35f0*/  UIADD3 UR6, UR4, 0x986, URZ ;  /* 0x0000098604067890 */ /* 0x000fe2000fffe03f */
[----:B------:R-:W-:Y:S01]  /*3600*/  IMAD.U32 R6, RZ, RZ, UR56 ;  /* 0x00000038ff067e24 */ /* 0x000fe2000f8e00ff */
[----:B------:R-:W-:Y:S01]  /*3610*/  UMOV UR10, UR56 ;  /* 0x00000038000a7c82 */ /* 0x000fe20008000000 */
        /* <DEDUP_REMOVED lines=35> */
[----:B------:R-:W-:Y:S01]  /*3850*/  WARPGROUP.ARRIVE ;  /* 0x00000000000079c5 */ /* 0x000fe20000000000 */
[----:B------:R-:W-:Y:S02]  /*3860*/  FSEL R56, R56, -INF , P6 ;  /* 0xff80000038387808 */ /* 0x000fe40003000000 */
[----:B------:R-:W-:-:S02]  /*3870*/  FSEL R57, R57, -INF , P5 ;  /* 0xff80000039397808 */ /* 0x000fc40002800000 */
[----:B------:R-:W-:Y:S01]  /*3880*/  FSEL R60, R60, -INF , P4 ;  /* 0xff8000003c3c7808 */ /* 0x000fe20002000000 */
[----:B------:R-:W-:Y:S01]  /*3890*/  HGMMA.64x16x16.F32 R48, gdesc[UR56], R48, gsb0 ;  /* 0x00200000383079f0 */ /* 0x000fe20008000830 */
[----:B------:R-:W-:Y:S01]  /*38a0*/  UIADD3 UR58, UR4, 0x886, URZ ;  /* 0x00000886043a7890 */ /* 0x000fe2000fffe03f */
[----:B------:R-:W-:Y:S01]  /*38b0*/  FMNMX.FTZ R3, R56, R57, !PT ;  /* 0x0000003938037209 */ /* 0x000fe20007810000 */
[----:B------:R-:W-:Y:S01]  /*38c0*/  UMOV UR56, UR10 ;  /* 0x0000000a00387c82 */ /* 0x000fe20008000000 */
[----:B------:R-:W-:Y:S01]  /*38d0*/  UMOV UR57, UR11 ;  /* 0x0000000b00397c82 */ /* 0x000fe20008000000 */
[----:B------:R-:W-:Y:S01]  /*38e0*/  UMOV UR59, 0x40000040 ;  /* 0x40000040003b7882 */ /* 0x000fe20000000000 */
[----:B------:R-:W-:Y:S02]  /*38f0*/  FSEL R61, R61, -INF , P3 ;  /* 0xff8000003d3d7808 */ /* 0x000fe40001800000 */
[----:B------:R-:W-:Y:S02]  /*3900*/  FMNMX.FTZ R4, R60, R3, !PT ;  /* 0x000000033c047209 */ /* 0x000fe40007810000 */
[----:B------:R-:W-:-:S02]  /*3910*/  FSEL R58, R58, -INF , P6 ;  /* 0xff8000003a3a7808 */ /* 0x000fc40003000000 */
[C---:B------:R-:W-:Y:S02]  /*3920*/  ISETP.GT.AND P6, PT, R2.reuse, 0x11, PT ;  /* 0x000000110200780c */ /* 0x040fe40003fc4270 */
[----:B------:R-:W-:Y:S02]  /*3930*/  FMNMX.FTZ R3, R61, R4, !PT ;  /* 0x000000043d037209 */ /* 0x000fe40007810000 */
[----:B------:R-:W-:Y:S02]  /*3940*/  FSEL R59, R59, -INF , P5 ;  /* 0xff8000003b3b7808 */ /* 0x000fe40002800000 */
[----:B------:R-:W-:Y:S02]  /*3950*/  ISETP.GT.AND P5, PT, R2, 0x18, PT ;  /* 0x000000180200780c */ /* 0x000fe40003fa4270 */
[----:B------:R-:W-:Y:S02]  /*3960*/  FSEL R62, R62, -INF , P4 ;  /* 0xff8000003e3e7808 */ /* 0x000fe40002000000 */
[----:B------:R-:W-:-:S02]  /*3970*/  ISETP.GT.AND P4, PT, R2, 0x19, PT ;  /* 0x000000190200780c */ /* 0x000fc40003f84270 */
[----:B------:R-:W-:Y:S02]  /*3980*/  FSEL R63, R63, -INF , P3 ;  /* 0xff8000003f3f7808 */ /* 0x000fe40001800000 */
[----:B------:R-:W-:Y:S01]  /*3990*/  ISETP.GT.AND P3, PT, R2, 0x20, PT ;  /* 0x000000200200780c */ /* 0x000fe20003f64270 */
[----:B------:R-:W-:Y:S02]  /*39a0*/  WARPGROUP.DEPBAR.LE gsb0, 0x0 ;  /* 0x00008000000079c5 */ /* 0x000fe40000010000 */
[----:B------:R-:W-:Y:S01]  /*39b0*/  WARPGROUP.ARRIVE ;  /* 0x00000000000079c5 */ /* 0x000fe20000000000 */
[----:B------:R-:W-:Y:S02]  /*39c0*/  FSEL R48, R48, -INF , P2 ;  /* 0xff80000030307808 */ /* 0x000fe40001000000 */
[----:B------:R-:W-:Y:S02]  /*39d0*/  FSEL R49, R49, -INF , P6 ;  /* 0xff80000031317808 */ /* 0x000fe40003000000 */
[----:B------:R-:W-:Y:S01]  /*39e0*/  FMNMX.FTZ R4, R48, R3, !PT ;  /* 0x0000000330047209 */ /* 0x000fe20007810000 */
[----:B------:R-:W-:Y:S01]  /*39f0*/  HGMMA.64x16x16.F32 R40, gdesc[UR56], R40, gsb0 ;  /* 0x00200000382879f0 */ /* 0x000fe20008000828 */
[----:B------:R-:W-:Y:S01]  /*3a00*/  UIADD3 UR58, UR4, 0x906, URZ ;  /* 0x00000906043a7890 */ /* 0x000fe2000fffe03f */
[----:B------:R-:W-:Y:S01]  /*3a10*/  FSEL R52, R52, -INF , P5 ;  /* 0xff80000034347808 */ /* 0x000fe20002800000 */
[----:B------:R-:W-:Y:S01]  /*3a20*/  UMOV UR56, UR10 ;  /* 0x0000000a00387c82 */ /* 0x000fe20008000000 */
[----:B------:R-:W-:Y:S01]  /*3a30*/  UMOV UR57, UR11 ;  /* 0x0000000b00397c82 */ /* 0x000fe20008000000 */
[----:B------:R-:W-:Y:S01]  /*3a40*/  UMOV UR59, 0x40000040 ;  /* 0x40000040003b7882 */ /* 0x000fe20000000000 */
[----:B------:R-:W-:Y:S01]  /*3a50*/  UMOV UR4, UR10 ;  /* 0x0000000a00047c82 */ /* 0x000fe20008000000 */
[----:B------:R-:W-:Y:S01]  /*3a60*/  FMNMX.FTZ R3, R49, R4, !PT ;  /* 0x0000000431037209 */ /* 0x000fe20007810000 */
[----:B------:R-:W-:Y:S01]  /*3a70*/  ULDC UR10, c[0x0][0x988] ;  /* 0x00026200000a7ab9 */ /* 0x000fe20000000800 */
[----:B------:R-:W-:-:S02]  /*3a80*/  FSEL R53, R53, -INF , P4 ;  /* 0xff80000035357808 */ /* 0x000fc40002000000 */
[----:B------:R-:W-:Y:S02]  /*3a90*/  FMNMX.FTZ R4, R52, R3, !PT ;  /* 0x0000000334047209 */ /* 0x000fe40007810000 */
[----:B------:R-:W-:Y:S02]  /*3aa0*/  FSEL R50, R50, -INF , P2 ;  /* 0xff80000032327808 */ /* 0x000fe40001000000 */
[C---:B------:R-:W-:Y:S02]  /*3ab0*/  ISETP.GT.AND P2, PT, R2.reuse, 0x21, PT ;  /* 0x000000210200780c */ /* 0x040fe40003f44270 */
[----:B------:R-:W-:Y:S02]  /*3ac0*/  FMNMX.FTZ R3, R53, R4, !PT ;  /* 0x0000000435037209 */ /* 0x000fe40007810000 */
[----:B------:R-:W-:Y:S02]  /*3ad0*/  FSEL R51, R51, -INF , P6 ;  /* 0xff80000033337808 */ /* 0x000fe40003000000 */
[----:B------:R-:W-:-:S02]  /*3ae0*/  ISETP.GT.AND P6, PT, R2, 0x28, PT ;  /* 0x000000280200780c */ /* 0x000fc40003fc4270 */
[----:B------:R-:W-:Y:S02]  /*3af0*/  FSEL R54, R54, -INF , P5 ;  /* 0xff80000036367808 */ /* 0x000fe40002800000 */
[C---:B------:R-:W-:Y:S02]  /*3b00*/  ISETP.GT.AND P5, PT, R2.reuse, 0x29, PT ;  /* 0x000000290200780c */ /* 0x040fe40003fa4270 */
[----:B------:R-:W-:Y:S02]  /*3b10*/  FSEL R55, R55, -INF , P4 ;  /* 0xff80000037377808 */ /* 0x000fe40002000000 */
[----:B------:R-:W-:Y:S01]  /*3b20*/  ISETP.GT.AND P4, PT, R2, 0x30, PT ;  /* 0x000000300200780c */ /* 0x000fe20003f84270 */
[----:B------:R-:W-:Y:S02]  /*3b30*/  WARPGROUP.DEPBAR.LE gsb0, 0x0 ;  /* 0x00008000000079c5 */ /* 0x000fe40000010000 */
[----:B------:R-:W-:Y:S01]  /*3b40*/  WARPGROUP.ARRIVE ;  /* 0x00000000000079c5 */ /* 0x000fe20000000000 */
[----:B------:R-:W-:-:S02]  /*3b50*/  FSEL R40, R40, -INF , P3 ;  /* 0xff80000028287808 */ /* 0x000fc40001800000 */
[----:B------:R-:W-:Y:S02]  /*3b60*/  FSEL R41, R41, -INF , P2 ;  /* 0xff80000029297808 */ /* 0x000fe40001000000 */
[----:B------:R-:W-:Y:S01]  /*3b70*/  FMNMX.FTZ R4, R40, R3, !PT ;  /* 0x0000000328047209 */ /* 0x000fe20007810000 */
[----:B------:R-:W-:Y:S01]  /*3b80*/  HGMMA.64x16x16.F32 R32, gdesc[UR56], R32, gsb0 ;  /* 0x00200000382079f0 */ /* 0x000fe20008000820 */
[----:B------:R-:W-:Y:S02]  /*3b90*/  FSEL R44, R44, -INF , P6 ;  /* 0xff8000002c2c7808 */ /* 0x000fe40003000000 */
[----:B------:R-:W-:Y:S02]  /*3ba0*/  FMNMX.FTZ R3, R41, R4, !PT ;  /* 0x0000000429037209 */ /* 0x000fe40007810000 */
[----:B------:R-:W-:Y:S02]  /*3bb0*/  FSEL R45, R45, -INF , P5 ;  /* 0xff8000002d2d7808 */ /* 0x000fe40002800000 */
[----:B------:R-:W-:-:S02]  /*3bc0*/  FMNMX.FTZ R4, R44, R3, !PT ;  /* 0x000000032c047209 */ /* 0x000fc40007810000 */
[----:B------:R-:W-:Y:S02]  /*3bd0*/  FSEL R42, R42, -INF , P3 ;  /* 0xff8000002a2a7808 */ /* 0x000fe40001800000 */
[C---:B------:R-:W-:Y:S02]  /*3be0*/  ISETP.GT.AND P3, PT, R2.reuse, 0x31, PT ;  /* 0x000000310200780c */ /* 0x040fe40003f64270 */
[----:B------:R-:W-:Y:S02]  /*3bf0*/  FMNMX.FTZ R3, R45, R4, !PT ;  /* 0x000000042d037209 */ /* 0x000fe40007810000 */
[----:B------:R-:W-:Y:S02]  /*3c00*/  FSEL R43, R43, -INF , P2 ;  /* 0xff8000002b2b7808 */ /* 0x000fe40001000000 */
[----:B------:R-:W-:Y:S02]  /*3c10*/  ISETP.GT.AND P2, PT, R2, 0x38, PT ;  /* 0x000000380200780c */ /* 0x000fe40003f44270 */
[----:B------:R-:W-:-:S02]  /*3c20*/  FSEL R46, R46, -INF , P6 ;  /* 0xff8000002e2e7808 */ /* 0x000fc40003000000 */
[C---:B------:R-:W-:Y:S02]  /*3c30*/  ISETP.GT.AND P6, PT, R2.reuse, 0x39, PT ;  /* 0x000000390200780c */ /* 0x040fe40003fc4270 */
[----:B------:R-:W-:Y:S02]  /*3c40*/  FSEL R47, R47, -INF , P5 ;  /* 0xff8000002f2f7808 */ /* 0x000fe40002800000 */
[----:B------:R-:W-:Y:S01]  /*3c50*/  ISETP.GT.AND P5, PT, R2, 0x40, PT ;  /* 0x000000400200780c */ /* 0x000fe20003fa4270 */
[----:B------:R-:W-:Y:S02]  /*3c60*/  WARPGROUP.DEPBAR.LE gsb0, 0x0 ;  /* 0x00008000000079c5 */ /* 0x000fe40000010000 */
[----:B------:R-:W-:Y:S01]  /*3c70*/  WARPGROUP.ARRIVE ;  /* 0x00000000000079c5 */ /* 0x000fe20000000000 */
[----:B------:R-:W-:Y:S02]  /*3c80*/  FSEL R32, R32, -INF , P4 ;  /* 0xff80000020207808 */ /* 0x000fe40002000000 */
[----:B------:R-:W-:-:S02]  /*3c90*/  FSEL R33, R33, -INF , P3 ;  /* 0xff80000021217808 */ /* 0x000fc40001800000 */
[----:B------:R-:W-:Y:S01]  /*3ca0*/  FMNMX.FTZ R4, R32, R3, !PT ;  /* 0x0000000320047209 */ /* 0x000fe20007810000 */
[----:B------:R-:W-:Y:S01]  /*3cb0*/  HGMMA.64x16x16.F32 R24, gdesc[UR4], R24, gsb0 ;  /* 0x00200000041879f0 */ /* 0x000fe20008000818 */
[----:B------:R-:W-:Y:S02]  /*3cc0*/  FSEL R36, R36, -INF , P2 ;  /* 0xff80000024247808 */ /* 0x000fe40001000000 */
[----:B------:R-:W-:Y:S02]  /*3cd0*/  FMNMX.FTZ R3, R33, R4, !PT ;  /* 0x0000000421037209 */ /* 0x000fe40007810000 */
        /* <DEDUP_REMOVED lines=9> */
[----:B------:R-:W-:Y:S01]  /*3d70*/  FSEL R39, R39, -INF , P6 ;  /* 0xff80000027277808 */ /* 0x000fe20003000000 */
[----:B------:R-:W-:Y:S02]  /*3d80*/  WARPGROUP.DEPBAR.LE gsb0, 0x0 ;  /* 0x00008000000079c5 */ /* 0x000fe40000010000 */
[----:B------:R-:W-:Y:S01]  /*3d90*/  FSEL R24, R24, -INF , P5 ;  /* 0xff80000018187808 */ /* 0x000fe20002800000 */
[----:B------:R0:W-:Y:S01]  /*3da0*/  @!P1 SYNCS.ARRIVE.TRANS64.RED.A1T0 RZ, [R0+URZ], RZ ;  /* 0x000000ff00ff99a7 */ /* 0x0001e2000810043f */
[----:B------:R-:W-:Y:S02]  /*3db0*/  FSEL R25, R25, -INF , P4 ;  /* 0xff80000019197808 */ /* 0x000fe40002000000 */
[----:B------:R-:W-:Y:S02]  /*3dc0*/  FMNMX.FTZ R4, R24, R3, !PT ;  /* 0x0000000318047209 */ /* 0x000fe40007810000 */
[----:B------:R-:W-:Y:S02]  /*3dd0*/  FSEL R28, R28, -INF , P3 ;  /* 0xff8000001c1c7808 */ /* 0x000fe40001800000 */
[----:B------:R-:W-:-:S02]  /*3de0*/  FMNMX.FTZ R3, R25, R4, !PT ;  /* 0x0000000419037209 */ /* 0x000fc40007810000 */
[----:B------:R-:W-:Y:S02]  /*3df0*/  FSEL R29, R29, -INF , P2 ;  /* 0xff8000001d1d7808 */ /* 0x000fe40001000000 */
[----:B------:R-:W-:Y:S02]  /*3e00*/  FMNMX.FTZ R2, R28, R3, !PT ;  /* 0x000000031c027209 */ /* 0x000fe40007810000 */
[----:B------:R-:W-:Y:S02]  /*3e10*/  FSEL R26, R26, -INF , P5 ;  /* 0xff8000001a1a7808 */ /* 0x000fe40002800000 */
[----:B------:R-:W-:Y:S02]  /*3e20*/  FMNMX.FTZ R5, R29, R2, !PT ;  /* 0x000000021d057209 */ /* 0x000fe40007810000 */
[----:B------:R-:W-:Y:S02]  /*3e30*/  FSEL R27, R27, -INF , P4 ;  /* 0xff8000001b1b7808 */ /* 0x000fe40002000000 */
[----:B------:R-:W-:Y:S01]  /*3e40*/  FSEL R30, R30, -INF , P3 ;  /* 0xff8000001e1e7808 */ /* 0x000fe20001800000 */
[----:B------:R-:W1:Y:S01]  /*3e50*/  SHFL.BFLY PT, R2, R5, 0x2, 0x1f ;  /* 0x0c401f0005027f89 */ /* 0x000e6200000e0000 */
[----:B------:R-:W-:-:S02]  /*3e60*/  FSEL R31, R31, -INF , P2 ;  /* 0xff8000001f1f7808 */ /* 0x000fc40001000000 */
[----:B-1----:R-:W-:-:S05]  /*3e70*/  FMNMX.FTZ R14, R5, R2, !PT ;  /* 0x00000002050e7209 */ /* 0x002fca0007810000 */
[----:B------:R-:W1:Y:S02]  /*3e80*/  SHFL.BFLY PT, R3, R14, 0x1, 0x1f ;  /* 0x0c201f000e037f89 */ /* 0x000e6400000e0000 */
[----:B-1----:R-:W-:Y:S02]  /*3e90*/  FMNMX.FTZ R4, R14, R3, !PT ;  /* 0x000000030e047209 */ /* 0x002fe40007810000 */
[----:B------:R-:W-:Y:S02]  /*3ea0*/  FMNMX.FTZ R3, R58, R59, !PT ;  /* 0x0000003b3a037209 */ /* 0x000fe40007810000 */
[C---:B------:R-:W-:Y:S01]  /*3eb0*/  FSETP.NEU.FTZ.AND P0, PT, R4.reuse, -INF , PT ;  /* 0xff8000000400780b */ /* 0x040fe20003f1d000 */
[----:B------:R-:W-:-:S05]  /*3ec0*/  FMUL.FTZ R2, R4, UR10 ;  /* 0x0000000a04027c20 */ /* 0x000fca0008410000 */
[----:B------:R-:W-:Y:S02]  /*3ed0*/  FSEL R20, R2, RZ, P0 ;  /* 0x000000ff02147208 */ /* 0x000fe40000000000 */
[----:B------:R-:W-:Y:S02]  /*3ee0*/  FMNMX.FTZ R2, R62, R3, !PT ;  /* 0x000000033e027209 */ /* 0x000fe40007810000 */
[----:B------:R-:W-:Y:S01]  /*3ef0*/  ISETP.NE.AND P0, PT, R21, RZ, PT ;  /* 0x000000ff1500720c */ /* 0x000fe20003f05270 */
[--C-:B------:R-:W-:Y:S01]  /*3f00*/  FFMA.FTZ R56, R56, UR10, -R20.reuse ;  /* 0x0000000a38387c23 */ /* 0x100fe20008010814 */
[----:B------:R-:W-:Y:S01]  /*3f10*/  FMNMX.FTZ R3, R63, R2, !PT ;  /* 0x000000023f037209 */ /* 0x000fe20007810000 */
[--C-:B------:R-:W-:Y:S01]  /*3f20*/  FFMA.FTZ R57, R57, UR10, -R20.reuse ;  /* 0x0000000a39397c23 */ /* 0x100fe20008010814 */
[--C-:B------:R-:W-:Y:S01]  /*3f30*/  FFMA.FTZ R60, R60, UR10, -R20.reuse ;  /* 0x0000000a3c3c7c23 */ /* 0x100fe20008010814 */
[--C-:B------:R-:W-:Y:S01]  /*3f40*/  FFMA.FTZ R61, R61, UR10, -R20.reuse ;  /* 0x0000000a3d3d7c23 */ /* 0x100fe20008010814 */
[----:B------:R-:W-:Y:S01]  /*3f50*/  FMNMX.FTZ R2, R50, R3, !PT ;  /* 0x0000000332027209 */ /* 0x000fe20007810000 */
[----:B------:R-:W-:Y:S01]  /*3f60*/  MUFU.EX2 R56, R56 ;  /* 0x0000003800387308 */ /* 0x000fe20000000800 */
[--C-:B------:R-:W-:Y:S01]  /*3f70*/  FFMA.FTZ R48, R48, UR10, -R20.reuse ;  /* 0x0000000a30307c23 */ /* 0x100fe20008010814 */
[--C-:B------:R-:W-:Y:S01]  /*3f80*/  FFMA.FTZ R49, R49, UR10, -R20.reuse ;  /* 0x0000000a31317c23 */ /* 0x100fe20008010814 */
[----:B------:R-:W-:Y:S01]  /*3f90*/  FMNMX.FTZ R3, R51, R2, !PT ;  /* 0x0000000233037209 */ /* 0x000fe20007810000 */
[--C-:B------:R-:W-:Y:S01]  /*3fa0*/  FFMA.FTZ R52, R52, UR10, -R20.reuse ;  /* 0x0000000a34347c23 */ /* 0x100fe20008010814 */
[--C-:B------:R-:W-:Y:S01]  /*3fb0*/  FFMA.FTZ R53, R53, UR10, -R20.reuse ;  /* 0x0000000a35357c23 */ /* 0x100fe20008010814 */
[--C-:B------:R-:W-:Y:S01]  /*3fc0*/  FFMA.FTZ R40, R40, UR10, -R20.reuse ;  /* 0x0000000a28287c23 */ /* 0x100fe20008010814 */
[----:B------:R-:W-:Y:S01]  /*3fd0*/  FMNMX.FTZ R2, R54, R3, !PT ;  /* 0x0000000336027209 */ /* 0x000fe20007810000 */
[----:B------:R-:W1:Y:S01]  /*3fe0*/  MUFU.EX2 R57, R57 ;  /* 0x0000003900397308 */ /* 0x000e620000000800 */
[--C-:B------:R-:W-:Y:S01]  /*3ff0*/  FFMA.FTZ R41, R41, UR10, -R20.reuse ;  /* 0x0000000a29297c23 */ /* 0x100fe20008010814 */
[--C-:B------:R-:W-:Y:S01]  /*4000*/  FFMA.FTZ R44, R44, UR10, -R20.reuse ;  /* 0x0000000a2c2c7c23 */ /* 0x100fe20008010814 */
[----:B------:R-:W-:Y:S01]  /*4010*/  FMNMX.FTZ R3, R55, R2, !PT ;  /* 0x0000000237037209 */ /* 0x000fe20007810000 */
[--C-:B------:R-:W-:Y:S01]  /*4020*/  FFMA.FTZ R45, R45, UR10, -R20.reuse ;  /* 0x0000000a2d2d7c23 */ /* 0x100fe20008010814 */
[--C-:B------:R-:W-:Y:S01]  /*4030*/  FFMA.FTZ R32, R32, UR10, -R20.reuse ;  /* 0x0000000a20207c23 */ /* 0x100fe20008010814 */
[--C-:B------:R-:W-:Y:S01]  /*4040*/  FFMA.FTZ R33, R33, UR10, -R20.reuse ;  /* 0x0000000a21217c23 */ /* 0x100fe20008010814 */
[----:B------:R-:W-:Y:S01]  /*4050*/  FMNMX.FTZ R2, R42, R3, !PT ;  /* 0x000000032a027209 */ /* 0x000fe20007810000 */
[----:B------:R-:W2:Y:S01]  /*4060*/  MUFU.EX2 R60, R60 ;  /* 0x0000003c003c7308 */ /* 0x000ea20000000800 */
[--C-:B------:R-:W-:Y:S01]  /*4070*/  FFMA.FTZ R36, R36, UR10, -R20.reuse ;  /* 0x0000000a24247c23 */ /* 0x100fe20008010814 */
[--C-:B------:R-:W-:Y:S01]  /*4080*/  FFMA.FTZ R37, R37, UR10, -R20.reuse ;  /* 0x0000000a25257c23 */ /* 0x100fe20008010814 */
[----:B------:R-:W-:Y:S01]  /*4090*/  FMNMX.FTZ R3, R43, R2, !PT ;  /* 0x000000022b037209 */ /* 0x000fe20007810000 */
[--C-:B------:R-:W-:Y:S01]  /*40a0*/  FFMA.FTZ R24, R24, UR10, -R20.reuse ;  /* 0x0000000a18187c23 */ /* 0x100fe20008010814 */
[--C-:B------:R-:W-:Y:S01]  /*40b0*/  FFMA.FTZ R25, R25, UR10, -R20.reuse ;  /* 0x0000000a19197c23 */ /* 0x100fe20008010814 */
[--C-:B------:R-:W-:Y:S01]  /*40c0*/  FFMA.FTZ R28, R28, UR10, -R20.reuse ;  /* 0x0000000a1c1c7c23 */ /* 0x100fe20008010814 */
[----:B------:R-:W-:Y:S01]  /*40d0*/  FMNMX.FTZ R2, R46, R3, !PT ;  /* 0x000000032e027209 */ /* 0x000fe20007810000 */
[----:B------:R-:W3:Y:S01]  /*40e0*/  MUFU.EX2 R61, R61 ;  /* 0x0000003d003d7308 */ /* 0x000ee20000000800 */
[----:B-1----:R-:W-:Y:S01]  /*40f0*/  FADD.FTZ R21, R56, R57 ;  /* 0x0000003938157221 */ /* 0x002fe20000010000 */
[----:B------:R-:W-:Y:S01]  /*4100*/  FFMA.FTZ R20, R29, UR10, -R20 ;  /* 0x0000000a1d147c23 */ /* 0x000fe20008010814 */
[----:B------:R-:W-:-:S02]  /*4110*/  FMNMX.FTZ R3, R47, R2, !PT ;  /* 0x000000022f037209 */ /* 0x000fc40007810000 */
[----:B------:R-:W-:Y:S01]  /*4120*/  F2FP.F16.F32.PACK_AB R208, R57, R56 ;  /* 0x0000003839d0723e */ /* 0x000fe200000000ff */
[----:B------:R-:W-:Y:S01]  /*4130*/  IMAD.MOV.U32 R57, RZ, RZ, R151 ;  /* 0x000000ffff397224 */ /* 0x000fe200078e0097 */
[----:B------:R-:W-:Y:S01]  /*4140*/  FMNMX.FTZ R2, R34, R3, !PT ;  /* 0x0000000322027209 */ /* 0x000fe20007810000 */
[----:B------:R-:W1:Y:S01]  /*4150*/  MUFU.EX2 R48, R48 ;  /* 0x0000003000307308 */ /* 0x000e620000000800 */
[----:B--2---:R-:W-:Y:S01]  /*4160*/  FADD.FTZ R14, R60, R21 ;  /* 0x000000153c0e7221 */ /* 0x004fe20000010000 */
[----:B------:R-:W-:Y:S01]  /*4170*/  IMAD.MOV.U32 R56, RZ, RZ, R151 ;  /* 0x000000ffff387224 */ /* 0x000fe200078e0097 */
[----:B------:R-:W-:-:S04]  /*4180*/  FMNMX.FTZ R3, R35, R2, !PT ;  /* 0x0000000223037209 */ /* 0x000fc80007810000 */
[----:B------:R-:W-:Y:S01]  /*4190*/  FMNMX.FTZ R2, R38, R3, !PT ;  /* 0x0000000326027209 */ /* 0x000fe20007810000 */
[----:B------:R-:W2:Y:S01]  /*41a0*/  MUFU.EX2 R49, R49 ;  /* 0x0000003100317308 */ /* 0x000ea20000000800 */
[C---:B---3--:R-:W-:Y:S01]  /*41b0*/  FADD.FTZ R21, R61.reuse, R14 ;  /* 0x0000000e3d157221 */ /* 0x048fe20000010000 */
[----:B------:R-:W-:Y:S01]  /*41c0*/  F2FP.F16.F32.PACK_AB R210, R61, R60 ;  /* 0x0000003c3dd2723e */ /* 0x000fe200000000ff */
[--C-:B------:R-:W-:Y:S01]  /*41d0*/  IMAD.MOV.U32 R61, RZ, RZ, R151.reuse ;  /* 0x000000ffff3d7224 */ /* 0x100fe200078e0097 */
[----:B------:R-:W-:Y:S01]  /*41e0*/  FMNMX.FTZ R3, R39, R2, !PT ;  /* 0x0000000227037209 */ /* 0x000fe20007810000 */
[----:B------:R-:W-:-:S03]  /*41f0*/  IMAD.MOV.U32 R60, RZ, RZ, R151 ;  /* 0x000000ffff3c7224 */ /* 0x000fc600078e0097 */
[----:B------:R-:W-:Y:S01]  /*4200*/  FMNMX.FTZ R2, R26, R3, !PT ;  /* 0x000000031a027209 */ /* 0x000fe20007810000 */
[----:B------:R-:W-:Y:S01]  /*4210*/  MUFU.EX2 R52, R52 ;  /* 0x0000003400347308 */ /* 0x000fe20000000800 */
[----:B-1----:R-:W-:Y:S02]  /*4220*/  FADD.FTZ R14, R48, R21 ;  /* 0x00000015300e7221 */ /* 0x002fe40000010000 */
[----:B------:R-:W-:-:S04]  /*4230*/  FMNMX.FTZ R3, R27, R2, !PT ;  /* 0x000000021b037209 */ /* 0x000fc80007810000 */
[----:B------:R-:W-:Y:S01]  /*4240*/  FMNMX.FTZ R2, R30, R3, !PT ;  /* 0x000000031e027209 */ /* 0x000fe20007810000 */
[----:B------:R-:W1:Y:S01]  /*4250*/  MUFU.EX2 R53, R53 ;  /* 0x0000003500357308 */ /* 0x000e620000000800 */
[C---:B--2---:R-:W-:Y:S01]  /*4260*/  FADD.FTZ R29, R49.reuse, R14 ;  /* 0x0000000e311d7221 */ /* 0x044fe20000010000 */
[----:B------:R-:W-:Y:S01]  /*4270*/  F2FP.F16.F32.PACK_AB R204, R49, R48 ;  /* 0x0000003031cc723e */ /* 0x000fe200000000ff */
[--C-:B------:R-:W-:Y:S01]  /*4280*/  IMAD.MOV.U32 R49, RZ, RZ, R151.reuse ;  /* 0x000000ffff317224 */ /* 0x100fe200078e0097 */
[----:B------:R-:W-:Y:S01]  /*4290*/  FMNMX.FTZ R2, R31, R2, !PT ;  /* 0x000000021f027209 */ /* 0x000fe20007810000 */
[----:B------:R-:W-:-:S03]  /*42a0*/  IMAD.MOV.U32 R48, RZ, RZ, R151 ;  /* 0x000000ffff307224 */ /* 0x000fc600078e0097 */
[----:B------:R-:W-:Y:S01]  /*42b0*/  MUFU.EX2 R40, R40 ;  /* 0x0000002800287308 */ /* 0x000fe20000000800 */
[----:B------:R-:W2:Y:S07]  /*42c0*/  SHFL.BFLY PT, R3, R2, 0x2, 0x1f ;  /* 0x0c401f0002037f89 */ /* 0x000eae00000e0000 */
[----:B------:R-:W3:Y:S01]  /*42d0*/  MUFU.EX2 R41, R41 ;  /* 0x0000002900297308 */ /* 0x000ee20000000800 */
[----:B-1----:R-:W-:-:S07]  /*42e0*/  F2FP.F16.F32.PACK_AB R206, R53, R52 ;  /* 0x0000003435ce723e */ /* 0x002fce00000000ff */
[----:B------:R-:W-:Y:S08]  /*42f0*/  MUFU.EX2 R44, R44 ;  /* 0x0000002c002c7308 */ /* 0x000ff00000000800 */
[----:B------:R-:W1:Y:S01]  /*4300*/  MUFU.EX2 R45, R45 ;  /* 0x0000002d002d7308 */ /* 0x000e620000000800 */
[----:B--2---:R-:W-:Y:S02]  /*4310*/  FMNMX.FTZ R5, R2, R3, !PT ;  /* 0x0000000302057209 */ /* 0x004fe40007810000 */
[----:B---3--:R-:W-:-:S03]  /*4320*/  F2FP.F16.F32.PACK_AB R200, R41, R40 ;  /* 0x0000002829c8723e */ /* 0x008fc600000000ff */
[----:B------:R-:W2:Y:S02]  /*4330*/  SHFL.BFLY PT, R2, R5, 0x1, 0x1f ;  /* 0x0c201f0005027f89 */ /* 0x000ea400000e0000 */
[----:B------:R-:W-:Y:S08]  /*4340*/  MUFU.EX2 R32, R32 ;  /* 0x0000002000207308 */ /* 0x000ff00000000800 */
[----:B------:R-:W3:Y:S01]  /*4350*/  MUFU.EX2 R33, R33 ;  /* 0x0000002100217308 */ /* 0x000ee20000000800 */
[----:B-1----:R-:W-:-:S07]  /*4360*/  F2FP.F16.F32.PACK_AB R202, R45, R44 ;  /* 0x0000002c2dca723e */ /* 0x002fce00000000ff */
[----:B------:R-:W-:Y:S01]  /*4370*/  MUFU.EX2 R36, R36 ;  /* 0x0000002400247308 */ /* 0x000fe20000000800 */
[----:B--2---:R-:W-:-:S07]  /*4380*/  FMNMX.FTZ R3, R5, R2, !PT ;  /* 0x0000000205037209 */ /* 0x004fce0007810000 */
[----:B------:R1:W-:Y:S01]  /*4390*/  MUFU.EX2 R5, R20 ;  /* 0x0000001400057308 */ /* 0x0003e20000000800 */
[----:B---3--:R-:W-:Y:S01]  /*43a0*/  F2FP.F16.F32.PACK_AB R196, R33, R32 ;  /* 0x0000002021c4723e */ /* 0x008fe200000000ff */
[C---:B------:R-:W-:Y:S01]  /*43b0*/  FMUL.FTZ R2, R3.reuse, UR10 ;  /* 0x0000000a03027c20 */ /* 0x040fe20008410000 */
[----:B------:R-:W-:-:S04]  /*43c0*/  FSETP.NEU.FTZ.AND P2, PT, R3, -INF , PT ;  /* 0xff8000000300780b */ /* 0x000fc80003f5d000 */
[----:B------:R-:W-:Y:S01]  /*43d0*/  FSEL R2, R2, RZ, P2 ;  /* 0x000000ff02027208 */ /* 0x000fe20001000000 */
[----:B-1----:R-:W-:Y:S01]  /*43e0*/  FADD.FTZ R20, R52, R29 ;  /* 0x0000001d34147221 */ /* 0x002fe20000010000 */
[----:B------:R-:W1:Y:S01]  /*43f0*/  MUFU.EX2 R37, R37 ;  /* 0x0000002500257308 */ /* 0x000e620000000800 */
[----:B------:R-:W-:Y:S01]  /*4400*/  PLOP3.LUT P2, PT, PT, PT, UP0, 0x80, 0x0 ;  /* 0x000000000000781c */ /* 0x000fe20003f4f008 */
[----:B------:R-:W-:Y:S02]  /*4410*/  IMAD.MOV.U32 R52, RZ, RZ, R151 ;  /* 0x000000ffff347224 */ /* 0x000fe400078e0097 */
[--C-:B------:R-:W-:Y:S01]  /*4420*/  FFMA.FTZ R58, R58, UR10, -R2.reuse ;  /* 0x0000000a3a3a7c23 */ /* 0x100fe20008010802 */
[--C-:B------:R-:W-:Y:S01]  /*4430*/  FFMA.FTZ R59, R59, UR10, -R2.reuse ;  /* 0x0000000a3b3b7c23 */ /* 0x100fe20008010802 */
[--C-:B------:R-:W-:Y:S01]  /*4440*/  FFMA.FTZ R62, R62, UR10, -R2.reuse ;  /* 0x0000000a3e3e7c23 */ /* 0x100fe20008010802 */
[--C-:B------:R-:W-:Y:S01]  /*4450*/  FFMA.FTZ R63, R63, UR10, -R2.reuse ;  /* 0x0000000a3f3f7c23 */ /* 0x100fe20008010802 */
[--C-:B------:R-:W-:Y:S01]  /*4460*/  FFMA.FTZ R50, R50, UR10, -R2.reuse ;  /* 0x0000000a32327c23 */ /* 0x100fe20008010802 */
[--C-:B------:R-:W-:Y:S01]  /*4470*/  FFMA.FTZ R51, R51, UR10, -R2.reuse ;  /* 0x0000000a33337c23 */ /* 0x100fe20008010802 */
[----:B------:R-:W-:Y:S01]  /*4480*/  MUFU.EX2 R58, R58 ;  /* 0x0000003a003a7308 */ /* 0x000fe20000000800 */
[--C-:B------:R-:W-:Y:S01]  /*4490*/  FFMA.FTZ R54, R54, UR10, -R2.reuse ;  /* 0x0000000a36367c23 */ /* 0x100fe20008010802 */
[--C-:B------:R-:W-:Y:S01]  /*44a0*/  FFMA.FTZ R55, R55, UR10, -R2.reuse ;  /* 0x0000000a37377c23 */ /* 0x100fe20008010802 */
[--C-:B------:R-:W-:Y:S01]  /*44b0*/  FFMA.FTZ R42, R42, UR10, -R2.reuse ;  /* 0x0000000a2a2a7c23 */ /* 0x100fe20008010802 */
[----:B------:R-:W-:Y:S01]  /*44c0*/  FFMA.FTZ R43, R43, UR10, -R2 ;  /* 0x0000000a2b2b7c23 */ /* 0x000fe20008010802 */
[----:B------:R-:W-:Y:S01]  /*44d0*/  FADD.FTZ R29, R53, R20 ;  /* 0x00000014351d7221 */ /* 0x000fe20000010000 */
[--C-:B------:R-:W-:Y:S01]  /*44e0*/  FFMA.FTZ R46, R46, UR10, -R2.reuse ;  /* 0x0000000a2e2e7c23 */ /* 0x100fe20008010802 */
[--C-:B------:R-:W-:Y:S01]  /*44f0*/  FFMA.FTZ R47, R47, UR10, -R2.reuse ;  /* 0x0000000a2f2f7c23 */ /* 0x100fe20008010802 */
[----:B------:R-:W2:Y:S01]  /*4500*/  MUFU.EX2 R59, R59 ;  /* 0x0000003b003b7308 */ /* 0x000ea20000000800 */
[----:B------:R-:W-:Y:S01]  /*4510*/  FADD.FTZ R20, R40, R29 ;  /* 0x0000001d28147221 */ /* 0x000fe20000010000 */
[--C-:B------:R-:W-:Y:S01]  /*4520*/  FFMA.FTZ R34, R34, UR10, -R2.reuse ;  /* 0x0000000a22227c23 */ /* 0x100fe20008010802 */
[--C-:B------:R-:W-:Y:S01]  /*4530*/  FFMA.FTZ R35, R35, UR10, -R2.reuse ;  /* 0x0000000a23237c23 */ /* 0x100fe20008010802 */
[----:B------:R-:W-:Y:S01]  /*4540*/  FFMA.FTZ R38, R38, UR10, -R2 ;  /* 0x0000000a26267c23 */ /* 0x000fe20008010802 */
[----:B------:R-:W-:Y:S01]  /*4550*/  FADD.FTZ R29, R41, R20 ;  /* 0x00000014291d7221 */ /* 0x000fe20000010000 */
[--C-:B------:R-:W-:Y:S01]  /*4560*/  FFMA.FTZ R39, R39, UR10, -R2.reuse ;  /* 0x0000000a27277c23 */ /* 0x100fe20008010802 */
[--C-:B------:R-:W-:Y:S01]  /*4570*/  FFMA.FTZ R26, R26, UR10, -R2.reuse ;  /* 0x0000000a1a1a7c23 */ /* 0x100fe20008010802 */
[----:B------:R-:W3:Y:S01]  /*4580*/  MUFU.EX2 R62, R62 ;  /* 0x0000003e003e7308 */ /* 0x000ee20000000800 */
[----:B0-----:R-:W-:Y:S01]  /*4590*/  FADD.FTZ R0, R44, R29 ;  /* 0x0000001d2c007221 */ /* 0x001fe20000010000 */
[--C-:B------:R-:W-:Y:S01]  /*45a0*/  FFMA.FTZ R27, R27, UR10, -R2.reuse ;  /* 0x0000000a1b1b7c23 */ /* 0x100fe20008010802 */
[--C-:B------:R-:W-:Y:S01]  /*45b0*/  FFMA.FTZ R30, R30, UR10, -R2.reuse ;  /* 0x0000000a1e1e7c23 */ /* 0x100fe20008010802 */
[----:B------:R-:W-:Y:S01]  /*45c0*/  FFMA.FTZ R2, R31, UR10, -R2 ;  /* 0x0000000a1f027c23 */ /* 0x000fe20008010802 */
[----:B------:R-:W-:Y:S01]  /*45d0*/  FADD.FTZ R29, R45, R0 ;  /* 0x000000002d1d7221 */ /* 0x000fe20000010000 */
[----:B-1----:R-:W-:Y:S01]  /*45e0*/  F2FP.F16.F32.PACK_AB R198, R37, R36 ;  /* 0x0000002425c6723e */ /* 0x002fe200000000ff */
[----:B------:R-:W-:Y:S01]  /*45f0*/  IMAD.MOV.U32 R53, RZ, RZ, R151 ;  /* 0x000000ffff357224 */ /* 0x000fe200078e0097 */
[----:B------:R-:W0:Y:S01]  /*4600*/  MUFU.EX2 R63, R63 ;  /* 0x0000003f003f7308 */ /* 0x000e220000000800 */
[----:B--2---:R-:W-:Y:S01]  /*4610*/  FADD.FTZ R21, R58, R59 ;  /* 0x0000003b3a157221 */ /* 0x004fe20000010000 */
[----:B------:R-:W-:Y:S01]  /*4620*/  F2FP.F16.F32.PACK_AB R209, R59, R58 ;  /* 0x0000003a3bd1723e */ /* 0x000fe200000000ff */
[----:B------:R-:W-:-:S02]  /*4630*/  IMAD.MOV.U32 R59, RZ, RZ, R151 ;  /* 0x000000ffff3b7224 */ /* 0x000fc400078e0097 */
[--C-:B------:R-:W-:Y:S02]  /*4640*/  IMAD.MOV.U32 R58, RZ, RZ, R151.reuse ;  /* 0x000000ffff3a7224 */ /* 0x100fe400078e0097 */
[----:B------:R-:W-:Y:S01]  /*4650*/  IMAD.MOV.U32 R45, RZ, RZ, R151 ;  /* 0x000000ffff2d7224 */ /* 0x000fe200078e0097 */
[----:B------:R-:W1:Y:S01]  /*4660*/  MUFU.EX2 R50, R50 ;  /* 0x0000003200327308 */ /* 0x000e620000000800 */
[----:B---3--:R-:W-:Y:S01]  /*4670*/  FADD.FTZ R14, R62, R21 ;  /* 0x000000153e0e7221 */ /* 0x008fe20000010000 */
[--C-:B------:R-:W-:Y:S02]  /*4680*/  IMAD.MOV.U32 R44, RZ, RZ, R151.reuse ;  /* 0x000000ffff2c7224 */ /* 0x100fe400078e0097 */
[--C-:B------:R-:W-:Y:S02]  /*4690*/  IMAD.MOV.U32 R41, RZ, RZ, R151.reuse ;  /* 0x000000ffff297224 */ /* 0x100fe400078e0097 */
[--C-:B------:R-:W-:Y:S02]  /*46a0*/  IMAD.MOV.U32 R40, RZ, RZ, R151.reuse ;  /* 0x000000ffff287224 */ /* 0x100fe400078e0097 */
[----:B------:R-:W2:Y:S01]  /*46b0*/  MUFU.EX2 R51, R51 ;  /* 0x0000003300337308 */ /* 0x000ea20000000800 */
[C---:B0-----:R-:W-:Y:S01]  /*46c0*/  FADD.FTZ R21, R63.reuse, R14 ;  /* 0x0000000e3f157221 */ /* 0x041fe20000010000 */
[----:B------:R-:W-:Y:S01]  /*46d0*/  F2FP.F16.F32.PACK_AB R211, R63, R62 ;  /* 0x0000003e3fd3723e */ /* 0x000fe200000000ff */
[----:B------:R-:W-:-:S02]  /*46e0*/  IMAD.MOV.U32 R63, RZ, RZ, R151 ;  /* 0x000000ffff3f7224 */ /* 0x000fc400078e0097 */
[--C-:B------:R-:W-:Y:S02]  /*46f0*/  IMAD.MOV.U32 R62, RZ, RZ, R151.reuse ;  /* 0x000000ffff3e7224 */ /* 0x100fe400078e0097 */
[----:B------:R-:W-:Y:S01]  /*4700*/  IMAD.MOV.U32 R31, RZ, RZ, R151 ;  /* 0x000000ffff1f7224 */ /* 0x000fe200078e0097 */
[----:B------:R-:W0:Y:S01]  /*4710*/  MUFU.EX2 R54, R54 ;  /* 0x0000003600367308 */ /* 0x000e220000000800 */
[----:B-1----:R-:W-:-:S07]  /*4720*/  FADD.FTZ R14, R50, R21 ;  /* 0x00000015320e7221 */ /* 0x002fce0000010000 */
[----:B------:R-:W1:Y:S01]  /*4730*/  MUFU.EX2 R55, R55 ;  /* 0x0000003700377308 */ /* 0x000e620000000800 */
[C---:B--2---:R-:W-:Y:S01]  /*4740*/  FADD.FTZ R21, R51.reuse, R14 ;  /* 0x0000000e33157221 */ /* 0x044fe20000010000 */
[----:B------:R-:W-:Y:S01]  /*4750*/  F2FP.F16.F32.PACK_AB R205, R51, R50 ;  /* 0x0000003233cd723e */ /* 0x000fe200000000ff */
[--C-:B------:R-:W-:Y:S02]  /*4760*/  IMAD.MOV.U32 R51, RZ, RZ, R151.reuse ;  /* 0x000000ffff337224 */ /* 0x100fe400078e0097 */
[----:B------:R-:W-:-:S03]  /*4770*/  IMAD.MOV.U32 R50, RZ, RZ, R151 ;  /* 0x000000ffff327224 */ /* 0x000fc600078e0097 */
[----:B------:R-:W2:Y:S01]  /*4780*/  MUFU.EX2 R42, R42 ;  /* 0x0000002a002a7308 */ /* 0x000ea20000000800 */
[----:B0-----:R-:W-:-:S07]  /*4790*/  FADD.FTZ R14, R54, R21 ;  /* 0x00000015360e7221 */ /* 0x001fce0000010000 */
[----:B------:R-:W0:Y:S01]  /*47a0*/  MUFU.EX2 R43, R43 ;  /* 0x0000002b002b7308 */ /* 0x000e220000000800 */
[C---:B-1----:R-:W-:Y:S01]  /*47b0*/  FADD.FTZ R21, R55.reuse, R14 ;  /* 0x0000000e37157221 */ /* 0x042fe20000010000 */
[----:B------:R-:W-:Y:S01]  /*47c0*/  FADD.FTZ R14, R32, R29 ;  /* 0x0000001d200e7221 */ /* 0x000fe20000010000 */
[----:B------:R-:W-:Y:S01]  /*47d0*/  F2FP.F16.F32.PACK_AB R207, R55, R54 ;  /* 0x0000003637cf723e */ /* 0x000fe200000000ff */
[--C-:B------:R-:W-:Y:S02]  /*47e0*/  IMAD.MOV.U32 R55, RZ, RZ, R151.reuse ;  /* 0x000000ffff377224 */ /* 0x100fe400078e0097 */
[----:B------:R-:W-:Y:S01]  /*47f0*/  FADD.FTZ R29, R33, R14 ;  /* 0x0000000e211d7221 */ /* 0x000fe20000010000 */
[----:B------:R-:W-:Y:S01]  /*4800*/  IMAD.MOV.U32 R54, RZ, RZ, R151 ;  /* 0x000000ffff367224 */ /* 0x000fe200078e0097 */
[----:B------:R-:W1:Y:S01]  /*4810*/  MUFU.EX2 R46, R46 ;  /* 0x0000002e002e7308 */ /* 0x000e620000000800 */
[----:B--2---:R-:W-:Y:S01]  /*4820*/  FADD.FTZ R0, R42, R21 ;  /* 0x000000152a007221 */ /* 0x004fe20000010000 */
[----:B------:R-:W-:Y:S01]  /*4830*/  FADD.FTZ R14, R36, R29 ;  /* 0x0000001d240e7221 */ /* 0x000fe20000010000 */
[----:B------:R-:W-:-:S02]  /*4840*/  IMAD.MOV.U32 R36, RZ, RZ, R151 ;  /* 0x000000ffff247224 */ /* 0x000fc400078e0097 */
[--C-:B------:R-:W-:Y:S02]  /*4850*/  IMAD.MOV.U32 R33, RZ, RZ, R151.reuse ;  /* 0x000000ffff217224 */ /* 0x100fe400078e0097 */
[----:B------:R-:W-:Y:S01]  /*4860*/  FADD.FTZ R29, R37, R14 ;  /* 0x0000000e251d7221 */ /* 0x000fe20000010000 */
[--C-:B------:R-:W-:Y:S01]  /*4870*/  IMAD.MOV.U32 R37, RZ, RZ, R151.reuse ;  /* 0x000000ffff257224 */ /* 0x100fe200078e0097 */
[----:B------:R-:W2:Y:S01]  /*4880*/  MUFU.EX2 R47, R47 ;  /* 0x0000002f002f7308 */ /* 0x000ea20000000800 */
[C---:B0-----:R-:W-:Y:S01]  /*4890*/  FADD.FTZ R21, R43.reuse, R0 ;  /* 0x000000002b157221 */ /* 0x041fe20000010000 */
[----:B------:R-:W-:Y:S01]  /*48a0*/  F2FP.F16.F32.PACK_AB R201, R43, R42 ;  /* 0x0000002a2bc9723e */ /* 0x000fe200000000ff */
[--C-:B------:R-:W-:Y:S02]  /*48b0*/  IMAD.MOV.U32 R43, RZ, RZ, R151.reuse ;  /* 0x000000ffff2b7224 */ /* 0x100fe400078e0097 */
[--C-:B------:R-:W-:Y:S02]  /*48c0*/  IMAD.MOV.U32 R42, RZ, RZ, R151.reuse ;  /* 0x000000ffff2a7224 */ /* 0x100fe400078e0097 */
[----:B------:R-:W-:Y:S01]  /*48d0*/  IMAD.MOV.U32 R32, RZ, RZ, R151 ;  /* 0x000000ffff207224 */ /* 0x000fe200078e0097 */
[----:B------:R-:W0:Y:S01]  /*48e0*/  MUFU.EX2 R34, R34 ;  /* 0x0000002200227308 */ /* 0x000e220000000800 */
[----:B-1----:R-:W-:-:S07]  /*48f0*/  FADD.FTZ R0, R46, R21 ;  /* 0x000000152e007221 */ /* 0x002fce0000010000 */
[----:B------:R-:W1:Y:S01]  /*4900*/  MUFU.EX2 R35, R35 ;  /* 0x0000002300237308 */ /* 0x000e620000000800 */
[C---:B--2---:R-:W-:Y:S01]  /*4910*/  FADD.FTZ R21, R47.reuse, R0 ;  /* 0x000000002f157221 */ /* 0x044fe20000010000 */
[----:B------:R-:W-:Y:S01]  /*4920*/  F2FP.F16.F32.PACK_AB R203, R47, R46 ;  /* 0x0000002e2fcb723e */ /* 0x000fe200000000ff */
[----:B------:R-:W-:Y:S01]  /*4930*/  IMAD.MOV.U32 R47, RZ, RZ, R151 ;  /* 0x000000ffff2f7224 */ /* 0x000fe200078e0097 */
[----:B------:R-:W-:-:S04]  /*4940*/  MOV R46, R151 ;  /* 0x00000097002e7202 */ /* 0x000fc80000000f00 */
[----:B------:R-:W2:Y:S01]  /*4950*/  MUFU.EX2 R24, R24 ;  /* 0x0000001800187308 */ /* 0x000ea20000000800 */
[----:B0-----:R-:W-:-:S07]  /*4960*/  FADD.FTZ R0, R34, R21 ;  /* 0x0000001522007221 */ /* 0x001fce0000010000 */
[----:B------:R-:W0:Y:S01]  /*4970*/  MUFU.EX2 R38, R38 ;  /* 0x0000002600267308 */ /* 0x000e220000000800 */
[C---:B-1----:R-:W-:Y:S01]  /*4980*/  FADD.FTZ R21, R35.reuse, R0 ;  /* 0x0000000023157221 */ /* 0x042fe20000010000 */
[----:B------:R-:W-:Y:S01]  /*4990*/  F2FP.F16.F32.PACK_AB R197, R35, R34 ;  /* 0x0000002223c5723e */ /* 0x000fe200000000ff */
[--C-:B------:R-:W-:Y:S02]  /*49a0*/  IMAD.MOV.U32 R35, RZ, RZ, R151.reuse ;  /* 0x000000ffff237224 */ /* 0x100fe400078e0097 */
[----:B------:R-:W-:-:S03]  /*49b0*/  IMAD.MOV.U32 R34, RZ, RZ, R151 ;  /* 0x000000ffff227224 */ /* 0x000fc600078e0097 */
[----:B------:R-:W1:Y:S01]  /*49c0*/  MUFU.EX2 R25, R25 ;  /* 0x0000001900197308 */ /* 0x000e620000000800 */
[----:B--2---:R-:W-:-:S07]  /*49d0*/  FADD.FTZ R14, R24, R29 ;  /* 0x0000001d180e7221 */ /* 0x004fce0000010000 */
        /* <DEDUP_REMOVED lines=8> */
[C---:B--2---:R-:W-:Y:S01]  /*4a60*/  FADD.FTZ R21, R39.reuse, R0 ;  /* 0x0000000027157221 */ /* 0x044fe20000010000 */
[----:B------:R-:W-:Y:S01]  /*4a70*/  F2FP.F16.F32.PACK_AB R199, R39, R38 ;  /* 0x0000002627c7723e */ /* 0x000fe200000000ff */
[--C-:B------:R-:W-:Y:S02]  /*4a80*/  IMAD.MOV.U32 R39, RZ, RZ, R151.reuse ;  /* 0x000000ffff277224 */ /* 0x100fe400078e0097 */
[----:B------:R-:W-:-:S03]  /*4a90*/  IMAD.MOV.U32 R38, RZ, RZ, R151 ;  /* 0x000000ffff267224 */ /* 0x000fc600078e0097 */
[----:B------:R-:W2:Y:S01]  /*4aa0*/  MUFU.EX2 R27, R27 ;  /* 0x0000001b001b7308 */ /* 0x000ea20000000800 */
[----:B0-----:R-:W-:Y:S01]  /*4ab0*/  FADD.FTZ R14, R28, R29 ;  /* 0x0000001d1c0e7221 */ /* 0x001fe20000010000 */
[C---:B------:R-:W-:Y:S01]  /*4ac0*/  F2FP.F16.F32.PACK_AB R194, R5.reuse, R28 ;  /* 0x0000001c05c2723e */ /* 0x040fe200000000ff */
[--C-:B------:R-:W-:Y:S02]  /*4ad0*/  IMAD.MOV.U32 R29, RZ, RZ, R151.reuse ;  /* 0x000000ffff1d7224 */ /* 0x100fe400078e0097 */
[----:B------:R-:W-:Y:S01]  /*4ae0*/  FADD.FTZ R14, R5, R14 ;  /* 0x0000000e050e7221 */ /* 0x000fe20000010000 */
[----:B------:R-:W-:Y:S02]  /*4af0*/  IMAD.MOV.U32 R28, RZ, RZ, R151 ;  /* 0x000000ffff1c7224 */ /* 0x000fe400078e0097 */
[----:B------:R-:W0:Y:S01]  /*4b00*/  MUFU.EX2 R30, R30 ;  /* 0x0000001e001e7308 */ /* 0x000e220000000800 */
[----:B-1----:R-:W-:-:S07]  /*4b10*/  FADD.FTZ R0, R26, R21 ;  /* 0x000000151a007221 */ /* 0x002fce0000010000 */
[----:B------:R1:W3:Y:S01]  /*4b20*/  MUFU.EX2 R195, R2 ;  /* 0x0000000200c37308 */ /* 0x0002e20000000800 */
[C---:B--2---:R-:W-:Y:S01]  /*4b30*/  FADD.FTZ R5, R27.reuse, R0 ;  /* 0x000000001b057221 */ /* 0x044fe20000010000 */
[----:B------:R-:W-:Y:S01]  /*4b40*/  F2FP.F16.F32.PACK_AB R193, R27, R26 ;  /* 0x0000001a1bc1723e */ /* 0x000fe200000000ff */
[--C-:B------:R-:W-:Y:S02]  /*4b50*/  IMAD.MOV.U32 R27, RZ, RZ, R151.reuse ;  /* 0x000000ffff1b7224 */ /* 0x100fe400078e0097 */
[----:B------:R-:W-:Y:S02]  /*4b60*/  IMAD.MOV.U32 R26, RZ, RZ, R151 ;  /* 0x000000ffff1a7224 */ /* 0x000fe400078e0097 */
[----:B0-----:R-:W-:Y:S01]  /*4b70*/  FADD.FTZ R0, R30, R5 ;  /* 0x000000051e007221 */ /* 0x001fe20000010000 */
[----:B-1----:R-:W-:-:S03]  /*4b80*/  IMAD.MOV.U32 R2, RZ, RZ, 0x3f800000 ;  /* 0x3f800000ff027424 */ /* 0x002fc600078e00ff */
[C---:B---3--:R-:W-:Y:S01]  /*4b90*/  FADD.FTZ R5, R195.reuse, R0 ;  /* 0x00000000c3057221 */ /* 0x048fe20000010000 */
[----:B------:R-:W-:Y:S01]  /*4ba0*/  F2FP.F16.F32.PACK_AB R195, R195, R30 ;  /* 0x0000001ec3c3723e */ /* 0x000fe200000000ff */
[----:B------:R-:W-:Y:S02]  /*4bb0*/  IMAD.MOV.U32 R0, RZ, RZ, 0x3f800000 ;  /* 0x3f800000ff007424 */ /* 0x000fe400078e00ff */
[----:B------:R-:W-:Y:S01]  /*4bc0*/  IMAD.MOV.U32 R30, RZ, RZ, R151 ;  /* 0x000000ffff1e7224 */ /* 0x000fe200078e0097 */
[----:B------:R-:W-:Y:S06]  /*4bd0*/  @!P2 BRA `(.L_x_15) ;  /* 0x0000003c00a8a947 */ /* 0x000fec0003800000 */
[----:B------:R-:W-:Y:S01]  /*4be0*/  R2UR UR4, R152 ;  /* 0x00000000980472ca */ /* 0x000fe200000e0000 */
[----:B------:R-:W-:Y:S01]  /*4bf0*/  IMAD.MOV.U32 R20, RZ, RZ, R3 ;  /* 0x000000ffff147224 */ /* 0x000fe200078e0003 */
[----:B------:R-:W-:Y:S01]  /*4c00*/  CS2R R150, SRZ ;  /* 0x0000000000967805 */ /* 0x000fe2000001ff00 */
[----:B------:R-:W-:Y:S01]  /*4c10*/  IMAD.MOV.U32 R21, RZ, RZ, R4 ;  /* 0x000000ffff157224 */ /* 0x000fe200078e0004 */
[----:B------:R-:W-:Y:S01]  /*4c20*/  CS2R R146, SRZ ;  /* 0x0000000000927805 */ /* 0x000fe2000001ff00 */
[----:B------:R-:W-:Y:S01]  /*4c30*/  IMAD.MOV.U32 R0, RZ, RZ, 0x3f800000 ;  /* 0x3f800000ff007424 */ /* 0x000fe200078e00ff */
[----:B------:R-:W-:Y:S02]  /*4c40*/  CS2R R142, SRZ ;  /* 0x00000000008e7805 */ /* 0x000fe4000001ff00 */
[----:B------:R-:W-:Y:S02]  /*4c50*/  CS2R R138, SRZ ;  /* 0x00000000008a7805 */ /* 0x000fe4000001ff00 */
[----:B------:R-:W-:-:S02]  /*4c60*/  CS2R R134, SRZ ;  /* 0x0000000000867805 */ /* 0x000fc4000001ff00 */
[----:B------:R-:W-:Y:S02]  /*4c70*/  CS2R R130, SRZ ;  /* 0x0000000000827805 */ /* 0x000fe4000001ff00 */
[----:B------:R-:W-:Y:S02]  /*4c80*/  CS2R R126, SRZ ;  /* 0x00000000007e7805 */ /* 0x000fe4000001ff00 */
[----:B------:R-:W-:Y:S02]  /*4c90*/  CS2R R122, SRZ ;  /* 0x00000000007a7805 */ /* 0x000fe4000001ff00 */
[----:B------:R-:W-:Y:S01]  /*4ca0*/  CS2R R118, SRZ ;  /* 0x0000000000767805 */ /* 0x000fe2000001ff00 */
[----:B------:R-:W-:Y:S01]  /*4cb0*/  UIADD3 UR4, UR4, -0x2, URZ ;  /* 0xfffffffe04047890 */ /* 0x000fe2000fffe03f */
[----:B------:R-:W-:Y:S02]  /*4cc0*/  CS2R R114, SRZ ;  /* 0x0000000000727805 */ /* 0x000fe4000001ff00 */
[----:B------:R-:W-:-:S02]  /*4cd0*/  CS2R R110, SRZ ;  /* 0x00000000006e7805 */ /* 0x000fc4000001ff00 */
[----:B------:R-:W-:Y:S02]  /*4ce0*/  CS2R R106, SRZ ;  /* 0x00000000006a7805 */ /* 0x000fe4000001ff00 */
[----:B------:R-:W-:Y:S02]  /*4cf0*/  CS2R R102, SRZ ;  /* 0x0000000000667805 */ /* 0x000fe4000001ff00 */
[----:B------:R-:W-:Y:S01]  /*4d00*/  CS2R R98, SRZ ;  /* 0x0000000000627805 */ /* 0x000fe2000001ff00 */
[----:B------:R-:W-:Y:S01]  /*4d10*/  IMAD.U32 R222, RZ, RZ, UR4 ;  /* 0x00000004ffde7e24 */ /* 0x000fe2000f8e00ff */
[----:B------:R-:W-:Y:S02]  /*4d20*/  R2UR UR4, R16 ;  /* 0x00000000100472ca */ /* 0x000fe400000e0000 */
[----:B------:R-:W-:Y:S02]  /*4d30*/  CS2R R94, SRZ ;  /* 0x00000000005e7805 */ /* 0x000fe4000001ff00 */
[----:B------:R-:W-:-:S02]  /*4d40*/  CS2R R90, SRZ ;  /* 0x00000000005a7805 */ /* 0x000fc4000001ff00 */
[----:B------:R-:W-:Y:S02]  /*4d50*/  CS2R R86, SRZ ;  /* 0x0000000000567805 */ /* 0x000fe4000001ff00 */
[----:B------:R-:W-:Y:S02]  /*4d60*/  CS2R R82, SRZ ;  /* 0x0000000000527805 */ /* 0x000fe4000001ff00 */
[----:B------:R-:W-:Y:S02]  /*4d70*/  CS2R R78, SRZ ;  /* 0x00000000004e7805 */ /* 0x000fe4000001ff00 */
[----:B------:R-:W-:Y:S02]  /*4d80*/  CS2R R74, SRZ ;  /* 0x00000000004a7805 */ /* 0x000fe4000001ff00 */
[----:B------:R-:W-:Y:S02]  /*4d90*/  CS2R R70, SRZ ;  /* 0x0000000000467805 */ /* 0x000fe4000001ff00 */
[----:B------:R-:W-:-:S02]  /*4da0*/  CS2R R66, SRZ ;  /* 0x0000000000427805 */ /* 0x000fc4000001ff00 */
[----:B------:R-:W-:Y:S02]  /*4db0*/  CS2R R62, SRZ ;  /* 0x00000000003e7805 */ /* 0x000fe4000001ff00 */
[----:B------:R-:W-:Y:S02]  /*4dc0*/  CS2R R58, SRZ ;  /* 0x00000000003a7805 */ /* 0x000fe4000001ff00 */
[----:B------:R-:W-:Y:S02]  /*4dd0*/  CS2R R54, SRZ ;  /* 0x0000000000367805 */ /* 0x000fe4000001ff00 */
[----:B------:R-:W-:Y:S02]  /*4de0*/  CS2R R50, SRZ ;  /* 0x0000000000327805 */ /* 0x000fe4000001ff00 */
[----:B------:R-:W-:Y:S02]  /*4df0*/  MOV R230, UR4 ;  /* 0x0000000400e67c02 */ /* 0x000fe40008000f00 */
        /* <DEDUP_REMOVED lines=37> */
[----:B------:R-:W-:Y:S01]  /*5050*/  CS2R R24, SRZ ;  /* 0x0000000000187805 */ /* 0x000fe2000001ff00 */
[----:B------:R-:W-:-:S06]  /*5060*/  UMOV UR61, UR60 ;  /* 0x0000003c003d7c82 */ /* 0x000fcc0008000000 */
.L_x_24:
[----:B------:R-:W-:Y:S01]  /*5070*/  R2UR UR6, R230 ;  /* 0x00000000e60672ca */ /* 0x000fe200000e0000 */
[----:B------:R-:W-:-:S04]  /*5080*/  UIADD3 UR4, UR61, 0x1, URZ ;  /* 0x000000013d047890 */ /* 0x000fc8000fffe03f */
[----:B------:R-:W-:-:S04]  /*5090*/  UISETP.NE.AND UP0, UPT, UR4, 0x2, UPT ;  /* 0x000000020400788c */ /* 0x000fc8000bf05270 */
[----:B------:R-:W-:Y:S02]  /*50a0*/  USEL UR5, URZ, 0x1, UP0 ;  /* 0x000000013f057887 */ /* 0x000fe40008000000 */
[----:B------:R-:W-:Y:S02]  /*50b0*/  USEL UR60, UR4, URZ, UP0 ;  /* 0x0000003f043c7287 */ /* 0x000fe40008000000 */
[----:B------:R-:W-:-:S06]  /*50c0*/  ULOP3.LUT UR4, UR6, UR5, URZ, 0x3c, !UPT ;  /* 0x0000000506047292 */ /* 0x000fcc000f8e3c3f */
[----:B------:R-:W-:Y:S01]  /*50d0*/  IMAD.U32 R16, RZ, RZ, UR4 ;  /* 0x00000004ff107e24 */ /* 0x000fe2000f8e00ff */
[----:B------:R-:W-:Y:S06]  /*50e0*/  @!P0 BRA `(.L_x_16) ;  /* 0x0000000000048947 */ /* 0x000fec0003800000 */
[----:B------:R-:W-:Y:S01]  /*50f0*/  BPT.TRAP 0x1 ;  /* 0x000000040000795c */ /* 0x000fe20000300000 */
.L_x_16:
[----:B------:R-:W0:Y:S01]  /*5100*/  S2UR UR5, SR_CgaCtaId ;  /* 0x00000000000579c3 */ /* 0x000e220000008800 */
[----:B------:R-:W-:Y:S01]  /*5110*/  R2UR UR7, R16 ;  /* 0x00000000100772ca */ /* 0x000fe200000e0000 */
[----:B------:R-:W-:-:S12]  /*5120*/  UMOV UR4, 0x400 ;  /* 0x0000040000047882 */ /* 0x000fd80000000000 */
[----:B------:R-:W-:-:S05]  /*5130*/  IMAD.U32 R3, RZ, RZ, UR7 ;  /* 0x00000007ff037e24 */ /* 0x000fca000f8e00ff */
[----:B------:R-:W-:Y:S01]  /*5140*/  SHF.L.U32 R3, R3, 0x1f, RZ ;  /* 0x0000001f03037819 */ /* 0x000fe200000006ff */
[----:B0-----:R-:W-:-:S06]  /*5150*/  ULEA UR6, UR5, UR4, 0x18 ;  /* 0x0000000405067291 */ /* 0x001fcc000f8ec03f */
[----:B------:R-:W-:Y:S01]  /*5160*/  IMAD.U32 R231, RZ, RZ, UR6 ;  /* 0x00000006ffe77e24 */ /* 0x000fe2000f8e00ff */
[----:B------:R-:W-:-:S06]  /*5170*/  ULEA UR6, UR60, UR6, 0x3 ;  /* 0x000000063c067291 */ /* 0x000fcc000f8e183f */
[----:B------:R-:W-:-:S03]  /*5180*/  IMAD.U32 R223, RZ, RZ, UR6 ;  /* 0x00000006ffdf7e24 */ /* 0x000fc6000f8e00ff */
[----:B------:R0:W1:Y:S01]  /*5190*/  SYNCS.PHASECHK.TRANS64.TRYWAIT P2, [UR6+0x38830], R3 ;  /* 0x03883003ff0075a7 */ /* 0x0000620008040146 */
[----:B------:R-:W-:Y:S05]  /*51a0*/  @!P0 BRA `(.L_x_17) ;  /* 0x0000000000048947 */ /* 0x000fea0003800000 */
[----:B------:R-:W-:Y:S01]  /*51b0*/  BPT.TRAP 0x1 ;  /* 0x000000040000795c */ /* 0x000fe20000300000 */
.L_x_17:
[----:B-1----:R-:W-:Y:S05]  /*51c0*/  @P2 BRA `(.L_x_18) ;  /* 0x00000000000c2947 */ /* 0x002fea0003800000 */
[----:B------:R-:W-:-:S13]  /*51d0*/  R2UR UR4, R223 ;  /* 0x00000000df0472ca */ /* 0x000fda00000e0000 */
[----:B------:R-:W1:Y:S02]  /*51e0*/  SYNCS.PHASECHK.TRANS64.TRYWAIT P2, [UR4+0x38830], R3 ;  /* 0x03883003ff0075a7 */ /* 0x000e640008040144 */
[----:B-1----:R-:W-:Y:S05]  /*51f0*/  @!P2 BRA `(.L_x_19) ;  /* 0x000000b800e4a947 */ /* 0x002fea0003800000 */
.L_x_18:
[----:B------:R-:W-:Y:S01]  /*5200*/  R2UR UR4, R15 ;  /* 0x000000000f0472ca */ /* 0x000fe200000e0000 */
[----:B------:R-:W-:Y:S01]  /*5210*/  WARPGROUP.ARRIVE ;  /* 0x00000000000079c5 */ /* 0x000fe20000000000 */
[----:B------:R-:W-:Y:S01]  /*5220*/  R2UR UR18, R12 ;  /* 0x000000000c1272ca */ /* 0x000fe200000e0000 */
[----:B------:R-:W-:Y:S01]  /*5230*/  UMOV UR59, 0x40000040 ;  /* 0x40000040003b7882 */ /* 0x000fe20000000000 */
        /* <DEDUP_REMOVED lines=9> */
[----:B------:R-:W-:Y:S01]  /*52d0*/  UIMAD UR4, UR60, 0xa00, UR4 ;  /* 0x00000a003c0478a4 */ /* 0x000fe2000f8e0204 */
[-C--:B------:R-:W-:Y:S01]  /*52e0*/  FMUL.FTZ R24, R24, R2.reuse ;  /* 0x0000000218187220 */ /* 0x080fe20000410000 */
[----:B------:R-:W-:Y:S01]  /*52f0*/  UMOV UR56, UR18 ;  /* 0x0000001200387c82 */ /* 0x000fe20008000000 */
[----:B------:R-:W-:Y:S01]  /*5300*/  UMOV UR39, 0x40000040 ;  /* 0x4000004000277882 */ /* 0x000fe20000000000 */
[----:B------:R-:W-:Y:S01]  /*5310*/  UMOV UR57, UR19 ;  /* 0x0000001300397c82 */ /* 0x000fe20008000000 */
[----:B------:R-:W-:Y:S01]  /*5320*/  UIADD3 UR5, UR4, 0x80, URZ ;  /* 0x0000008004057890 */ /* 0x000fe2000fffe03f */
[-C--:B------:R-:W-:Y:S01]  /*5330*/  FMUL.FTZ R25, R25, R2.reuse ;  /* 0x0000000219197220 */ /* 0x080fe20000410000 */
[----:B------:R-:W-:Y:S01]  /*5340*/  UMOV UR58, UR4 ;  /* 0x00000004003a7c82 */ /* 0x000fe20008000000 */
[----:B------:R-:W-:Y:S01]  /*5350*/  UIADD3 UR6, UR4, 0x100, URZ ;  /* 0x0000010004067890 */ /* 0x000fe2000fffe03f */
[----:B------:R-:W-:Y:S01]  /*5360*/  HGMMA.64x16x16.F32 R184, gdesc[UR56], RZ, !UPT, gsb0 ;  /* 0x0020000038b879f0 */ /* 0x000fe2000c0008ff */
[----:B------:R-:W-:Y:S01]  /*5370*/  UMOV UR56, UR18 ;  /* 0x0000001200387c82 */ /* 0x000fe20008000000 */
[----:B------:R-:W-:Y:S01]  /*5380*/  UMOV UR57, UR19 ;  /* 0x0000001300397c82 */ /* 0x000fe20008000000 */
[----:B------:R-:W-:Y:S01]  /*5390*/  UMOV UR58, UR5 ;  /* 0x00000005003a7c82 */ /* 0x000fe20008000000 */
[----:B------:R-:W-:Y:S01]  /*53a0*/  UMOV UR59, 0x40000040 ;  /* 0x40000040003b7882 */ /* 0x000fe20000000000 */
[----:B------:R-:W-:Y:S01]  /*53b0*/  UIADD3 UR5, UR4, 0x180, URZ ;  /* 0x0000018004057890 */ /* 0x000fe2000fffe03f */
[-C--:B------:R-:W-:Y:S01]  /*53c0*/  FMUL.FTZ R28, R28, R2.reuse ;  /* 0x000000021c1c7220 */ /* 0x080fe20000410000 */
        /* <DEDUP_REMOVED lines=12> */
[----:B------:R-:W-:Y:S01]  /*5490*/  UMOV UR43, 0x40000040 ;  /* 0x40000040002b7882 */ /* 0x000fe20000000000 */
        /* <DEDUP_REMOVED lines=31> */
[----:B------:R-:W-:Y:S01]  /*5690*/  FMUL.FTZ R89, R89, R2 ;  /* 0x0000000259597220 */ /* 0x000fe20000410000 */
[----:B------:R-:W-:-:S02]  /*56a0*/  WARPGROUP.DEPBAR.LE gsb0, 0x0 ;  /* 0x00008000000079c5 */ /* 0x000fc40000010000 */
[----:B------:R-:W-:Y:S01]  /*56b0*/  WARPGROUP.ARRIVE ;  /* 0x00000000000079c5 */ /* 0x000fe20000000000 */
[-C--:B------:R-:W-:Y:S01]  /*56c0*/  FMUL.FTZ R92, R92, R2.reuse ;  /* 0x000000025c5c7220 */ /* 0x080fe20000410000 */
[-C--:B------:R-:W-:Y:S01]  /*56d0*/  FMUL.FTZ R93, R93, R2.reuse ;  /* 0x000000025d5d7220 */ /* 0x080fe20000410000 */
[-C--:B------:R-:W-:Y:S01]  /*56e0*/  FMUL.FTZ R96, R96, R2.reuse ;  /* 0x0000000260607220 */ /* 0x080fe20000410000 */
[-C--:B------:R-:W-:Y:S01]  /*56f0*/  FMUL.FTZ R97, R97, R2.reuse ;  /* 0x0000000261617220 */ /* 0x080fe20000410000 */
[-C--:B------:R-:W-:Y:S01]  /*5700*/  FMUL.FTZ R100, R100, R2.reuse ;  /* 0x0000000264647220 */ /* 0x080fe20000410000 */
[----:B------:R-:W-:Y:S01]  /*5710*/  HGMMA.64x16x16.F32 R176, gdesc[UR56], RZ, !UPT, gsb0 ;  /* 0x0020000038b079f0 */ /* 0x000fe2000c0008ff */
[----:B------:R-:W-:Y:S01]  /*5720*/  UMOV UR56, UR18 ;  /* 0x0000001200387c82 */ /* 0x000fe20008000000 */
[----:B------:R-:W-:Y:S01]  /*5730*/  UMOV UR57, UR19 ;  /* 0x0000001300397c82 */ /* 0x000fe20008000000 */
[----:B------:R-:W-:Y:S01]  /*5740*/  UMOV UR58, UR6 ;  /* 0x00000006003a7c82 */ /* 0x000fe20008000000 */
        /* <DEDUP_REMOVED lines=100> */
[----:B------:R-:W-:-:S06]  /*5d90*/  WARPGROUP.ARRIVE ;  /* 0x00000000000079c5 */ /* 0x000fcc0000000000 */
[----:B------:R-:W-:Y:S01]  /*5da0*/  HGMMA.64x16x16.F32 R160, gdesc[UR56], RZ, !UPT, gsb0 ;  /* 0x0020000038a079f0 */ /* 0x000fe2000c0008ff */
        /* <DEDUP_REMOVED lines=21> */
[----:B------:R-:W-:Y:S01]  /*5f00*/  UIADD3 UR5, UR4, 0x182, URZ ;  /* 0x0000018204057890 */ /* 0x000fe2000fffe03f */
        /* <DEDUP_REMOVED lines=65> */
[----:B------:R-:W-:Y:S01]  /*6320*/  UMOV UR11, 0x40000040 ;  /* 0x40000040000b7882 */ /* 0x000fe20000000000 */
[----:B------:R-:W-:Y:S01]  /*6330*/  UIADD3 UR6, UR4, 0x106, URZ ;  /* 0x0000010604067890 */ /* 0x000fe2000fffe03f */
        /* <DEDUP_REMOVED lines=32> */
[----:B------:R-:W-:Y:S02]  /*6540*/  UIADD3 UR10, UR4, 0x986, URZ ;  /* 0x00000986040a7890 */ /* 0x000fe4000fffe03f */
        /* <DEDUP_REMOVED lines=27> */
[----:B------:R-:W-:Y:S02]  /*6700*/  R2UR UR14, R6 ;  /* 0x00000000060e72ca */ /* 0x000fe400000e0000 */
[----:B------:R-:W-:-:S11]  /*6710*/  R2UR UR15, R7 ;  /* 0x00000000070f72ca */ /* 0x000fd600000e0000 */
[----:B------:R-:W-:Y:S02]  /*6720*/  UMOV UR56, UR14 ;  /* 0x0000000e00387c82 */ /* 0x000fe40008000000 */
[----:B------:R-:W-:Y:S01]  /*6730*/  UMOV UR57, UR15 ;  /* 0x0000000f00397c82 */ /* 0x000fe20008000000 */
        /* <DEDUP_REMOVED lines=266> */
[----:B------:R-:W-:-:S03]  /*77e0*/  UIADD3 UR6, UR4, 0x886, URZ ;  /* 0x0000088604067890 */ /* 0x000fc6000fffe03f */
[----:B------:R-:W-:Y:S01]  /*77f0*/  UMOV UR4, UR14 ;  /* 0x0000000e00047c82 */ /* 0x000fe20008000000 */
[----:B------:R-:W-:Y:S02]  /*7800*/  WARPGROUP.DEPBAR.LE gsb0, 0x0 ;  /* 0x00008000000079c5 */ /* 0x000fe40000010000 */
[----:B------:R-:W-:-:S06]  /*7810*/  WARPGROUP.ARRIVE ;  /* 0x00000000000079c5 */ /* 0x000fcc0000000000 */
[----:B------:R-:W-:Y:S03]  /*7820*/  HGMMA.64x16x16.F32 R152, gdesc[UR52], R152, gsb0 ;  /* 0x00200000349879f0 */ /* 0x000fe60008000898 */
        /* <DEDUP_REMOVED lines=16> */
[----:B------:R-:W-:Y:S01]  /*7930*/  UMOV UR7, 0x40000040 ;  /* 0x4000004000077882 */ /* 0x000fe20000000000 */
        /* <DEDUP_REMOVED lines=10> */
[----:B------:R-:W-:Y:S02]  /*79e0*/  WARPGROUP.DEPBAR.LE gsb0, 0x0 ;  /* 0x00008000000079c5 */ /* 0x000fe40000010000 */
[----:B------:R-:W-:-:S06]  /*79f0*/  WARPGROUP.ARRIVE ;  /* 0x00000000000079c5 */ /* 0x000fcc0000000000 */
[----:B------:R-:W-:Y:S03]  /*7a00*/  HGMMA.64x16x16.F32 R152, gdesc[UR4], R152, gsb0 ;  /* 0x00200000049879f0 */ /* 0x000fe60008000898 */
[----:B------:R-:W-:Y:S02]  /*7a10*/  WARPGROUP.DEPBAR.LE gsb0, 0x0 ;  /* 0x00008000000079c5 */ /* 0x000fe40000010000 */
[----:B------:R-:W-:Y:S05]  /*7a20*/  @!P0 BRA `(.L_x_20) ;  /* 0x0000000000048947 */ /* 0x000fea0003800000 */
[----:B------:R-:W-:Y:S01]  /*7a30*/  BPT.TRAP 0x1 ;  /* 0x000000040000795c */ /* 0x000fe20000300000 */
.L_x_20:
[----:B------:R-:W-:Y:S02]  /*7a40*/  R2UR UR4, R231 ;  /* 0x00000000e70472ca */ /* 0x000fe400000e0000 */
[----:B------:R-:W-:-:S11]  /*7a50*/  R2UR UR5, R230 ;  /* 0x00000000e60572ca */ /* 0x000fd600000e0000 */
[----:B------:R-:W-:Y:S02]  /*7a60*/  ULEA UR4, UR61, UR4, 0x3 ;  /* 0x000000043d047291 */ /* 0x000fe4000f8e183f */
[----:B------:R-:W-:-:S05]  /*7a70*/  IMAD.U32 R0, RZ, RZ, UR5 ;  /* 0x00000005ff007e24 */ /* 0x000fca000f8e00ff */
[----:B------:R-:W-:-:S04]  /*7a80*/  SHF.L.U32 R0, R0, 0x1f, RZ ;  /* 0x0000001f00007819 */ /* 0x000fc800000006ff */
[----:B------:R2:W3:Y:S01]  /*7a90*/  SYNCS.PHASECHK.TRANS64.TRYWAIT P2, [UR4+0x38850], R0 ;  /* 0x03885000ff0075a7 */ /* 0x0004e20008040144 */
[----:B------:R-:W-:Y:S05]  /*7aa0*/  @!P0 BRA `(.L_x_21) ;  /* 0x0000000000048947 */ /* 0x000fea0003800000 */
[----:B------:R-:W-:Y:S01]  /*7ab0*/  BPT.TRAP 0x1 ;  /* 0x000000040000795c */ /* 0x000fe20000300000 */
.L_x_21:
[----:B---3--:R-:W-:Y:S05]  /*7ac0*/  @P2 BRA `(.L_x_22) ;  /* 0x0000000000082947 */ /* 0x008fea0003800000 */
[----:B------:R-:W3:Y:S02]  /*7ad0*/  SYNCS.PHASECHK.TRANS64.TRYWAIT P2, [UR4+0x38850], R0 ;  /* 0x03885000ff0075a7 */ /* 0x000ee40008040144 */
[----:B---3--:R-:W-:Y:S05]  /*7ae0*/  @!P2 BRA `(.L_x_23) ;  /* 0x0000009000c4a947 */ /* 0x008fea0003800000 */
.L_x_22:
[----:B------:R-:W-:Y:S01]  /*7af0*/  R2UR UR5, R231 ;  /* 0x00000000e70572ca */ /* 0x000fe200000e0000 */
[----:B------:R-:W-:Y:S01]  /*7b00*/  WARPGROUP.ARRIVE ;  /* 0x00000000000079c5 */ /* 0x000fe20000000000 */
[----:B------:R-:W-:Y:S01]  /*7b10*/  UMOV UR7, 0x40000040 ;  /* 0x4000004000077882 */ /* 0x000fe20000000000 */
[----:B0-2---:R-:W-:Y:S01]  /*7b20*/  FMNMX.FTZ R0, R184, R21, !PT ;  /* 0x00000015b8007209 */ /* 0x005fe20007810000 */
[----:B------:R-:W-:Y:S01]  /*7b30*/  ULDC UR10, c[0x0][0x988] ;  /* 0x00026200000a7ab9 */ /* 0x000fe20000000800 */
[----:B------:R-:W-:Y:S02]  /*7b40*/  R2UR UR11, R223 ;  /* 0x00000000df0b72ca */ /* 0x000fe400000e0000 */
[----:B-1----:R-:W-:-:S04]  /*7b50*/  FMNMX.FTZ R3, R185, R0, !PT ;  /* 0x00000000b9037209 */ /* 0x002fc80007810000 */
[----:B------:R-:W-:Y:S02]  /*7b60*/  FMNMX.FTZ R0, R188, R3, !PT ;  /* 0x00000003bc007209 */ /* 0x000fe40007810000 */
[----:B------:R-:W-:Y:S02]  /*7b70*/  UIADD3 UR5, UR5, 0x400, URZ ;  /* 0x0000040005057890 */ /* 0x000fe4000fffe03f */
[----:B------:R-:W-:Y:S02]  /*7b80*/  FMNMX.FTZ R3, R189, R0, !PT ;  /* 0x00000000bd037209 */ /* 0x000fe40007810000 */
[----:B------:R-:W-:Y:S02]  /*7b90*/  USHF.R.U32.HI UR5, URZ, 0x4, UR5 ;  /* 0x000000043f057899 */ /* 0x000fe40008011605 */
[----:B------:R-:W-:Y:S02]  /*7ba0*/  FMNMX.FTZ R0, R176, R3, !PT ;  /* 0x00000003b0007209 */ /* 0x000fe40007810000 */
[----:B------:R-:W-:-:S02]  /*7bb0*/  ULOP3.LUT UR5, UR5, 0x3fff, URZ, 0xc0, !UPT ;  /* 0x00003fff05057892 */ /* 0x000fc4000f8ec03f */
[----:B------:R-:W-:Y:S02]  /*7bc0*/  FMNMX.FTZ R3, R177, R0, !PT ;  /* 0x00000000b1037209 */ /* 0x000fe40007810000 */
[----:B------:R-:W-:Y:S02]  /*7bd0*/  ULOP3.LUT UR5, UR5, 0x2800000, URZ, 0xfc, !UPT ;  /* 0x0280000005057892 */ /* 0x000fe4000f8efc3f */
[----:B------:R-:W-:Y:S02]  /*7be0*/  FMNMX.FTZ R0, R180, R3, !PT ;  /* 0x00000003b4007209 */ /* 0x000fe40007810000 */
[----:B------:R-:W-:Y:S02]  /*7bf0*/  UIMAD UR5, UR61, 0xa00, UR5 ;  /* 0x00000a003d0578a4 */ /* 0x000fe4000f8e0205 */
[----:B------:R-:W-:Y:S01]  /*7c00*/  FMNMX.FTZ R3, R181, R0, !PT ;  /* 0x00000000b5037209 */ /* 0x000fe20007810000 */
[----:B------:R-:W-:-:S03]  /*7c10*/  UMOV UR61, UR60 ;  /* 0x0000003c003d7c82 */ /* 0x000fc60008000000 */
[----:B------:R-:W-:Y:S01]  /*7c20*/  FMNMX.FTZ R0, R168, R3, !PT ;  /* 0x00000003a8007209 */ /* 0x000fe20007810000 */
[----:B------:R-:W-:Y:S02]  /*7c30*/  UMOV UR6, UR5 ;  /* 0x0000000500067c82 */ /* 0x000fe40008000000 */
[----:B------:R-:W-:Y:S01]  /*7c40*/  HGMMA.64x256x16.F32 R24, R208, gdesc[UR4].tnspB, R24, gsb0 ;  /* 0x43e00004d0187df0 */ /* 0x000fe20008000818 */
[----:B------:R-:W-:Y:S01]  /*7c50*/  UIADD3 UR6, UR5, 0x80, URZ ;  /* 0x0000008005067890 */ /* 0x000fe2000fffe03f */
[----:B------:R-:W-:Y:S01]  /*7c60*/  FMNMX.FTZ R3, R169, R0, !PT ;  /* 0x00000000a9037209 */ /* 0x000fe20007810000 */
[----:B------:R-:W-:-:S03]  /*7c70*/  UMOV UR7, 0x40000040 ;  /* 0x4000004000077882 */ /* 0x000fc60000000000 */
[----:B------:R-:W-:-:S04]  /*7c80*/  FMNMX.FTZ R0, R172, R3, !PT ;  /* 0x00000003ac007209 */ /* 0x000fc80007810000 */
        /* <DEDUP_REMOVED lines=8> */
[----:B------:R-:W-:Y:S02]  /*7d10*/  FMNMX.FTZ R2, R157, R0, !PT ;  /* 0x000000009d027209 */ /* 0x000fe40007810000 */
[----:B------:R-:W-:-:S03]  /*7d20*/  FMNMX.FTZ R0, R186, R20, !PT ;  /* 0x00000014ba007209 */ /* 0x000fc60007810000 */
[----:B------:R-:W0:Y:S01]  /*7d30*/  SHFL.BFLY PT, R3, R2, 0x2, 0x1f ;  /* 0x0c401f0002037f89 */ /* 0x000e2200000e0000 */
[----:B------:R-:W-:Y:S02]  /*7d40*/  WARPGROUP.DEPBAR.LE gsb0, 0x0 ;  /* 0x00008000000079c5 */ /* 0x000fe40000010000 */
[----:B------:R-:W-:-:S06]  /*7d50*/  WARPGROUP.ARRIVE ;  /* 0x00000000000079c5 */ /* 0x000fcc0000000000 */
[----:B------:R-:W-:Y:S01]  /*7d60*/  HGMMA.64x256x16.F32 R24, R204, gdesc[UR4].tnspB, R24, gsb0 ;  /* 0x43e00004cc187df0 */ /* 0x000fe20008000818 */
[----:B------:R-:W-:Y:S01]  /*7d70*/  UIADD3 UR6, UR5, 0x100, URZ ;  /* 0x0000010005067890 */ /* 0x000fe2000fffe03f */
[----:B------:R-:W-:Y:S01]  /*7d80*/  UMOV UR7, 0x40000040 ;  /* 0x4000004000077882 */ /* 0x000fe20000000000 */
[----:B------:R-:W-:Y:S02]  /*7d90*/  WARPGROUP.DEPBAR.LE gsb0, 0x0 ;  /* 0x00008000000079c5 */ /* 0x000fe40000010000 */
[----:B------:R-:W-:-:S15]  /*7da0*/  WARPGROUP.ARRIVE ;  /* 0x00000000000079c5 */ /* 0x000fde0000000000 */
[----:B------:R-:W-:-:S08]  /*7db0*/  NOP ;  /* 0x0000000000007918 */ /* 0x000fd00000000000 */
[----:B------:R-:W-:Y:S01]  /*7dc0*/  HGMMA.64x256x16.F32 R24, R200, gdesc[UR4].tnspB, R24, gsb0 ;  /* 0x43e00004c8187df0 */ /* 0x000fe20008000818 */
[----:B------:R-:W-:Y:S01]  /*7dd0*/  UIADD3 UR6, UR5, 0x180, URZ ;  /* 0x0000018005067890 */ /* 0x000fe2000fffe03f */
[----:B------:R-:W-:Y:S01]  /*7de0*/  UMOV UR7, 0x40000040 ;  /* 0x4000004000077882 */ /* 0x000fe20000000000 */
[----:B------:R-:W-:Y:S02]  /*7df0*/  WARPGROUP.DEPBAR.LE gsb0, 0x0 ;  /* 0x00008000000079c5 */ /* 0x000fe40000010000 */
[----:B------:R-:W-:Y:S01]  /*7e00*/  WARPGROUP.ARRIVE ;  /* 0x00000000000079c5 */ /* 0x000fe20000000000 */
[----:B0-----:R-:W-:-:S15]  /*7e10*/  FMNMX.FTZ R200, R2, R3, !PT ;  /* 0x0000000302c87209 */ /* 0x001fde0007810000 */
[----:B------:R-:W-:-:S07]  /*7e20*/  NOP ;  /* 0x0000000000007918 */ /* 0x000fce0000000000 */
[----:B------:R-:W-:Y:S01]  /*7e30*/  HGMMA.64x256x16.F32 R24, R196, gdesc[UR4].tnspB, R24, gsb0 ;  /* 0x43e00004c4187df0 */ /* 0x000fe20008000818 */
[----:B------:R-:W0:Y:S01]  /*7e40*/  SHFL.BFLY PT, R3, R200, 0x1, 0x1f ;  /* 0x0c201f00c8037f89 */ /* 0x000e2200000e0000 */
[----:B------:R-:W-:Y:S01]  /*7e50*/  UIADD3 UR6, UR5, 0x200, URZ ;  /* 0x0000020005067890 */ /* 0x000fe2000fffe03f */
[----:B------:R-:W-:Y:S01]  /*7e60*/  R2UR UR5, R222 ;  /* 0x00000000de0572ca */ /* 0x000fe200000e0000 */
[----:B------:R-:W-:-:S12]  /*7e70*/  UMOV UR7, 0x40000040 ;  /* 0x4000004000077882 */ /* 0x000fd80000000000 */
[----:B------:R-:W-:Y:S02]  /*7e80*/  ISETP.LT.AND P2, PT, RZ, UR5, PT ;  /* 0x00000005ff007c0c */ /* 0x000fe4000bf41270 */
[----:B0-----:R-:W-:Y:S02]  /*7e90*/  FMNMX.FTZ R4, R200, R3, !PT ;  /* 0x00000003c8047209 */ /* 0x001fe40007810000 */
[----:B------:R-:W-:-:S03]  /*7ea0*/  FMNMX.FTZ R3, R187, R0, !PT ;  /* 0x00000000bb037209 */ /* 0x000fc60007810000 */
[C---:B------:R-:W-:Y:S01]  /*7eb0*/  FMUL.FTZ R0, R4.reuse, UR10 ;  /* 0x0000000a04007c20 */ /* 0x040fe20008410000 */
[----:B------:R-:W-:-:S03]  /*7ec0*/  FADD.FTZ R21, -R4, R21 ;  /* 0x0000001504157221 */ /* 0x000fc60000010100 */
[--C-:B------:R-:W-:Y:S01]  /*7ed0*/  FFMA.FTZ R204, R176, UR10, -R0.reuse ;  /* 0x0000000ab0cc7c23 */ /* 0x100fe20008010800 */
[----:B------:R-:W-:Y:S01]  /*7ee0*/  FMUL.FTZ R21, R21, UR10 ;  /* 0x0000000a15157c20 */ /* 0x000fe20008410000 */
[--C-:B------:R-:W-:Y:S01]  /*7ef0*/  FFMA.FTZ R208, R185, UR10, -R0.reuse ;  /* 0x0000000ab9d07c23 */ /* 0x100fe20008010800 */
[--C-:B------:R-:W-:Y:S01]  /*7f00*/  FFMA.FTZ R185, R177, UR10, -R0.reuse ;  /* 0x0000000ab1b97c23 */ /* 0x100fe20008010800 */
[--C-:B------:R-:W-:Y:S01]  /*7f10*/  FFMA.FTZ R177, R181, UR10, -R0.reuse ;  /* 0x0000000ab5b17c23 */ /* 0x100fe20008010800 */
[----:B------:R0:W-:Y:S01]  /*7f20*/  MUFU.EX2 R2, R21 ;  /* 0x0000001500027308 */ /* 0x0001e20000000800 */
[--C-:B------:R-:W-:Y:S01]  /*7f30*/  FFMA.FTZ R181, R161, UR10, -R0.reuse ;  /* 0x0000000aa1b57c23 */ /* 0x100fe20008010800 */
[--C-:B------:R-:W-:Y:S01]  /*7f40*/  FFMA.FTZ R210, R188, UR10, -R0.reuse ;  /* 0x0000000abcd27c23 */ /* 0x100fe20008010800 */
[--C-:B------:R-:W-:Y:S01]  /*7f50*/  FFMA.FTZ R189, R189, UR10, -R0.reuse ;  /* 0x0000000abdbd7c23 */ /* 0x100fe20008010800 */
[--C-:B------:R-:W-:Y:S01]  /*7f60*/  FFMA.FTZ R206, R180, UR10, -R0.reuse ;  /* 0x0000000ab4ce7c23 */ /* 0x100fe20008010800 */
[--C-:B------:R-:W-:Y:S01]  /*7f70*/  FFMA.FTZ R200, R168, UR10, -R0.reuse ;  /* 0x0000000aa8c87c23 */ /* 0x100fe20008010800 */
[--C-:B------:R-:W-:Y:S01]  /*7f80*/  FFMA.FTZ R169, R169, UR10, -R0.reuse ;  /* 0x0000000aa9a97c23 */ /* 0x100fe20008010800 */
[--C-:B------:R-:W-:Y:S01]  /*7f90*/  FFMA.FTZ R202, R172, UR10, -R0.reuse ;  /* 0x0000000aacca7c23 */ /* 0x100fe20008010800 */
[--C-:B------:R-:W-:Y:S01]  /*7fa0*/  FFMA.FTZ R173, R173, UR10, -R0.reuse ;  /* 0x0000000aadad7c23 */ /* 0x100fe20008010800 */
[--C-:B0-----:R-:W-:Y:S01]  /*7fb0*/  FFMA.FTZ R21, R152, UR10, -R0.reuse ;  /* 0x0000000a98157c23 */ /* 0x101fe20008010800 */
[--C-:B------:R-:W-:Y:S01]  /*7fc0*/  FFMA.FTZ R152, R153, UR10, -R0.reuse ;  /* 0x0000000a99987c23 */ /* 0x100fe20008010800 */
[--C-:B------:R-:W-:Y:S01]  /*7fd0*/  FFMA.FTZ R161, R165, UR10, -R0.reuse ;  /* 0x0000000aa5a17c23 */ /* 0x100fe20008010800 */
[--C-:B------:R-:W-:Y:S01]  /*7fe0*/  FFMA.FTZ R153, R156, UR10, -R0.reuse ;  /* 0x0000000a9c997c23 */ /* 0x100fe20008010800 */
[----:B------:R-:W-:Y:S01]  /*7ff0*/  FFMA.FTZ R157, R157, UR10, -R0 ;  /* 0x0000000a9d9d7c23 */ /* 0x000fe20008010800 */
[----:B------:R-:W-:Y:S08]  /*8000*/  MUFU.EX2 R208, R208 ;  /* 0x000000d000d07308 */ /* 0x000ff00000000800 */
        /* <DEDUP_REMOVED lines=14> */
[----:B------:R-:W-:Y:S01]  /*80f0*/  MUFU.EX2 R153, R153 ;  /* 0x0000009900997308 */ /* 0x000fe20000000800 */
[----:B------:R-:W-:-:S02]  /*8100*/  WARPGROUP.DEPBAR.LE gsb0, 0x0 ;  /* 0x00008000000079c5 */ /* 0x000fc40000010000 */
[----:B------:R-:W-:Y:S01]  /*8110*/  WARPGROUP.ARRIVE ;  /* 0x00000000000079c5 */ /* 0x000fe20000000000 */
[----:B------:R-:W-:Y:S01]  /*8120*/  FMNMX.FTZ R196, R190, R3, !PT ;  /* 0x00000003bec47209 */ /* 0x000fe20007810000 */
[--C-:B------:R-:W-:Y:S01]  /*8130*/  FFMA.FTZ R197, R184, UR10, -R0.reuse ;  /* 0x0000000ab8c57c23 */ /* 0x100fe20008010800 */
[--C-:B------:R-:W-:Y:S02]  /*8140*/  FFMA.FTZ R198, R164, UR10, -R0.reuse ;  /* 0x0000000aa4c67c23 */ /* 0x100fe40008010800 */
[----:B------:R-:W-:Y:S01]  /*8150*/  FMNMX.FTZ R3, R191, R196, !PT ;  /* 0x000000c4bf037209 */ /* 0x000fe20007810000 */
[----:B------:R-:W-:Y:S01]  /*8160*/  HGMMA.64x256x16.F32 R24, R192, gdesc[UR4].tnspB, R24, gsb0 ;  /* 0x43e00004c0187df0 */ /* 0x000fe20008000818 */
[----:B------:R-:W-:Y:S01]  /*8170*/  FFMA.FTZ R196, R160, UR10, -R0 ;  /* 0x0000000aa0c47c23 */ /* 0x000fe20008010800 */
[----:B------:R-:W-:Y:S01]  /*8180*/  MUFU.EX2 R197, R197 ;  /* 0x000000c500c57308 */ /* 0x000fe20000000800 */
[----:B------:R-:W-:-:S04]  /*8190*/  FMNMX.FTZ R184, R178, R3, !PT ;  /* 0x00000003b2b87209 */ /* 0x000fc80007810000 */
[----:B------:R-:W-:-:S03]  /*81a0*/  FMNMX.FTZ R3, R179, R184, !PT ;  /* 0x000000b8b3037209 */ /* 0x000fc60007810000 */
[----:B------:R-:W-:Y:S01]  /*81b0*/  MUFU.EX2 R196, R196 ;  /* 0x000000c400c47308 */ /* 0x000fe20000000800 */
[----:B------:R-:W-:-:S04]  /*81c0*/  FMNMX.FTZ R184, R182, R3, !PT ;  /* 0x00000003b6b87209 */ /* 0x000fc80007810000 */
[----:B------:R-:W-:-:S03]  /*81d0*/  FMNMX.FTZ R3, R183, R184, !PT ;  /* 0x000000b8b7037209 */ /* 0x000fc60007810000 */
[----:B------:R-:W-:Y:S01]  /*81e0*/  MUFU.EX2 R198, R198 ;  /* 0x000000c600c67308 */ /* 0x000fe20000000800 */
        /* <DEDUP_REMOVED lines=11> */
[----:B------:R-:W-:-:S05]  /*82a0*/  FMNMX.FTZ R176, R159, R176, !PT ;  /* 0x000000b09fb07209 */ /* 0x000fca0007810000 */
[----:B------:R-:W0:Y:S02]  /*82b0*/  SHFL.BFLY PT, R3, R176, 0x2, 0x1f ;  /* 0x0c401f00b0037f89 */ /* 0x000e2400000e0000 */
[----:B0-----:R-:W-:-:S05]  /*82c0*/  FMNMX.FTZ R3, R176, R3, !PT ;  /* 0x00000003b0037209 */ /* 0x001fca0007810000 */
[----:B------:R-:W0:Y:S02]  /*82d0*/  SHFL.BFLY PT, R160, R3, 0x1, 0x1f ;  /* 0x0c201f0003a07f89 */ /* 0x000e2400000e0000 */
[----:B0-----:R-:W-:-:S05]  /*82e0*/  FMNMX.FTZ R3, R3, R160, !PT ;  /* 0x000000a003037209 */ /* 0x001fca0007810000 */
[C---:B------:R-:W-:Y:S01]  /*82f0*/  FADD.FTZ R0, -R3.reuse, R20 ;  /* 0x0000001403007221 */ /* 0x040fe20000010100 */
[----:B------:R-:W-:Y:S01]  /*8300*/  FMUL.FTZ R156, R3, UR10 ;  /* 0x0000000a039c7c20 */ /* 0x000fe20008410000 */
[----:B------:R0:W-:Y:S02]  /*8310*/  MUFU.EX2 R20, R157 ;  /* 0x0000009d00147308 */ /* 0x0001e40000000800 */
[----:B------:R-:W-:Y:S01]  /*8320*/  FMUL.FTZ R0, R0, UR10 ;  /* 0x0000000a00007c20 */ /* 0x000fe20008410000 */
[--C-:B------:R-:W-:Y:S01]  /*8330*/  FFMA.FTZ R209, R186, UR10, -R156.reuse ;  /* 0x0000000abad17c23 */ /* 0x100fe2000801089c */
[--C-:B------:R-:W-:Y:S01]  /*8340*/  FFMA.FTZ R160, R187, UR10, -R156.reuse ;  /* 0x0000000abba07c23 */ /* 0x100fe2000801089c */
[--C-:B------:R-:W-:Y:S01]  /*8350*/  FFMA.FTZ R211, R190, UR10, -R156.reuse ;  /* 0x0000000abed37c23 */ /* 0x100fe2000801089c */
[--C-:B------:R-:W-:Y:S01]  /*8360*/  FFMA.FTZ R164, R191, UR10, -R156.reuse ;  /* 0x0000000abfa47c23 */ /* 0x100fe2000801089c */
[----:B------:R-:W-:Y:S01]  /*8370*/  FFMA.FTZ R205, R178, UR10, -R156 ;  /* 0x0000000ab2cd7c23 */ /* 0x000fe2000801089c */
[----:B------:R-:W-:Y:S01]  /*8380*/  MUFU.EX2 R0, R0 ;  /* 0x0000000000007308 */ /* 0x000fe20000000800 */
[----:B0-----:R-:W-:-:S02]  /*8390*/  IMAD.U32 R157, RZ, RZ, UR11 ;  /* 0x0000000bff9d7e24 */ /* 0x001fc4000f8e00ff */
[--C-:B------:R-:W-:Y:S01]  /*83a0*/  FFMA.FTZ R168, R179, UR10, -R156.reuse ;  /* 0x0000000ab3a87c23 */ /* 0x100fe2000801089c */
[--C-:B------:R-:W-:Y:S01]  /*83b0*/  FFMA.FTZ R207, R182, UR10, -R156.reuse ;  /* 0x0000000ab6cf7c23 */ /* 0x100fe2000801089c */
[--C-:B------:R-:W-:Y:S01]  /*83c0*/  FFMA.FTZ R172, R183, UR10, -R156.reuse ;  /* 0x0000000ab7ac7c23 */ /* 0x100fe2000801089c */
[----:B------:R-:W-:Y:S02]  /*83d0*/  @!P1 VIADD R157, R157, 0x38840 ;  /* 0x000388409d9d9836 */ /* 0x000fe40000000000 */
[--C-:B------:R-:W-:Y:S01]  /*83e0*/  FFMA.FTZ R201, R170, UR10, -R156.reuse ;  /* 0x0000000aaac97c23 */ /* 0x100fe2000801089c */
[--C-:B------:R-:W-:Y:S01]  /*83f0*/  FFMA.FTZ R162, R162, UR10, -R156.reuse ;  /* 0x0000000aa2a27c23 */ /* 0x100fe2000801089c */
[----:B------:R-:W0:Y:S01]  /*8400*/  MUFU.EX2 R209, R209 ;  /* 0x000000d100d17308 */ /* 0x000e220000000800 */
[--C-:B------:R-:W-:Y:S01]  /*8410*/  FFMA.FTZ R199, R166, UR10, -R156.reuse ;  /* 0x0000000aa6c77c23 */ /* 0x100fe2000801089c */
[----:B------:R-:W-:Y:S01]  /*8420*/  @!P1 PRMT R157, RZ, 0x654, R157 ;  /* 0x00000654ff9d9816 */ /* 0x000fe2000000009d */
[--C-:B------:R-:W-:Y:S01]  /*8430*/  FFMA.FTZ R170, R171, UR10, -R156.reuse ;  /* 0x0000000aabaa7c23 */ /* 0x100fe2000801089c */
[--C-:B------:R-:W-:Y:S01]  /*8440*/  FFMA.FTZ R203, R174, UR10, -R156.reuse ;  /* 0x0000000aaecb7c23 */ /* 0x100fe2000801089c */
[--C-:B------:R-:W-:Y:S01]  /*8450*/  FFMA.FTZ R174, R175, UR10, -R156.reuse ;  /* 0x0000000aafae7c23 */ /* 0x100fe2000801089c */
[--C-:B------:R-:W-:Y:S01]  /*8460*/  FFMA.FTZ R167, R167, UR10, -R156.reuse ;  /* 0x0000000aa7a77c23 */ /* 0x100fe2000801089c */
[--C-:B------:R-:W-:Y:S01]  /*8470*/  FFMA.FTZ R155, R155, UR10, -R156.reuse ;  /* 0x0000000a9b9b7c23 */ /* 0x100fe2000801089c */
[----:B------:R-:W1:Y:S01]  /*8480*/  MUFU.EX2 R160, R160 ;  /* 0x000000a000a07308 */ /* 0x000e620000000800 */
[----:B------:R-:W-:Y:S01]  /*8490*/  FFMA.FTZ R158, R158, UR10, -R156 ;  /* 0x0000000a9e9e7c23 */ /* 0x000fe2000801089c */
[----:B------:R-:W-:Y:S01]  /*84a0*/  IMAD.U32 R171, RZ, RZ, UR4 ;  /* 0x00000004ffab7e24 */ /* 0x000fe2000f8e00ff */
[----:B------:R-:W-:Y:S01]  /*84b0*/  UIADD3 UR4, UR5, -0x1, URZ ;  /* 0xffffffff05047890 */ /* 0x000fe2000fffe03f */
[----:B------:R-:W-:-:S02]  /*84c0*/  R2UR UR5, R16 ;  /* 0x00000000100572ca */ /* 0x000fc400000e0000 */
[----:B------:R-:W-:Y:S02]  /*84d0*/  @!P1 VIADD R171, R171, 0x38860 ;  /* 0x00038860abab9836 */ /* 0x000fe40000000000 */
[----:B------:R-:W2:Y:S01]  /*84e0*/  MUFU.EX2 R211, R211 ;  /* 0x000000d300d37308 */ /* 0x000ea20000000800 */
[----:B0-----:R-:W-:Y:S01]  /*84f0*/  FFMA.FTZ R165, R0, R5, R209 ;  /* 0x0000000500a57223 */ /* 0x001fe200000100d1 */
[----:B------:R-:W-:Y:S01]  /*8500*/  IMAD.U32 R222, RZ, RZ, UR4 ;  /* 0x00000004ffde7e24 */ /* 0x000fe2000f8e00ff */
[----:B------:R-:W-:-:S05]  /*8510*/  @!P1 PRMT R171, RZ, 0x654, R171 ;  /* 0x00000654ffab9816 */ /* 0x000fca00000000ab */
[----:B------:R-:W0:Y:S01]  /*8520*/  MUFU.EX2 R164, R164 ;  /* 0x000000a400a47308 */ /* 0x000e220000000800 */
[C---:B-1----:R-:W-:Y:S01]  /*8530*/  FADD.FTZ R176, R160.reuse, R165 ;  /* 0x000000a5a0b07221 */ /* 0x042fe20000010000 */
[----:B------:R-:W-:Y:S01]  /*8540*/  F2FP.F16.F32.PACK_AB R209, R160, R209 ;  /* 0x000000d1a0d1723e */ /* 0x000fe200000000ff */
[----:B------:R-:W-:-:S05]  /*8550*/  IMAD.U32 R230, RZ, RZ, UR5 ;  /* 0x00000005ffe67e24 */ /* 0x000fca000f8e00ff */
[----:B------:R-:W1:Y:S08]  /*8560*/  MUFU.EX2 R205, R205 ;  /* 0x000000cd00cd7308 */ /* 0x000e700000000800 */
[----:B------:R-:W3:Y:S08]  /*8570*/  MUFU.EX2 R168, R168 ;  /* 0x000000a800a87308 */ /* 0x000ef00000000800 */
[----:B------:R-:W4:Y:S08]  /*8580*/  MUFU.EX2 R207, R207 ;  /* 0x000000cf00cf7308 */ /* 0x000f300000000800 */
[----:B------:R-:W-:Y:S08]  /*8590*/  MUFU.EX2 R172, R172 ;  /* 0x000000ac00ac7308 */ /* 0x000ff00000000800 */
[----:B------:R5:W-:Y:S08]  /*85a0*/  MUFU.EX2 R5, R162 ;  /* 0x000000a200057308 */ /* 0x000bf00000000800 */
[----:B------:R-:W-:Y:S08]  /*85b0*/  MUFU.EX2 R201, R201 ;  /* 0x000000c900c97308 */ /* 0x000ff00000000800 */
[----:B------:R-:W-:Y:S08]  /*85c0*/  MUFU.EX2 R170, R170 ;  /* 0x000000aa00aa7308 */ /* 0x000ff00000000800 */
[----:B------:R-:W-:Y:S08]  /*85d0*/  MUFU.EX2 R203, R203 ;  /* 0x000000cb00cb7308 */ /* 0x000ff00000000800 */
[----:B------:R-:W-:Y:S08]  /*85e0*/  MUFU.EX2 R174, R174 ;  /* 0x000000ae00ae7308 */ /* 0x000ff00000000800 */
[----:B------:R-:W-:Y:S08]  /*85f0*/  MUFU.EX2 R199, R199 ;  /* 0x000000c700c77308 */ /* 0x000ff00000000800 */
[----:B------:R-:W-:Y:S01]  /*8600*/  MUFU.EX2 R158, R158 ;  /* 0x0000009e009e7308 */ /* 0x000fe20000000800 */
[----:B------:R-:W-:-:S02]  /*8610*/  WARPGROUP.DEPBAR.LE gsb0, 0x0 ;  /* 0x00008000000079c5 */ /* 0x000fc40000010000 */
[----:B------:R2:W-:Y:S05]  /*8620*/  @!P1 SYNCS.ARRIVE.TRANS64.RED.A1T0 RZ, [R157+URZ], RZ ;  /* 0x000000ff9dff99a7 */ /* 0x0005ea000810043f */
[----:B------:R-:W-:Y:S01]  /*8630*/  MUFU.EX2 R193, R155 ;  /* 0x0000009b00c17308 */ /* 0x000fe20000000800 */
[----:B------:R-:W-:Y:S02]  /*8640*/  F2FP.F16.F32.PACK_AB R192, R152, R21 ;  /* 0x0000001598c0723e */ /* 0x000fe400000000ff */
[----:B------:R-:W-:Y:S01]  /*8650*/  F2FP.F16.F32.PACK_AB R194, R20, R153 ;  /* 0x0000009914c2723e */ /* 0x000fe200000000ff */
[----:B--2---:R-:W-:Y:S01]  /*8660*/  FFMA.FTZ R157, R2, R14, R197 ;  /* 0x0000000e029d7223 */ /* 0x004fe200000100c5 */
[----:B------:R-:W-:Y:S01]  /*8670*/  FFMA.FTZ R14, R163, UR10, -R156 ;  /* 0x0000000aa30e7c23 */ /* 0x000fe2000801089c */
[----:B------:R2:W-:Y:S02]  /*8680*/  @!P1 SYNCS.ARRIVE.TRANS64.RED.A1T0 RZ, [R171+URZ], RZ ;  /* 0x000000ffabff99a7 */ /* 0x0005e4000810043f */
[C---:B------:R-:W-:Y:S01]  /*8690*/  FADD.FTZ R157, R208.reuse, R157 ;  /* 0x0000009dd09d7221 */ /* 0x040fe20000010000 */
[----:B------:R-:W-:-:S02]  /*86a0*/  F2FP.F16.F32.PACK_AB R208, R208, R197 ;  /* 0x000000c5d0d0723e */ /* 0x000fc400000000ff */
[----:B------:R-:W2:Y:S01]  /*86b0*/  MUFU.EX2 R14, R14 ;  /* 0x0000000e000e7308 */ /* 0x000ea20000000800 */
[----:B------:R-:W-:Y:S01]  /*86c0*/  FADD.FTZ R178, R210, R157 ;  /* 0x0000009dd2b27221 */ /* 0x000fe20000010000 */
[----:B------:R-:W-:Y:S01]  /*86d0*/  FADD.FTZ R157, R211, R176 ;  /* 0x000000b0d39d7221 */ /* 0x000fe20000010000 */
[C---:B0-----:R-:W-:Y:S02]  /*86e0*/  F2FP.F16.F32.PACK_AB R211, R164.reuse, R211 ;  /* 0x000000d3a4d3723e */ /* 0x041fe400000000ff */
[----:B------:R-:W-:Y:S01]  /*86f0*/  FADD.FTZ R163, R189, R178 ;  /* 0x000000b2bda37221 */ /* 0x000fe20000010000 */
[----:B------:R-:W-:Y:S01]  /*8700*/  FADD.FTZ R166, R164, R157 ;  /* 0x0000009da4a67221 */ /* 0x000fe20000010000 */
[--C-:B------:R-:W-:Y:S01]  /*8710*/  FFMA.FTZ R157, R154, UR10, -R156.reuse ;  /* 0x0000000a9a9d7c23 */ /* 0x100fe2000801089c */
[----:B------:R-:W-:Y:S01]  /*8720*/  FFMA.FTZ R156, R159, UR10, -R156 ;  /* 0x0000000a9f9c7c23 */ /* 0x000fe2000801089c */
[----:B-----5:R-:W-:Y:S01]  /*8730*/  FADD.FTZ R162, R204, R163 ;  /* 0x000000a3cca27221 */ /* 0x020fe20000010000 */
[----:B-1----:R-:W-:Y:S01]  /*8740*/  FADD.FTZ R163, R205, R166 ;  /* 0x000000a6cda37221 */ /* 0x002fe20000010000 */
[----:B------:R0:W-:Y:S01]  /*8750*/  MUFU.EX2 R164, R157 ;  /* 0x0000009d00a47308 */ /* 0x0001e20000000800 */
[----:B------:R-:W-:Y:S01]  /*8760*/  F2FP.F16.F32.PACK_AB R210, R189, R210 ;  /* 0x000000d2bdd2723e */ /* 0x000fe200000000ff */
[C---:B------:R-:W-:Y:S01]  /*8770*/  FADD.FTZ R165, R185.reuse, R162 ;  /* 0x000000a2b9a57221 */ /* 0x040fe20000010000 */
[----:B---3--:R-:W-:Y:S01]  /*8780*/  FADD.FTZ R154, R168, R163 ;  /* 0x000000a3a89a7221 */ /* 0x008fe20000010000 */
[----:B------:R-:W-:-:S02]  /*8790*/  F2FP.F16.F32.PACK_AB R204, R185, R204 ;  /* 0x000000ccb9cc723e */ /* 0x000fc400000000ff */
[----:B------:R-:W-:Y:S01]  /*87a0*/  FADD.FTZ R162, R206, R165 ;  /* 0x000000a5cea27221 */ /* 0x000fe20000010000 */
[----:B----4-:R-:W-:Y:S01]  /*87b0*/  FADD.FTZ R159, R207, R154 ;  /* 0x0000009acf9f7221 */ /* 0x010fe20000010000 */
[----:B------:R-:W-:Y:S01]  /*87c0*/  MUFU.EX2 R156, R156 ;  /* 0x0000009c009c7308 */ /* 0x000fe20000000800 */
[----:B--2---:R-:W-:Y:S01]  /*87d0*/  F2FP.F16.F32.PACK_AB R197, R14, R5 ;  /* 0x000000050ec5723e */ /* 0x004fe200000000ff */
[----:B------:R-:W-:Y:S01]  /*87e0*/  FADD.FTZ R163, R177, R162 ;  /* 0x000000a2b1a37221 */ /* 0x000fe20000010000 */
[----:B------:R-:W-:Y:S01]  /*87f0*/  FADD.FTZ R162, R172, R159 ;  /* 0x0000009faca27221 */ /* 0x000fe20000010000 */
[----:B------:R-:W-:Y:S02]  /*8800*/  F2FP.F16.F32.PACK_AB R205, R168, R205 ;  /* 0x000000cda8cd723e */ /* 0x000fe400000000ff */
[----:B------:R-:W-:Y:S01]  /*8810*/  FADD.FTZ R166, R200, R163 ;  /* 0x000000a3c8a67221 */ /* 0x000fe20000010000 */
[----:B------:R-:W-:Y:S01]  /*8820*/  FADD.FTZ R159, R201, R162 ;  /* 0x000000a2c99f7221 */ /* 0x000fe20000010000 */
[----:B------:R-:W1:Y:S01]  /*8830*/  MUFU.EX2 R154, R167 ;  /* 0x000000a7009a7308 */ /* 0x000e620000000800 */
[----:B------:R-:W-:Y:S01]  /*8840*/  F2FP.F16.F32.PACK_AB R206, R177, R206 ;  /* 0x000000ceb1ce723e */ /* 0x000fe200000000ff */
[----:B------:R-:W-:Y:S01]  /*8850*/  FADD.FTZ R163, R169, R166 ;  /* 0x000000a6a9a37221 */ /* 0x000fe20000010000 */
[----:B------:R-:W-:Y:S01]  /*8860*/  FADD.FTZ R160, R170, R159 ;  /* 0x0000009faaa07221 */ /* 0x000fe20000010000 */
[----:B------:R-:W-:-:S02]  /*8870*/  F2FP.F16.F32.PACK_AB R207, R172, R207 ;  /* 0x000000cfaccf723e */ /* 0x000fc400000000ff */
[----:B------:R-:W-:Y:S01]  /*8880*/  FADD.FTZ R162, R202, R163 ;  /* 0x000000a3caa27221 */ /* 0x000fe20000010000 */
[----:B------:R-:W-:Y:S01]  /*8890*/  FADD.FTZ R159, R203, R160 ;  /* 0x000000a0cb9f7221 */ /* 0x000fe20000010000 */
[----:B------:R-:W-:Y:S02]  /*88a0*/  F2FP.F16.F32.PACK_AB R200, R169, R200 ;  /* 0x000000c8a9c8723e */ /* 0x000fe400000000ff */
[----:B------:R-:W-:Y:S01]  /*88b0*/  FADD.FTZ R163, R173, R162 ;  /* 0x000000a2ada37221 */ /* 0x000fe20000010000 */
[----:B------:R-:W-:Y:S01]  /*88c0*/  FADD.FTZ R160, R174, R159 ;  /* 0x0000009faea07221 */ /* 0x000fe20000010000 */
[----:B------:R-:W-:Y:S02]  /*88d0*/  F2FP.F16.F32.PACK_AB R201, R170, R201 ;  /* 0x000000c9aac9723e */ /* 0x000fe400000000ff */
[----:B------:R-:W-:Y:S01]  /*88e0*/  FADD.FTZ R162, R196, R163 ;  /* 0x000000a3c4a27221 */ /* 0x000fe20000010000 */
[----:B0-----:R-:W-:Y:S01]  /*88f0*/  FADD.FTZ R157, R5, R160 ;  /* 0x000000a0059d7221 */ /* 0x001fe20000010000 */
[----:B------:R-:W-:-:S02]  /*8900*/  F2FP.F16.F32.PACK_AB R202, R173, R202 ;  /* 0x000000caadca723e */ /* 0x000fc400000000ff */
[----:B------:R-:W-:Y:S01]  /*8910*/  FADD.FTZ R159, R181, R162 ;  /* 0x000000a2b59f7221 */ /* 0x000fe20000010000 */
[----:B------:R-:W-:Y:S01]  /*8920*/  FADD.FTZ R160, R14, R157 ;  /* 0x0000009d0ea07221 */ /* 0x000fe20000010000 */
[----:B------:R-:W-:Y:S02]  /*8930*/  F2FP.F16.F32.PACK_AB R203, R174, R203 ;  /* 0x000000cbaecb723e */ /* 0x000fe400000000ff */
[----:B------:R-:W-:Y:S01]  /*8940*/  FADD.FTZ R162, R198, R159 ;  /* 0x0000009fc6a27221 */ /* 0x000fe20000010000 */
[----:B------:R-:W-:Y:S01]  /*8950*/  FADD.FTZ R155, R199, R160 ;  /* 0x000000a0c79b7221 */ /* 0x000fe20000010000 */
[----:B------:R-:W-:Y:S02]  /*8960*/  F2FP.F16.F32.PACK_AB R196, R181, R196 ;  /* 0x000000c4b5c4723e */ /* 0x000fe400000000ff */
[C---:B------:R-:W-:Y:S01]  /*8970*/  FADD.FTZ R162, R161.reuse, R162 ;  /* 0x000000a2a1a27221 */ /* 0x040fe20000010000 */
[----:B-1----:R-:W-:Y:S01]  /*8980*/  FADD.FTZ R155, R154, R155 ;  /* 0x0000009b9a9b7221 */ /* 0x002fe20000010000 */
[----:B------:R-:W-:-:S02]  /*8990*/  F2FP.F16.F32.PACK_AB R198, R161, R198 ;  /* 0x000000c6a1c6723e */ /* 0x000fc400000000ff */
[----:B------:R-:W-:Y:S01]  /*89a0*/  FADD.FTZ R5, R21, R162 ;  /* 0x000000a215057221 */ /* 0x000fe20000010000 */
[----:B------:R-:W-:Y:S01]  /*89b0*/  FADD.FTZ R155, R164, R155 ;  /* 0x0000009ba49b7221 */ /* 0x000fe20000010000 */
[----:B------:R-:W-:Y:S01]  /*89c0*/  F2FP.F16.F32.PACK_AB R199, R154, R199 ;  /* 0x000000c79ac7723e */ /* 0x000fe200000000ff */
[----:B------:R-:W-:Y:S02]  /*89d0*/  IMAD.MOV.U32 R21, RZ, RZ, R4 ;  /* 0x000000ffff157224 */ /* 0x000fe400078e0004 */
[----:B------:R-:W-:Y:S01]  /*89e0*/  FADD.FTZ R14, R152, R5 ;  /* 0x00000005980e7221 */ /* 0x000fe20000010000 */
[C---:B------:R-:W-:Y:S01]  /*89f0*/  FADD.FTZ R155, R193.reuse, R155 ;  /* 0x0000009bc19b7221 */ /* 0x040fe20000010000 */
[----:B------:R-:W-:Y:S02]  /*8a00*/  F2FP.F16.F32.PACK_AB R193, R193, R164 ;  /* 0x000000a4c1c1723e */ /* 0x000fe400000000ff */
[----:B------:R-:W-:Y:S01]  /*8a10*/  FADD.FTZ R5, R153, R14 ;  /* 0x0000000e99057221 */ /* 0x000fe20000010000 */
[----:B------:R-:W-:Y:S01]  /*8a20*/  FADD.FTZ R155, R158, R155 ;  /* 0x0000009b9e9b7221 */ /* 0x000fe20000010000 */
[----:B------:R-:W-:-:S02]  /*8a30*/  F2FP.F16.F32.PACK_AB R195, R156, R158 ;  /* 0x0000009e9cc3723e */ /* 0x000fc400000000ff */
[----:B------:R-:W-:Y:S01]  /*8a40*/  FADD.FTZ R14, R20, R5 ;  /* 0x00000005140e7221 */ /* 0x000fe20000010000 */
[----:B------:R-:W-:Y:S01]  /*8a50*/  FADD.FTZ R5, R156, R155 ;  /* 0x0000009b9c057221 */ /* 0x000fe20000010000 */
[----:B------:R-:W-:Y:S01]  /*8a60*/  IMAD.MOV.U32 R20, RZ, RZ, R3 ;  /* 0x000000ffff147224 */ /* 0x000fe200078e0003 */
[----:B------:R-:W-:Y:S06]  /*8a70*/  @P2 BRA `(.L_x_24) ;  /* 0xffffffc4007c2947 */ /* 0x000fec000383ffff */
.L_x_15:
[----:B------:R-:W-:Y:S06]  /*8a80*/  BAR.ARV 0x8, 0x180 ;  /* 0x0206000000007b1d */ /* 0x000fec0000002000 */
        /* <DEDUP_REMOVED lines=128> */
[----:B------:R-:W-:Y:S06]  /*9290*/  @!P0 BRA `(.L_x_25) ;  /* 0x0000000000048947 */ /* 0x000fec0003800000 */
[----:B------:R-:W-:Y:S01]  /*92a0*/  BPT.TRAP 0x1 ;  /* 0x000000040000795c */ /* 0x000fe20000300000 */
.L_x_25:
[----:B------:R-:W0:Y:S01]  /*92b0*/  S2UR UR5, SR_CgaCtaId ;  /* 0x00000000000579c3 */ /* 0x000e220000008800 */
[----:B------:R-:W-:Y:S01]  /*92c0*/  R2UR UR6, R16 ;  /* 0x00000000100672ca */ /* 0x000fe200000e0000 */
[----:B------:R-:W-:-:S12]  /*92d0*/  UMOV UR4, 0x400 ;  /* 0x0000040000047882 */ /* 0x000fd80000000000 */
[----:B------:R-:W-:-:S05]  /*92e0*/  IMAD.U32 R0, RZ, RZ, UR6 ;  /* 0x00000006ff007e24 */ /* 0x000fca000f8e00ff */
[----:B------:R-:W-:Y:S01]  /*92f0*/  SHF.L.U32 R0, R0, 0x1f, RZ ;  /* 0x0000001f00007819 */ /* 0x000fe200000006ff */
[----:B0-----:R-:W-:-:S04]  /*9300*/  ULEA UR4, UR5, UR4, 0x18 ;  /* 0x0000000405047291 */ /* 0x001fc8000f8ec03f */
[----:B------:R-:W-:-:S09]  /*9310*/  ULEA UR12, UR60, UR4, 0x3 ;  /* 0x000000043c0c7291 */ /* 0x000fd2000f8e183f */
[----:B------:R0:W1:Y:S01]  /*9320*/  SYNCS.PHASECHK.TRANS64.TRYWAIT P2, [UR12+0x38850], R0 ;  /* 0x03885000ff0075a7 */ /* 0x000062000804014c */
[----:B------:R-:W-:Y:S05]  /*9330*/  @!P0 BRA `(.L_x_26) ;  /* 0x0000000000048947 */ /* 0x000fea0003800000 */
[----:B------:R-:W-:Y:S01]  /*9340*/  BPT.TRAP 0x1 ;  /* 0x000000040000795c */ /* 0x000fe20000300000 */
.L_x_26:
[----:B-1----:R-:W-:Y:S05]  /*9350*/  @P2 BRA `(.L_x_27) ;  /* 0x0000000000082947 */ /* 0x002fea0003800000 */
[----:B------:R-:W1:Y:S02]  /*9360*/  SYNCS.PHASECHK.TRANS64.TRYWAIT P0, [UR12+0x38850], R0 ;  /* 0x03885000ff0075a7 */ /* 0x000e64000800014c */
[----:B-1----:R-:W-:Y:S05]  /*9370*/  @!P0 BRA `(.L_x_28) ;  /* 0x0000007800b88947 */ /* 0x002fea0003800000 */
.L_x_27:
[----:B------:R-:W-:Y:S01]  /*9380*/  UIADD3 UR5, UR4, 0x400, URZ ;  /* 0x0000040004057890 */ /* 0x000fe2000fffe03f */
[----:B------:R-:W-:Y:S01]  /*9390*/  WARPGROUP.ARRIVE ;  /* 0x00000000000079c5 */ /* 0x000fe20000000000 */
[----:B------:R-:W-:Y:S01]  /*93a0*/  UMOV UR7, 0x40000040 ;  /* 0x4000004000077882 */ /* 0x000fe20000000000 */
[----:B01----:R-:W0:Y:S01]  /*93b0*/  SHFL.BFLY PT, R0, R5, 0x2, 0x1f ;  /* 0x0c401f0005007f89 */ /* 0x003e2200000e0000 */
[----:B------:R-:W-:Y:S01]  /*93c0*/  USHF.R.U32.HI UR5, URZ, 0x4, UR5 ;  /* 0x000000043f057899 */ /* 0x000fe20008011605 */
[----:B------:R-:W-:Y:S01]  /*93d0*/  IMAD R155, R213, 0x40, R17 ;  /* 0x00000040d59b7824 */ /* 0x000fe200078e0211 */
[----:B------:R-:W-:Y:S01]  /*93e0*/  R2UR UR13, R215 ;  /* 0x00000000d70d72ca */ /* 0x000fe200000e0000 */
[----:B------:R-:W1:Y:S01]  /*93f0*/  SHFL.BFLY PT, R7, R14, 0x2, 0x1f ;  /* 0x0c401f000e077f89 */ /* 0x000e6200000e0000 */
[----:B------:R-:W-:Y:S01]  /*9400*/  ULOP3.LUT UR5, UR5, 0x3fff, URZ, 0xc0, !UPT ;  /* 0x00003fff05057892 */ /* 0x000fe2000f8ec03f */
[----:B------:R-:W-:Y:S01]  /*9410*/  IMAD.MOV.U32 R6, RZ, RZ, RZ ;  /* 0x000000ffff067224 */ /* 0x000fe200078e00ff */
[----:B------:R-:W-:Y:S01]  /*9420*/  R2UR UR14, R216 ;  /* 0x00000000d80e72ca */ /* 0x000fe200000e0000 */
[----:B------:R-:W-:Y:S01]  /*9430*/  IMAD.U32 R13, RZ, RZ, UR10 ;  /* 0x0000000aff0d7e24 */ /* 0x000fe2000f8e00ff */
[----:B------:R-:W-:-:S04]  /*9440*/  ULOP3.LUT UR5, UR5, 0x2800000, URZ, 0xfc, !UPT ;  /* 0x0280000005057892 */ /* 0x000fc8000f8efc3f */
[----:B------:R-:W-:-:S07]  /*9450*/  UIMAD UR8, UR60, 0xa00, UR5 ;  /* 0x00000a003c0878a4 */ /* 0x000fce000f8e0205 */
[----:B------:R-:W-:Y:S01]  /*9460*/  UMOV UR6, UR8 ;  /* 0x0000000800067c82 */ /* 0x000fe20008000000 */
[----:B------:R-:W2:Y:S02]  /*9470*/  S2UR UR5, SR_SWINHI ;  /* 0x00000000000579c3 */ /* 0x000ea40000002f00 */
[----:B--2---:R-:W-:Y:S01]  /*9480*/  HGMMA.64x256x16.F32 R24, R208, gdesc[UR4].tnspB, R24, gsb0 ;  /* 0x43e00004d0187df0 */ /* 0x004fe20008000818 */
[----:B------:R-:W-:Y:S01]  /*9490*/  UIADD3 UR6, UR8, 0x80, URZ ;  /* 0x0000008008067890 */ /* 0x000fe2000fffe03f */
[----:B0-----:R-:W-:Y:S01]  /*94a0*/  FADD.FTZ R2, R0, R5 ;  /* 0x0000000500027221 */ /* 0x001fe20000010000 */
[----:B------:R-:W-:Y:S01]  /*94b0*/  UMOV UR7, 0x40000040 ;  /* 0x4000004000077882 */ /* 0x000fe20000000000 */
[----:B------:R-:W-:Y:S02]  /*94c0*/  IMAD.MOV.U32 R5, RZ, RZ, RZ ;  /* 0x000000ffff057224 */ /* 0x000fe400078e00ff */
[----:B-1----:R-:W-:Y:S01]  /*94d0*/  FADD.FTZ R7, R7, R14 ;  /* 0x0000000e07077221 */ /* 0x002fe20000010000 */
[----:B------:R-:W0:Y:S04]  /*94e0*/  SHFL.BFLY PT, R9, R2, 0x1, 0x1f ;  /* 0x0c201f0002097f89 */ /* 0x000e2800000e0000 */
[----:B------:R-:W1:Y:S01]  /*94f0*/  SHFL.BFLY PT, R0, R7, 0x1, 0x1f ;  /* 0x0c201f0007007f89 */ /* 0x000e6200000e0000 */
[----:B0-----:R-:W-:Y:S01]  /*9500*/  FADD.FTZ R11, R2, R9 ;  /* 0x00000009020b7221 */ /* 0x001fe20000010000 */
[----:B------:R-:W-:-:S02]  /*9510*/  IMAD.MOV.U32 R2, RZ, RZ, -0x800000 ;  /* 0xff800000ff027424 */ /* 0x000fc400078e00ff */
[----:B-1----:R-:W-:Y:S02]  /*9520*/  FADD.FTZ R10, R7, R0 ;  /* 0x00000000070a7221 */ /* 0x002fe40000010000 */
[----:B------:R-:W-:Y:S01]  /*9530*/  FSETP.NE.FTZ.AND P2, PT, R11, RZ, PT ;  /* 0x000000ff0b00720b */ /* 0x000fe20003f55000 */
[----:B------:R-:W-:Y:S01]  /*9540*/  IMAD.U32 R7, RZ, RZ, UR10 ;  /* 0x0000000aff077e24 */ /* 0x000fe2000f8e00ff */
[----:B------:R-:W-:Y:S01]  /*9550*/  ULDC UR10, c[0x0][0xc44] ;  /* 0x00031100000a7ab9 */ /* 0x000fe20000000800 */
[----:B------:R-:W-:Y:S01]  /*9560*/  IMAD.MOV.U32 R0, RZ, RZ, -0x800000 ;  /* 0xff800000ff007424 */ /* 0x000fe200078e00ff */
[----:B------:R-:W-:-:S09]  /*9570*/  FSETP.NE.FTZ.AND P0, PT, R10, RZ, PT ;  /* 0x000000ff0a00720b */ /* 0x000fd20003f15000 */
[----:B------:R-:W0:Y:S01]  /*9580*/  @P2 MUFU.LG2 R9, R11 ;  /* 0x0000000b00092308 */ /* 0x000e220000000c00 */
[----:B------:R-:W-:-:S03]  /*9590*/  @P2 FMUL.FTZ R13, R13, 0.69314718246459960938 ;  /* 0x3f3172180d0d2820 */ /* 0x000fc60000410000 */
[----:B------:R-:W-:-:S04]  /*95a0*/  @P0 FMUL.FTZ R7, R7, 0.69314718246459960938 ;  /* 0x3f31721807070820 */ /* 0x000fc80000410000 */
[----:B------:R-:W1:Y:S08]  /*95b0*/  @P0 MUFU.LG2 R8, R10 ;  /* 0x0000000a00080308 */ /* 0x000e700000000c00 */
[----:B------:R0:W2:Y:S08]  /*95c0*/  @P0 MUFU.RCP R6, R10 ;  /* 0x0000000a00060308 */ /* 0x0000b00000001000 */
[----:B------:R3:W4:Y:S01]  /*95d0*/  @P2 MUFU.RCP R5, R11 ;  /* 0x0000000b00052308 */ /* 0x0007220000001000 */
[----:B0-----:R-:W-:Y:S01]  /*95e0*/  @P2 FMUL.FTZ R10, R9, 0.69314718246459960938 ;  /* 0x3f317218090a2820 */ /* 0x001fe20000410000 */
[----:B-1----:R-:W-:-:S03]  /*95f0*/  @P0 FMUL.FTZ R8, R8, 0.69314718246459960938 ;  /* 0x3f31721808080820 */ /* 0x002fc60000410000 */
[----:B------:R-:W-:Y:S01]  /*9600*/  @P2 FFMA.FTZ R0, R13, R3, R10 ;  /* 0x000000030d002223 */ /* 0x000fe2000001000a */
[----:B------:R-:W-:Y:S01]  /*9610*/  @P0 FFMA.FTZ R2, R7, R4, R8 ;  /* 0x0000000407020223 */ /* 0x000fe20000010008 */
        /* <DEDUP_REMOVED lines=11> */
[----:B------:R-:W-:Y:S01]  /*96d0*/  UIADD3 UR8, UR8, 0x200, URZ ;  /* 0x0000020008087890 */ /* 0x000fe2000fffe03f */
[----:B------:R-:W-:Y:S02]  /*96e0*/  WARPGROUP.DEPBAR.LE gsb0, 0x0 ;  /* 0x00008000000079c5 */ /* 0x000fe40000010000 */
[----:B------:R-:W-:-:S15]  /*96f0*/  WARPGROUP.ARRIVE ;  /* 0x00000000000079c5 */ /* 0x000fde0000000000 */
[----:B------:R-:W-:-:S07]  /*9700*/  NOP ;  /* 0x0000000000007918 */ /* 0x000fce0000000000 */
[----:B------:R-:W-:Y:S01]  /*9710*/  HGMMA.64x256x16.F32 R24, R196, gdesc[UR4].tnspB, R24, gsb0 ;  /* 0x43e00004c4187df0 */ /* 0x000fe20008000818 */
[----:B------:R-:W-:Y:S01]  /*9720*/  UMOV UR6, UR4 ;  /* 0x0000000400067c82 */ /* 0x000fe20008000000 */
[----:B------:R-:W-:Y:S01]  /*9730*/  UMOV UR7, UR5 ;  /* 0x0000000500077c82 */ /* 0x000fe20008000000 */
[----:B------:R-:W-:Y:S01]  /*9740*/  UIADD3 UR5, -UR13, URZ, URZ ;  /* 0x0000003f0d057290 */ /* 0x000fe2000fffe13f */
[----:B------:R-:W-:Y:S01]  /*9750*/  IMAD.U32 R222, RZ, RZ, UR6 ;  /* 0x00000006ffde7e24 */ /* 0x000fe2000f8e00ff */
[----:B------:R-:W-:Y:S01]  /*9760*/  UMOV UR6, UR8 ;  /* 0x0000000800067c82 */ /* 0x000fe20008000000 */
[----:B------:R-:W-:Y:S01]  /*9770*/  IMAD.U32 R223, RZ, RZ, UR7 ;  /* 0x00000007ffdf7e24 */ /* 0x000fe2000f8e00ff */
[----:B------:R-:W-:Y:S01]  /*9780*/  UMOV UR7, 0x40000040 ;  /* 0x4000004000077882 */ /* 0x000fe20000000000 */
[----:B------:R-:W-:Y:S01]  /*9790*/  UIMAD UR10, UR10, UR5, UR14 ;  /* 0x000000050a0a72a4 */ /* 0x000fe2000f8e020e */
[----:B------:R-:W-:Y:S01]  /*97a0*/  IMAD.WIDE R154, R155, 0x2, R222 ;  /* 0x000000029b9a7825 */ /* 0x000fe200078e02de */
[----:B------:R-:W-:-:S02]  /*97b0*/  ULDC.64 UR8, c[0x0][0xb90] ;  /* 0x0002e40000087ab9 */ /* 0x000fc40000000a00 */
[----:B------:R-:W-:Y:S01]  /*97c0*/  USHF.R.S32.HI UR11, URZ, 0x1f, UR10 ;  /* 0x0000001f3f0b7899 */ /* 0x000fe2000801140a */
[----:B------:R-:W-:Y:S01]  /*97d0*/  IMAD.WIDE R222, R224, 0x2, R222 ;  /* 0x00000002e0de7825 */ /* 0x000fe200078e02de */
[----:B------:R-:W-:Y:S02]  /*97e0*/  LOP3.LUT R187, R154, 0x380, RZ, 0xc0, !PT ;  /* 0x000003809abb7812 */ /* 0x000fe400078ec0ff */
[----:B------:R-:W-:Y:S01]  /*97f0*/  UIMAD UR5, UR11, UR8, URZ ;  /* 0x000000080b0572a4 */ /* 0x000fe2000f8e023f */
[----:B------:R-:W-:-:S03]  /*9800*/  IADD3 R211, P4, R222, 0xc060, RZ ;  /* 0x0000c060ded37810 */ /* 0x000fc60007f9e0ff */
[----:B------:R-:W-:Y:S01]  /*9810*/  UIMAD UR5, UR10, UR9, UR5 ;  /* 0x000000090a0572a4 */ /* 0x000fe2000f8e0205 */
[C---:B------:R-:W-:Y:S02]  /*9820*/  IADD3 R169, P3, R222.reuse, 0xc040, RZ ;  /* 0x0000c040dea97810 */ /* 0x040fe40007f7e0ff */
[----:B------:R-:W-:Y:S02]  /*9830*/  LOP3.LUT R210, R211, 0x380, RZ, 0xc0, !PT ;  /* 0x00000380d3d27812 */ /* 0x000fe400078ec0ff */
[----:B------:R-:W-:Y:S01]  /*9840*/  IADD3 R14, P2, R222, 0xc020, RZ ;  /* 0x0000c020de0e7810 */ /* 0x000fe20007f5e0ff */
[--C-:B------:R-:W-:Y:S01]  /*9850*/  IMAD.X R209, RZ, RZ, R223.reuse, P3 ;  /* 0x000000ffffd17224 */ /* 0x100fe200018e06df */
[----:B------:R-:W-:Y:S02]  /*9860*/  SHF.R.U64 R210, R210, 0x3, RZ ;  /* 0x00000003d2d27819 */ /* 0x000fe400000012ff */
[----:B------:R-:W-:Y:S01]  /*9870*/  LOP3.LUT R7, R222, 0x380, RZ, 0xc0, !PT ;  /* 0x00000380de077812 */ /* 0x000fe200078ec0ff */
[--C-:B------:R-:W-:Y:S01]  /*9880*/  IMAD.X R9, RZ, RZ, R223.reuse, P2 ;  /* 0x000000ffff097224 */ /* 0x100fe200010e06df */
[----:B------:R-:W-:Y:S01]  /*9890*/  LOP3.LUT R210, R210, R211, RZ, 0x3c, !PT ;  /* 0x000000d3d2d27212 */ /* 0x000fe200078e3cff */
[----:B------:R-:W-:Y:S01]  /*98a0*/  IMAD.X R211, RZ, RZ, R223, P4 ;  /* 0x000000ffffd37224 */ /* 0x000fe200020e06df */
[----:B------:R-:W-:-:S02]  /*98b0*/  IADD3 R167, P6, R222, 0x8060, RZ ;  /* 0x00008060dea77810 */ /* 0x000fc40007fde0ff */
[C---:B------:R-:W-:Y:S02]  /*98c0*/  IADD3 R12, P5, R222.reuse, 0x20, RZ ;  /* 0x00000020de0c7810 */ /* 0x040fe40007fbe0ff */
[C---:B------:R-:W-:Y:S01]  /*98d0*/  IADD3 R165, P4, R222.reuse, 0x8040, RZ ;  /* 0x00008040dea57810 */ /* 0x040fe20007f9e0ff */
[--C-:B------:R-:W-:Y:S01]  /*98e0*/  IMAD.X R207, RZ, RZ, R223.reuse, P6 ;  /* 0x000000ffffcf7224 */ /* 0x100fe200030e06df */
[C---:B------:R-:W-:Y:S01]  /*98f0*/  IADD3 R163, P3, R222.reuse, 0x8020, RZ ;  /* 0x00008020dea37810 */ /* 0x040fe20007f7e0ff */
[--C-:B------:R-:W-:Y:S01]  /*9900*/  IMAD.X R15, RZ, RZ, R223.reuse, P5 ;  /* 0x000000ffff0f7224 */ /* 0x100fe200028e06df */
[C---:B------:R-:W-:Y:S01]  /*9910*/  IADD3 R161, P2, R222.reuse, 0x8000, RZ ;  /* 0x00008000dea17810 */ /* 0x040fe20007f5e0ff */
[--C-:B------:R-:W-:Y:S01]  /*9920*/  IMAD.X R205, RZ, RZ, R223.reuse, P4 ;  /* 0x000000ffffcd7224 */ /* 0x100fe200020e06df */
[----:B------:R-:W-:Y:S01]  /*9930*/  IADD3 R156, P0, R222, 0xc000, RZ ;  /* 0x0000c000de9c7810 */ /* 0x000fe20007f1e0ff */
[--C-:B------:R-:W-:Y:S01]  /*9940*/  IMAD.X R13, RZ, RZ, R223.reuse, P3 ;  /* 0x000000ffff0d7224 */ /* 0x100fe200018e06df */
[----:B------:R-:W-:Y:S01]  /*9950*/  SHF.R.U64 R7, R7, 0x3, RZ ;  /* 0x0000000307077819 */ /* 0x000fe200000012ff */
[----:B------:R-:W-:Y:S01]  /*9960*/  IMAD.X R203, RZ, RZ, R223, P2 ;  /* 0x000000ffffcb7224 */ /* 0x000fe200010e06df */
[----:B------:R-:W-:-:S02]  /*9970*/  LOP3.LUT R8, R14, 0x380, RZ, 0xc0, !PT ;  /* 0x000003800e087812 */ /* 0x000fc400078ec0ff */
[----:B---3--:R-:W-:Y:S02]  /*9980*/  IADD3.X R11, RZ, R223, RZ, P0, !PT ;  /* 0x000000dfff0b7210 */ /* 0x008fe400007fe4ff */
[C---:B------:R-:W-:Y:S02]  /*9990*/  IADD3 R152, P0, R222.reuse, 0x4060, RZ ;  /* 0x00004060de987810 */ /* 0x040fe40007f1e0ff */
[C---:B------:R-:W-:Y:S02]  /*99a0*/  IADD3 R20, P6, R222.reuse, 0x40, RZ ;  /* 0x00000040de147810 */ /* 0x040fe40007fde0ff */
[C---:B------:R-:W-:Y:S01]  /*99b0*/  IADD3 R159, P5, R222.reuse, 0x4040, RZ ;  /* 0x00004040de9f7810 */ /* 0x040fe20007fbe0ff */
[--C-:B------:R-:W-:Y:S01]  /*99c0*/  IMAD.X R201, RZ, RZ, R223.reuse, P0 ;  /* 0x000000ffffc97224 */ /* 0x100fe200000e06df */
[C---:B------:R-:W-:Y:S01]  /*99d0*/  IADD3 R157, P4, R222.reuse, 0x4020, RZ ;  /* 0x00004020de9d7810 */ /* 0x040fe20007f9e0ff */
[--C-:B------:R-:W-:Y:S01]  /*99e0*/  IMAD.X R153, RZ, RZ, R223.reuse, P6 ;  /* 0x000000ffff997224 */ /* 0x100fe200030e06df */
[C---:B------:R-:W-:Y:S01]  /*99f0*/  IADD3 R4, P3, R222.reuse, 0x4000, RZ ;  /* 0x00004000de047810 */ /* 0x040fe20007f7e0ff */
[----:B------:R-:W-:Y:S01]  /*9a00*/  IMAD.X R21, RZ, RZ, R223, P5 ;  /* 0x000000ffff157224 */ /* 0x000fe200028e06df */
[----:B------:R-:W-:-:S02]  /*9a10*/  IADD3 R3, P2, R222, 0x60, RZ ;  /* 0x00000060de037810 */ /* 0x000fc40007f5e0ff */
[----:B------:R-:W-:Y:S02]  /*9a20*/  LOP3.LUT R222, R7, R222, RZ, 0x3c, !PT ;  /* 0x000000de07de7212 */ /* 0x000fe400078e3cff */
[----:B------:R-:W-:Y:S01]  /*9a30*/  SHF.R.U64 R7, R8, 0x3, RZ ;  /* 0x0000000308077819 */ /* 0x000fe200000012ff */
[----:B------:R-:W-:Y:S01]  /*9a40*/  IMAD.X R191, RZ, RZ, R223, P2 ;  /* 0x000000ffffbf7224 */ /* 0x000fe200010e06df */
[----:B------:R-:W-:Y:S02]  /*9a50*/  LOP3.LUT R10, R156, 0x380, RZ, 0xc0, !PT ;  /* 0x000003809c0a7812 */ /* 0x000fe400078ec0ff */
[----:B------:R-:W-:Y:S02]  /*9a60*/  LOP3.LUT R8, R7, R14, RZ, 0x3c, !PT ;  /* 0x0000000e07087212 */ /* 0x000fe400078e3cff */
[----:B------:R-:W-:Y:S02]  /*9a70*/  SHF.R.U64 R7, R10, 0x3, RZ ;  /* 0x000000030a077819 */ /* 0x000fe400000012ff */
[----:B------:R-:W-:-:S02]  /*9a80*/  LOP3.LUT R14, R167, 0x380, RZ, 0xc0, !PT ;  /* 0x00000380a70e7812 */ /* 0x000fc400078ec0ff */
[----:B------:R-:W-:Y:S02]  /*9a90*/  LOP3.LUT R10, R7, R156, RZ, 0x3c, !PT ;  /* 0x0000009c070a7212 */ /* 0x000fe400078e3cff */
[----:B------:R-:W-:Y:S02]  /*9aa0*/  LOP3.LUT R7, R12, 0x380, RZ, 0xc0, !PT ;  /* 0x000003800c077812 */ /* 0x000fe400078ec0ff */
[----:B------:R-:W-:Y:S02]  /*9ab0*/  LOP3.LUT R158, R169, 0x380, RZ, 0xc0, !PT ;  /* 0x00000380a99e7812 */ /* 0x000fe400078ec0ff */
[----:B------:R-:W-:Y:S02]  /*9ac0*/  LOP3.LUT R156, R165, 0x380, RZ, 0xc0, !PT ;  /* 0x00000380a59c7812 */ /* 0x000fe400078ec0ff */
[----:B------:R-:W-:Y:S02]  /*9ad0*/  SHF.R.U64 R14, R14, 0x3, RZ ;  /* 0x000000030e0e7819 */ /* 0x000fe400000012ff */
[----:B------:R-:W-:-:S02]  /*9ae0*/  SHF.R.U64 R7, R7, 0x3, RZ ;  /* 0x0000000307077819 */ /* 0x000fc400000012ff */
[----:B------:R-:W-:Y:S02]  /*9af0*/  SHF.R.U64 R158, R158, 0x3, RZ ;  /* 0x000000039e9e7819 */ /* 0x000fe400000012ff */
[----:B------:R-:W-:Y:S02]  /*9b00*/  SHF.R.U64 R156, R156, 0x3, RZ ;  /* 0x000000039c9c7819 */ /* 0x000fe400000012ff */
[----:B------:R-:W-:Y:S02]  /*9b10*/  LOP3.LUT R206, R14, R167, RZ, 0x3c, !PT ;  /* 0x000000a70ece7212 */ /* 0x000fe400078e3cff */
[----:B------:R-:W-:Y:S02]  /*9b20*/  LOP3.LUT R14, R7, R12, RZ, 0x3c, !PT ;  /* 0x0000000c070e7212 */ /* 0x000fe400078e3cff */
[----:B------:R-:W-:Y:S02]  /*9b30*/  LOP3.LUT R208, R158, R169, RZ, 0x3c, !PT ;  /* 0x000000a99ed07212 */ /* 0x000fe400078e3cff */
[----:B------:R-:W-:-:S02]  /*9b40*/  LOP3.LUT R204, R156, R165, RZ, 0x3c, !PT ;  /* 0x000000a59ccc7212 */ /* 0x000fc400078e3cff */
[----:B------:R-:W-:Y:S02]  /*9b50*/  LOP3.LUT R7, R152, 0x380, RZ, 0xc0, !PT ;  /* 0x0000038098077812 */ /* 0x000fe400078ec0ff */
[----:B------:R-:W-:Y:S02]  /*9b60*/  LOP3.LUT R158, R163, 0x380, RZ, 0xc0, !PT ;  /* 0x00000380a39e7812 */ /* 0x000fe400078ec0ff */
[----:B------:R-:W-:Y:S02]  /*9b70*/  LOP3.LUT R156, R161, 0x380, RZ, 0xc0, !PT ;  /* 0x00000380a19c7812 */ /* 0x000fe400078ec0ff */
[----:B------:R-:W-:Y:S02]  /*9b80*/  SHF.R.U64 R7, R7, 0x3, RZ ;  /* 0x0000000307077819 */ /* 0x000fe400000012ff */
[----:B------:R-:W-:Y:S02]  /*9b90*/  SHF.R.U64 R158, R158, 0x3, RZ ;  /* 0x000000039e9e7819 */ /* 0x000fe400000012ff */
[----:B------:R-:W-:-:S02]  /*9ba0*/  SHF.R.U64 R156, R156, 0x3, RZ ;  /* 0x000000039c9c7819 */ /* 0x000fc400000012ff */
[----:B------:R-:W-:Y:S02]  /*9bb0*/  LOP3.LUT R200, R7, R152, RZ, 0x3c, !PT ;  /* 0x0000009807c87212 */ /* 0x000fe400078e3cff */
[----:B------:R-:W-:Y:S02]  /*9bc0*/  LOP3.LUT R12, R158, R163, RZ, 0x3c, !PT ;  /* 0x000000a39e0c7212 */ /* 0x000fe400078e3cff */
[----:B------:R-:W-:Y:S02]  /*9bd0*/  LOP3.LUT R202, R156, R161, RZ, 0x3c, !PT ;  /* 0x000000a19cca7212 */ /* 0x000fe400078e3cff */
[----:B------:R-:W-:Y:S02]  /*9be0*/  LOP3.LUT R7, R20, 0x380, RZ, 0xc0, !PT ;  /* 0x0000038014077812 */ /* 0x000fe400078ec0ff */
[----:B------:R-:W-:Y:S02]  /*9bf0*/  LOP3.LUT R158, R159, 0x380, RZ, 0xc0, !PT ;  /* 0x000003809f9e7812 */ /* 0x000fe400078ec0ff */
[----:B------:R-:W-:-:S02]  /*9c00*/  LOP3.LUT R156, R157, 0x380, RZ, 0xc0, !PT ;  /* 0x000003809d9c7812 */ /* 0x000fc400078ec0ff */
[----:B------:R-:W-:Y:S02]  /*9c10*/  SHF.R.U64 R7, R7, 0x3, RZ ;  /* 0x0000000307077819 */ /* 0x000fe400000012ff */
[----:B------:R-:W-:Y:S02]  /*9c20*/  SHF.R.U64 R158, R158, 0x3, RZ ;  /* 0x000000039e9e7819 */ /* 0x000fe400000012ff */
[----:B------:R-:W-:Y:S02]  /*9c30*/  SHF.R.U64 R156, R156, 0x3, RZ ;  /* 0x000000039c9c7819 */ /* 0x000fe400000012ff */
[----:B------:R-:W-:Y:S02]  /*9c40*/  LOP3.LUT R152, R7, R20, RZ, 0x3c, !PT ;  /* 0x0000001407987212 */ /* 0x000fe400078e3cff */
[----:B------:R-:W-:Y:S02]  /*9c50*/  LOP3.LUT R20, R158, R159, RZ, 0x3c, !PT ;  /* 0x0000009f9e147212 */ /* 0x000fe400078e3cff */
[----:B------:R-:W-:-:S02]  /*9c60*/  IADD3 R163, P2, R154, 0x3000, RZ ;  /* 0x000030009aa37810 */ /* 0x000fc40007f5e0ff */
[C---:B------:R-:W-:Y:S02]  /*9c70*/  IADD3 R167, P0, R154.reuse, 0x4000, RZ ;  /* 0x000040009aa77810 */ /* 0x040fe40007f1e0ff */
[----:B------:R-:W-:Y:S02]  /*9c80*/  LOP3.LUT R162, R163, 0x380, RZ, 0xc0, !PT ;  /* 0x00000380a3a27812 */ /* 0x000fe400078ec0ff */
[C---:B------:R-:W-:Y:S02]  /*9c90*/  IADD3 R171, P6, R154.reuse, 0x5000, RZ ;  /* 0x000050009aab7810 */ /* 0x040fe40007fde0ff */
[----:B------:R-:W-:Y:S02]  /*9ca0*/  IADD3 R173, P5, R154, 0x6000, RZ ;  /* 0x000060009aad7810 */ /* 0x000fe40007fbe0ff */
[----:B------:R-:W-:Y:S02]  /*9cb0*/  SHF.R.U64 R162, R162, 0x3, RZ ;  /* 0x00000003a2a27819 */ /* 0x000fe400000012ff */
[----:B------:R-:W-:-:S02]  /*9cc0*/  LOP3.LUT R166, R167, 0x380, RZ, 0xc0, !PT ;  /* 0x00000380a7a67812 */ /* 0x000fc400078ec0ff */
[----:B------:R-:W-:Y:S02]  /*9cd0*/  LOP3.LUT R170, R171, 0x380, RZ, 0xc0, !PT ;  /* 0x00000380abaa7812 */ /* 0x000fe400078ec0ff */
[----:B------:R-:W-:Y:S02]  /*9ce0*/  LOP3.LUT R172, R173, 0x380, RZ, 0xc0, !PT ;  /* 0x00000380adac7812 */ /* 0x000fe400078ec0ff */
[----:B------:R-:W-:Y:S01]  /*9cf0*/  LOP3.LUT R162, R162, R163, RZ, 0x3c, !PT ;  /* 0x000000a3a2a27212 */ /* 0x000fe200078e3cff */
[----:B------:R-:W-:Y:S01]  /*9d00*/  IMAD.X R163, RZ, RZ, R155, P2 ;  /* 0x000000ffffa37224 */ /* 0x000fe200010e069b */
[----:B------:R-:W-:Y:S02]  /*9d10*/  SHF.R.U64 R166, R166, 0x3, RZ ;  /* 0x00000003a6a67819 */ /* 0x000fe400000012ff */
[----:B------:R-:W-:Y:S02]  /*9d20*/  SHF.R.U64 R170, R170, 0x3, RZ ;  /* 0x00000003aaaa7819 */ /* 0x000fe400000012ff */
[----:B------:R-:W-:-:S02]  /*9d30*/  SHF.R.U64 R172, R172, 0x3, RZ ;  /* 0x00000003acac7819 */ /* 0x000fc400000012ff */
[----:B------:R-:W-:Y:S02]  /*9d40*/  IADD3 R185, P2, R154, 0x9000, RZ ;  /* 0x000090009ab97810 */ /* 0x000fe40007f5e0ff */
[----:B------:R-:W-:Y:S02]  /*9d50*/  LOP3.LUT R160, R3, 0x380, RZ, 0xc0, !PT ;  /* 0x0000038003a07812 */ /* 0x000fe400078ec0ff */
[----:B------:R-:W-:Y:S01]  /*9d60*/  LOP3.LUT R166, R166, R167, RZ, 0x3c, !PT ;  /* 0x000000a7a6a67212 */ /* 0x000fe200078e3cff */
[--C-:B------:R-:W-:Y:S01]  /*9d70*/  IMAD.X R167, RZ, RZ, R155.reuse, P0 ;  /* 0x000000ffffa77224 */ /* 0x100fe200000e069b */
[----:B------:R-:W-:Y:S01]  /*9d80*/  LOP3.LUT R170, R170, R171, RZ, 0x3c, !PT ;  /* 0x000000abaaaa7212 */ /* 0x000fe200078e3cff */
[--C-:B------:R-:W-:Y:S01]  /*9d90*/  IMAD.X R171, RZ, RZ, R155.reuse, P6 ;  /* 0x000000ffffab7224 */ /* 0x100fe200030e069b */
[----:B------:R-:W-:Y:S01]  /*9da0*/  LOP3.LUT R172, R172, R173, RZ, 0x3c, !PT ;  /* 0x000000adacac7212 */ /* 0x000fe200078e3cff */
[----:B------:R-:W-:Y:S01]  /*9db0*/  IMAD.X R173, RZ, RZ, R155, P5 ;  /* 0x000000ffffad7224 */ /* 0x000fe200028e069b */
[----:B------:R-:W-:-:S02]  /*9dc0*/  LOP3.LUT R184, R185, 0x380, RZ, 0xc0, !PT ;  /* 0x00000380b9b87812 */ /* 0x000fc400078ec0ff */
[----:B------:R-:W-:Y:S02]  /*9dd0*/  LOP3.LUT R7, R4, 0x380, RZ, 0xc0, !PT ;  /* 0x0000038004077812 */ /* 0x000fe400078ec0ff */
[----:B------:R-:W-:Y:S02]  /*9de0*/  SHF.R.U64 R160, R160, 0x3, RZ ;  /* 0x00000003a0a07819 */ /* 0x000fe400000012ff */
[C---:B------:R-:W-:Y:S02]  /*9df0*/  IADD3 R161, P0, R154.reuse, 0xa000, RZ ;  /* 0x0000a0009aa17810 */ /* 0x040fe40007f1e0ff */
[C---:B------:R-:W-:Y:S02]  /*9e00*/  IADD3 R169, P6, R154.reuse, 0xb000, RZ ;  /* 0x0000b0009aa97810 */ /* 0x040fe40007fde0ff */
[----:B------:R-:W-:Y:S02]  /*9e10*/  IADD3 R175, P5, R154, 0xc000, RZ ;  /* 0x0000c0009aaf7810 */ /* 0x000fe40007fbe0ff */
[----:B------:R-:W-:-:S02]  /*9e20*/  SHF.R.U64 R184, R184, 0x3, RZ ;  /* 0x00000003b8b87819 */ /* 0x000fc400000012ff */
[----:B------:R-:W-:Y:S02]  /*9e30*/  SHF.R.U64 R7, R7, 0x3, RZ ;  /* 0x0000000307077819 */ /* 0x000fe400000012ff */
[----:B------:R-:W-:Y:S02]  /*9e40*/  LOP3.LUT R190, R160, R3, RZ, 0x3c, !PT ;  /* 0x00000003a0be7212 */ /* 0x000fe400078e3cff */
[----:B------:R-:W-:Y:S02]  /*9e50*/  LOP3.LUT R160, R161, 0x380, RZ, 0xc0, !PT ;  /* 0x00000380a1a07812 */ /* 0x000fe400078ec0ff */
[----:B------:R-:W-:Y:S02]  /*9e60*/  LOP3.LUT R168, R169, 0x380, RZ, 0xc0, !PT ;  /* 0x00000380a9a87812 */ /* 0x000fe400078ec0ff */
[----:B------:R-:W-:Y:S02]  /*9e70*/  LOP3.LUT R174, R175, 0x380, RZ, 0xc0, !PT ;  /* 0x00000380afae7812 */ /* 0x000fe400078ec0ff */
[----:B------:R-:W-:Y:S01]  /*9e80*/  MOV R10, R10 ;  /* 0x0000000a000a7202 */ /* 0x000fe20000000f00 */
[----:B------:R-:W-:Y:S01]  /*9e90*/  IMAD.U32 R11, RZ, RZ, UR12 ;  /* 0x0000000cff0b7e24 */ /* 0x000fe2000f8e00ff */
[----:B------:R-:W-:Y:S01]  /*9ea0*/  LOP3.LUT R184, R184, R185, RZ, 0x3c, !PT ;  /* 0x000000b9b8b87212 */ /* 0x000fe200078e3cff */
[----:B------:R-:W-:Y:S01]  /*9eb0*/  IMAD.X R185, RZ, RZ, R155, P2 ;  /* 0x000000ffffb97224 */ /* 0x000fe200010e069b */
[----:B------:R-:W-:Y:S01]  /*9ec0*/  SHF.R.U64 R160, R160, 0x3, RZ ;  /* 0x00000003a0a07819 */ /* 0x000fe200000012ff */
[----:B------:R-:W-:Y:S01]  /*9ed0*/  USHF.R.S32.HI UR12, URZ, 0x1f, UR13 ;  /* 0x0000001f3f0c7899 */ /* 0x000fe2000801140d */
[----:B------:R-:W-:-:S02]  /*9ee0*/  SHF.R.U64 R168, R168, 0x3, RZ ;  /* 0x00000003a8a87819 */ /* 0x000fc400000012ff */
[----:B------:R-:W-:Y:S02]  /*9ef0*/  SHF.R.U64 R174, R174, 0x3, RZ ;  /* 0x00000003aeae7819 */ /* 0x000fe400000012ff */
[----:B------:R-:W-:Y:S02]  /*9f00*/  SHF.R.U64 R187, R187, 0x3, RZ ;  /* 0x00000003bbbb7819 */ /* 0x000fe400000012ff */
[----:B------:R-:W-:Y:S01]  /*9f10*/  MOV R153, R152 ;  /* 0x0000009800997202 */ /* 0x000fe20000000f00 */
[----:B------:R-:W-:Y:S01]  /*9f20*/  @!P1 VIADD R152, R11, 0x38860 ;  /* 0x000388600b989836 */ /* 0x000fe20000000000 */
[----:B------:R-:W-:Y:S01]  /*9f30*/  LOP3.LUT R160, R160, R161, RZ, 0x3c, !PT ;  /* 0x000000a1a0a07212 */ /* 0x000fe200078e3cff */
[--C-:B------:R-:W-:Y:S01]  /*9f40*/  IMAD.X R161, RZ, RZ, R155.reuse, P0 ;  /* 0x000000ffffa17224 */ /* 0x100fe200000e069b */
[----:B------:R-:W-:Y:S01]  /*9f50*/  LOP3.LUT R168, R168, R169, RZ, 0x3c, !PT ;  /* 0x000000a9a8a87212 */ /* 0x000fe200078e3cff */
[--C-:B------:R-:W-:Y:S01]  /*9f60*/  IMAD.X R169, RZ, RZ, R155.reuse, P6 ;  /* 0x000000ffffa97224 */ /* 0x100fe200030e069b */
[----:B------:R-:W-:Y:S01]  /*9f70*/  LOP3.LUT R174, R174, R175, RZ, 0x3c, !PT ;  /* 0x000000afaeae7212 */ /* 0x000fe200078e3cff */
[--C-:B------:R-:W-:Y:S01]  /*9f80*/  IMAD.X R175, RZ, RZ, R155.reuse, P5 ;  /* 0x000000ffffaf7224 */ /* 0x100fe200028e069b */
[----:B------:R-:W-:Y:S01]  /*9f90*/  LOP3.LUT R186, R187, R154, RZ, 0x3c, !PT ;  /* 0x0000009abbba7212 */ /* 0x000fe200078e3cff */
[----:B------:R-:W-:Y:S01]  /*9fa0*/  IMAD.MOV.U32 R187, RZ, RZ, R155 ;  /* 0x000000ffffbb7224 */ /* 0x000fe200078e009b */
[----:B------:R-:W-:-:S02]  /*9fb0*/  MOV R15, R14 ;  /* 0x0000000e000f7202 */ /* 0x000fc40000000f00 */
[----:B------:R-:W-:Y:S02]  /*9fc0*/  MOV R21, R20 ;  /* 0x0000001400157202 */ /* 0x000fe40000000f00 */
[----:B------:R-:W-:Y:S02]  /*9fd0*/  MOV R13, R12 ;  /* 0x0000000c000d7202 */ /* 0x000fe40000000f00 */
[----:B------:R-:W-:Y:S02]  /*9fe0*/  MOV R12, R200 ;  /* 0x000000c8000c7202 */ /* 0x000fe40000000f00 */
[----:B------:R-:W-:Y:S02]  /*9ff0*/  MOV R14, R202 ;  /* 0x000000ca000e7202 */ /* 0x000fe40000000f00 */
[----:B------:R-:W-:Y:S02]  /*a000*/  MOV R8, R8 ;  /* 0x0000000800087202 */ /* 0x000fe40000000f00 */
[----:B------:R-:W-:Y:S01]  /*a010*/  MOV R9, R204 ;  /* 0x000000cc00097202 */ /* 0x000fe20000000f00 */
[----:B------:R-:W-:-:S02]  /*a020*/  WARPGROUP.DEPBAR.LE gsb0, 0x0 ;  /* 0x00008000000079c5 */ /* 0x000fc40000010000 */
[----:B------:R-:W-:Y:S01]  /*a030*/  WARPGROUP.ARRIVE ;  /* 0x00000000000079c5 */ /* 0x000fe20000000000 */
[--C-:B------:R-:W-:Y:S01]  /*a040*/  IMAD.X R199, RZ, RZ, R223.reuse, P4 ;  /* 0x000000ffffc77224 */ /* 0x100fe200020e06df */
[----:B------:R-:W-:Y:S01]  /*a050*/  LOP3.LUT R198, R156, R157, RZ, 0x3c, !PT ;  /* 0x0000009d9cc67212 */ /* 0x000fe200078e3cff */
[----:B------:R-:W-:Y:S01]  /*a060*/  IMAD.X R197, RZ, RZ, R223, P3 ;  /* 0x000000ffffc57224 */ /* 0x000fe200018e06df */
[C---:B------:R-:W-:Y:S02]  /*a070*/  IADD3 R157, P4, R154.reuse, 0x1000, RZ ;  /* 0x000010009a9d7810 */ /* 0x040fe40007f9e0ff */
[----:B------:R-:W-:Y:S01]  /*a080*/  HGMMA.64x256x16.F32 R24, R192, gdesc[UR4].tnspB, R24, gsb0 ;  /* 0x43e00004c0187df0 */ /* 0x000fe20008000818 */
[----:B------:R-:W-:Y:S01]  /*a090*/  IADD3 R159, P3, R154, 0x2000, RZ ;  /* 0x000020009a9f7810 */ /* 0x000fe20007f7e0ff */
[----:B------:R-:W-:Y:S01]  /*a0a0*/  UIMAD.WIDE.U32 UR6, UR10, UR8, URZ ;  /* 0x000000080a0672a5 */ /* 0x000fe2000f8e003f */
[----:B------:R-:W-:Y:S02]  /*a0b0*/  LOP3.LUT R156, R157, 0x380, RZ, 0xc0, !PT ;  /* 0x000003809d9c7812 */ /* 0x000fe400078ec0ff */
[----:B------:R-:W-:Y:S01]  /*a0c0*/  LOP3.LUT R158, R159, 0x380, RZ, 0xc0, !PT ;  /* 0x000003809f9e7812 */ /* 0x000fe200078ec0ff */
[----:B------:R-:W-:Y:S01]  /*a0d0*/  ULDC.64 UR8, c[0x0][0x208] ;  /* 0x0000820000087ab9 */ /* 0x000fe20000000a00 */
[----:B------:R-:W-:Y:S01]  /*a0e0*/  SHF.R.U64 R156, R156, 0x3, RZ ;  /* 0x000000039c9c7819 */ /* 0x000fe200000012ff */
[----:B------:R-:W-:Y:S01]  /*a0f0*/  IMAD.U32 R188, RZ, RZ, UR6 ;  /* 0x00000006ffbc7e24 */ /* 0x000fe2000f8e00ff */
[----:B------:R-:W-:Y:S01]  /*a100*/  SHF.R.U64 R158, R158, 0x3, RZ ;  /* 0x000000039e9e7819 */ /* 0x000fe200000012ff */
[----:B------:R-:W-:Y:S01]  /*a110*/  UIADD3 UR6, UR7, UR5, URZ ;  /* 0x0000000507067290 */ /* 0x000fe2000fffe03f */
[----:B------:R-:W-:Y:S01]  /*a120*/  LOP3.LUT R156, R156, R157, RZ, 0x3c, !PT ;  /* 0x0000009d9c9c7212 */ /* 0x000fe200078e3cff */
[--C-:B------:R-:W-:Y:S01]  /*a130*/  IMAD.X R157, RZ, RZ, R155.reuse, P4 ;  /* 0x000000ffff9d7224 */ /* 0x100fe200020e069b */
[----:B------:R-:W-:Y:S01]  /*a140*/  LOP3.LUT R158, R158, R159, RZ, 0x3c, !PT ;  /* 0x0000009f9e9e7212 */ /* 0x000fe200078e3cff */
[----:B------:R-:W-:Y:S01]  /*a150*/  IMAD.X R159, RZ, RZ, R155, P3 ;  /* 0x000000ffff9f7224 */ /* 0x000fe200018e069b */
[C---:B------:R-:W-:Y:S01]  /*a160*/  IADD3 R177, P4, R154.reuse, 0x7000, RZ ;  /* 0x000070009ab17810 */ /* 0x040fe20007f9e0ff */
[----:B------:R-:W-:Y:S01]  /*a170*/  IMAD.U32 R189, RZ, RZ, UR7 ;  /* 0x00000007ffbd7e24 */ /* 0x000fe2000f8e00ff */
[----:B------:R-:W-:Y:S01]  /*a180*/  IADD3 R181, P3, R154, 0x8000, RZ ;  /* 0x000080009ab57810 */ /* 0x000fe20007f7e0ff */
[----:B------:R-:W-:Y:S01]  /*a190*/  IMAD.U32 R189, RZ, RZ, UR6 ;  /* 0x00000006ffbd7e24 */ /* 0x000fe2000f8e00ff */
[----:B------:R-:W-:Y:S01]  /*a1a0*/  LOP3.LUT R176, R177, 0x380, RZ, 0xc0, !PT ;  /* 0x00000380b1b07812 */ /* 0x000fe200078ec0ff */
[----:B------:R-:W-:Y:S01]  /*a1b0*/  ULDC.64 UR6, c[0x0][0xb88] ;  /* 0x0002e20000067ab9 */ /* 0x000fe20000000a00 */
[----:B------:R-:W-:-:S02]  /*a1c0*/  LOP3.LUT R180, R181, 0x380, RZ, 0xc0, !PT ;  /* 0x00000380b5b47812 */ /* 0x000fc400078ec0ff */
[----:B------:R-:W-:Y:S02]  /*a1d0*/  SHF.R.U64 R176, R176, 0x3, RZ ;  /* 0x00000003b0b07819 */ /* 0x000fe400000012ff */
[----:B------:R-:W-:Y:S02]  /*a1e0*/  SHF.R.U64 R180, R180, 0x3, RZ ;  /* 0x00000003b4b47819 */ /* 0x000fe400000012ff */
[----:B------:R-:W-:Y:S01]  /*a1f0*/  LOP3.LUT R176, R176, R177, RZ, 0x3c, !PT ;  /* 0x000000b1b0b07212 */ /* 0x000fe200078e3cff */
[--C-:B------:R-:W-:Y:S01]  /*a200*/  IMAD.X R177, RZ, RZ, R155.reuse, P4 ;  /* 0x000000ffffb17224 */ /* 0x100fe200020e069b */
[----:B------:R-:W-:Y:S01]  /*a210*/  LOP3.LUT R180, R180, R181, RZ, 0x3c, !PT ;  /* 0x000000b5b4b47212 */ /* 0x000fe200078e3cff */
[----:B------:R-:W-:Y:S01]  /*a220*/  IMAD.X R181, RZ, RZ, R155, P3 ;  /* 0x000000ffffb57224 */ /* 0x000fe200018e069b */
[C---:B------:R-:W-:Y:S02]  /*a230*/  IADD3 R183, P4, R154.reuse, 0xd000, RZ ;  /* 0x0000d0009ab77810 */ /* 0x040fe40007f9e0ff */
[----:B------:R-:W-:-:S02]  /*a240*/  IADD3 R165, P3, R154, 0xe000, RZ ;  /* 0x0000e0009aa57810 */ /* 0x000fc40007f7e0ff */
[----:B------:R-:W-:Y:S02]  /*a250*/  LOP3.LUT R182, R183, 0x380, RZ, 0xc0, !PT ;  /* 0x00000380b7b67812 */ /* 0x000fe400078ec0ff */
[----:B------:R-:W-:Y:S02]  /*a260*/  LOP3.LUT R164, R165, 0x380, RZ, 0xc0, !PT ;  /* 0x00000380a5a47812 */ /* 0x000fe400078ec0ff */
[----:B------:R-:W-:Y:S02]  /*a270*/  LOP3.LUT R196, R7, R4, RZ, 0x3c, !PT ;  /* 0x0000000407c47212 */ /* 0x000fe400078e3cff */
[----:B------:R-:W-:Y:S02]  /*a280*/  SHF.R.U64 R182, R182, 0x3, RZ ;  /* 0x00000003b6b67819 */ /* 0x000fe400000012ff */
[----:B------:R-:W-:Y:S02]  /*a290*/  SHF.R.U64 R164, R164, 0x3, RZ ;  /* 0x00000003a4a47819 */ /* 0x000fe400000012ff */
[----:B------:R-:W-:-:S02]  /*a2a0*/  IADD3 R4, P2, R154, 0xf000, RZ ;  /* 0x0000f0009a047810 */ /* 0x000fc40007f5e0ff */
[----:B------:R-:W-:Y:S02]  /*a2b0*/  LOP3.LUT R182, R182, R183, RZ, 0x3c, !PT ;  /* 0x000000b7b6b67212 */ /* 0x000fe400078e3cff */
[----:B------:R-:W-:Y:S01]  /*a2c0*/  LOP3.LUT R164, R164, R165, RZ, 0x3c, !PT ;  /* 0x000000a5a4a47212 */ /* 0x000fe200078e3cff */
[--C-:B------:R-:W-:Y:S01]  /*a2d0*/  IMAD.X R165, RZ, RZ, R155.reuse, P3 ;  /* 0x000000ffffa57224 */ /* 0x100fe200018e069b */
[----:B------:R-:W-:Y:S01]  /*a2e0*/  IADD3.X R183, RZ, R155, RZ, P4, !PT ;  /* 0x0000009bffb77210 */ /* 0x000fe200027fe4ff */
[----:B------:R-:W-:Y:S01]  /*a2f0*/  IMAD.X R179, RZ, RZ, R155, P2 ;  /* 0x000000ffffb37224 */ /* 0x000fe200010e069b */
[----:B------:R-:W-:Y:S02]  /*a300*/  @!P1 PRMT R155, RZ, 0x654, R152 ;  /* 0x00000654ff9b9816 */ /* 0x000fe40000000098 */
[----:B------:R-:W-:Y:S02]  /*a310*/  MOV R154, R222 ;  /* 0x000000de009a7202 */ /* 0x000fe40000000f00 */
[----:B------:R-:W-:-:S02]  /*a320*/  R2UR UR5, R217 ;  /* 0x00000000d90572ca */ /* 0x000fc400000e0000 */
[----:B------:R-:W-:Y:S02]  /*a330*/  MOV R152, R190 ;  /* 0x000000be00987202 */ /* 0x000fe40000000f00 */
[----:B------:R-:W-:Y:S02]  /*a340*/  MOV R20, R196 ;  /* 0x000000c400147202 */ /* 0x000fe40000000f00 */
[----:B------:R-:W-:Y:S02]  /*a350*/  MOV R11, R198 ;  /* 0x000000c6000b7202 */ /* 0x000fe40000000f00 */
[----:B------:R-:W-:Y:S02]  /*a360*/  LOP3.LUT R3, R4, 0x380, RZ, 0xc0, !PT ;  /* 0x0000038004037812 */ /* 0x000fe400078ec0ff */
[----:B------:R-:W-:Y:S02]  /*a370*/  MOV R7, R208 ;  /* 0x000000d000077202 */ /* 0x000fe40000000f00 */
[----:B------:R-:W-:-:S04]  /*a380*/  SHF.R.U64 R3, R3, 0x3, RZ ;  /* 0x0000000303037819 */ /* 0x000fc800000012ff */
[----:B------:R-:W-:Y:S02]  /*a390*/  LOP3.LUT R178, R3, R4, RZ, 0x3c, !PT ;  /* 0x0000000403b27212 */ /* 0x000fe400078e3cff */
[----:B------:R-:W-:Y:S02]  /*a3a0*/  MOV R3, R206 ;  /* 0x000000ce00037202 */ /* 0x000fe40000000f00 */
[----:B------:R-:W-:Y:S01]  /*a3b0*/  MOV R4, R210 ;  /* 0x000000d200047202 */ /* 0x000fe20000000f00 */
[----:B------:R-:W-:Y:S02]  /*a3c0*/  UIADD3 UR60, UR60, 0x1, URZ ;  /* 0x000000013c3c7890 */ /* 0x000fe4000fffe03f */
[----:B------:R-:W-:Y:S02]  /*a3d0*/  UIADD3 UR4, UR4, 0x38820, URZ ;  /* 0x0003882004047890 */ /* 0x000fe4000fffe03f */
[----:B------:R-:W-:Y:S02]  /*a3e0*/  UISETP.NE.AND UP0, UPT, UR60, 0x2, UPT ;  /* 0x000000023c00788c */ /* 0x000fe4000bf05270 */
[----:B------:R-:W-:Y:S01]  /*a3f0*/  UPRMT UR4, URZ, 0x654, UR4 ;  /* 0x000006543f047896 */ /* 0x000fe20008000004 */
[----:B------:R-:W-:Y:S01]  /*a400*/  BSSY B0, `(.L_x_29) ;  /* 0x000015a000007945 */ /* 0x000fe20003800000 */
[----:B------:R-:W-:Y:S01]  /*a410*/  USEL UR60, UR60, URZ, UP0 ;  /* 0x0000003f3c3c7287 */ /* 0x000fe20008000000 */
[----:B------:R-:W-:-:S02]  /*a420*/  WARPGROUP.DEPBAR.LE gsb0, 0x0 ;  /* 0x00008000000079c5 */ /* 0x000fc40000010000 */
[----:B------:R-:W0:Y:S01]  /*a430*/  LDC R192, c[0x0][0xbe8] ;  /* 0x0002fa00ffc07b82 */ /* 0x000e220000000800 */
[-C--:B--2---:R-:W-:Y:S01]  /*a440*/  FMUL.FTZ R25, R25, R6.reuse ;  /* 0x0000000619197220 */ /* 0x084fe20000410000 */
[-C--:B------:R-:W-:Y:S01]  /*a450*/  FMUL.FTZ R24, R24, R6.reuse ;  /* 0x0000000618187220 */ /* 0x080fe20000410000 */
[-C--:B------:R-:W-:Y:S01]  /*a460*/  FMUL.FTZ R28, R28, R6.reuse ;  /* 0x000000061c1c7220 */ /* 0x080fe20000410000 */
[-C--:B------:R-:W-:Y:S01]  /*a470*/  FMUL.FTZ R33, R33, R6.reuse ;  /* 0x0000000621217220 */ /* 0x080fe20000410000 */
[-C--:B------:R-:W-:Y:S01]  /*a480*/  FMUL.FTZ R32, R32, R6.reuse ;  /* 0x0000000620207220 */ /* 0x080fe20000410000 */
[-C--:B------:R-:W-:Y:S01]  /*a490*/  FMUL.FTZ R37, R37, R6.reuse ;  /* 0x0000000625257220 */ /* 0x080fe20000410000 */
[-C--:B------:R-:W-:Y:S01]  /*a4a0*/  FMUL.FTZ R36, R36, R6.reuse ;  /* 0x0000000624247220 */ /* 0x080fe20000410000 */
[----:B------:R4:W-:Y:S01]  /*a4b0*/  @!P1 SYNCS.ARRIVE.TRANS64.RED.A1T0 RZ, [R155+URZ], RZ ;  /* 0x000000ff9bff99a7 */ /* 0x0009e2000810043f */
[-C--:B------:R-:W-:Y:S01]  /*a4c0*/  FMUL.FTZ R41, R41, R6.reuse ;  /* 0x0000000629297220 */ /* 0x080fe20000410000 */
[-C--:B------:R-:W-:Y:S01]  /*a4d0*/  FMUL.FTZ R40, R40, R6.reuse ;  /* 0x0000000628287220 */ /* 0x080fe20000410000 */
[-C--:B------:R-:W-:Y:S01]  /*a4e0*/  FMUL.FTZ R45, R45, R6.reuse ;  /* 0x000000062d2d7220 */ /* 0x080fe20000410000 */
[-C--:B------:R-:W-:Y:S01]  /*a4f0*/  FMUL.FTZ R44, R44, R6.reuse ;  /* 0x000000062c2c7220 */ /* 0x080fe20000410000 */
[-C--:B------:R-:W-:Y:S01]  /*a500*/  FMUL.FTZ R49, R49, R6.reuse ;  /* 0x0000000631317220 */ /* 0x080fe20000410000 */
[-C--:B------:R-:W-:Y:S01]  /*a510*/  FMUL.FTZ R48, R48, R6.reuse ;  /* 0x0000000630307220 */ /* 0x080fe20000410000 */
[-C--:B------:R-:W-:Y:S01]  /*a520*/  FMUL.FTZ R53, R53, R6.reuse ;  /* 0x0000000635357220 */ /* 0x080fe20000410000 */
[-C--:B----4-:R-:W-:Y:S01]  /*a530*/  FMUL.FTZ R155, R26, R5.reuse ;  /* 0x000000051a9b7220 */ /* 0x090fe20000410000 */
[-C--:B------:R-:W-:Y:S01]  /*a540*/  FMUL.FTZ R26, R29, R6.reuse ;  /* 0x000000061d1a7220 */ /* 0x080fe20000410000 */
[-C--:B------:R-:W-:Y:S01]  /*a550*/  FMUL.FTZ R52, R52, R6.reuse ;  /* 0x0000000634347220 */ /* 0x080fe20000410000 */
[-C--:B------:R-:W-:Y:S01]  /*a560*/  FMUL.FTZ R57, R57, R6.reuse ;  /* 0x0000000639397220 */ /* 0x080fe20000410000 */
[-C--:B------:R-:W-:Y:S01]  /*a570*/  FMUL.FTZ R56, R56, R6.reuse ;  /* 0x0000000638387220 */ /* 0x080fe20000410000 */
[-C--:B------:R-:W-:Y:S01]  /*a580*/  FMUL.FTZ R61, R61, R6.reuse ;  /* 0x000000063d3d7220 */ /* 0x080fe20000410000 */
[-C--:B------:R-:W-:Y:S01]  /*a590*/  FMUL.FTZ R60, R60, R6.reuse ;  /* 0x000000063c3c7220 */ /* 0x080fe20000410000 */
[-C--:B------:R-:W-:Y:S01]  /*a5a0*/  FMUL.FTZ R65, R65, R6.reuse ;  /* 0x0000000641417220 */ /* 0x080fe20000410000 */
[----:B0-----:R-:W-:Y:S01]  /*a5b0*/  ISETP.NE.AND P2, PT, R192, 0x1, PT ;  /* 0x00000001c000780c */ /* 0x001fe20003f45270 */
        /* <DEDUP_REMOVED lines=44> */
[----:B------:R-:W0:Y:S01]  /*a880*/  LDC R148, c[0x0][0xc38] ;  /* 0x00030e00ff947b82 */ /* 0x000e220000000800 */
[-C--:B------:R-:W-:Y:S01]  /*a890*/  FMUL.FTZ R31, R31, R5.reuse ;  /* 0x000000051f1f7220 */ /* 0x080fe20000410000 */
[----:B------:R-:W-:Y:S01]  /*a8a0*/  FMUL.FTZ R30, R30, R5 ;  /* 0x000000051e1e7220 */ /* 0x000fe20000410000 */
[----:B------:R-:W-:Y:S01]  /*a8b0*/  F2FP.F16.F32.PACK_AB R24, R25, R24 ;  /* 0x000000181918723e */ /* 0x000fe200000000ff */
[----:B------:R-:W-:Y:S01]  /*a8c0*/  IMAD R29, RZ, RZ, -UR14 ;  /* 0x8000000eff1d7e24 */ /* 0x000fe2000f8e02ff */
[----:B------:R-:W-:Y:S01]  /*a8d0*/  F2FP.F16.F32.PACK_AB R25, R27, R155 ;  /* 0x0000009b1b19723e */ /* 0x000fe200000000ff */
[-C--:B------:R-:W-:Y:S01]  /*a8e0*/  FMUL.FTZ R35, R35, R5.reuse ;  /* 0x0000000523237220 */ /* 0x080fe20000410000 */
[----:B------:R-:W-:Y:S01]  /*a8f0*/  F2FP.F16.F32.PACK_AB R27, R31, R30 ;  /* 0x0000001e1f1b723e */ /* 0x000fe200000000ff */
[----:B------:R-:W-:Y:S01]  /*a900*/  FMUL.FTZ R34, R34, R5 ;  /* 0x0000000522227220 */ /* 0x000fe20000410000 */
[----:B------:R-:W1:Y:S01]  /*a910*/  @P2 LDC R31, c[0x0][0xbec] ;  /* 0x0002fb00ff1f2b82 */ /* 0x000e620000000800 */
[----:B------:R-:W-:-:S07]  /*a920*/  F2FP.F16.F32.PACK_AB R26, R26, R28 ;  /* 0x0000001c1a1a723e */ /* 0x000fce00000000ff */
[----:B------:R-:W-:Y:S01]  /*a930*/  BAR.SYNC.DEFER_BLOCKING 0x1, 0x100 ;  /* 0x0044000000007b1d */ /* 0x000fe20000010000 */
[----:B------:R-:W-:Y:S01]  /*a940*/  F2FP.F16.F32.PACK_AB R32, R33, R32 ;  /* 0x000000202120723e */ /* 0x000fe200000000ff */
[-C--:B------:R-:W-:Y:S01]  /*a950*/  FMUL.FTZ R39, R39, R5.reuse ;  /* 0x0000000527277220 */ /* 0x080fe20000410000 */
[----:B------:R-:W-:Y:S01]  /*a960*/  F2FP.F16.F32.PACK_AB R33, R35, R34 ;  /* 0x000000222321723e */ /* 0x000fe200000000ff */
[----:B------:R-:W-:Y:S01]  /*a970*/  FMUL.FTZ R38, R38, R5 ;  /* 0x0000000526267220 */ /* 0x000fe20000410000 */
[----:B------:R-:W-:-:S03]  /*a980*/  F2FP.F16.F32.PACK_AB R34, R37, R36 ;  /* 0x000000242522723e */ /* 0x000fc600000000ff */
[----:B------:R-:W2:Y:S01]  /*a990*/  @P2 LDC R30, c[0x0][0xbf0] ;  /* 0x0002fc00ff1e2b82 */ /* 0x000ea20000000800 */
[-C--:B------:R-:W-:Y:S01]  /*a9a0*/  FMUL.FTZ R43, R43, R5.reuse ;  /* 0x000000052b2b7220 */ /* 0x080fe20000410000 */
[-C--:B------:R-:W-:Y:S01]  /*a9b0*/  FMUL.FTZ R42, R42, R5.reuse ;  /* 0x000000052a2a7220 */ /* 0x080fe20000410000 */
[-C--:B------:R-:W-:Y:S01]  /*a9c0*/  FMUL.FTZ R47, R47, R5.reuse ;  /* 0x000000052f2f7220 */ /* 0x080fe20000410000 */
[-C--:B------:R-:W-:Y:S01]  /*a9d0*/  FMUL.FTZ R46, R46, R5.reuse ;  /* 0x000000052e2e7220 */ /* 0x080fe20000410000 */
[-C--:B------:R-:W-:Y:S01]  /*a9e0*/  FMUL.FTZ R28, R51, R5.reuse ;  /* 0x00000005331c7220 */ /* 0x080fe20000410000 */
[----:B------:R-:W-:Y:S01]  /*a9f0*/  FMUL.FTZ R50, R50, R5 ;  /* 0x0000000532327220 */ /* 0x000fe20000410000 */
[----:B0-----:R-:W-:Y:S01]  /*aa00*/  IMAD R29, R148, R29, UR5 ;  /* 0x00000005941d7e24 */ /* 0x001fe2000f8e021d */
[----:B------:R-:W-:Y:S01]  /*aa10*/  F2FP.F16.F32.PACK_AB R35, R39, R38 ;  /* 0x000000262723723e */ /* 0x000fe200000000ff */
[-C--:B------:R-:W-:Y:S01]  /*aa20*/  FMUL.FTZ R51, R55, R5.reuse ;  /* 0x0000000537337220 */ /* 0x080fe20000410000 */
[----:B------:R-:W-:Y:S01]  /*aa30*/  FMUL.FTZ R54, R54, R5 ;  /* 0x0000000536367220 */ /* 0x000fe20000410000 */
[----:B------:R-:W-:-:S02]  /*aa40*/  IMAD R36, R29, 0x80, R221 ;  /* 0x000000801d247824 */ /* 0x000fc400078e02dd */
[-C--:B------:R-:W-:Y:S01]  /*aa50*/  FMUL.FTZ R59, R59, R5.reuse ;  /* 0x000000053b3b7220 */ /* 0x080fe20000410000 */
[-C--:B------:R-:W-:Y:S01]  /*aa60*/  FMUL.FTZ R58, R58, R5.reuse ;  /* 0x000000053a3a7220 */ /* 0x080fe20000410000 */
[-C--:B------:R-:W-:Y:S01]  /*aa70*/  FMUL.FTZ R63, R63, R5.reuse ;  /* 0x000000053f3f7220 */ /* 0x080fe20000410000 */
[----:B------:R-:W-:Y:S01]  /*aa80*/  FMUL.FTZ R62, R62, R5 ;  /* 0x000000053e3e7220 */ /* 0x000fe20000410000 */
[----:B-1----:R-:W-:-:S04]  /*aa90*/  @P2 IMAD.HI.U32 R31, R36, R31, RZ ;  /* 0x0000001f241f2227 */ /* 0x002fc800078e00ff */
[-C--:B------:R-:W-:Y:S01]  /*aaa0*/  FMUL.FTZ R67, R67, R5.reuse ;  /* 0x0000000543437220 */ /* 0x080fe20000410000 */
[----:B------:R0:W-:Y:S01]  /*aab0*/  STSM.16.M88.4 [R154], R24 ;  /* 0x000000189a007844 */ /* 0x0001e20000000200 */
[-C--:B------:R-:W-:Y:S01]  /*aac0*/  FMUL.FTZ R66, R66, R5.reuse ;  /* 0x0000000542427220 */ /* 0x080fe20000410000 */
[-C--:B------:R-:W-:Y:S01]  /*aad0*/  FMUL.FTZ R71, R71, R5.reuse ;  /* 0x0000000547477220 */ /* 0x080fe20000410000 */
[-C--:B------:R-:W-:Y:S01]  /*aae0*/  FMUL.FTZ R70, R70, R5.reuse ;  /* 0x0000000546467220 */ /* 0x080fe20000410000 */
[-C--:B------:R-:W-:Y:S01]  /*aaf0*/  FMUL.FTZ R75, R75, R5.reuse ;  /* 0x000000054b4b7220 */ /* 0x080fe20000410000 */
[-C--:B------:R-:W-:Y:S01]  /*ab00*/  FMUL.FTZ R74, R74, R5.reuse ;  /* 0x000000054a4a7220 */ /* 0x080fe20000410000 */
[----:B------:R-:W-:Y:S01]  /*ab10*/  F2FP.F16.F32.PACK_AB R40, R41, R40 ;  /* 0x000000282928723e */ /* 0x000fe200000000ff */
[-C--:B------:R-:W-:Y:S01]  /*ab20*/  FMUL.FTZ R79, R79, R5.reuse ;  /* 0x000000054f4f7220 */ /* 0x080fe20000410000 */
[-C--:B------:R-:W-:Y:S01]  /*ab30*/  FMUL.FTZ R78, R78, R5.reuse ;  /* 0x000000054e4e7220 */ /* 0x080fe20000410000 */
[----:B------:R-:W-:Y:S01]  /*ab40*/  F2FP.F16.F32.PACK_AB R41, R43, R42 ;  /* 0x0000002a2b29723e */ /* 0x000fe200000000ff */
[----:B------:R1:W-:Y:S01]  /*ab50*/  STSM.16.M88.4 [R15], R32 ;  /* 0x000000200f007844 */ /* 0x0003e20000000200 */
[----:B------:R-:W-:Y:S01]  /*ab60*/  F2FP.F16.F32.PACK_AB R48, R49, R48 ;  /* 0x000000303130723e */ /* 0x000fe200000000ff */
[-C--:B------:R-:W-:Y:S01]  /*ab70*/  FMUL.FTZ R83, R83, R5.reuse ;  /* 0x0000000553537220 */ /* 0x080fe20000410000 */
[----:B------:R-:W-:Y:S01]  /*ab80*/  F2FP.F16.F32.PACK_AB R42, R45, R44 ;  /* 0x0000002c2d2a723e */ /* 0x000fe200000000ff */
[-C--:B------:R-:W-:Y:S01]  /*ab90*/  FMUL.FTZ R82, R82, R5.reuse ;  /* 0x0000000552527220 */ /* 0x080fe20000410000 */
[----:B------:R-:W-:Y:S01]  /*aba0*/  F2FP.F16.F32.PACK_AB R43, R47, R46 ;  /* 0x0000002e2f2b723e */ /* 0x000fe200000000ff */
[----:B0-----:R-:W0:Y:S01]  /*abb0*/  LDC.64 R24, c[0x0][0xb98] ;  /* 0x0002e600ff187b82 */ /* 0x001e220000000a00 */
[--C-:B------:R-:W-:Y:S01]  /*abc0*/  IMAD.MOV.U32 R27, RZ, RZ, R36.reuse ;  /* 0x000000ffff1b7224 */ /* 0x100fe200078e0024 */
[----:B--2---:R-:W-:Y:S01]  /*abd0*/  @P2 SHF.R.U32.HI R27, RZ, R30, R31 ;  /* 0x0000001eff1b2219 */ /* 0x004fe2000001161f */
[-C--:B------:R-:W-:Y:S01]  /*abe0*/  FMUL.FTZ R87, R87, R5.reuse ;  /* 0x0000000557577220 */ /* 0x080fe20000410000 */
[----:B------:R-:W-:Y:S01]  /*abf0*/  F2FP.F16.F32.PACK_AB R49, R28, R50 ;  /* 0x000000321c31723e */ /* 0x000fe200000000ff */
[----:B------:R-:W-:Y:S01]  /*ac00*/  STSM.16.M88.4 [R153], R40 ;  /* 0x0000002899007844 */ /* 0x000fe20000000200 */
[----:B------:R-:W-:Y:S01]  /*ac10*/  F2FP.F16.F32.PACK_AB R56, R57, R56 ;  /* 0x000000383938723e */ /* 0x000fe200000000ff */
[-C--:B------:R-:W-:Y:S01]  /*ac20*/  FMUL.FTZ R86, R86, R5.reuse ;  /* 0x0000000556567220 */ /* 0x080fe20000410000 */
[----:B------:R-:W-:Y:S01]  /*ac30*/  F2FP.F16.F32.PACK_AB R50, R53, R52 ;  /* 0x000000343532723e */ /* 0x000fe200000000ff */
[-C--:B------:R-:W-:Y:S01]  /*ac40*/  FMUL.FTZ R91, R91, R5.reuse ;  /* 0x000000055b5b7220 */ /* 0x080fe20000410000 */
[----:B------:R-:W-:Y:S01]  /*ac50*/  F2FP.F16.F32.PACK_AB R51, R51, R54 ;  /* 0x000000363333723e */ /* 0x000fe200000000ff */
[----:B-1----:R-:W-:Y:S01]  /*ac60*/  IMAD.MOV R15, RZ, RZ, -R27 ;  /* 0x000000ffff0f7224 */ /* 0x002fe200078e0a1b */
[----:B------:R-:W-:Y:S01]  /*ac70*/  F2FP.F16.F32.PACK_AB R57, R59, R58 ;  /* 0x0000003a3b39723e */ /* 0x000fe200000000ff */
[----:B------:R-:W-:Y:S01]  /*ac80*/  FMUL.FTZ R90, R90, R5 ;  /* 0x000000055a5a7220 */ /* 0x000fe20000410000 */
[----:B------:R-:W-:Y:S01]  /*ac90*/  F2FP.F16.F32.PACK_AB R64, R65, R64 ;  /* 0x000000404140723e */ /* 0x000fe200000000ff */
[----:B------:R-:W-:Y:S01]  /*aca0*/  IMAD R15, R192, R15, R36 ;  /* 0x0000000fc00f7224 */ /* 0x000fe200078e0224 */
[----:B------:R-:W-:Y:S01]  /*acb0*/  F2FP.F16.F32.PACK_AB R58, R61, R60 ;  /* 0x0000003c3d3a723e */ /* 0x000fe200000000ff */
[----:B------:R-:W-:Y:S01]  /*acc0*/  STSM.16.M88.4 [R152], R48 ;  /* 0x0000003098007844 */ /* 0x000fe20000000200 */
[----:B------:R-:W-:Y:S01]  /*acd0*/  F2FP.F16.F32.PACK_AB R59, R63, R62 ;  /* 0x0000003e3f3b723e */ /* 0x000fe200000000ff */
[-C--:B------:R-:W-:Y:S01]  /*ace0*/  FMUL.FTZ R95, R95, R5.reuse ;  /* 0x000000055f5f7220 */ /* 0x080fe20000410000 */
[----:B------:R-:W-:Y:S01]  /*acf0*/  F2FP.F16.F32.PACK_AB R65, R67, R66 ;  /* 0x000000424341723e */ /* 0x000fe200000000ff */
[-C--:B------:R-:W-:Y:S01]  /*ad00*/  FMUL.FTZ R94, R94, R5.reuse ;  /* 0x000000055e5e7220 */ /* 0x080fe20000410000 */
[----:B------:R-:W-:Y:S01]  /*ad10*/  F2FP.F16.F32.PACK_AB R72, R73, R72 ;  /* 0x000000484948723e */ /* 0x000fe200000000ff */
[----:B------:R-:W-:Y:S01]  /*ad20*/  STSM.16.M88.4 [R20], R56 ;  /* 0x0000003814007844 */ /* 0x000fe20000000200 */
[C---:B0-----:R-:W-:Y:S01]  /*ad30*/  IMAD R26, R24.reuse, UR12, RZ ;  /* 0x0000000c181a7c24 */ /* 0x041fe2000f8e02ff */
[----:B------:R-:W-:Y:S01]  /*ad40*/  F2FP.F16.F32.PACK_AB R66, R69, R68 ;  /* 0x000000444542723e */ /* 0x000fe200000000ff */
[-C--:B------:R-:W-:Y:S01]  /*ad50*/  FMUL.FTZ R99, R99, R5.reuse ;  /* 0x0000000563637220 */ /* 0x080fe20000410000 */
[----:B------:R-:W-:Y:S01]  /*ad60*/  F2FP.F16.F32.PACK_AB R67, R71, R70 ;  /* 0x000000464743723e */ /* 0x000fe200000000ff */
[----:B------:R-:W-:Y:S01]  /*ad70*/  IMAD R26, R25, UR13, R26 ;  /* 0x0000000d191a7c24 */ /* 0x000fe2000f8e021a */
[----:B------:R-:W-:Y:S01]  /*ad80*/  F2FP.F16.F32.PACK_AB R73, R75, R74 ;  /* 0x0000004a4b49723e */ /* 0x000fe200000000ff */
[----:B------:R-:W-:Y:S01]  /*ad90*/  IMAD.WIDE.U32 R24, R24, UR13, R188 ;  /* 0x0000000d18187c25 */ /* 0x000fe2000f8e00bc */
[----:B------:R-:W-:Y:S01]  /*ada0*/  F2FP.F16.F32.PACK_AB R74, R77, R76 ;  /* 0x0000004c4d4a723e */ /* 0x000fe200000000ff */
[----:B------:R0:W-:Y:S01]  /*adb0*/  STSM.16.M88.4 [R11], R64 ;  /* 0x000000400b007844 */ /* 0x0001e20000000200 */
[----:B------:R-:W-:Y:S01]  /*adc0*/  F2FP.F16.F32.PACK_AB R75, R79, R78 ;  /* 0x0000004e4f4b723e */ /* 0x000fe200000000ff */
[-C--:B------:R-:W-:Y:S01]  /*add0*/  FMUL.FTZ R98, R98, R5.reuse ;  /* 0x0000000562627220 */ /* 0x080fe20000410000 */
[----:B------:R-:W-:Y:S01]  /*ade0*/  IADD3 R24, P0, R27, R24, RZ ;  /* 0x000000181b187210 */ /* 0x000fe20007f1e0ff */
[-C--:B------:R-:W-:Y:S01]  /*adf0*/  FMUL.FTZ R103, R103, R5.reuse ;  /* 0x0000000567677220 */ /* 0x080fe20000410000 */
[-C--:B------:R-:W-:Y:S01]  /*ae00*/  FMUL.FTZ R102, R102, R5.reuse ;  /* 0x0000000566667220 */ /* 0x080fe20000410000 */
[----:B------:R1:W-:Y:S01]  /*ae10*/  STSM.16.M88.4 [R21], R72 ;  /* 0x0000004815007844 */ /* 0x0003e20000000200 */
[----:B------:R-:W-:Y:S01]  /*ae20*/  F2FP.F16.F32.PACK_AB R80, R81, R80 ;  /* 0x000000505150723e */ /* 0x000fe200000000ff */
[-C--:B------:R-:W-:Y:S01]  /*ae30*/  FMUL.FTZ R107, R107, R5.reuse ;  /* 0x000000056b6b7220 */ /* 0x080fe20000410000 */
        /* <DEDUP_REMOVED lines=8> */
[----:B0-----:R-:W-:Y:S01]  /*aec0*/  SHF.R.S32.HI R11, RZ, 0x1f, R15 ;  /* 0x0000001fff0b7819 */ /* 0x001fe2000001140f */
[-C--:B------:R-:W-:Y:S01]  /*aed0*/  FMUL.FTZ R114, R114, R5.reuse ;  /* 0x0000000572727220 */ /* 0x080fe20000410000 */
[----:B------:R-:W-:Y:S01]  /*aee0*/  F2FP.F16.F32.PACK_AB R89, R91, R90 ;  /* 0x0000005a5b59723e */ /* 0x000fe200000000ff */
[-C--:B------:R-:W-:Y:S01]  /*aef0*/  FMUL.FTZ R119, R119, R5.reuse ;  /* 0x0000000577777220 */ /* 0x080fe20000410000 */
[----:B------:R-:W-:Y:S01]  /*af00*/  F2FP.F16.F32.PACK_AB R96, R97, R96 ;  /* 0x000000606160723e */ /* 0x000fe200000000ff */
[----:B------:R-:W-:Y:S01]  /*af10*/  IMAD R20, R11, UR6, RZ ;  /* 0x000000060b147c24 */ /* 0x000fe2000f8e02ff */
[----:B-1----:R-:W-:Y:S01]  /*af20*/  SHF.R.S32.HI R21, RZ, 0x1f, R27 ;  /* 0x0000001fff157819 */ /* 0x002fe2000001141b */
[-C--:B------:R-:W-:Y:S01]  /*af30*/  FMUL.FTZ R118, R118, R5.reuse ;  /* 0x0000000576767220 */ /* 0x080fe20000410000 */
[----:B------:R-:W-:Y:S01]  /*af40*/  F2FP.F16.F32.PACK_AB R90, R93, R92 ;  /* 0x0000005c5d5a723e */ /* 0x000fe200000000ff */
[----:B------:R-:W-:Y:S01]  /*af50*/  FMUL.FTZ R123, R123, R5 ;  /* 0x000000057b7b7220 */ /* 0x000fe20000410000 */
[----:B------:R-:W-:Y:S01]  /*af60*/  IADD3.X R25, R21, R25, R26, P0, !PT ;  /* 0x0000001915197210 */ /* 0x000fe200007fe41a */
        /* <DEDUP_REMOVED lines=8> */
[----:B------:R-:W-:Y:S01]  /*aff0*/  FMUL.FTZ R130, R130, R5 ;  /* 0x0000000582827220 */ /* 0x000fe20000410000 */
[----:B------:R-:W-:-:S02]  /*b000*/  IMAD R21, R15, UR7, R20 ;  /* 0x000000070f157c24 */ /* 0x000fc4000f8e0214 */
[----:B------:R-:W-:Y:S01]  /*b010*/  FMUL.FTZ R135, R135, R5 ;  /* 0x0000000587877220 */ /* 0x000fe20000410000 */
[----:B------:R-:W-:-:S04]  /*b020*/  IMAD.WIDE.U32 R24, R15, UR6, R24 ;  /* 0x000000060f187c25 */ /* 0x000fc8000f8e0018 */
[-C--:B------:R-:W-:Y:S01]  /*b030*/  FMUL.FTZ R134, R134, R5.reuse ;  /* 0x0000000586867220 */ /* 0x080fe20000410000 */
[-C--:B------:R-:W-:Y:S01]  /*b040*/  FMUL.FTZ R139, R139, R5.reuse ;  /* 0x000000058b8b7220 */ /* 0x080fe20000410000 */
[-C--:B------:R-:W-:Y:S01]  /*b050*/  FMUL.FTZ R138, R138, R5.reuse ;  /* 0x000000058a8a7220 */ /* 0x080fe20000410000 */
[----:B------:R-:W-:Y:S01]  /*b060*/  STSM.16.M88.4 [R12], R80 ;  /* 0x000000500c007844 */ /* 0x000fe20000000200 */
[----:B------:R-:W-:Y:S01]  /*b070*/  F2FP.F16.F32.PACK_AB R104, R105, R104 ;  /* 0x000000686968723e */ /* 0x000fe200000000ff */
[-C--:B------:R-:W-:Y:S01]  /*b080*/  FMUL.FTZ R143, R143, R5.reuse ;  /* 0x000000058f8f7220 */ /* 0x080fe20000410000 */
[-C--:B------:R-:W-:Y:S01]  /*b090*/  FMUL.FTZ R142, R142, R5.reuse ;  /* 0x000000058e8e7220 */ /* 0x080fe20000410000 */
[-C--:B------:R-:W-:Y:S01]  /*b0a0*/  FMUL.FTZ R147, R147, R5.reuse ;  /* 0x0000000593937220 */ /* 0x080fe20000410000 */
[-C--:B------:R-:W-:Y:S01]  /*b0b0*/  FMUL.FTZ R146, R146, R5.reuse ;  /* 0x0000000592927220 */ /* 0x080fe20000410000 */
[-C--:B------:R-:W-:Y:S01]  /*b0c0*/  FMUL.FTZ R151, R151, R5.reuse ;  /* 0x0000000597977220 */ /* 0x080fe20000410000 */
[----:B------:R-:W-:Y:S01]  /*b0d0*/  STSM.16.M88.4 [R14], R88 ;  /* 0x000000580e007844 */ /* 0x000fe20000000200 */
[----:B------:R-:W-:Y:S01]  /*b0e0*/  F2FP.F16.F32.PACK_AB R105, R107, R106 ;  /* 0x0000006a6b69723e */ /* 0x000fe200000000ff */
[----:B------:R-:W-:Y:S01]  /*b0f0*/  FMUL.FTZ R5, R150, R5 ;  /* 0x0000000596057220 */ /* 0x000fe20000410000 */
[----:B------:R-:W-:Y:S01]  /*b100*/  F2FP.F16.F32.PACK_AB R112, R113, R112 ;  /* 0x000000707170723e */ /* 0x000fe200000000ff */
[----:B------:R0:W-:Y:S01]  /*b110*/  STSM.16.M88.4 [R13], R96 ;  /* 0x000000600d007844 */ /* 0x0001e20000000200 */
[----:B------:R-:W-:Y:S01]  /*b120*/  F2FP.F16.F32.PACK_AB R106, R109, R108 ;  /* 0x0000006c6d6a723e */ /* 0x000fe200000000ff */
[----:B------:R-:W-:Y:S01]  /*b130*/  ULDC.64 UR6, c[0x0][0xb50] ;  /* 0x0002d40000067ab9 */ /* 0x000fe20000000a00 */
[----:B------:R-:W-:Y:S01]  /*b140*/  F2FP.F16.F32.PACK_AB R107, R111, R110 ;  /* 0x0000006e6f6b723e */ /* 0x000fe200000000ff */
[----:B------:R-:W-:Y:S01]  /*b150*/  IMAD R15, R29, 0x80, R220 ;  /* 0x000000801d0f7824 */ /* 0x000fe200078e02dc */
[----:B------:R-:W-:Y:S01]  /*b160*/  F2FP.F16.F32.PACK_AB R113, R115, R114 ;  /* 0x000000727371723e */ /* 0x000fe200000000ff */
[----:B------:R-:W-:Y:S01]  /*b170*/  ULDC UR5, c[0x0][0xa88] ;  /* 0x0002a20000057ab9 */ /* 0x000fe20000000800 */
[----:B------:R-:W-:Y:S01]  /*b180*/  F2FP.F16.F32.PACK_AB R120, R121, R120 ;  /* 0x000000787978723e */ /* 0x000fe200000000ff */
[----:B------:R-:W-:Y:S01]  /*b190*/  STSM.16.M88.4 [R9], R104 ;  /* 0x0000006809007844 */ /* 0x000fe20000000200 */
[----:B------:R-:W-:Y:S01]  /*b1a0*/  F2FP.F16.F32.PACK_AB R114, R117, R116 ;  /* 0x000000747572723e */ /* 0x000fe200000000ff */
[----:B------:R-:W-:Y:S01]  /*b1b0*/  IMAD R20, R192, UR5, RZ ;  /* 0x00000005c0147c24 */ /* 0x000fe2000f8e02ff */
[----:B------:R-:W-:Y:S01]  /*b1c0*/  F2FP.F16.F32.PACK_AB R115, R119, R118 ;  /* 0x000000767773723e */ /* 0x000fe200000000ff */
[----:B------:R-:W-:Y:S01]  /*b1d0*/  VIADD R11, R15, 0x8 ;  /* 0x000000080f0b7836 */ /* 0x000fe20000000000 */
[----:B------:R-:W-:-:S02]  /*b1e0*/  F2FP.F16.F32.PACK_AB R121, R123, R122 ;  /* 0x0000007a7b79723e */ /* 0x000fc400000000ff */
[----:B------:R-:W-:Y:S01]  /*b1f0*/  F2FP.F16.F32.PACK_AB R128, R129, R128 ;  /* 0x000000808180723e */ /* 0x000fe200000000ff */
[----:B0-----:R-:W-:Y:S01]  /*b200*/  IMAD.IADD R13, R25, 0x1, R21 ;  /* 0x00000001190d7824 */ /* 0x001fe200078e0215 */
[----:B------:R-:W-:Y:S01]  /*b210*/  LEA R12, P3, R24, UR6, 0x2 ;  /* 0x00000006180c7c11 */ /* 0x000fe2000f8610ff */
[----:B------:R0:W-:Y:S01]  /*b220*/  STSM.16.M88.4 [R3], R112 ;  /* 0x0000007003007844 */ /* 0x0001e20000000200 */
[----:B------:R-:W-:Y:S01]  /*b230*/  F2FP.F16.F32.PACK_AB R122, R125, R124 ;  /* 0x0000007c7d7a723e */ /* 0x000fe200000000ff */
[----:B------:R-:W1:Y:S01]  /*b240*/  @P2 LDC R21, c[0x0][0xbf0] ;  /* 0x0002fc00ff152b82 */ /* 0x000e620000000800 */
[----:B------:R-:W-:Y:S01]  /*b250*/  F2FP.F16.F32.PACK_AB R123, R127, R126 ;  /* 0x0000007e7f7b723e */ /* 0x000fe200000000ff */
[----:B------:R-:W-:Y:S01]  /*b260*/  SHFL.IDX PT, R30, R12, RZ, 0x1c1f ;  /* 0x001c1fff0c1e7589 */ /* 0x000fe200000e0000 */
[----:B------:R-:W-:Y:S02]  /*b270*/  F2FP.F16.F32.PACK_AB R129, R131, R130 ;  /* 0x000000828381723e */ /* 0x000fe400000000ff */
[----:B------:R-:W-:Y:S01]  /*b280*/  F2FP.F16.F32.PACK_AB R136, R137, R136 ;  /* 0x000000888988723e */ /* 0x000fe200000000ff */
[----:B------:R-:W-:Y:S01]  /*b290*/  STSM.16.M88.4 [R10], R120 ;  /* 0x000000780a007844 */ /* 0x000fe20000000200 */
[----:B------:R-:W-:-:S02]  /*b2a0*/  F2FP.F16.F32.PACK_AB R130, R133, R132 ;  /* 0x000000848582723e */ /* 0x000fc400000000ff */
[----:B------:R-:W-:Y:S01]  /*b2b0*/  F2FP.F16.F32.PACK_AB R131, R135, R134 ;  /* 0x000000868783723e */ /* 0x000fe200000000ff */
[----:B------:R-:W-:Y:S01]  /*b2c0*/  SHFL.IDX PT, R48, R12, 0x1, 0x1c1f ;  /* 0x003c1f000c307f89 */ /* 0x000fe200000e0000 */
[----:B------:R-:W-:Y:S02]  /*b2d0*/  F2FP.F16.F32.PACK_AB R137, R139, R138 ;  /* 0x0000008a8b89723e */ /* 0x000fe400000000ff */
[----:B------:R-:W-:Y:S01]  /*b2e0*/  F2FP.F16.F32.PACK_AB R144, R145, R144 ;  /* 0x000000909190723e */ /* 0x000fe200000000ff */
[----:B------:R-:W-:Y:S01]  /*b2f0*/  STSM.16.M88.4 [R8], R128 ;  /* 0x0000008008007844 */ /* 0x000fe20000000200 */
[----:B------:R-:W-:Y:S01]  /*b300*/  F2FP.F16.F32.PACK_AB R138, R141, R140 ;  /* 0x0000008c8d8a723e */ /* 0x000fe200000000ff */
[----:B0-----:R-:W0:Y:S01]  /*b310*/  @P2 LDC R3, c[0x0][0xbec] ;  /* 0x0002fb00ff032b82 */ /* 0x001e220000000800 */
[----:B------:R-:W-:Y:S02]  /*b320*/  F2FP.F16.F32.PACK_AB R139, R143, R142 ;  /* 0x0000008e8f8b723e */ /* 0x000fe400000000ff */
[----:B------:R-:W-:-:S02]  /*b330*/  F2FP.F16.F32.PACK_AB R145, R147, R146 ;  /* 0x000000929391723e */ /* 0x000fc400000000ff */
[----:B------:R-:W-:Y:S01]  /*b340*/  F2FP.F16.F32.PACK_AB R146, R149, R6 ;  /* 0x000000069592723e */ /* 0x000fe200000000ff */
[----:B------:R-:W-:Y:S01]  /*b350*/  STSM.16.M88.4 [R7], R136 ;  /* 0x0000008807007844 */ /* 0x000fe20000000200 */
[----:B------:R-:W-:Y:S02]  /*b360*/  F2FP.F16.F32.PACK_AB R147, R151, R5 ;  /* 0x000000059793723e */ /* 0x000fe400000000ff */
[----:B------:R-:W-:Y:S02]  /*b370*/  LEA.HI.X R13, R24, UR7, R13, 0x2, P3 ;  /* 0x00000007180d7c11 */ /* 0x000fe400098f140d */
[----:B------:R-:W-:Y:S01]  /*b380*/  LOP3.LUT P0, RZ, R218, 0x3, RZ, 0xc0, !PT ;  /* 0x00000003daff7812 */ /* 0x000fe2000780c0ff */
[----:B------:R-:W-:Y:S01]  /*b390*/  STSM.16.M88.4 [R4], R144 ;  /* 0x0000009004007844 */ /* 0x000fe20000000200 */
[----:B------:R-:W-:Y:S02]  /*b3a0*/  BAR.SYNC.DEFER_BLOCKING 0x1, 0x100 ;  /* 0x0044000000007b1d */ /* 0x000fe40000010000 */
[----:B------:R-:W-:-:S02]  /*b3b0*/  ISETP.GE.OR P1, PT, R15, R20, P0 ;  /* 0x000000140f00720c */ /* 0x000fc40000726670 */
[----:B------:R-:W-:Y:S02]  /*b3c0*/  ISETP.GE.OR P0, PT, R11, R20, P0 ;  /* 0x000000140b00720c */ /* 0x000fe40000706670 */
[----:B------:R-:W2:Y:S04]  /*b3d0*/  SHFL.IDX PT, R31, R13, RZ, 0x1c1f ;  /* 0x001c1fff0d1f7589 */ /* 0x000ea800000e0000 */
[----:B------:R-:W3:Y:S05]  /*b3e0*/  SHFL.IDX PT, R49, R13, 0x1, 0x1c1f ;  /* 0x003c1f000d317f89 */ /* 0x000eea00000e0000 */
[----:B--2---:R2:W-:Y:S04]  /*b3f0*/  @!P1 ST.E desc[UR8][R30.64], R2 ;  /* 0x000000021e009985 */ /* 0x0045e8000c101908 */
[----:B---3--:R3:W-:Y:S04]  /*b400*/  @!P0 ST.E desc[UR8][R48.64], R0 ;  /* 0x0000000030008985 */ /* 0x0087e8000c101908 */
[----:B------:R4:W5:Y:S01]  /*b410*/  LD.E.128 R12, desc[UR8][R186.64] ;  /* 0x00000008ba0c7980 */ /* 0x000962000c101d00 */
[----:B--2---:R-:W2:Y:S03]  /*b420*/  LDC.64 R30, c[0x0][0xae0] ;  /* 0x0002b800ff1e7b82 */ /* 0x004ea60000000a00 */
[----:B------:R4:W5:Y:S01]  /*b430*/  LD.E.128 R24, desc[UR8][R156.64] ;  /* 0x000000089c187980 */ /* 0x000962000c101d00 */
[----:B---3--:R-:W-:-:S03]  /*b440*/  IMAD R0, R23, 0x20, R213 ;  /* 0x0000002017007824 */ /* 0x008fc600078e02d5 */
[----:B------:R4:W5:Y:S04]  /*b450*/  LD.E.128 R32, desc[UR8][R158.64] ;  /* 0x000000089e207980 */ /* 0x000968000c101d00 */
[----:B------:R4:W5:Y:S01]  /*b460*/  LD.E.128 R36, desc[UR8][R162.64] ;  /* 0x00000008a2247980 */ /* 0x000962000c101d00 */
[----:B------:R-:W-:-:S03]  /*b470*/  IMAD R28, R29, 0x80, R0 ;  /* 0x000000801d1c7824 */ /* 0x000fc600078e0200 */
[----:B------:R4:W5:Y:S04]  /*b480*/  LD.E.128 R44, desc[UR8][R166.64] ;  /* 0x00000008a62c7980 */ /* 0x000968000c101d00 */
        /* <DEDUP_REMOVED lines=10> */
[----:B------:R4:W5:Y:S01]  /*b530*/  LD.E.128 R60, desc[UR8][R178.64] ;  /* 0x00000008b23c7980 */ /* 0x000962000c101d00 */
[----:B------:R-:W-:Y:S01]  /*b540*/  ULDC.64 UR8, c[0x0][0xae8] ;  /* 0x0002ba0000087ab9 */ /* 0x000fe20000000a00 */
[----:B0-----:R-:W-:Y:S01]  /*b550*/  @P2 IMAD.HI.U32 R0, R28, R3, RZ ;  /* 0x000000031c002227 */ /* 0x001fe200078e00ff */
[----:B------:R-:W-:Y:S01]  /*b560*/  UIMAD UR5, UR11, UR8, URZ ;  /* 0x000000080b0572a4 */ /* 0x000fe2000f8e023f */
[----:B------:R-:W-:Y:S01]  /*b570*/  @!PT LDS RZ, [RZ] ;  /* 0x00000000fffff984 */ /* 0x000fe20000000800 */
[----:B------:R-:W-:Y:S01]  /*b580*/  @!PT LDS RZ, [RZ] ;  /* 0x00000000fffff984 */ /* 0x000fe20000000800 */
[----:B------:R-:W-:Y:S01]  /*b590*/  @!PT LDS RZ, [RZ] ;  /* 0x00000000fffff984 */ /* 0x000fe20000000800 */
[----:B------:R-:W-:Y:S01]  /*b5a0*/  @!PT LDS RZ, [RZ] ;  /* 0x00000000fffff984 */ /* 0x000fe20000000800 */
[----:B------:R0:W-:Y:S06]  /*b5b0*/  MEMBAR.ALL.CTA ;  /* 0x0000000000007992 */ /* 0x0001ec0000008000 */
[----:B0-----:R-:W0:Y:S01]  /*b5c0*/  FENCE.VIEW.ASYNC.S ;  /* 0x00000000000073c6 */ /* 0x001e220000000000 */
[----:B------:R-:W-:Y:S01]  /*b5d0*/  UIMAD.WIDE.U32 UR6, UR10, UR8, URZ ;  /* 0x000000080a0672a5 */ /* 0x000fe2000f8e003f */
[----:B------:R-:W-:Y:S01]  /*b5e0*/  IMAD.MOV.U32 R2, RZ, RZ, R28 ;  /* 0x000000ffff027224 */ /* 0x000fe200078e001c */
[----:B------:R-:W-:Y:S01]  /*b5f0*/  UIMAD UR5, UR10, UR9, UR5 ;  /* 0x000000090a0572a4 */ /* 0x000fe2000f8e0205 */
[----:B-1----:R-:W-:Y:S01]  /*b600*/  @P2 SHF.R.U32.HI R2, RZ, R21, R0 ;  /* 0x00000015ff022219 */ /* 0x002fe20000011600 */
[----:B------:R-:W-:Y:S01]  /*b610*/  IMAD R85, R29, 0x80, R213 ;  /* 0x000000801d557824 */ /* 0x000fe200078e02d5 */
[----:B------:R-:W-:Y:S01]  /*b620*/  ULDC.64 UR8, c[0x0][0xaf0] ;  /* 0x0002bc0000087ab9 */ /* 0x000fe20000000a00 */
[----:B------:R-:W-:Y:S01]  /*b630*/  UIADD3 UR7, UR7, UR5, URZ ;  /* 0x0000000507077290 */ /* 0x000fe2000fffe03f */
[--C-:B------:R-:W-:Y:S01]  /*b640*/  SHF.R.S32.HI R3, RZ, 0x1f, R2.reuse ;  /* 0x0000001fff037819 */ /* 0x100fe20000011402 */
[----:B------:R-:W-:Y:S01]  /*b650*/  UIMAD UR5, UR12, UR8, URZ ;  /* 0x000000080c0572a4 */ /* 0x000fe2000f8e023f */
[----:B------:R-:W-:Y:S01]  /*b660*/  IMAD.MOV R21, RZ, RZ, -R2 ;  /* 0x000000ffff157224 */ /* 0x000fe200078e0a02 */
[----:B------:R-:W-:Y:S01]  /*b670*/  UIMAD.WIDE.U32 UR6, UR13, UR8, UR6 ;  /* 0x000000080d0672a5 */ /* 0x000fe2000f8e0006 */
[----:B------:R-:W-:Y:S01]  /*b680*/  R2UR UR10, R212 ;  /* 0x00000000d40a72ca */ /* 0x000fe200000e0000 */
[----:B------:R-:W-:Y:S01]  /*b690*/  UIMAD UR5, UR13, UR9, UR5 ;  /* 0x000000090d0572a4 */ /* 0x000fe2000f8e0205 */
[----:B------:R-:W-:Y:S01]  /*b6a0*/  IMAD R21, R192, R21, R28 ;  /* 0x00000015c0157224 */ /* 0x000fe200078e021c */
[----:B------:R-:W-:Y:S01]  /*b6b0*/  R2UR UR9, R16 ;  /* 0x00000000100972ca */ /* 0x000fe200000e0000 */
[----:B--2---:R-:W-:Y:S01]  /*b6c0*/  IMAD R3, R3, R30, RZ ;  /* 0x0000001e03037224 */ /* 0x004fe200078e02ff */
[----:B------:R-:W-:Y:S01]  /*b6d0*/  UIADD3 UR7, UR7, UR5, URZ ;  /* 0x0000000507077290 */ /* 0x000fe2000fffe03f */
[----:B------:R-:W-:-:S02]  /*b6e0*/  ISETP.GE.AND P2, PT, R85, R20, PT ;  /* 0x000000145500720c */ /* 0x000fc40003f46270 */
[C---:B------:R-:W-:Y:S01]  /*b6f0*/  IMAD R31, R2.reuse, R31, R3 ;  /* 0x0000001f021f7224 */ /* 0x040fe200078e0203 */
[----:B------:R-:W-:Y:S01]  /*b700*/  SHF.R.S32.HI R0, RZ, 0x1f, R21 ;  /* 0x0000001fff007819 */ /* 0x000fe20000011415 */
[----:B------:R-:W-:Y:S01]  /*b710*/  ULDC UR5, c[0x0][0xc] ;  /* 0x0000030000057ab9 */ /* 0x000fe20000000800 */
[----:B------:R-:W-:Y:S01]  /*b720*/  IMAD.WIDE.U32 R2, R2, R30, UR6 ;  /* 0x0000000602027e25 */ /* 0x000fe2000f8e001e */
[----:B------:R-:W-:Y:S01]  /*b730*/  ULDC.64 UR6, c[0x0][0xad8] ;  /* 0x0002b60000067ab9 */ /* 0x000fe20000000a00 */
[----:B------:R-:W-:Y:S01]  /*b740*/  UIADD3 UR10, UR5, UR10, URZ ;  /* 0x0000000a050a7290 */ /* 0x000fe2000fffe03f */
[----:B0-----:R-:W-:Y:S01]  /*b750*/  SYNCS.ARRIVE.TRANS64.RED.A1T0 RZ, [UR4], RZ ;  /* 0x000000ffffff79a7 */ /* 0x001fe20008100404 */
[----:B------:R-:W-:Y:S02]  /*b760*/  IMAD.IADD R3, R3, 0x1, R31 ;  /* 0x0000000103037824 */ /* 0x000fe400078e021f */
[----:B------:R-:W-:Y:S02]  /*b770*/  IMAD R0, R0, UR6, RZ ;  /* 0x0000000600007c24 */ /* 0x000fe4000f8e02ff */
[----:B------:R-:W-:-:S04]  /*b780*/  IMAD.WIDE.U32 R2, R21, UR6, R2 ;  /* 0x0000000615027c25 */ /* 0x000fc8000f8e0002 */
[----:B------:R-:W-:Y:S01]  /*b790*/  IMAD R29, R21, UR7, R0 ;  /* 0x00000007151d7c24 */ /* 0x000fe2000f8e0200 */
[----:B------:R-:W-:Y:S01]  /*b7a0*/  ULDC.64 UR6, c[0x0][0xa80] ;  /* 0x0002a00000067ab9 */ /* 0x000fe20000000a00 */
[----:B------:R-:W-:Y:S01]  /*b7b0*/  VIADD R21, R85, 0x20 ;  /* 0x0000002055157836 */ /* 0x000fe20000000000 */
[----:B------:R-:W-:Y:S01]  /*b7c0*/  LEA R0, P3, R2, UR6, 0x1 ;  /* 0x0000000602007c11 */ /* 0x000fe2000f8608ff */
[----:B------:R-:W-:Y:S01]  /*b7d0*/  IMAD.IADD R3, R3, 0x1, R29 ;  /* 0x0000000103037824 */ /* 0x000fe200078e021d */
[----:B------:R-:W-:Y:S01]  /*b7e0*/  USEL UR6, URZ, 0x1, UP0 ;  /* 0x000000013f067887 */ /* 0x000fe20008000000 */
[----:B------:R-:W-:Y:S01]  /*b7f0*/  IMAD.U32 R212, RZ, RZ, UR10 ;  /* 0x0000000affd47e24 */ /* 0x000fe2000f8e00ff */
[-C--:B------:R-:W-:Y:S01]  /*b800*/  ISETP.GE.AND P1, PT, R21, R20.reuse, PT ;  /* 0x000000141500720c */ /* 0x080fe20003f26270 */
[----:B------:R-:W-:Y:S01]  /*b810*/  VIADD R21, R85, 0x40 ;  /* 0x0000004055157836 */ /* 0x000fe20000000000 */
[----:B------:R-:W-:Y:S01]  /*b820*/  ULOP3.LUT UR9, UR9, UR6, URZ, 0x3c, !UPT ;  /* 0x0000000609097292 */ /* 0x000fe2000f8e3c3f */
[----:B------:R4:W0:Y:S03]  /*b830*/  SHFL.IDX PT, R28, R0, RZ, 0x181f ;  /* 0x00181fff001c7589 */ /* 0x00082600000e0000 */
[----:B------:R-:W-:-:S02]  /*b840*/  ISETP.GE.AND P0, PT, R21, R20, PT ;  /* 0x000000141500720c */ /* 0x000fc40003f06270 */
[----:B------:R-:W-:Y:S01]  /*b850*/  LEA.HI.X R21, R2, UR7, R3, 0x1, P3 ;  /* 0x0000000702157c11 */ /* 0x000fe200098f0c03 */
[----:B------:R-:W-:-:S04]  /*b860*/  IMAD.U32 R16, RZ, RZ, UR9 ;  /* 0x00000009ff107e24 */ /* 0x000fc8000f8e00ff */
[----:B------:R4:W1:Y:S01]  /*b870*/  SHFL.IDX PT, R29, R21, RZ, 0x181f ;  /* 0x00181fff151d7589 */ /* 0x00086200000e0000 */
[----:B------:R-:W-:Y:S05]  /*b880*/  @P2 BRA `(.L_x_30) ;  /* 0x0000000000442947 */ /* 0x000fea0003800000 */
[----:B------:R-:W-:Y:S01]  /*b890*/  ULDC UR4, c[0x0][0xac8] ;  /* 0x0002b20000047ab9 */ /* 0x000fe20000000800 */
[----:B------:R-:W-:Y:S01]  /*b8a0*/  ULDC.64 UR6, c[0x0][0x208] ;  /* 0x0000820000067ab9 */ /* 0x000fe20000000a00 */
[----:B------:R-:W-:Y:S02]  /*b8b0*/  ISETP.GE.AND P4, PT, R22, UR4, PT ;  /* 0x0000000416007c0c */ /* 0x000fe4000bf86270 */
[----:B------:R-:W-:Y:S02]  /*b8c0*/  ISETP.GE.AND P3, PT, R19, UR4, PT ;  /* 0x0000000413007c0c */ /* 0x000fe4000bf66270 */
[----:B------:R-:W-:Y:S02]  /*b8d0*/  ISETP.GE.AND P2, PT, R18, UR4, PT ;  /* 0x0000000412007c0c */ /* 0x000fe4000bf46270 */
[----:B------:R-:W-:-:S07]  /*b8e0*/  ISETP.GE.AND P5, PT, R17, UR4, PT ;  /* 0x0000000411007c0c */ /* 0x000fce000bfa6270 */
[----:B0-----:R-:W-:-:S04]  /*b8f0*/  @!P4 LEA R30, P6, R22, R28, 0x1 ;  /* 0x0000001c161ec211 */ /* 0x001fc800078c08ff */
[----:B-1----:R-:W-:Y:S02]  /*b900*/  @!P4 LEA.HI.X R31, R22, R29, R229, 0x1, P6 ;  /* 0x0000001d161fc211 */ /* 0x002fe400030f0ce5 */
[----:B------:R-:W-:Y:S01]  /*b910*/  @!P3 LEA R80, P6, R19, R28, 0x1 ;  /* 0x0000001c1350b211 */ /* 0x000fe200078c08ff */
[----:B------:R-:W-:-:S03]  /*b920*/  @!P5 IMAD.WIDE R2, R17, 0x2, R28 ;  /* 0x000000021102d825 */ /* 0x000fc600078e021c */
[-C--:B------:R-:W-:Y:S02]  /*b930*/  @!P3 LEA.HI.X R81, R19, R29.reuse, R228, 0x1, P6 ;  /* 0x0000001d1351b211 */ /* 0x080fe400030f0ce4 */
[C---:B------:R-:W-:Y:S01]  /*b940*/  @!P2 LEA R82, P6, R18.reuse, R28, 0x1 ;  /* 0x0000001c1252a211 */ /* 0x040fe200078c08ff */
[----:B-----5:R2:W-:Y:S03]  /*b950*/  @!P5 ST.E.128 desc[UR6][R2.64], R12 ;  /* 0x0000000c0200d985 */ /* 0x0205e6000c101d06 */
[----:B------:R-:W-:Y:S01]  /*b960*/  @!P2 LEA.HI.X R83, R18, R29, R227, 0x1, P6 ;  /* 0x0000001d1253a211 */ /* 0x000fe200030f0ce3 */
[----:B------:R2:W-:Y:S04]  /*b970*/  @!P4 ST.E.128 desc[UR6][R30.64], R44 ;  /* 0x0000002c1e00c985 */ /* 0x0005e8000c101d06 */
[----:B------:R2:W-:Y:S04]  /*b980*/  @!P3 ST.E.128 desc[UR6][R80.64], R68 ;  /* 0x000000445000b985 */ /* 0x0005e8000c101d06 */
[----:B------:R2:W-:Y:S02]  /*b990*/  @!P2 ST.E.128 desc[UR6][R82.64], R76 ;  /* 0x0000004c5200a985 */ /* 0x0005e4000c101d06 */
.L_x_30:
[----:B------:R-:W-:Y:S05]  /*b9a0*/  BSYNC B0 ;  /* 0x0000000000007941 */ /* 0x000fea0003800000 */
.L_x_29:
[----:B--2--5:R2:W3:Y:S01]  /*b9b0*/  SHFL.IDX PT, R13, R21, 0x1, 0x181f ;  /* 0x00381f00150d7f89 */ /* 0x0244e200000e0000 */
[----:B------:R-:W-:Y:S03]  /*b9c0*/  BSSY B0, `(.L_x_31) ;  /* 0x0000014000007945 */ /* 0x000fe60003800000 */
[----:B------:R2:W0:Y:S01]  /*b9d0*/  SHFL.IDX PT, R12, R0, 0x1, 0x181f ;  /* 0x00381f00000c7f89 */ /* 0x00042200000e0000 */
[----:B------:R-:W-:Y:S05]  /*b9e0*/  @P1 BRA `(.L_x_32) ;  /* 0x0000000000441947 */ /* 0x000fea0003800000 */
[----:B------:R-:W-:Y:S01]  /*b9f0*/  ULDC UR4, c[0x0][0xac8] ;  /* 0x0002b20000047ab9 */ /* 0x000fe20000000800 */
[----:B------:R-:W-:Y:S01]  /*ba00*/  ULDC.64 UR6, c[0x0][0x208] ;  /* 0x0000820000067ab9 */ /* 0x000fe20000000a00 */
[----:B------:R-:W-:Y:S02]  /*ba10*/  ISETP.GE.AND P3, PT, R22, UR4, PT ;  /* 0x0000000416007c0c */ /* 0x000fe4000bf66270 */
[----:B------:R-:W-:Y:S02]  /*ba20*/  ISETP.GE.AND P2, PT, R19, UR4, PT ;  /* 0x0000000413007c0c */ /* 0x000fe4000bf46270 */
[----:B------:R-:W-:Y:S02]  /*ba30*/  ISETP.GE.AND P1, PT, R18, UR4, PT ;  /* 0x0000000412007c0c */ /* 0x000fe4000bf26270 */
[----:B------:R-:W-:-:S07]  /*ba40*/  ISETP.GE.AND P4, PT, R17, UR4, PT ;  /* 0x0000000411007c0c */ /* 0x000fce000bf86270 */
[CC--:B0-----:R-:W-:Y:S02]  /*ba50*/  @!P3 LEA R14, P6, R22.reuse, R12.reuse, 0x1 ;  /* 0x0000000c160eb211 */ /* 0x0c1fe400078c08ff */
[-C--:B------:R-:W-:Y:S02]  /*ba60*/  @!P2 LEA R28, P5, R19, R12.reuse, 0x1 ;  /* 0x0000000c131ca211 */ /* 0x080fe400078a08ff */
[-C--:B---3--:R-:W-:Y:S02]  /*ba70*/  @!P3 LEA.HI.X R15, R22, R13.reuse, R229, 0x1, P6 ;  /* 0x0000000d160fb211 */ /* 0x088fe400030f0ce5 */
[C---:B------:R-:W-:Y:S01]  /*ba80*/  @!P1 LEA R30, P6, R18.reuse, R12, 0x1 ;  /* 0x0000000c121e9211 */ /* 0x040fe200078c08ff */
[----:B------:R-:W-:Y:S01]  /*ba90*/  @!P4 IMAD.WIDE R2, R17, 0x2, R12 ;  /* 0x000000021102c825 */ /* 0x000fe200078e020c */
[-C--:B-1----:R-:W-:Y:S02]  /*baa0*/  @!P2 LEA.HI.X R29, R19, R13.reuse, R228, 0x1, P5 ;  /* 0x0000000d131da211 */ /* 0x082fe400028f0ce4 */
[----:B------:R-:W-:-:S02]  /*bab0*/  @!P1 LEA.HI.X R31, R18, R13, R227, 0x1, P6 ;  /* 0x0000000d121f9211 */ /* 0x000fc400030f0ce3 */
[----:B------:R0:W-:Y:S04]  /*bac0*/  @!P4 ST.E.128 desc[UR6][R2.64], R24 ;  /* 0x000000180200c985 */ /* 0x0001e8000c101d06 */
[----:B------:R0:W-:Y:S04]  /*bad0*/  @!P3 ST.E.128 desc[UR6][R14.64], R8 ;  /* 0x000000080e00b985 */ /* 0x0001e8000c101d06 */
[----:B------:R0:W-:Y:S04]  /*bae0*/  @!P2 ST.E.128 desc[UR6][R28.64], R56 ;  /* 0x000000381c00a985 */ /* 0x0001e8000c101d06 */
[----:B------:R0:W-:Y:S02]  /*baf0*/  @!P1 ST.E.128 desc[UR6][R30.64], R72 ;  /* 0x000000481e009985 */ /* 0x0001e4000c101d06 */
.L_x_32:
[----:B------:R-:W-:Y:S05]  /*bb00*/  BSYNC B0 ;  /* 0x0000000000007941 */ /* 0x000fea0003800000 */
.L_x_31:
[----:B0-----:R0:W0:Y:S01]  /*bb10*/  SHFL.IDX PT, R9, R21, 0x2, 0x181f ;  /* 0x00581f0015097f89 */ /* 0x00102200000e0000 */
        /* <DEDUP_REMOVED lines=9> */
[-C--:B0-----:R-:W-:Y:S02]  /*bbb0*/  @!P4 LEA R10, P0, R22, R8.reuse, 0x1 ;  /* 0x00000008160ac211 */ /* 0x081fe400078008ff */
[-C--:B------:R-:W-:Y:S02]  /*bbc0*/  @!P5 LEA R12, P1, R19, R8.reuse, 0x1 ;  /* 0x00000008130cd211 */ /* 0x080fe400078208ff */
[----:B------:R-:W-:Y:S02]  /*bbd0*/  @!P6 LEA R14, P2, R18, R8, 0x1 ;  /* 0x00000008120ee211 */ /* 0x000fe400078408ff */
[----:B------:R-:W-:Y:S01]  /*bbe0*/  @!P3 IMAD.WIDE R2, R17, 0x2, R8 ;  /* 0x000000021102b825 */ /* 0x000fe200078e0208 */
[-C--:B------:R-:W-:Y:S02]  /*bbf0*/  @!P4 LEA.HI.X R11, R22, R9.reuse, R229, 0x1, P0 ;  /* 0x00000009160bc211 */ /* 0x080fe400000f0ce5 */
[-C--:B---3--:R-:W-:Y:S02]  /*bc00*/  @!P5 LEA.HI.X R13, R19, R9.reuse, R228, 0x1, P1 ;  /* 0x00000009130dd211 */ /* 0x088fe400008f0ce4 */
[----:B------:R-:W-:Y:S01]  /*bc10*/  @!P6 LEA.HI.X R15, R18, R9, R227, 0x1, P2 ;  /* 0x00000009120fe211 */ /* 0x000fe200010f0ce3 */
[----:B------:R0:W-:Y:S04]  /*bc20*/  @!P3 ST.E.128 desc[UR6][R2.64], R32 ;  /* 0x000000200200b985 */ /* 0x0001e8000c101d06 */
[----:B------:R0:W-:Y:S04]  /*bc30*/  @!P4 ST.E.128 desc[UR6][R10.64], R40 ;  /* 0x000000280a00c985 */ /* 0x0001e8000c101d06 */
[----:B------:R0:W-:Y:S04]  /*bc40*/  @!P5 ST.E.128 desc[UR6][R12.64], R48 ;  /* 0x000000300c00d985 */ /* 0x0001e8000c101d06 */
[----:B------:R0:W-:Y:S02]  /*bc50*/  @!P6 ST.E.128 desc[UR6][R14.64], R64 ;  /* 0x000000400e00e985 */ /* 0x0001e4000c101d06 */
.L_x_34:
[----:B------:R-:W-:Y:S05]  /*bc60*/  BSYNC B0 ;  /* 0x0000000000007941 */ /* 0x000fea0003800000 */
.L_x_33:
[----:B------:R-:W-:Y:S01]  /*bc70*/  R2UR UR4, R214 ;  /* 0x00000000d60472ca */ /* 0x000fe200000e0000 */
[----:B0-----:R-:W-:Y:S01]  /*bc80*/  VIADD R3, R85, 0x60 ;  /* 0x0000006055037836 */ /* 0x001fe20000000000 */
[----:B------:R0:W0:Y:S01]  /*bc90*/  SHFL.IDX PT, R9, R21, 0x3, 0x181f ;  /* 0x00781f0015097f89 */ /* 0x00002200000e0000 */
[----:B------:R-:W-:Y:S03]  /*bca0*/  BSSY B0, `(.L_x_35) ;  /* 0x0000017000007945 */ /* 0x000fe60003800000 */
[----:B------:R-:W-:Y:S01]  /*bcb0*/  ISETP.GE.AND P0, PT, R3, R20, PT ;  /* 0x000000140300720c */ /* 0x000fe20003f06270 */
[----:B------:R0:W0:Y:S06]  /*bcc0*/  SHFL.IDX PT, R8, R0, 0x3, 0x181f ;  /* 0x00781f0000087f89 */ /* 0x00002c00000e0000 */
[----:B------:R-:W-:-:S06]  /*bcd0*/  UIADD3 UR4, UR4, 0x1, URZ ;  /* 0x0000000104047890 */ /* 0x000fcc000fffe03f */
[----:B------:R-:W-:Y:S01]  /*bce0*/  IMAD.U32 R214, RZ, RZ, UR4 ;  /* 0x00000004ffd67e24 */ /* 0x000fe2000f8e00ff */
[----:B------:R-:W-:Y:S06]  /*bcf0*/  @P0 BRA `(.L_x_36) ;  /* 0x0000000000440947 */ /* 0x000fec0003800000 */
        /* <DEDUP_REMOVED lines=17> */
.L_x_36:
[----:B------:R-:W-:Y:S05]  /*be10*/  BSYNC B0 ;  /* 0x0000000000007941 */ /* 0x000fea0003800000 */
.L_x_35:
[----:B0-2-4-:R-:W0:Y:S01]  /*be20*/  LDC R0, c[0x0][0xc34] ;  /* 0x00030d00ff007b82 */ /* 0x015e220000000800 */
[----:B------:R-:W-:-:S13]  /*be30*/  R2UR UR4, R212 ;  /* 0x00000000d40472ca */ /* 0x000fda00000e0000 */
[----:B0-----:R-:W-:-:S13]  /*be40*/  ISETP.LE.AND P0, PT, R0, UR4, PT ;  /* 0x0000000400007c0c */ /* 0x001fda000bf03270 */
[----:B------:R-:W-:Y:S05]  /*be50*/  @!P0 BRA `(.L_x_37) ;  /* 0xffffff4c00e88947 */ /* 0x000fea000383ffff */
[----:B------:R-:W-:Y:S05]  /*be60*/  EXIT ;  /* 0x000000000000794d */ /* 0x000fea0003800000 */
.L_x_7:
[----:B------:R-:W-:-:S08]  /*be70*/  NOP ;  /* 0x0000000000007918 */ /* 0x000fd00000000000 */
[----:B0-----:R-:W0:-:S00]  /*be80*/  USETMAXREG.DEALLOC.CTAPOOL 0x18 ;  /* 0x00000018000079c8 */ /* 0x001e0000080e0500 */
[----:B------:R-:W1:Y:S01]  /*be90*/  S2UR UR5, SR_CTAID.X ;  /* 0x00000000000579c3 */ /* 0x000e620000002500 */
[----:B0-----:R-:W-:Y:S01]  /*bea0*/  IMAD.MOV.U32 R2, RZ, RZ, 0x1 ;  /* 0x00000001ff027424 */ /* 0x001fe200078e00ff */
[----:B------:R-:W-:-:S06]  /*beb0*/  MOV R18, RZ ;  /* 0x000000ff00127202 */ /* 0x000fcc0000000f00 */
[----:B------:R-:W1:Y:S02]  /*bec0*/  LDC R3, c[0x0][0xc34] ;  /* 0x00030d00ff037b82 */ /* 0x000e640000000800 */
[----:B-1----:R-:W-:Y:S01]  /*bed0*/  ISETP.LE.AND P0, PT, R3, UR5, PT ;  /* 0x0000000503007c0c */ /* 0x002fe2000bf03270 */
[----:B------:R-:W-:-:S05]  /*bee0*/  IMAD.MOV.U32 R3, RZ, RZ, 0x1 ;  /* 0x00000001ff037424 */ /* 0x000fca00078e00ff */
[----:B------:R0:W-:Y:S07]  /*bef0*/  STL [R1], R3 ;  /* 0x0000000301007387 */ /* 0x0001ee0000100800 */
[----:B------:R-:W-:Y:S05]  /*bf00*/  @P0 BRA `(.L_x_38) ;  /* 0x0000004800940947 */ /* 0x000fea0003800000 */
[----:B------:R-:W1:Y:S01]  /*bf10*/  S2UR UR4, SR_CgaCtaId ;  /* 0x00000000000479c3 */ /* 0x000e620000008800 */
[C---:B------:R-:W-:Y:S01]  /*bf20*/  IMAD.SHL.U32 R2, R0.reuse, 0x8, RZ ;  /* 0x0000000800027824 */ /* 0x040fe200078e00ff */
[----:B------:R-:W-:Y:S01]  /*bf30*/  LOP3.LUT R5, R0, 0x7f, RZ, 0xc0, !PT ;  /* 0x0000007f00057812 */ /* 0x000fe200078ec0ff */
[----:B------:R-:W-:Y:S01]  /*bf40*/  UMOV UR36, 0x400 ;  /* 0x0000040000247882 */ /* 0x000fe20000000000 */
[----:B------:R-:W-:Y:S01]  /*bf50*/  IMAD.MOV.U32 R18, RZ, RZ, RZ ;  /* 0x000000ffff127224 */ /* 0x000fe200078e00ff */
[----:B------:R-:W-:Y:S01]  /*bf60*/  ULDC.64 UR38, c[0x0][0x198] ;  /* 0x0000660000267ab9 */ /* 0x000fe20000000a00 */
[C---:B0-----:R-:W-:Y:S01]  /*bf70*/  LOP3.LUT R3, R2.reuse, 0x1f8, RZ, 0xc0, !PT ;  /* 0x000001f802037812 */ /* 0x041fe200078ec0ff */
[----:B------:R-:W-:Y:S01]  /*bf80*/  ULDC UR37, c[0x0][0xc] ;  /* 0x0000030000257ab9 */ /* 0x000fe20000000800 */
[----:B------:R-:W-:Y:S02]  /*bf90*/  LOP3.LUT R2, R2, 0x38, RZ, 0xc0, !PT ;  /* 0x0000003802027812 */ /* 0x000fe400078ec0ff */
[----:B------:R-:W-:Y:S01]  /*bfa0*/  LOP3.LUT R4, R3, 0x38, R0, 0x78, !PT ;  /* 0x0000003803047812 */ /* 0x000fe200078e7800 */
[----:B------:R-:W-:Y:S01]  /*bfb0*/  IMAD.SHL.U32 R3, R5, 0x8, RZ ;  /* 0x0000000805037824 */ /* 0x000fe200078e00ff */
[----:B------:R-:W-:-:S04]  /*bfc0*/  SHF.R.U32.HI R5, RZ, 0x3, R5 ;  /* 0x00000003ff057819 */ /* 0x000fc80000011605 */
[----:B------:R-:W-:Y:S01]  /*bfd0*/  LOP3.LUT R4, R4, 0x200, R3, 0xf8, !PT ;  /* 0x0000020004047812 */ /* 0x000fe200078ef803 */
[----:B------:R-:W-:-:S05]  /*bfe0*/  IMAD.SHL.U32 R3, R0, 0x10, RZ ;  /* 0x0000001000037824 */ /* 0x000fca00078e00ff */
[----:B------:R-:W-:Y:S01]  /*bff0*/  LOP3.LUT R0, R5, 0x70, R3, 0xf8, !PT ;  /* 0x0000007005007812 */ /* 0x000fe200078ef803 */
[----:B------:R-:W-:Y:S01]  /*c000*/  IMAD.U32 R3, RZ, RZ, UR5 ;  /* 0x00000005ff037e24 */ /* 0x000fe2000f8e00ff */
[----:B-1----:R-:W-:Y:S01]  /*c010*/  ULEA UR36, UR4, UR36, 0x18 ;  /* 0x0000002404247291 */ /* 0x002fe2000f8ec03f */
[----:B------:R-:W-:-:S05]  /*c020*/  IMAD.MOV.U32 R0, RZ, RZ, 0x1 ;  /* 0x00000001ff007424 */ /* 0x000fca00078e00ff */
[----:B------:R-:W-:-:S05]  /*c030*/  LEA R4, R4, UR36, 0x1 ;  /* 0x0000002404047c11 */ /* 0x000fca000f8e08ff */
[----:B------:R0:W-:Y:S04]  /*c040*/  STL [R1+0x14], R4 ;  /* 0x0000140401007387 */ /* 0x0001e80000100800 */
[----:B------:R1:W-:Y:S04]  /*c050*/  STL [R1+0x28], R3 ;  /* 0x0000280301007387 */ /* 0x0003e80000100800 */
[----:B------:R2:W-:Y:S01]  /*c060*/  STL [R1], R0 ;  /* 0x0000000001007387 */ /* 0x0005e20000100800 */
[----:B0-----:R-:W-:-:S03]  /*c070*/  LOP3.LUT R4, R2, 0x40, RZ, 0xfc, !PT ;  /* 0x0000004002047812 */ /* 0x001fc600078efcff */
[----:B------:R0:W-:Y:S01]  /*c080*/  STL [R1+0x30], RZ ;  /* 0x000030ff01007387 */ /* 0x0001e20000100800 */
[C---:B-1----:R-:W-:Y:S02]  /*c090*/  LOP3.LUT R3, R2.reuse, 0x80, RZ, 0xfc, !PT ;  /* 0x0000008002037812 */ /* 0x042fe400078efcff */
[----:B--2---:R-:W-:-:S07]  /*c0a0*/  LOP3.LUT R0, R2, 0xc0, RZ, 0xfc, !PT ;  /* 0x000000c002007812 */ /* 0x004fce00078efcff */
.L_x_125:
[----:B------:R-:W2:Y:S01]  /*c0b0*/  LDL R2, [R1+0x28] ;  /* 0x0000280001027983 */ /* 0x000ea20000100800 */
[----:B-1----:R-:W1:Y:S01]  /*c0c0*/  LDC R0, c[0x0][0xc38] ;  /* 0x00030e00ff007b82 */ /* 0x002e620000000800 */
[----:B------:R-:W-:Y:S05]  /*c0d0*/  YIELD ;  /* 0x0000000000007946 */ /* 0x000fea0003800000 */
[----:B------:R-:W-:Y:S02]  /*c0e0*/  ULDC.64 UR4, c[0x0][0x418] ;  /* 0x0001060000047ab9 */ /* 0x000fe40000000a00 */
[----:B------:R-:W3:Y:S01]  /*c0f0*/  LDC R16, c[0x0][0xc44] ;  /* 0x00031100ff107b82 */ /* 0x000ee20000000800 */
[----:B------:R-:W-:-:S03]  /*c100*/  UISETP.NE.U32.AND UP0, UPT, UR4, URZ, UPT ;  /* 0x0000003f0400728c */ /* 0x000fc6000bf05070 */
[----:B------:R-:W-:Y:S01]  /*c110*/  ULDC UR4, c[0x0][0x424] ;  /* 0x0001090000047ab9 */ /* 0x000fe20000000800 */
[----:B------:R-:W-:-:S04]  /*c120*/  UISETP.NE.AND.EX UP0, UPT, UR5, URZ, UPT, UP0 ;  /* 0x0000003f0500728c */ /* 0x000fc8000bf05300 */
[----:B------:R-:W-:Y:S01]  /*c130*/  USEL UR4, UR4, 0x1, UP0 ;  /* 0x0000000104047887 */ /* 0x000fe20008000000 */
[----:B-1----:R-:W-:-:S13]  /*c140*/  ISETP.NE.AND P0, PT, R0, 0x1, PT ;  /* 0x000000010000780c */ /* 0x002fda0003f05270 */
[----:B------:R-:W2:Y:S08]  /*c150*/  @P0 LDC R0, c[0x0][0xc3c] ;  /* 0x00030f00ff000b82 */ /* 0x000eb00000000800 */
[----:B------:R-:W1:Y:S01]  /*c160*/  @P0 LDC R3, c[0x0][0xc40] ;  /* 0x00031000ff030b82 */ /* 0x000e620000000800 */
[----:B--2---:R-:W-:-:S04]  /*c170*/  @P0 IMAD.HI.U32 R0, R2, R0, RZ ;  /* 0x0000000002000227 */ /* 0x004fc800078e00ff */
[----:B------:R-:W-:Y:S01]  /*c180*/  IMAD.MOV.U32 R4, RZ, RZ, R2 ;  /* 0x000000ffff047224 */ /* 0x000fe200078e0002 */
[----:B-1----:R-:W-:Y:S02]  /*c190*/  @P0 SHF.R.U32.HI R4, RZ, R3, R0 ;  /* 0x00000003ff040219 */ /* 0x002fe40000011600 */
[----:B---3--:R-:W-:Y:S01]  /*c1a0*/  ISETP.NE.AND P0, PT, R16, 0x1, PT ;  /* 0x000000011000780c */ /* 0x008fe20003f05270 */
[----:B------:R-:W1:Y:S02]  /*c1b0*/  LDC R0, c[0x0][0x2f0] ;  /* 0x0000bc00ff007b82 */ /* 0x000e640000000800 */
[----:B------:R-:W-:Y:S01]  /*c1c0*/  IMAD.MOV.U32 R19, RZ, RZ, R4 ;  /* 0x000000ffff137224 */ /* 0x000fe200078e0004 */
[----:B------:R-:W-:Y:S09]  /*c1d0*/  STL [R1+0x20], R4 ;  /* 0x0000200401007387 */ /* 0x000ff20000100800 */
[----:B------:R-:W2:Y:S02]  /*c1e0*/  @P0 LDC.64 R2, c[0x0][0xc48] ;  /* 0x00031200ff020b82 */ /* 0x000ea40000000a00 */
[----:B--2---:R-:W-:-:S05]  /*c1f0*/  @P0 IMAD.HI.U32 R2, R4, R2, RZ ;  /* 0x0000000204020227 */ /* 0x004fca00078e00ff */
[----:B------:R-:W-:Y:S01]  /*c200*/  @P0 SHF.R.U32.HI R19, RZ, R3, R2 ;  /* 0x00000003ff130219 */ /* 0x000fe20000011602 */
[----:B-1----:R-:W-:Y:S01]  /*c210*/  IMAD R2, R0, UR4, RZ ;  /* 0x0000000400027c24 */ /* 0x002fe2000f8e02ff */
[----:B------:R-:W-:-:S03]  /*c220*/  UIADD3 UR4, UR36, 0x24400, URZ ;  /* 0x0002440024047890 */ /* 0x000fc6000fffe03f */
[----:B------:R-:W-:Y:S01]  /*c230*/  VIADD R0, R2, 0x4f ;  /* 0x0000004f02007836 */ /* 0x000fe20000000000 */
[----:B------:R-:W-:Y:S01]  /*c240*/  STL [R1+0x18], R19 ;  /* 0x0000181301007387 */ /* 0x000fe20000100800 */
[----:B------:R-:W-:Y:S01]  /*c250*/  ULOP3.LUT UP0, URZ, UR4, 0x3ff, URZ, 0xc0, !UPT ;  /* 0x000003ff043f7892 */ /* 0x000fe2000f80c03f */
[----:B------:R-:W-:Y:S02]  /*c260*/  IMAD.MOV R3, RZ, RZ, -R19 ;  /* 0x000000ffff037224 */ /* 0x000fe400078e0a13 */
[----:B------:R-:W-:Y:S01]  /*c270*/  IMAD.HI R0, R0, 0x66666667, RZ ;  /* 0x6666666700007827 */ /* 0x000fe200078e02ff */
[----:B------:R1:W-:Y:S02]  /*c280*/  STL [R1+0x2c], R2 ;  /* 0x00002c0201007387 */ /* 0x0003e40000100800 */
[----:B------:R-:W-:Y:S01]  /*c290*/  PLOP3.LUT P0, PT, PT, PT, UP0, 0x80, 0x0 ;  /* 0x000000000000781c */ /* 0x000fe20003f0f008 */
[----:B------:R-:W-:Y:S01]  /*c2a0*/  IMAD R16, R16, R3, R4 ;  /* 0x0000000310107224 */ /* 0x000fe200078e0204 */
[----:B-1----:R-:W-:-:S04]  /*c2b0*/  SHF.R.U32.HI R2, RZ, 0x1f, R0 ;  /* 0x0000001fff027819 */ /* 0x002fc80000011600 */
[----:B------:R-:W-:-:S05]  /*c2c0*/  LEA.HI.SX32 R0, R0, R2, 0x1b ;  /* 0x0000000200007211 */ /* 0x000fca00078fdaff */
[----:B------:R1:W-:Y:S02]  /*c2d0*/  STL [R1+0x24], R0 ;  /* 0x0000240001007387 */ /* 0x0003e40000100800 */
[----:B------:R-:W-:Y:S05]  /*c2e0*/  @!P0 BRA `(.L_x_39) ;  /* 0x0000000000408947 */ /* 0x000fea0003800000 */
[----:B------:R-:W-:Y:S01]  /*c2f0*/  MOV R2, 0x0 ;  /* 0x0000000000027802 */ /* 0x000fe20000000f00 */
[----:B------:R-:W-:Y:S01]  /*c300*/  ULDC.64 UR6, c[0x4][0xa8] ;  /* 0x01002a0000067ab9 */ /* 0x000fe20000000a00 */
[----:B------:R-:W-:Y:S01]  /*c310*/  ULDC.64 UR8, c[0x4][0xb0] ;  /* 0x01002c0000087ab9 */ /* 0x000fe20000000a00 */
[----:B------:R-:W-:Y:S01]  /*c320*/  ULDC.64 UR4, c[0x4][0x8] ;  /* 0x0100020000047ab9 */ /* 0x000fe20000000a00 */
[----:B------:R-:W-:Y:S02]  /*c330*/  IMAD.U32 R4, RZ, RZ, UR6 ;  /* 0x00000006ff047e24 */ /* 0x000fe4000f8e00ff */
[----:B------:R-:W2:Y:S01]  /*c340*/  LDC.64 R2, c[0x4][R2] ;  /* 0x0100000002027b82 */ /* 0x000ea20000000a00 */
[----:B------:R-:W-:Y:S02]  /*c350*/  IMAD.U32 R5, RZ, RZ, UR7 ;  /* 0x00000007ff057e24 */ /* 0x000fe4000f8e00ff */
[----:B------:R-:W-:Y:S02]  /*c360*/  IMAD.U32 R6, RZ, RZ, UR8 ;  /* 0x00000008ff067e24 */ /* 0x000fe4000f8e00ff */
[----:B------:R-:W-:-:S02]  /*c370*/  IMAD.U32 R7, RZ, RZ, UR9 ;  /* 0x00000009ff077e24 */ /* 0x000fc4000f8e00ff */
[----:B------:R-:W-:Y:S02]  /*c380*/  IMAD.U32 R10, RZ, RZ, UR4 ;  /* 0x00000004ff0a7e24 */ /* 0x000fe4000f8e00ff */
[----:B------:R-:W-:Y:S02]  /*c390*/  IMAD.U32 R11, RZ, RZ, UR5 ;  /* 0x00000005ff0b7e24 */ /* 0x000fe4000f8e00ff */
[----:B------:R-:W-:Y:S02]  /*c3a0*/  IMAD.MOV.U32 R8, RZ, RZ, 0x70 ;  /* 0x00000070ff087424 */ /* 0x000fe400078e00ff */
[----:B------:R-:W-:Y:S02]  /*c3b0*/  IMAD.MOV.U32 R12, RZ, RZ, 0x1 ;  /* 0x00000001ff0c7424 */ /* 0x000fe400078e00ff */
[----:B------:R-:W-:-:S07]  /*c3c0*/  IMAD.MOV.U32 R13, RZ, RZ, RZ ;  /* 0x000000ffff0d7224 */ /* 0x000fce00078e00ff */
[----:B------:R-:W-:-:S07]  /*c3d0*/  LEPC R20, `(.L_x_39) ;  /* 0x000000001014794e */ /* 0x000fce0000000000 */
[----:B012---:R-:W-:Y:S05]  /*c3e0*/  CALL.ABS.NOINC R2 ;  /* 0x0000000002007343 */ /* 0x007fea0003c00000 */
.L_x_39:
[----:B------:R-:W-:-:S04]  /*c3f0*/  UIADD3 UR4, UR36, 0x400, URZ ;  /* 0x0000040024047890 */ /* 0x000fc8000fffe03f */
[----:B------:R-:W-:-:S06]  /*c400*/  ULOP3.LUT UP0, URZ, UR4, 0x3ff, URZ, 0xc0, !UPT ;  /* 0x000003ff043f7892 */ /* 0x000fcc000f80c03f */
[----:B------:R-:W-:-:S13]  /*c410*/  PLOP3.LUT P0, PT, PT, PT, UP0, 0x80, 0x0 ;  /* 0x000000000000781c */ /* 0x000fda0003f0f008 */
[----:B------:R-:W-:Y:S05]  /*c420*/  @!P0 BRA `(.L_x_40) ;  /* 0x00000000007c8947 */ /* 0x000fea0003800000 */
[----:B------:R-:W-:Y:S01]  /*c430*/  MOV R17, 0x0 ;  /* 0x0000000000117802 */ /* 0x000fe20000000f00 */
[----:B------:R-:W-:Y:S01]  /*c440*/  ULDC.64 UR6, c[0x4][0xa8] ;  /* 0x01002a0000067ab9 */ /* 0x000fe20000000a00 */
[----:B------:R-:W-:Y:S01]  /*c450*/  ULDC.64 UR8, c[0x4][0xb0] ;  /* 0x01002c0000087ab9 */ /* 0x000fe20000000a00 */
[----:B------:R-:W-:Y:S01]  /*c460*/  ULDC.64 UR4, c[0x4][0x10] ;  /* 0x0100040000047ab9 */ /* 0x000fe20000000a00 */
[----:B------:R2:W3:Y:S01]  /*c470*/  LDC.64 R2, c[0x4][R17] ;  /* 0x0100000011027b82 */ /* 0x0004e20000000a00 */
[----:B------:R-:W-:Y:S01]  /*c480*/  IMAD.U32 R4, RZ, RZ, UR6 ;  /* 0x00000006ff047e24 */ /* 0x000fe2000f8e00ff */
[----:B------:R-:W-:Y:S01]  /*c490*/  MOV R8, 0x70 ;  /* 0x0000007000087802 */ /* 0x000fe20000000f00 */
[----:B------:R-:W-:Y:S02]  /*c4a0*/  IMAD.U32 R5, RZ, RZ, UR7 ;  /* 0x00000007ff057e24 */ /* 0x000fe4000f8e00ff */
[----:B------:R-:W-:Y:S02]  /*c4b0*/  IMAD.U32 R6, RZ, RZ, UR8 ;  /* 0x00000008ff067e24 */ /* 0x000fe4000f8e00ff */
[----:B------:R-:W-:-:S02]  /*c4c0*/  IMAD.U32 R7, RZ, RZ, UR9 ;  /* 0x00000009ff077e24 */ /* 0x000fc4000f8e00ff */
[----:B------:R-:W-:Y:S02]  /*c4d0*/  IMAD.U32 R10, RZ, RZ, UR4 ;  /* 0x00000004ff0a7e24 */ /* 0x000fe4000f8e00ff */
[----:B------:R-:W-:Y:S02]  /*c4e0*/  IMAD.U32 R11, RZ, RZ, UR5 ;  /* 0x00000005ff0b7e24 */ /* 0x000fe4000f8e00ff */
[----:B------:R-:W-:Y:S02]  /*c4f0*/  IMAD.MOV.U32 R12, RZ, RZ, 0x1 ;  /* 0x00000001ff0c7424 */ /* 0x000fe400078e00ff */
[----:B--2---:R-:W-:-:S07]  /*c500*/  IMAD.MOV.U32 R13, RZ, RZ, RZ ;  /* 0x000000ffff0d7224 */ /* 0x004fce00078e00ff */
[----:B------:R-:W-:-:S07]  /*c510*/  LEPC R20, `(.L_x_41) ;  /* 0x000000001014794e */ /* 0x000fce0000000000 */
[----:B01-3--:R-:W-:Y:S05]  /*c520*/  CALL.ABS.NOINC R2 ;  /* 0x0000000002007343 */ /* 0x00bfea0003c00000 */
.L_x_41:
[----:B------:R0:W1:Y:S01]  /*c530*/  LDC.64 R2, c[0x4][R17] ;  /* 0x0100000011027b82 */ /* 0x0000620000000a00 */
[----:B------:R-:W-:Y:S01]  /*c540*/  ULDC.64 UR6, c[0x4][0xa8] ;  /* 0x01002a0000067ab9 */ /* 0x000fe20000000a00 */
[----:B------:R-:W-:Y:S01]  /*c550*/  ULDC.64 UR8, c[0x4][0xb0] ;  /* 0x01002c0000087ab9 */ /* 0x000fe20000000a00 */
[----:B------:R-:W-:Y:S01]  /*c560*/  ULDC.64 UR4, c[0x4][0x18] ;  /* 0x0100060000047ab9 */ /* 0x000fe20000000a00 */
[----:B------:R-:W-:Y:S02]  /*c570*/  IMAD.U32 R4, RZ, RZ, UR6 ;  /* 0x00000006ff047e24 */ /* 0x000fe4000f8e00ff */
[----:B------:R-:W-:Y:S02]  /*c580*/  IMAD.U32 R5, RZ, RZ, UR7 ;  /* 0x00000007ff057e24 */ /* 0x000fe4000f8e00ff */
[----:B------:R-:W-:Y:S02]  /*c590*/  IMAD.U32 R6, RZ, RZ, UR8 ;  /* 0x00000008ff067e24 */ /* 0x000fe4000f8e00ff */
[----:B------:R-:W-:-:S02]  /*c5a0*/  IMAD.U32 R7, RZ, RZ, UR9 ;  /* 0x00000009ff077e24 */ /* 0x000fc4000f8e00ff */
[----:B------:R-:W-:Y:S02]  /*c5b0*/  IMAD.U32 R10, RZ, RZ, UR4 ;  /* 0x00000004ff0a7e24 */ /* 0x000fe4000f8e00ff */
[----:B------:R-:W-:Y:S02]  /*c5c0*/  IMAD.U32 R11, RZ, RZ, UR5 ;  /* 0x00000005ff0b7e24 */ /* 0x000fe4000f8e00ff */
[----:B------:R-:W-:Y:S02]  /*c5d0*/  IMAD.MOV.U32 R8, RZ, RZ, 0x70 ;  /* 0x00000070ff087424 */ /* 0x000fe400078e00ff */
[----:B------:R-:W-:Y:S02]  /*c5e0*/  IMAD.MOV.U32 R12, RZ, RZ, 0x1 ;  /* 0x00000001ff0c7424 */ /* 0x000fe400078e00ff */
[----:B0-----:R-:W-:-:S07]  /*c5f0*/  IMAD.MOV.U32 R13, RZ, RZ, RZ ;  /* 0x000000ffff0d7224 */ /* 0x001fce00078e00ff */
[----:B------:R-:W-:-:S07]  /*c600*/  LEPC R20, `(.L_x_40) ;  /* 0x000000001014794e */ /* 0x000fce0000000000 */
[----:B-1----:R-:W-:Y:S05]  /*c610*/  CALL.ABS.NOINC R2 ;  /* 0x0000000002007343 */ /* 0x002fea0003c00000 */
.L_x_40:
[----:B------:R-:W-:Y:S01]  /*c620*/  ULDC.64 UR4, c[0x0][0x9f8] ;  /* 0x00027e0000047ab9 */ /* 0x000fe20000000a00 */
[----:B------:R-:W2:Y:S01]  /*c630*/  LDL R17, [R1+0x24] ;  /* 0x0000240001117983 */ /* 0x000ea20000100800 */
[----:B------:R-:W-:Y:S01]  /*c640*/  ISETP.NE.U32.AND P0, PT, RZ, UR4, PT ;  /* 0x00000004ff007c0c */ /* 0x000fe2000bf05070 */
[----:B------:R-:W-:-:S03]  /*c650*/  ULDC.64 UR6, c[0x0][0x208] ;  /* 0x0000820000067ab9 */ /* 0x000fc60000000a00 */
[----:B------:R-:W-:-:S13]  /*c660*/  ISETP.NE.AND.EX P0, PT, RZ, UR5, PT, P0 ;  /* 0x00000005ff007c0c */ /* 0x000fda000bf05300 */
[----:B------:R-:W3:Y:S02]  /*c670*/  @P0 LDC.64 R2, c[0x0][0x9f8] ;  /* 0x00027e00ff020b82 */ /* 0x000ee40000000a00 */
[----:B---3--:R-:W-:-:S05]  /*c680*/  @P0 IMAD.WIDE R2, R19, 0x4, R2 ;  /* 0x0000000413020825 */ /* 0x008fca00078e0202 */
[----:B------:R3:W4:Y:S01]  /*c690*/  @P0 LDG.E R19, desc[UR6][R2.64] ;  /* 0x0000000602130981 */ /* 0x000722000c1e1900 */
[----:B------:R-:W-:Y:S01]  /*c6a0*/  UMOV UR4, 0xffffffff ;  /* 0xffffffff00047882 */ /* 0x000fe20000000000 */
[----:B---3--:R-:W3:Y:S02]  /*c6b0*/  LDC.64 R2, c[0x0][0x418] ;  /* 0x00010600ff027b82 */ /* 0x008ee40000000a00 */
[----:B---3--:R-:W-:-:S04]  /*c6c0*/  ISETP.NE.U32.AND P0, PT, R2, RZ, PT ;  /* 0x000000ff0200720c */ /* 0x008fc80003f05070 */
[----:B------:R-:W-:-:S04]  /*c6d0*/  ISETP.NE.AND.EX P1, PT, R3, RZ, PT, P0 ;  /* 0x000000ff0300720c */ /* 0x000fc80003f25300 */
[----:B-1----:R-:W-:Y:S01]  /*c6e0*/  P2R R0, PR, RZ, 0x2 ;  /* 0x00000002ff007803 */ /* 0x002fe20000000000 */
[----:B--2---:R-:W-:-:S05]  /*c6f0*/  VIADD R8, R17, 0xffffffff ;  /* 0xffffffff11087836 */ /* 0x004fca0000000000 */
[----:B------:R1:W-:Y:S04]  /*c700*/  STL [R1+0x1c], R8 ;  /* 0x00001c0801007387 */ /* 0x0003e80000100800 */
[----:B------:R1:W-:Y:S01]  /*c710*/  STL [R1+0x10], R0 ;  /* 0x0000100001007387 */ /* 0x0003e20000100800 */
[----:B----4-:R-:W-:Y:S02]  /*c720*/  SHF.R.S32.HI R7, RZ, 0x1f, R19 ;  /* 0x0000001fff077819 */ /* 0x010fe40000011413 */
[----:B------:R-:W-:-:S03]  /*c730*/  SEL R17, R19, RZ, !P1 ;  /* 0x000000ff13117207 */ /* 0x000fc60004800000 */
[----:B------:R1:W-:Y:S01]  /*c740*/  STL [R1+0x8], R7 ;  /* 0x0000080701007387 */ /* 0x0003e20000100800 */
[----:B------:R-:W-:Y:S05]  /*c750*/  BRA.DIV UR4, `(.L_x_42) ;  /* 0x0000004604d87947 */ /* 0x000fea000b800000 */
[----:B-1----:R-:W1:Y:S02]  /*c760*/  S2R R0, SR_TID.X ;  /* 0x0000000000007919 */ /* 0x002e640000002100 */
[----:B-1----:R-:W-:-:S04]  /*c770*/  SHF.R.U32.HI R0, RZ, 0x5, R0 ;  /* 0x00000005ff007819 */ /* 0x002fc80000011600 */
[----:B------:R-:W-:-:S05]  /*c780*/  LOP3.LUT R0, R0, 0x3, RZ, 0xc0, !PT ;  /* 0x0000000300007812 */ /* 0x000fca00078ec0ff */
[----:B------:R1:W2:Y:S02]  /*c790*/  SHFL.IDX PT, R14, R0, RZ, 0x1f ;  /* 0x00001fff000e7589 */ /* 0x0002a400000e0000 */
.L_x_141:
[----:B------:R-:W-:Y:S02]  /*c7a0*/  PLOP3.LUT P2, PT, PT, PT, PT, 0x8, 0x0 ;  /* 0x000000000000781c */ /* 0x000fe40003f4e170 */
[----:B--2---:R-:W-:Y:S02]  /*c7b0*/  ISETP.NE.AND P0, PT, R14, RZ, PT ;  /* 0x000000ff0e00720c */ /* 0x004fe40003f05270 */
[----:B-1----:R-:W-:-:S05]  /*c7c0*/  P2R R0, PR, RZ, 0x4 ;  /* 0x00000004ff007803 */ /* 0x002fca0000000000 */
[----:B------:R1:W-:Y:S06]  /*c7d0*/  STL [R1+0xc], R0 ;  /* 0x00000c0001007387 */ /* 0x0003ec0000100800 */
[----:B------:R-:W-:Y:S05]  /*c7e0*/  @P0 BRA `(.L_x_43) ;  /* 0x0000000400380947 */ /* 0x000fea0003800000 */
[----:B------:R-:W-:-:S03]  /*c7f0*/  UMOV UR4, 0xffffffff ;  /* 0xffffffff00047882 */ /* 0x000fc60000000000 */
[----:B------:R-:W-:Y:S05]  /*c800*/  BRA.DIV UR4, `(.L_x_44) ;  /* 0x0000004604e07947 */ /* 0x000fea000b800000 */
[----:B------:R-:W-:-:S13]  /*c810*/  ELECT P6, URZ, PT ;  /* 0x00000000003f782f */ /* 0x000fda00038c0000 */
.L_x_144:
[----:B------:R-:W-:Y:S05]  /*c820*/  @!P6 BRA `(.L_x_43) ;  /* 0x000000040028e947 */ /* 0x000fea0003800000 */
[----:B------:R2:W-:Y:S01]  /*c830*/  STL [R1+0x4], R8 ;  /* 0x0000040801007387 */ /* 0x0005e20000100800 */
[----:B------:R-:W-:Y:S01]  /*c840*/  IMAD.MOV.U32 R17, RZ, RZ, R19 ;  /* 0x000000ffff117224 */ /* 0x000fe200078e0013 */
[----:B------:R-:W-:Y:S06]  /*c850*/  @!P1 BRA `(.L_x_45) ;  /* 0x0000000000509947 */ /* 0x000fec0003800000 */
[----:B------:R-:W3:Y:S01]  /*c860*/  LDC R6, c[0x0][0x43c] ;  /* 0x00010f00ff067b82 */ /* 0x000ee20000000800 */
[----:B-1----:R-:W-:Y:S01]  /*c870*/  IMAD.MOV.U32 R0, RZ, RZ, R8 ;  /* 0x000000ffff007224 */ /* 0x002fe200078e0008 */
[----:B------:R-:W-:Y:S01]  /*c880*/  ULDC.64 UR4, c[0x0][0x428] ;  /* 0x00010a0000047ab9 */ /* 0x000fe20000000a00 */
[----:B------:R-:W-:Y:S01]  /*c890*/  ULDC.64 UR6, c[0x0][0x208] ;  /* 0x0000820000067ab9 */ /* 0x000fe20000000a00 */
[----:B---3--:R-:W-:-:S13]  /*c8a0*/  ISETP.NE.AND P0, PT, R6, 0x1, PT ;  /* 0x000000010600780c */ /* 0x008fda0003f05270 */
[----:B------:R-:W1:Y:S02]  /*c8b0*/  @P0 LDC.64 R4, c[0x0][0x440] ;  /* 0x00011000ff040b82 */ /* 0x000e640000000a00 */
[----:B-1----:R-:W-:-:S05]  /*c8c0*/  @P0 IMAD.HI.U32 R4, R8, R4, RZ ;  /* 0x0000000408040227 */ /* 0x002fca00078e00ff */
[----:B------:R-:W-:-:S04]  /*c8d0*/  @P0 SHF.R.U32.HI R0, RZ, R5, R4 ;  /* 0x00000005ff000219 */ /* 0x000fc80000011604 */
[--C-:B------:R-:W-:Y:S01]  /*c8e0*/  SHF.R.S32.HI R5, RZ, 0x1f, R0.reuse ;  /* 0x0000001fff057819 */ /* 0x100fe20000011400 */
[----:B------:R-:W-:-:S04]  /*c8f0*/  IMAD.MOV R4, RZ, RZ, -R0 ;  /* 0x000000ffff047224 */ /* 0x000fc800078e0a00 */
[----:B------:R-:W-:Y:S02]  /*c900*/  IMAD R6, R6, R4, R8 ;  /* 0x0000000406067224 */ /* 0x000fe400078e0208 */
[----:B------:R-:W-:-:S03]  /*c910*/  IMAD.MOV.U32 R4, RZ, RZ, R0 ;  /* 0x000000ffff047224 */ /* 0x000fc600078e0000 */
[----:B------:R1:W-:Y:S01]  /*c920*/  STL [R1+0x4], R6 ;  /* 0x0000040601007387 */ /* 0x0003e20000100800 */
[----:B------:R-:W-:-:S03]  /*c930*/  IMAD.WIDE.U32 R4, R19, UR4, R4 ;  /* 0x0000000413047c25 */ /* 0x000fc6000f8e0004 */
[----:B------:R-:W-:Y:S01]  /*c940*/  LEA R2, P0, R4, R2, 0x2 ;  /* 0x0000000204027211 */ /* 0x000fe200078010ff */
[----:B-1----:R-:W-:-:S04]  /*c950*/  IMAD R6, R7, UR4, RZ ;  /* 0x0000000407067c24 */ /* 0x002fc8000f8e02ff */
[----:B------:R-:W-:-:S04]  /*c960*/  IMAD R0, R19, UR5, R6 ;  /* 0x0000000513007c24 */ /* 0x000fc8000f8e0206 */
[----:B------:R-:W-:-:S05]  /*c970*/  IMAD.IADD R0, R5, 0x1, R0 ;  /* 0x0000000105007824 */ /* 0x000fca00078e0200 */
[----:B------:R-:W-:-:S05]  /*c980*/  LEA.HI.X R3, R4, R3, R0, 0x2, P0 ;  /* 0x0000000304037211 */ /* 0x000fca00000f1400 */
[----:B------:R3:W5:Y:S02]  /*c990*/  LDG.E R17, desc[UR6][R2.64] ;  /* 0x0000000602117981 */ /* 0x000764000c1e1900 */
.L_x_45:
[----:B---3--:R-:W3:Y:S01]  /*c9a0*/  LDL R2, [R1] ;  /* 0x0000000001027983 */ /* 0x008ee20000100800 */
[----:B-1----:R-:W-:Y:S02]  /*c9b0*/  LEA R0, R18, UR36, 0x3 ;  /* 0x0000002412007c11 */ /* 0x002fe4000f8e18ff */
[----:B---3--:R-:W-:-:S04]  /*c9c0*/  SHF.L.U32 R2, R2, 0x1f, RZ ;  /* 0x0000001f02027819 */ /* 0x008fc800000006ff */
[----:B------:R-:W1:Y:S02]  /*c9d0*/  SYNCS.PHASECHK.TRANS64.TRYWAIT P0, [R0+URZ+0x38840], R2 ;  /* 0x03884002000075a7 */ /* 0x000e64000800017f */
[----:B-1----:R-:W-:Y:S05]  /*c9e0*/  @!P0 BRA `(.L_x_46) ;  /* 0x0000004400888947 */ /* 0x002fea0003800000 */
.L_x_145:
[----:B------:R-:W3:Y:S02]  /*c9f0*/  S2R R3, SR_TID.X ;  /* 0x0000000000037919 */ /* 0x000ee40000002100 */
[----:B---3--:R-:W-:-:S04]  /*ca00*/  LOP3.LUT R3, R3, 0x7f, RZ, 0xc0, !PT ;  /* 0x0000007f03037812 */ /* 0x008fc800078ec0ff */
[----:B------:R-:W-:-:S13]  /*ca10*/  ISETP.NE.AND P0, PT, R3, RZ, PT ;  /* 0x000000ff0300720c */ /* 0x000fda0003f05270 */
[----:B------:R-:W-:Y:S05]  /*ca20*/  @P0 BRA `(.L_x_47) ;  /* 0x00000000001c0947 */ /* 0x000fea0003800000 */
[----:B------:R-:W3:Y:S01]  /*ca30*/  S2R R3, SR_TID.X ;  /* 0x0000000000037919 */ /* 0x000ee20000002100 */
[----:B-1----:R-:W-:-:S04]  /*ca40*/  IMAD.MOV.U32 R2, RZ, RZ, 0xa000 ;  /* 0x0000a000ff027424 */ /* 0x002fc800078e00ff */
[----:B------:R4:W-:Y:S01]  /*ca50*/  SYNCS.ARRIVE.TRANS64 RZ, [R0+URZ+0x38830], R2 ;  /* 0x0388300200ff79a7 */ /* 0x0009e2000800003f */
[----:B---3--:R-:W-:-:S04]  /*ca60*/  LOP3.LUT R3, R3, 0x1f, RZ, 0xc0, !PT ;  /* 0x0000001f03037812 */ /* 0x008fc800078ec0ff */
[----:B------:R-:W-:-:S13]  /*ca70*/  ISETP.NE.AND P0, PT, R3, RZ, PT ;  /* 0x000000ff0300720c */ /* 0x000fda0003f05270 */
[----:B----4-:R-:W-:Y:S05]  /*ca80*/  @!P0 BRA `(.L_x_47) ;  /* 0x0000000000048947 */ /* 0x010fea0003800000 */
[----:B------:R-:W-:Y:S01]  /*ca90*/  BPT.TRAP 0x1 ;  /* 0x000000040000795c */ /* 0x000fe20000300000 */
.L_x_47:
[----:B-1----:R-:W3:Y:S01]  /*caa0*/  LDL R2, [R1+0x4] ;  /* 0x0000040001027983 */ /* 0x002ee20000100800 */
[----:B------:R-:W-:Y:S01]  /*cab0*/  R2UR UR14, R18 ;  /* 0x00000000120e72ca */ /* 0x000fe200000e0000 */
[----:B------:R-:W-:Y:S01]  /*cac0*/  UIADD3 UR4, UP0, UR38, 0x370, URZ ;  /* 0x0000037026047890 */ /* 0x000fe2000ff1e03f */
[----:B------:R-:W-:Y:S01]  /*cad0*/  R2UR UR9, R0 ;  /* 0x00000000000972ca */ /* 0x000fe200000e0000 */
[----:B------:R-:W-:Y:S01]  /*cae0*/  UMOV UR10, URZ ;  /* 0x0000003f000a7c82 */ /* 0x000fe20008000000 */
[----:B------:R-:W-:Y:S01]  /*caf0*/  R2UR UR12, R16 ;  /* 0x00000000100c72ca */ /* 0x000fe200000e0000 */
[----:B------:R-:W-:Y:S01]  /*cb00*/  UIADD3.X UR5, URZ, UR39, URZ, UP0, !UPT ;  /* 0x000000273f057290 */ /* 0x000fe200087fe43f */
[----:B-----5:R-:W-:Y:S01]  /*cb10*/  R2UR UR13, R17 ;  /* 0x00000000110d72ca */ /* 0x020fe200000e0000 */
[----:B------:R-:W-:Y:S01]  /*cb20*/  UMOV UR6, 0x0 ;  /* 0x0000000000067882 */ /* 0x000fe20000000000 */
[----:B------:R-:W-:Y:S01]  /*cb30*/  UMOV UR7, 0x14f00000 ;  /* 0x14f0000000077882 */ /* 0x000fe20000000000 */
[----:B------:R-:W-:Y:S01]  /*cb40*/  UMOV UR16, 0x40 ;  /* 0x0000004000107882 */ /* 0x000fe20000000000 */
[----:B------:R-:W-:-:S03]  /*cb50*/  PLOP3.LUT P0, PT, PT, PT, PT, 0x80, 0x0 ;  /* 0x000000000000781c */ /* 0x000fc60003f0f070 */
[----:B------:R-:W-:Y:S01]  /*cb60*/  UIMAD UR14, UR14, 0xa000, UR36 ;  /* 0x0000a0000e0e78a4 */ /* 0x000fe2000f8e0224 */
[----:B------:R-:W-:Y:S01]  /*cb70*/  P2R R0, PR, RZ, 0x1 ;  /* 0x00000001ff007803 */ /* 0x000fe20000000000 */
[----:B------:R-:W-:Y:S02]  /*cb80*/  UIADD3 UR9, UR9, 0x38830, URZ ;  /* 0x0003883009097890 */ /* 0x000fe4000fffe03f */
[----:B------:R-:W-:Y:S02]  /*cb90*/  UIADD3 UR8, UR14, 0x24400, URZ ;  /* 0x000244000e087890 */ /* 0x000fe4000fffe03f */
[----:B------:R-:W-:Y:S01]  /*cba0*/  UIADD3 UR15, UR14, 0x26c00, URZ ;  /* 0x00026c000e0f7890 */ /* 0x000fe2000fffe03f */
[----:B------:R4:W-:Y:S01]  /*cbb0*/  STL [R1+0xc], R0 ;  /* 0x00000c0001007387 */ /* 0x0009e20000100800 */
[----:B------:R-:W-:Y:S02]  /*cbc0*/  UIADD3 UR17, UR14, 0x29400, URZ ;  /* 0x000294000e117890 */ /* 0x000fe4000fffe03f */
[----:B------:R-:W-:-:S03]  /*cbd0*/  UIADD3 UR18, UR14, 0x2bc00, URZ ;  /* 0x0002bc000e127890 */ /* 0x000fc6000fffe03f */
[----:B------:R-:W-:Y:S01]  /*cbe0*/  UMOV UR14, 0x80 ;  /* 0x00000080000e7882 */ /* 0x000fe20000000000 */
[----:B---3--:R-:W-:-:S13]  /*cbf0*/  R2UR UR11, R2 ;  /* 0x00000000020b72ca */ /* 0x008fda00000e0000 */
[----:B------:R-:W-:-:S09]  /*cc00*/  UIMAD UR11, UR11, 0x50, URZ ;  /* 0x000000500b0b78a4 */ /* 0x000fd2000f8e023f */
[----:B------:R1:W-:Y:S02]  /*cc10*/  UTMALDG.4D [UR8], [UR4], desc[UR6] ;  /* 0x00000608040075b4 */ /* 0x0003e40008019000 */
[----:B-1----:R-:W-:Y:S01]  /*cc20*/  UMOV UR8, UR15 ;  /* 0x0000000f00087c82 */ /* 0x002fe20008000000 */
[----:B------:R-:W-:Y:S02]  /*cc30*/  UMOV UR10, UR16 ;  /* 0x00000010000a7c82 */ /* 0x000fe40008000000 */
[----:B------:R1:W-:Y:S02]  /*cc40*/  UTMALDG.4D [UR8], [UR4], desc[UR6] ;  /* 0x00000608040075b4 */ /* 0x0003e40008019000 */
[----:B-1----:R-:W-:Y:S01]  /*cc50*/  UMOV UR8, UR17 ;  /* 0x0000001100087c82 */ /* 0x002fe20008000000 */
[----:B------:R-:W-:Y:S01]  /*cc60*/  UMOV UR10, UR14 ;  /* 0x0000000e000a7c82 */ /* 0x000fe20008000000 */
[----:B------:R-:W-:Y:S01]  /*cc70*/  UMOV UR14, 0xc0 ;  /* 0x000000c0000e7882 */ /* 0x000fe20000000000 */
[----:B------:R1:W-:Y:S02]  /*cc80*/  UTMALDG.4D [UR8], [UR4], desc[UR6] ;  /* 0x00000608040075b4 */ /* 0x0003e40008019000 */
[----:B-1----:R-:W-:Y:S01]  /*cc90*/  UMOV UR8, UR18 ;  /* 0x0000001200087c82 */ /* 0x002fe20008000000 */
[----:B------:R-:W-:-:S02]  /*cca0*/  UMOV UR10, UR14 ;  /* 0x0000000e000a7c82 */ /* 0x000fc40008000000 */
[----:B------:R4:W-:Y:S02]  /*ccb0*/  UTMALDG.4D [UR8], [UR4], desc[UR6] ;  /* 0x00000608040075b4 */ /* 0x0009e40008019000 */
[----:B----4-:R-:W-:Y:S01]  /*ccc0*/  NOP ;  /* 0x0000000000007918 */ /* 0x010fe20000000000 */
.L_x_43:
[----:B------:R-:W-:Y:S05]  /*ccd0*/  WARPSYNC.ALL ;  /* 0x0000000000007948 */ /* 0x000fea0003800000 */
[----:B------:R-:W-:Y:S01]  /*cce0*/  UIADD3 UR4, UR36, 0x14400, URZ ;  /* 0x0001440024047890 */ /* 0x000fe2000fffe03f */
[----:B------:R-:W-:Y:S03]  /*ccf0*/  BAR.SYNC.DEFER_BLOCKING 0x8, 0x180 ;  /* 0x0206000000007b1d */ /* 0x000fe60000010000 */
[----:B------:R-:W-:-:S06]  /*cd00*/  ULOP3.LUT UP0, URZ, UR4, 0x3ff, URZ, 0xc0, !UPT ;  /* 0x000003ff043f7892 */ /* 0x000fcc000f80c03f */
[----:B------:R-:W-:-:S13]  /*cd10*/  PLOP3.LUT P0, PT, PT, PT, UP0, 0x80, 0x0 ;  /* 0x000000000000781c */ /* 0x000fda0003f0f008 */
[----:B------:R-:W-:Y:S05]  /*cd20*/  @!P0 BRA `(.L_x_48) ;  /* 0x0000000000408947 */ /* 0x000fea0003800000 */
[----:B------:R-:W-:Y:S01]  /*cd30*/  MOV R2, 0x0 ;  /* 0x0000000000027802 */ /* 0x000fe20000000f00 */
[----:B------:R-:W-:Y:S01]  /*cd40*/  ULDC.64 UR6, c[0x4][0xa8] ;  /* 0x01002a0000067ab9 */ /* 0x000fe20000000a00 */
[----:B------:R-:W-:Y:S01]  /*cd50*/  ULDC.64 UR8, c[0x4][0xb0] ;  /* 0x01002c0000087ab9 */ /* 0x000fe20000000a00 */
[----:B------:R-:W-:Y:S01]  /*cd60*/  ULDC.64 UR4, c[0x4][0x20] ;  /* 0x0100080000047ab9 */ /* 0x000fe20000000a00 */
[----:B------:R-:W-:Y:S01]  /*cd70*/  IMAD.U32 R4, RZ, RZ, UR6 ;  /* 0x00000006ff047e24 */ /* 0x000fe2000f8e00ff */
[----:B------:R-:W-:Y:S01]  /*cd80*/  MOV R13, RZ ;  /* 0x000000ff000d7202 */ /* 0x000fe20000000f00 */
[----:B------:R-:W3:Y:S01]  /*cd90*/  LDC.64 R2, c[0x4][R2] ;  /* 0x0100000002027b82 */ /* 0x000ee20000000a00 */
[----:B------:R-:W-:Y:S02]  /*cda0*/  IMAD.U32 R5, RZ, RZ, UR7 ;  /* 0x00000007ff057e24 */ /* 0x000fe4000f8e00ff */
[----:B------:R-:W-:Y:S02]  /*cdb0*/  IMAD.U32 R6, RZ, RZ, UR8 ;  /* 0x00000008ff067e24 */ /* 0x000fe4000f8e00ff */
[----:B------:R-:W-:-:S02]  /*cdc0*/  IMAD.U32 R7, RZ, RZ, UR9 ;  /* 0x00000009ff077e24 */ /* 0x000fc4000f8e00ff */
[----:B------:R-:W-:Y:S02]  /*cdd0*/  IMAD.U32 R10, RZ, RZ, UR4 ;  /* 0x00000004ff0a7e24 */ /* 0x000fe4000f8e00ff */
[----:B------:R-:W-:Y:S02]  /*cde0*/  IMAD.U32 R11, RZ, RZ, UR5 ;  /* 0x00000005ff0b7e24 */ /* 0x000fe4000f8e00ff */
[----:B--2---:R-:W-:Y:S02]  /*cdf0*/  IMAD.MOV.U32 R8, RZ, RZ, 0x70 ;  /* 0x00000070ff087424 */ /* 0x004fe400078e00ff */
[----:B------:R-:W-:-:S07]  /*ce00*/  IMAD.MOV.U32 R12, RZ, RZ, 0x1 ;  /* 0x00000001ff0c7424 */ /* 0x000fce00078e00ff */
[----:B------:R-:W-:-:S07]  /*ce10*/  LEPC R20, `(.L_x_48) ;  /* 0x000000001014794e */ /* 0x000fce0000000000 */
[----:B01-3--:R-:W-:Y:S05]  /*ce20*/  CALL.ABS.NOINC R2 ;  /* 0x0000000002007343 */ /* 0x00bfea0003c00000 */
.L_x_48:
[----:B------:R-:W3:Y:S01]  /*ce30*/  LDL.LU R4, [R1+0x18] ;  /* 0x0000180001047983 */ /* 0x000ee20000300800 */
[----:B-1----:R-:W-:Y:S01]  /*ce40*/  SHF.R.S32.HI R0, RZ, 0x1f, R16 ;  /* 0x0000001fff007819 */ /* 0x002fe20000011410 */
[----:B------:R-:W-:Y:S01]  /*ce50*/  ULDC.64 UR4, c[0x0][0x2d8] ;  /* 0x0000b60000047ab9 */ /* 0x000fe20000000a00 */
[----:B--2---:R-:W1:Y:S01]  /*ce60*/  LDC R8, c[0x0][0x448] ;  /* 0x00011200ff087b82 */ /* 0x004e620000000800 */
[----:B------:R-:W2:Y:S01]  /*ce70*/  LDL.LU R7, [R1+0x20] ;  /* 0x0000200001077983 */ /* 0x000ea20000300800 */
[----:B------:R-:W-:-:S03]  /*ce80*/  ULDC.64 UR6, c[0x0][0x280] ;  /* 0x0000a00000067ab9 */ /* 0x000fc60000000a00 */
[----:B------:R-:W4:Y:S01]  /*ce90*/  LDL R5, [R1+0x28] ;  /* 0x0000280001057983 */ /* 0x000f220000100800 */
[----:B------:R-:W-:Y:S02]  /*cea0*/  IMAD R0, R0, UR4, RZ ;  /* 0x0000000400007c24 */ /* 0x000fe4000f8e02ff */
[C---:B------:R-:W-:Y:S01]  /*ceb0*/  IMAD.WIDE.U32 R2, R16.reuse, UR4, RZ ;  /* 0x0000000410027c25 */ /* 0x040fe2000f8e00ff */
[----:B------:R-:W0:Y:S03]  /*cec0*/  S2R R10, SR_TID.X ;  /* 0x00000000000a7919 */ /* 0x000e260000002100 */
[----:B------:R-:W-:Y:S01]  /*ced0*/  IMAD R0, R16, UR5, R0 ;  /* 0x0000000510007c24 */ /* 0x000fe2000f8e0200 */
[----:B------:R-:W-:-:S03]  /*cee0*/  ULDC.64 UR4, c[0x0][0x2e0] ;  /* 0x0000b80000047ab9 */ /* 0x000fc60000000a00 */
[----:B------:R-:W-:Y:S01]  /*cef0*/  IMAD.IADD R3, R3, 0x1, R0 ;  /* 0x0000000103037824 */ /* 0x000fe200078e0200 */
[----:B-1----:R-:W-:-:S13]  /*cf00*/  ISETP.NE.AND P0, PT, R8, 0x1, PT ;  /* 0x000000010800780c */ /* 0x002fda0003f05270 */
[----:B------:R-:W1:Y:S01]  /*cf10*/  @P0 LDC R6, c[0x0][0x44c] ;  /* 0x00011300ff060b82 */ /* 0x000e620000000800 */
[----:B0-----:R-:W-:-:S05]  /*cf20*/  IMAD.SHL.U32 R10, R10, 0x8, RZ ;  /* 0x000000080a0a7824 */ /* 0x001fca00078e00ff */
[----:B------:R-:W-:Y:S02]  /*cf30*/  LOP3.LUT R10, R10, 0x38, RZ, 0xc0, !PT ;  /* 0x000000380a0a7812 */ /* 0x000fe400078ec0ff */
[----:B---3--:R-:W-:Y:S01]  /*cf40*/  SHF.R.S32.HI R0, RZ, 0x1f, R4 ;  /* 0x0000001fff007819 */ /* 0x008fe20000011404 */
[----:B------:R-:W-:-:S04]  /*cf50*/  IMAD.WIDE.U32 R2, R4, UR4, R2 ;  /* 0x0000000404027c25 */ /* 0x000fc8000f8e0002 */
[----:B------:R-:W-:Y:S01]  /*cf60*/  IMAD R0, R0, UR4, RZ ;  /* 0x0000000400007c24 */ /* 0x000fe2000f8e02ff */
[----:B------:R-:W-:-:S03]  /*cf70*/  ULDC UR4, c[0x0][0xc38] ;  /* 0x00030e0000047ab9 */ /* 0x000fc60000000800 */
[----:B------:R-:W-:Y:S02]  /*cf80*/  IMAD R0, R4, UR5, R0 ;  /* 0x0000000504007c24 */ /* 0x000fe4000f8e0200 */
[----:B------:R-:W0:Y:S02]  /*cf90*/  S2R R4, SR_TID.X ;  /* 0x0000000000047919 */ /* 0x000e240000002100 */
[----:B------:R-:W-:Y:S02]  /*cfa0*/  IMAD.IADD R3, R3, 0x1, R0 ;  /* 0x0000000103037824 */ /* 0x000fe400078e0200 */
[----:B--2---:R-:W-:Y:S02]  /*cfb0*/  IMAD.MOV R0, RZ, RZ, -R7 ;  /* 0x000000ffff007224 */ /* 0x004fe400078e0a07 */
[----:B------:R-:W2:Y:S02]  /*cfc0*/  @P0 LDC R7, c[0x0][0x450] ;  /* 0x00011400ff070b82 */ /* 0x000ea40000000800 */
[----:B----4-:R-:W-:Y:S01]  /*cfd0*/  IMAD R0, R0, UR4, R5 ;  /* 0x0000000400007c24 */ /* 0x010fe2000f8e0205 */
[----:B------:R-:W-:-:S03]  /*cfe0*/  ULDC.64 UR4, c[0x0][0x2d0] ;  /* 0x0000b40000047ab9 */ /* 0x000fc60000000a00 */
[----:B------:R-:W-:Y:S01]  /*cff0*/  IMAD.SHL.U32 R5, R0, 0x80, RZ ;  /* 0x0000008000057824 */ /* 0x000fe200078e00ff */
[----:B0-----:R-:W-:-:S04]  /*d000*/  LOP3.LUT R4, R4, 0x7f, RZ, 0xc0, !PT ;  /* 0x0000007f04047812 */ /* 0x001fc800078ec0ff */
[----:B------:R-:W-:Y:S02]  /*d010*/  SHF.R.U32.HI R9, RZ, 0x3, R4 ;  /* 0x00000003ff097819 */ /* 0x000fe40000011604 */
[----:B------:R-:W0:Y:S02]  /*d020*/  S2R R4, SR_TID.X ;  /* 0x0000000000047919 */ /* 0x000e240000002100 */
[----:B0-----:R-:W-:-:S05]  /*d030*/  IMAD.SHL.U32 R4, R4, 0x10, RZ ;  /* 0x0000001004047824 */ /* 0x001fca00078e00ff */
[----:B------:R-:W-:Y:S02]  /*d040*/  LOP3.LUT R4, R9, 0x70, R4, 0xf8, !PT ;  /* 0x0000007009047812 */ /* 0x000fe400078ef804 */
[----:B------:R-:W0:Y:S02]  /*d050*/  S2R R9, SR_TID.X ;  /* 0x0000000000097919 */ /* 0x000e240000002100 */
[----:B------:R-:W-:-:S05]  /*d060*/  LOP3.LUT R0, R4, R5, RZ, 0xfc, !PT ;  /* 0x0000000504007212 */ /* 0x000fca00078efcff */
[----:B-1----:R-:W-:-:S04]  /*d070*/  @P0 IMAD.HI.U32 R6, R0, R6, RZ ;  /* 0x0000000600060227 */ /* 0x002fc800078e00ff */
[----:B------:R-:W-:Y:S01]  /*d080*/  IMAD.MOV.U32 R4, RZ, RZ, R0 ;  /* 0x000000ffff047224 */ /* 0x000fe200078e0000 */
[----:B--2---:R-:W-:-:S05]  /*d090*/  @P0 SHF.R.U32.HI R4, RZ, R7, R6 ;  /* 0x00000007ff040219 */ /* 0x004fca0000011606 */
[----:B------:R-:W-:Y:S02]  /*d0a0*/  IMAD.MOV R6, RZ, RZ, -R4 ;  /* 0x000000ffff067224 */ /* 0x000fe400078e0a04 */
[----:B------:R-:W-:-:S04]  /*d0b0*/  IMAD.WIDE.U32 R2, R4, UR4, R2 ;  /* 0x0000000404027c25 */ /* 0x000fc8000f8e0002 */
[----:B------:R-:W-:Y:S01]  /*d0c0*/  IMAD R0, R8, R6, R0 ;  /* 0x0000000608007224 */ /* 0x000fe200078e0200 */
[----:B------:R-:W-:-:S05]  /*d0d0*/  SHF.R.S32.HI R6, RZ, 0x1f, R4 ;  /* 0x0000001fff067819 */ /* 0x000fca0000011404 */
[----:B------:R-:W-:Y:S02]  /*d0e0*/  IMAD R6, R6, UR4, RZ ;  /* 0x0000000406067c24 */ /* 0x000fe4000f8e02ff */
[----:B0-----:R-:W-:Y:S02]  /*d0f0*/  IMAD.SHL.U32 R9, R9, 0x8, RZ ;  /* 0x0000000809097824 */ /* 0x001fe400078e00ff */
[----:B------:R-:W-:Y:S01]  /*d100*/  IMAD R6, R4, UR5, R6 ;  /* 0x0000000504067c24 */ /* 0x000fe2000f8e0206 */
[----:B------:R-:W-:Y:S01]  /*d110*/  SHF.R.S32.HI R4, RZ, 0x1f, R0 ;  /* 0x0000001fff047819 */ /* 0x000fe20000011400 */
[----:B------:R-:W-:Y:S01]  /*d120*/  ULDC.64 UR4, c[0x0][0x2c8] ;  /* 0x0000b20000047ab9 */ /* 0x000fe20000000a00 */
[----:B------:R-:W-:Y:S01]  /*d130*/  LOP3.LUT R9, R9, 0x38, RZ, 0xc0, !PT ;  /* 0x0000003809097812 */ /* 0x000fe200078ec0ff */
[----:B------:R-:W-:Y:S02]  /*d140*/  IMAD.IADD R3, R3, 0x1, R6 ;  /* 0x0000000103037824 */ /* 0x000fe400078e0206 */
[----:B------:R-:W-:Y:S01]  /*d150*/  IMAD R4, R4, UR4, RZ ;  /* 0x0000000404047c24 */ /* 0x000fe2000f8e02ff */
[C---:B------:R-:W-:Y:S01]  /*d160*/  LOP3.LUT R12, R9.reuse, 0x40, RZ, 0xfc, !PT ;  /* 0x00000040090c7812 */ /* 0x040fe200078efcff */
[C---:B------:R-:W-:Y:S01]  /*d170*/  IMAD.WIDE.U32 R2, R0.reuse, UR4, R2 ;  /* 0x0000000400027c25 */ /* 0x040fe2000f8e0002 */
[C---:B------:R-:W-:Y:S01]  /*d180*/  LOP3.LUT R11, R9.reuse, 0x80, RZ, 0xfc, !PT ;  /* 0x00000080090b7812 */ /* 0x040fe200078efcff */
[----:B------:R-:W-:Y:S01]  /*d190*/  ULDC UR4, c[0x0][0x2b8] ;  /* 0x0000ae0000047ab9 */ /* 0x000fe20000000800 */
[----:B------:R-:W-:Y:S01]  /*d1a0*/  LOP3.LUT R9, R9, 0xc0, RZ, 0xfc, !PT ;  /* 0x000000c009097812 */ /* 0x000fe200078efcff */
[----:B------:R-:W-:Y:S01]  /*d1b0*/  IMAD R0, R0, UR5, R4 ;  /* 0x0000000500007c24 */ /* 0x000fe2000f8e0204 */
[----:B------:R-:W-:-:S02]  /*d1c0*/  ISETP.GE.AND P0, PT, R10, UR4, PT ;  /* 0x000000040a007c0c */ /* 0x000fc4000bf06270 */
[----:B------:R-:W-:Y:S02]  /*d1d0*/  ISETP.GE.AND P3, PT, R9, UR4, PT ;  /* 0x0000000409007c0c */ /* 0x000fe4000bf66270 */
[----:B------:R0:W5:Y:S01]  /*d1e0*/  LDL R9, [R1+0x14] ;  /* 0x0000140001097983 */ /* 0x0001620000100800 */
[----:B------:R-:W-:Y:S01]  /*d1f0*/  IMAD.IADD R0, R3, 0x1, R0 ;  /* 0x0000000103007824 */ /* 0x000fe200078e0200 */
[----:B------:R-:W-:Y:S02]  /*d200*/  LEA R4, P4, R2, UR6, 0x1 ;  /* 0x0000000602047c11 */ /* 0x000fe4000f8808ff */
[----:B------:R-:W-:Y:S02]  /*d210*/  ISETP.GE.AND P1, PT, R12, UR4, PT ;  /* 0x000000040c007c0c */ /* 0x000fe4000bf26270 */
[----:B------:R-:W-:Y:S01]  /*d220*/  ISETP.GE.AND P2, PT, R11, UR4, PT ;  /* 0x000000040b007c0c */ /* 0x000fe2000bf46270 */
[----:B------:R-:W-:Y:S01]  /*d230*/  UMOV UR4, 0xffffffff ;  /* 0xffffffff00047882 */ /* 0x000fe20000000000 */
[----:B------:R-:W-:-:S02]  /*d240*/  LEA.HI.X R3, R2, UR7, R0, 0x1, P4 ;  /* 0x0000000702037c11 */ /* 0x000fc4000a0f0c00 */
[----:B0-----:R-:W-:Y:S09]  /*d250*/  BRA.DIV UR4, `(.L_x_49) ;  /* 0x0000003e04807947 */ /* 0x001ff2000b800000 */
[----:B------:R-:W0:Y:S01]  /*d260*/  S2R R7, SR_TID.X ;  /* 0x0000000000077919 */ /* 0x000e220000002100 */
[----:B------:R-:W-:Y:S01]  /*d270*/  ULDC UR4, c[0x0][0x288] ;  /* 0x0000a20000047ab9 */ /* 0x000fe20000000800 */
[----:B------:R-:W-:Y:S01]  /*d280*/  ULDC.64 UR6, c[0x0][0x208] ;  /* 0x0000820000067ab9 */ /* 0x000fe20000000a00 */
[----:B------:R-:W-:Y:S01]  /*d290*/  IMAD R2, R8, UR4, RZ ;  /* 0x0000000408027c24 */ /* 0x000fe2000f8e02ff */
[----:B------:R-:W1:Y:S01]  /*d2a0*/  SHFL.IDX PT, R6, R4, RZ, 0x181f ;  /* 0x00181fff04067589 */ /* 0x000e6200000e0000 */
[----:B0-----:R-:W-:-:S04]  /*d2b0*/  LOP3.LUT R7, R7, 0x7f, RZ, 0xc0, !PT ;  /* 0x0000007f07077812 */ /* 0x001fc800078ec0ff */
[----:B------:R-:W-:Y:S02]  /*d2c0*/  SHF.R.U32.HI R11, RZ, 0x3, R7 ;  /* 0x00000003ff0b7819 */ /* 0x000fe40000011607 */
[----:B------:R-:W0:Y:S03]  /*d2d0*/  SHFL.IDX PT, R7, R3, RZ, 0x181f ;  /* 0x00181fff03077589 */ /* 0x000e2600000e0000 */
[----:B------:R-:W-:-:S04]  /*d2e0*/  IMAD.IADD R0, R11, 0x1, R5 ;  /* 0x000000010b007824 */ /* 0x000fc800078e0205 */
[C---:B------:R-:W-:Y:S01]  /*d2f0*/  VIADD R5, R0.reuse, 0x10 ;  /* 0x0000001000057836 */ /* 0x040fe20000000000 */
[----:B------:R-:W-:-:S13]  /*d300*/  ISETP.GE.AND P4, PT, R0, R2, PT ;  /* 0x000000020000720c */ /* 0x000fda0003f86270 */
[----:B-1----:R-:W-:-:S05]  /*d310*/  @!P4 LEA R6, P5, R10, R6, 0x1 ;  /* 0x000000060a06c211 */ /* 0x002fca00078a08ff */
[----:B0-----:R-:W-:-:S05]  /*d320*/  @!P4 IMAD.X R7, RZ, RZ, R7, P5 ;  /* 0x000000ffff07c224 */ /* 0x001fca00028e0607 */
[----:B------:R-:W-:Y:S01]  /*d330*/  @!PT LDS RZ, [RZ] ;  /* 0x00000000fffff984 */ /* 0x000fe20000000800 */
[----:B-----5:R-:W-:Y:S04]  /*d340*/  @!P4 LDGSTS.E.BYPASS.LTC128B.128 [R9+0x14400], desc[UR6][R6.64], !P0 ;  /* 0x144000000609cfae */ /* 0x020fe8000c101d46 */
[----:B------:R-:W-:Y:S04]  /*d350*/  @!P4 LDGSTS.E.BYPASS.LTC128B.128 [R9+0x18400], desc[UR6][R6.64+0x80], !P1 ;  /* 0x184000800609cfae */ /* 0x000fe8000c901d46 */
[----:B------:R-:W-:Y:S04]  /*d360*/  @!P4 LDGSTS.E.BYPASS.LTC128B.128 [R9+0x1c400], desc[UR6][R6.64+0x100], !P2 ;  /* 0x1c4001000609cfae */ /* 0x000fe8000d101d46 */
[----:B------:R0:W-:Y:S01]  /*d370*/  @!P4 LDGSTS.E.BYPASS.LTC128B.128 [R9+0x20400], desc[UR6][R6.64+0x180], !P3 ;  /* 0x204001800609cfae */ /* 0x0001e2000d901d46 */
[----:B------:R-:W-:-:S03]  /*d380*/  ISETP.GE.AND P4, PT, R5, R2, PT ;  /* 0x000000020500720c */ /* 0x000fc60003f86270 */
[----:B------:R-:W-:Y:S04]  /*d390*/  SHFL.IDX PT, R5, R3, 0x1, 0x181f ;  /* 0x00381f0003057f89 */ /* 0x000fe800000e0000 */
[----:B0-----:R-:W0:Y:S06]  /*d3a0*/  SHFL.IDX PT, R6, R4, 0x1, 0x181f ;  /* 0x00381f0004067f89 */ /* 0x001e2c00000e0000 */
[----:B0-----:R-:W-:-:S05]  /*d3b0*/  @!P4 LEA R6, P5, R10, R6, 0x1 ;  /* 0x000000060a06c211 */ /* 0x001fca00078a08ff */
[----:B------:R-:W-:-:S04]  /*d3c0*/  @!P4 IMAD.X R5, RZ, RZ, R5, P5 ;  /* 0x000000ffff05c224 */ /* 0x000fc800028e0605 */
[----:B------:R-:W-:Y:S02]  /*d3d0*/  @!P4 IMAD.MOV.U32 R7, RZ, RZ, R5 ;  /* 0x000000ffff07c224 */ /* 0x000fe400078e0005 */
[----:B------:R-:W-:-:S03]  /*d3e0*/  VIADD R5, R0, 0x20 ;  /* 0x0000002000057836 */ /* 0x000fc60000000000 */
[----:B------:R-:W-:Y:S04]  /*d3f0*/  @!P4 LDGSTS.E.BYPASS.LTC128B.128 [R9+0x14c00], desc[UR6][R6.64], !P0 ;  /* 0x14c000000609cfae */ /* 0x000fe8000c101d46 */
        /* <DEDUP_REMOVED lines=39> */
[----:B0-----:R-:W-:-:S04]  /*d670*/  @!P4 LEA R6, P5, R10, R6, 0x1 ;  /* 0x000000060a06c211 */ /* 0x001fc800078a08ff */
[----:B------:R-:W-:-:S05]  /*d680*/  @!P4 IADD3.X R5, RZ, R5, RZ, P5, !PT ;  /* 0x00000005ff05c210 */ /* 0x000fca0002ffe4ff */
        /* <DEDUP_REMOVED lines=12> */
[----:B------:R0:W1:Y:S04]  /*d750*/  SHFL.IDX PT, R5, R3, 0x7, 0x181f ;  /* 0x00f81f0003057f89 */ /* 0x00006800000e0000 */
[----:B------:R0:W-:Y:S04]  /*d760*/  @!P4 LDGSTS.E.BYPASS.LTC128B.128 [R9+0x17400], desc[UR6][R6.64], !P0 ;  /* 0x174000000609cfae */ /* 0x0001e8000c101d46 */
[----:B------:R0:W-:Y:S04]  /*d770*/  @!P4 LDGSTS.E.BYPASS.LTC128B.128 [R9+0x1b400], desc[UR6][R6.64+0x80], !P1 ;  /* 0x1b4000800609cfae */ /* 0x0001e8000c901d46 */
[----:B------:R0:W-:Y:S04]  /*d780*/  @!P4 LDGSTS.E.BYPASS.LTC128B.128 [R9+0x1f400], desc[UR6][R6.64+0x100], !P2 ;  /* 0x1f4001000609cfae */ /* 0x0001e8000d101d46 */
[----:B------:R0:W-:Y:S04]  /*d790*/  @!P4 LDGSTS.E.BYPASS.LTC128B.128 [R9+0x23400], desc[UR6][R6.64+0x180], !P3 ;  /* 0x234001800609cfae */ /* 0x0001e8000d901d46 */
[----:B------:R0:W2:Y:S02]  /*d7a0*/  SHFL.IDX PT, R3, R4, 0x7, 0x181f ;  /* 0x00f81f0004037f89 */ /* 0x0000a400000e0000 */
.L_x_162:
[----:B------:R-:W-:Y:S01]  /*d7b0*/  VIADD R0, R0, 0x70 ;  /* 0x0000007000007836 */ /* 0x000fe20000000000 */
[----:B------:R-:W-:Y:S04]  /*d7c0*/  BSSY B0, `(.L_x_50) ;  /* 0x000000d000007945 */ /* 0x000fe80003800000 */
[----:B------:R-:W-:-:S13]  /*d7d0*/  ISETP.GE.AND P4, PT, R0, R2, PT ;  /* 0x000000020000720c */ /* 0x000fda0003f86270 */
[----:B------:R-:W-:Y:S05]  /*d7e0*/  @P4 BRA `(.L_x_51) ;  /* 0x0000000000284947 */ /* 0x000fea0003800000 */
[----:B--2---:R-:W-:Y:S01]  /*d7f0*/  LEA R2, P4, R10, R3, 0x1 ;  /* 0x000000030a027211 */ /* 0x004fe200078808ff */
[----:B------:R-:W-:-:S04]  /*d800*/  ULDC.64 UR4, c[0x0][0x208] ;  /* 0x0000820000047ab9 */ /* 0x000fc80000000a00 */
[----:B01----:R-:W-:-:S05]  /*d810*/  IMAD.X R3, RZ, RZ, R5, P4 ;  /* 0x000000ffff037224 */ /* 0x003fca00020e0605 */
[----:B------:R-:W-:Y:S01]  /*d820*/  @!PT LDS RZ, [RZ] ;  /* 0x00000000fffff984 */ /* 0x000fe20000000800 */
[----:B------:R-:W-:Y:S01]  /*d830*/  @!PT LDS RZ, [RZ] ;  /* 0x00000000fffff984 */ /* 0x000fe20000000800 */
[----:B------:R-:W-:Y:S01]  /*d840*/  @!PT LDS RZ, [RZ] ;  /* 0x00000000fffff984 */ /* 0x000fe20000000800 */
[----:B------:R3:W-:Y:S04]  /*d850*/  LDGSTS.E.BYPASS.LTC128B.128 [R9+0x17c00], desc[UR4][R2.64], !P0 ;  /* 0x17c0000002097fae */ /* 0x0007e8000c101d44 */
[----:B------:R3:W-:Y:S04]  /*d860*/  LDGSTS.E.BYPASS.LTC128B.128 [R9+0x1bc00], desc[UR4][R2.64+0x80], !P1 ;  /* 0x1bc0008002097fae */ /* 0x0007e8000c901d44 */
[----:B------:R3:W-:Y:S04]  /*d870*/  LDGSTS.E.BYPASS.LTC128B.128 [R9+0x1fc00], desc[UR4][R2.64+0x100], !P2 ;  /* 0x1fc0010002097fae */ /* 0x0007e8000d101d44 */
[----:B------:R3:W-:Y:S02]  /*d880*/  LDGSTS.E.BYPASS.LTC128B.128 [R9+0x23c00], desc[UR4][R2.64+0x180], !P3 ;  /* 0x23c0018002097fae */ /* 0x0007e4000d901d44 */
.L_x_51:
[----:B------:R-:W-:Y:S05]  /*d890*/  BSYNC B0 ;  /* 0x0000000000007941 */ /* 0x000fea0003800000 */
.L_x_50:
[----:B---3--:R-:W3:Y:S01]  /*d8a0*/  LDL R2, [R1+0x30] ;  /* 0x0000300001027983 */ /* 0x008ee20000100800 */
[----:B------:R-:W-:Y:S01]  /*d8b0*/  NOP ;  /* 0x0000000000007918 */ /* 0x000fe20000000000 */
[----:B------:R-:W-:Y:S02]  /*d8c0*/  SYNCS.ARRIVE.TRANS64.RED.A0T1 RZ, [UR36+0x38800], RZ ;  /* 0x038800ffffff79a7 */ /* 0x000fe40008200424 */
[----:B------:R-:W-:Y:S01]  /*d8d0*/  ARRIVES.LDGSTSBAR.64.TRANSCNT [UR36+0x38800] ;  /* 0x03880000ff0079b0 */ /* 0x000fe20008000aa4 */
[----:B---3--:R-:W-:-:S04]  /*d8e0*/  LOP3.LUT R0, R2, 0x1, RZ, 0xc, !PT ;  /* 0x0000000102007812 */ /* 0x008fc800078e0cff */
[----:B------:R-:W-:Y:S01]  /*d8f0*/  SHF.L.U32 R0, R0, 0x1f, RZ ;  /* 0x0000001f00007819 */ /* 0x000fe200000006ff */
[----:B------:R-:W-:Y:S01]  /*d900*/  NOP ;  /* 0x0000000000007918 */ /* 0x000fe20000000000 */
[----:B------:R-:W3:Y:S01]  /*d910*/  LDL.LU R2, [R1+0x2c] ;  /* 0x00002c0001027983 */ /* 0x000ee20000300800 */
[----:B------:R-:W-:Y:S01]  /*d920*/  SYNCS.ARRIVE.TRANS64.A1T0 RZ, [UR36+0x38800], RZ ;  /* 0x038800ffffff79a7 */ /* 0x000fe20008100024 */
[----:B------:R-:W-:Y:S01]  /*d930*/  BSSY B0, `(.L_x_52) ;  /* 0x0000005000007945 */ /* 0x000fe20003800000 */
[----:B------:R-:W-:Y:S01]  /*d940*/  IMAD.U32 R12, RZ, RZ, UR36 ;  /* 0x00000024ff0c7e24 */ /* 0x000fe2000f8e00ff */
[----:B------:R-:W4:Y:S01]  /*d950*/  SYNCS.PHASECHK.TRANS64.TRYWAIT P0, [UR36+0x38820], R0 ;  /* 0x03882000ff0075a7 */ /* 0x000f220008000164 */
[----:B---3--:R-:W-:Y:S01]  /*d960*/  ISETP.GE.AND P1, PT, R2, 0x51, PT ;  /* 0x000000510200780c */ /* 0x008fe20003f26270 */
[----:B----4-:R-:W-:-:S12]  /*d970*/  @!P0 BRA `(.L_x_53) ;  /* 0x0000004000a08947 */ /* 0x010fd80003800000 */
.L_x_163:
[----:B------:R-:W-:Y:S05]  /*d980*/  BSYNC B0 ;  /* 0x0000000000007941 */ /* 0x000fea0003800000 */
.L_x_52:
[----:B------:R-:W-:Y:S01]  /*d990*/  VIADD R10, R12, 0x38800 ;  /* 0x000388000c0a7836 */ /* 0x000fe20000000000 */
[----:B------:R-:W-:Y:S06]  /*d9a0*/  @!P1 BRA `(.L_x_54) ;  /* 0x00000028003c9947 */ /* 0x000fec0003800000 */
[----:B------:R-:W0:Y:S01]  /*d9b0*/  LDL R2, [R1+0x24] ;  /* 0x0000240001027983 */ /* 0x000e220000100800 */
[----:B---3--:R-:W-:Y:S02]  /*d9c0*/  IMAD.MOV.U32 R0, RZ, RZ, 0x1 ;  /* 0x00000001ff007424 */ /* 0x008fe400078e00ff */
[----:B0-----:R-:W-:-:S05]  /*d9d0*/  IMAD.MOV R9, RZ, RZ, -R2 ;  /* 0x000000ffff097224 */ /* 0x001fca00078e0a02 */
[----:B------:R-:W-:-:S05]  /*d9e0*/  VIADDMNMX R9, R9, R0, 0xffffffff, !PT ;  /* 0xffffffff09097446 */ /* 0x000fca0007800100 */
[----:B------:R-:W-:-:S05]  /*d9f0*/  IMAD.IADD R0, R2, 0x1, R9 ;  /* 0x0000000102007824 */ /* 0x000fca00078e0209 */
[----:B------:R-:W-:-:S04]  /*da00*/  LOP3.LUT R0, R0, 0x1, RZ, 0xc0, !PT ;  /* 0x0000000100007812 */ /* 0x000fc800078ec0ff */
[----:B------:R-:W-:Y:S01]  /*da10*/  ISETP.NE.U32.AND P0, PT, R0, 0x1, PT ;  /* 0x000000010000780c */ /* 0x000fe20003f05070 */
[----:B------:R-:W-:-:S12]  /*da20*/  VIADD R0, R2, 0xfffffffe ;  /* 0xfffffffe02007836 */ /* 0x000fd80000000000 */
[----:B------:R-:W-:Y:S05]  /*da30*/  @P0 BRA `(.L_x_55) ;  /* 0x0000000c00600947 */ /* 0x000fea0003800000 */
[----:B--2---:R-:W2:Y:S04]  /*da40*/  LDL R3, [R1+0xc] ;  /* 0x00000c0001037983 */ /* 0x004ea80000100800 */
[----:B------:R-:W3:Y:S01]  /*da50*/  LDL R2, [R1] ;  /* 0x0000000001027983 */ /* 0x000ee20000100800 */
[----:B------:R-:W-:Y:S01]  /*da60*/  VIADD R4, R18, 0x1 ;  /* 0x0000000112047836 */ /* 0x000fe20000000000 */
[----:B------:R-:W-:Y:S04]  /*da70*/  BSSY B0, `(.L_x_56) ;  /* 0x00000d0000007945 */ /* 0x000fe80003800000 */
[----:B------:R-:W-:-:S04]  /*da80*/  ISETP.NE.AND P0, PT, R4, 0x2, PT ;  /* 0x000000020400780c */ /* 0x000fc80003f05270 */
[----:B------:R-:W-:Y:S02]  /*da90*/  SEL R8, RZ, 0x1, P0 ;  /* 0x00000001ff087807 */ /* 0x000fe40000000000 */
[----:B------:R-:W-:Y:S02]  /*daa0*/  SEL R4, R4, RZ, P0 ;  /* 0x000000ff04047207 */ /* 0x000fe40000000000 */
[----:B--2---:R-:W-:Y:S02]  /*dab0*/  ISETP.NE.AND P2, PT, R3, RZ, PT ;  /* 0x000000ff0300720c */ /* 0x004fe40003f45270 */
[----:B---3--:R-:W-:-:S11]  /*dac0*/  LOP3.LUT R8, R2, R8, RZ, 0x3c, !PT ;  /* 0x0000000802087212 */ /* 0x008fd600078e3cff */
[----:B------:R-:W-:Y:S05]  /*dad0*/  @!P2 BRA `(.L_x_57) ;  /* 0x0000000c0024a947 */ /* 0x000fea0003800000 */
[----:B------:R-:W2:Y:S01]  /*dae0*/  LDL R2, [R1+0x10] ;  /* 0x0000100001027983 */ /* 0x000ea20000100800 */
[----:B------:R-:W-:Y:S01]  /*daf0*/  IMAD.MOV.U32 R6, RZ, RZ, R17 ;  /* 0x000000ffff067224 */ /* 0x000fe200078e0011 */
[----:B--2---:R-:W-:-:S13]  /*db00*/  ISETP.NE.AND P2, PT, R2, RZ, PT ;  /* 0x000000ff0200720c */ /* 0x004fda0003f45270 */
[----:B------:R-:W-:Y:S05]  /*db10*/  @!P2 BRA `(.L_x_58) ;  /* 0x000000000050a947 */ /* 0x000fea0003800000 */
[----:B------:R-:W2:Y:S01]  /*db20*/  LDL R7, [R1+0x8] ;  /* 0x0000080001077983 */ /* 0x000ea20000100800 */
[----:B------:R-:W0:Y:S01]  /*db30*/  LDC R6, c[0x0][0x43c] ;  /* 0x00010f00ff067b82 */ /* 0x000e220000000800 */
[----:B------:R-:W-:Y:S01]  /*db40*/  ULDC.64 UR4, c[0x0][0x428] ;  /* 0x00010a0000047ab9 */ /* 0x000fe20000000a00 */
[----:B------:R-:W-:Y:S01]  /*db50*/  ULDC.64 UR6, c[0x0][0x208] ;  /* 0x0000820000067ab9 */ /* 0x000fe20000000a00 */
[----:B0-----:R-:W-:-:S13]  /*db60*/  ISETP.NE.AND P0, PT, R6, 0x1, PT ;  /* 0x000000010600780c */ /* 0x001fda0003f05270 */
[----:B------:R-:W1:Y:S02]  /*db70*/  @P0 LDC.64 R2, c[0x0][0x440] ;  /* 0x00011000ff020b82 */ /* 0x000e640000000a00 */
[----:B-1----:R-:W-:-:S04]  /*db80*/  @P0 IMAD.HI.U32 R5, R0, R2, RZ ;  /* 0x0000000200050227 */ /* 0x002fc800078e00ff */
[----:B------:R-:W-:Y:S01]  /*db90*/  IMAD.MOV.U32 R2, RZ, RZ, R0 ;  /* 0x000000ffff027224 */ /* 0x000fe200078e0000 */
[----:B------:R-:W-:-:S05]  /*dba0*/  @P0 SHF.R.U32.HI R2, RZ, R3, R5 ;  /* 0x00000003ff020219 */ /* 0x000fca0000011605 */
[----:B------:R-:W-:-:S04]  /*dbb0*/  IMAD.MOV R3, RZ, RZ, -R2 ;  /* 0x000000ffff037224 */ /* 0x000fc800078e0a02 */
[----:B------:R-:W-:Y:S01]  /*dbc0*/  IMAD R0, R6, R3, R0 ;  /* 0x0000000306007224 */ /* 0x000fe200078e0200 */
[----:B------:R-:W-:-:S03]  /*dbd0*/  SHF.R.S32.HI R3, RZ, 0x1f, R2 ;  /* 0x0000001fff037819 */ /* 0x000fc60000011402 */
[----:B------:R-:W-:-:S04]  /*dbe0*/  IMAD.WIDE.U32 R2, R19, UR4, R2 ;  /* 0x0000000413027c25 */ /* 0x000fc8000f8e0002 */
[----:B--2---:R-:W-:-:S04]  /*dbf0*/  IMAD R5, R7, UR4, RZ ;  /* 0x0000000407057c24 */ /* 0x004fc8000f8e02ff */
[----:B------:R-:W-:Y:S01]  /*dc00*/  IMAD R5, R19, UR5, R5 ;  /* 0x0000000513057c24 */ /* 0x000fe2000f8e0205 */
[----:B------:R-:W-:Y:S02]  /*dc10*/  ULDC.64 UR4, c[0x0][0x418] ;  /* 0x0001060000047ab9 */ /* 0x000fe40000000a00 */
[----:B------:R-:W-:Y:S01]  /*dc20*/  LEA R6, P0, R2, UR4, 0x2 ;  /* 0x0000000402067c11 */ /* 0x000fe2000f8010ff */
[----:B------:R-:W-:-:S05]  /*dc30*/  IMAD.IADD R3, R5, 0x1, R3 ;  /* 0x0000000105037824 */ /* 0x000fca00078e0203 */
[----:B------:R-:W-:-:S05]  /*dc40*/  LEA.HI.X R7, R2, UR5, R3, 0x2, P0 ;  /* 0x0000000502077c11 */ /* 0x000fca00080f1403 */
[----:B------:R0:W5:Y:S02]  /*dc50*/  LDG.E R6, desc[UR6][R6.64] ;  /* 0x0000000606067981 */ /* 0x000164000c1e1900 */
.L_x_58:
[----:B------:R-:W-:Y:S01]  /*dc60*/  LEA R3, R4, UR36, 0x3 ;  /* 0x0000002404037c11 */ /* 0x000fe2000f8e18ff */
[----:B------:R-:W-:Y:S01]  /*dc70*/  BSSY B1, `(.L_x_59) ;  /* 0x0000004000017945 */ /* 0x000fe20003800000 */
[----:B------:R-:W-:-:S04]  /*dc80*/  SHF.L.U32 R2, R8, 0x1f, RZ ;  /* 0x0000001f08027819 */ /* 0x000fc800000006ff */
[----:B------:R-:W2:Y:S02]  /*dc90*/  SYNCS.PHASECHK.TRANS64.TRYWAIT P0, [R3+URZ+0x38840], R2 ;  /* 0x03884002030075a7 */ /* 0x000ea4000800017f */
[----:B--2---:R-:W-:Y:S05]  /*dca0*/  @!P0 BRA `(.L_x_60) ;  /* 0x0000003c00e88947 */ /* 0x004fea0003800000 */
.L_x_164:
[----:B------:R-:W-:Y:S05]  /*dcb0*/  BSYNC B1 ;  /* 0x0000000000017941 */ /* 0x000fea0003800000 */
.L_x_59:
[----:B-1----:R-:W1:Y:S01]  /*dcc0*/  S2R R5, SR_TID.X ;  /* 0x0000000000057919 */ /* 0x002e620000002100 */
[----:B------:R-:W-:Y:S01]  /*dcd0*/  BSSY B1, `(.L_x_61) ;  /* 0x000000b000017945 */ /* 0x000fe20003800000 */
[----:B-1----:R-:W-:-:S04]  /*dce0*/  LOP3.LUT R5, R5, 0x7f, RZ, 0xc0, !PT ;  /* 0x0000007f05057812 */ /* 0x002fc800078ec0ff */
[----:B------:R-:W-:-:S13]  /*dcf0*/  ISETP.NE.AND P1, PT, R5, RZ, PT ;  /* 0x000000ff0500720c */ /* 0x000fda0003f25270 */
[----:B------:R-:W-:Y:S05]  /*dd00*/  @P1 BRA `(.L_x_62) ;  /* 0x00000000001c1947 */ /* 0x000fea0003800000 */
[----:B------:R-:W1:Y:S01]  /*dd10*/  S2R R5, SR_TID.X ;  /* 0x0000000000057919 */ /* 0x000e620000002100 */
[----:B--2---:R-:W-:-:S04]  /*dd20*/  IMAD.MOV.U32 R2, RZ, RZ, 0xa000 ;  /* 0x0000a000ff027424 */ /* 0x004fc800078e00ff */
[----:B------:R3:W-:Y:S01]  /*dd30*/  SYNCS.ARRIVE.TRANS64 RZ, [R3+URZ+0x38830], R2 ;  /* 0x0388300203ff79a7 */ /* 0x0007e2000800003f */
[----:B-1----:R-:W-:-:S04]  /*dd40*/  LOP3.LUT R5, R5, 0x1f, RZ, 0xc0, !PT ;  /* 0x0000001f05057812 */ /* 0x002fc800078ec0ff */
[----:B------:R-:W-:-:S13]  /*dd50*/  ISETP.NE.AND P0, PT, R5, RZ, PT ;  /* 0x000000ff0500720c */ /* 0x000fda0003f05270 */
[----:B---3--:R-:W-:Y:S05]  /*dd60*/  @!P0 BRA `(.L_x_62) ;  /* 0x0000000000048947 */ /* 0x008fea0003800000 */
[----:B------:R-:W-:Y:S01]  /*dd70*/  BPT.TRAP 0x1 ;  /* 0x000000040000795c */ /* 0x000fe20000300000 */
.L_x_62:
[----:B------:R-:W-:Y:S05]  /*dd80*/  BSYNC B1 ;  /* 0x0000000000017941 */ /* 0x000fea0003800000 */
.L_x_61:
[----:B------:R-:W-:Y:S01]  /*dd90*/  IMAD.MOV.U32 R11, RZ, RZ, RZ ;  /* 0x000000ffff0b7224 */ /* 0x000fe200078e00ff */
[----:B------:R-:W-:Y:S01]  /*dda0*/  UIADD3 UR4, UP0, UR38, 0x370, URZ ;  /* 0x0000037026047890 */ /* 0x000fe2000ff1e03f */
[----:B------:R-:W-:Y:S01]  /*ddb0*/  IMAD R5, R4, 0xa000, R12 ;  /* 0x0000a00004057824 */ /* 0x000fe200078e020c */
[----:B------:R-:W-:Y:S01]  /*ddc0*/  PLOP3.LUT P0, PT, PT, PT, PT, 0x80, 0x0 ;  /* 0x000000000000781c */ /* 0x000fe20003f0f070 */
[----:B--2---:R-:W-:Y:S01]  /*ddd0*/  VIADD R3, R3, 0x38830 ;  /* 0x0003883003037836 */ /* 0x004fe20000000000 */
[----:B------:R-:W-:Y:S01]  /*dde0*/  R2UR UR10, R11 ;  /* 0x000000000b0a72ca */ /* 0x000fe200000e0000 */
[----:B------:R-:W-:Y:S01]  /*ddf0*/  IMAD R2, R0, 0x50, RZ ;  /* 0x0000005000027824 */ /* 0x000fe200078e02ff */
[----:B------:R-:W-:Y:S01]  /*de00*/  UIADD3.X UR5, URZ, UR39, URZ, UP0, !UPT ;  /* 0x000000273f057290 */ /* 0x000fe200087fe43f */
[----:B0-----:R-:W-:Y:S01]  /*de10*/  VIADD R7, R5, 0x24400 ;  /* 0x0002440005077836 */ /* 0x001fe20000000000 */
[----:B------:R-:W-:Y:S01]  /*de20*/  UMOV UR6, 0x0 ;  /* 0x0000000000067882 */ /* 0x000fe20000000000 */
[----:B------:R-:W-:-:S10]  /*de30*/  UMOV UR7, 0x14f00000 ;  /* 0x14f0000000077882 */ /* 0x000fd40000000000 */
.L_x_63:
[----:B------:R-:W-:-:S13]  /*de40*/  @P0 ELECT P2, URZ, PT ;  /* 0x00000000003f082f */ /* 0x000fda0003840000 */
[----:B-----5:R-:W-:Y:S02]  /*de50*/  @P2 R2UR UR13, R6 ;  /* 0x00000000060d22ca */ /* 0x020fe400000e0000 */
[----:B------:R-:W-:Y:S02]  /*de60*/  @P2 R2UR UR12, R16 ;  /* 0x00000000100c22ca */ /* 0x000fe400000e0000 */
[----:B------:R-:W-:Y:S02]  /*de70*/  @P2 R2UR UR11, R2 ;  /* 0x00000000020b22ca */ /* 0x000fe400000e0000 */
[----:B------:R-:W-:Y:S02]  /*de80*/  @P2 R2UR UR9, R3 ;  /* 0x00000000030922ca */ /* 0x000fe400000e0000 */
[----:B------:R-:W-:Y:S02]  /*de90*/  @P2 R2UR UR8, R7 ;  /* 0x00000000070822ca */ /* 0x000fe400000e0000 */
[----:B------:R-:W-:-:S02]  /*dea0*/  @P2 PLOP3.LUT P0, PT, P2, PT, PT, 0x8, 0x0 ;  /* 0x000000000000281c */ /* 0x000fc4000170e170 */
[----:B------:R-:W-:-:S09]  /*deb0*/  PLOP3.LUT P2, PT, PT, PT, PT, 0x8, 0x0 ;  /* 0x000000000000781c */ /* 0x000fd20003f4e170 */
[----:B------:R0:W-:Y:S02]  /*dec0*/  UTMALDG.4D [UR8], [UR4], desc[UR6] ;  /* 0x00000608040075b4 */ /* 0x0001e40008019000 */
[----:B0-----:R-:W-:Y:S05]  /*ded0*/  @P0 BRA.U.ANY `(.L_x_63) ;  /* 0xfffffffd00d80947 */ /* 0x001fea000393ffff */
[----:B------:R-:W-:Y:S01]  /*dee0*/  IMAD.MOV.U32 R21, RZ, RZ, 0x40 ;  /* 0x00000040ff157424 */ /* 0x000fe200078e00ff */
[----:B------:R-:W-:Y:S01]  /*def0*/  PLOP3.LUT P0, PT, PT, PT, PT, 0x80, 0x0 ;  /* 0x000000000000781c */ /* 0x000fe20003f0f070 */
[----:B------:R-:W-:Y:S01]  /*df00*/  VIADD R7, R5, 0x26c00 ;  /* 0x00026c0005077836 */ /* 0x000fe20000000000 */
[----:B------:R-:W-:Y:S01]  /*df10*/  UMOV UR6, 0x0 ;  /* 0x0000000000067882 */ /* 0x000fe20000000000 */
[----:B------:R-:W-:Y:S01]  /*df20*/  UMOV UR7, 0x14f00000 ;  /* 0x14f0000000077882 */ /* 0x000fe20000000000 */
[----:B------:R-:W-:-:S15]  /*df30*/  R2UR UR10, R21 ;  /* 0x00000000150a72ca */ /* 0x000fde00000e0000 */
.L_x_64:
[----:B------:R-:W-:-:S13]  /*df40*/  @P0 ELECT P2, URZ, PT ;  /* 0x00000000003f082f */ /* 0x000fda0003840000 */
[----:B------:R-:W-:Y:S02]  /*df50*/  @P2 R2UR UR13, R6 ;  /* 0x00000000060d22ca */ /* 0x000fe400000e0000 */
        /* <DEDUP_REMOVED lines=14> */
.L_x_65:
        /* <DEDUP_REMOVED lines=12> */
[----:B------:R-:W-:Y:S01]  /*e100*/  UMOV UR6, 0x0 ;  /* 0x0000000000067882 */ /* 0x000fe20000000000 */
[----:B------:R-:W-:Y:S01]  /*e110*/  IADD3 R5, R5, 0x2bc00, RZ ;  /* 0x0002bc0005057810 */ /* 0x000fe20007ffe0ff */
[----:B------:R-:W-:Y:S01]  /*e120*/  UMOV UR7, 0x14f00000 ;  /* 0x14f0000000077882 */ /* 0x000fe20000000000 */
[----:B------:R-:W-:-:S15]  /*e130*/  R2UR UR10, R13 ;  /* 0x000000000d0a72ca */ /* 0x000fde00000e0000 */
.L_x_66:
        /* <DEDUP_REMOVED lines=10> */
[----:B------:R-:W2:Y:S01]  /*e1e0*/  LDL.LU R7, [R1] ;  /* 0x0000000001077983 */ /* 0x000ea20000300800 */
[----:B------:R-:W-:Y:S01]  /*e1f0*/  IMAD R3, R18, 0x8, R10 ;  /* 0x0000000812037824 */ /* 0x000fe200078e020a */
[----:B------:R-:W-:Y:S01]  /*e200*/  BSSY B1, `(.L_x_67) ;  /* 0x0000004000017945 */ /* 0x000fe20003800000 */
[----:B--2---:R-:W-:-:S04]  /*e210*/  SHF.L.U32 R2, R7, 0x1f, RZ ;  /* 0x0000001f07027819 */ /* 0x004fc800000006ff */
[----:B------:R-:W0:Y:S02]  /*e220*/  SYNCS.PHASECHK.TRANS64.TRYWAIT P0, [R3+URZ+0x60], R2 ;  /* 0x00006002030075a7 */ /* 0x000e24000800017f */
[----:B0-----:R-:W-:Y:S05]  /*e230*/  @!P0 BRA `(.L_x_68) ;  /* 0x0000003800988947 */ /* 0x001fea0003800000 */
.L_x_165:
[----:B------:R-:W-:Y:S05]  /*e240*/  BSYNC B1 ;  /* 0x0000000000017941 */ /* 0x000fea0003800000 */
.L_x_67:
[----:B------:R-:W-:Y:S01]  /*e250*/  BSSY B1, `(.L_x_69) ;  /* 0x000000c000017945 */ /* 0x000fe20003800000 */
[----:B------:R-:W-:Y:S02]  /*e260*/  IMAD.MOV.U32 R14, RZ, RZ, 0x0 ;  /* 0x00000000ff0e7424 */ /* 0x000fe400078e00ff */
[----:B------:R-:W-:Y:S01]  /*e270*/  IMAD.MOV.U32 R15, RZ, RZ, 0x14f00000 ;  /* 0x14f00000ff0f7424 */ /* 0x000fe200078e00ff */
[----:B------:R-:W-:Y:S06]  /*e280*/  @P1 BRA `(.L_x_70) ;  /* 0x0000000000201947 */ /* 0x000fec0003800000 */
[----:B------:R-:W1:Y:S01]  /*e290*/  S2R R5, SR_TID.X ;  /* 0x0000000000057919 */ /* 0x000e620000002100 */
[----:B0-----:R-:W-:Y:S01]  /*e2a0*/  LEA R2, R18, UR36, 0x3 ;  /* 0x0000002412027c11 */ /* 0x001fe2000f8e18ff */
[----:B------:R-:W-:-:S04]  /*e2b0*/  IMAD.MOV.U32 R3, RZ, RZ, 0xa000 ;  /* 0x0000a000ff037424 */ /* 0x000fc800078e00ff */
[----:B------:R2:W-:Y:S01]  /*e2c0*/  SYNCS.ARRIVE.TRANS64 RZ, [R2+URZ+0x38850], R3 ;  /* 0x0388500302ff79a7 */ /* 0x0005e2000800003f */
[----:B-1----:R-:W-:-:S04]  /*e2d0*/  LOP3.LUT R5, R5, 0x1f, RZ, 0xc0, !PT ;  /* 0x0000001f05057812 */ /* 0x002fc800078ec0ff */
[----:B------:R-:W-:-:S13]  /*e2e0*/  ISETP.NE.AND P0, PT, R5, RZ, PT ;  /* 0x000000ff0500720c */ /* 0x000fda0003f05270 */
[----:B--2---:R-:W-:Y:S05]  /*e2f0*/  @!P0 BRA `(.L_x_70) ;  /* 0x0000000000048947 */ /* 0x004fea0003800000 */
[----:B------:R-:W-:Y:S01]  /*e300*/  BPT.TRAP 0x1 ;  /* 0x000000040000795c */ /* 0x000fe20000300000 */
.L_x_70:
[----:B------:R-:W-:Y:S05]  /*e310*/  BSYNC B1 ;  /* 0x0000000000017941 */ /* 0x000fea0003800000 */
.L_x_69:
[----:B------:R-:W2:Y:S01]  /*e320*/  LDL.LU R5, [R1+0x4] ;  /* 0x0000040001057983 */ /* 0x000ea20000300800 */
[----:B------:R-:W-:Y:S01]  /*e330*/  R2UR UR10, R11 ;  /* 0x000000000b0a72ca */ /* 0x000fe200000e0000 */
[----:B0-----:R-:W-:Y:S01]  /*e340*/  IMAD R3, R18, 0xa000, R12 ;  /* 0x0000a00012037824 */ /* 0x001fe200078e020c */
[----:B------:R-:W-:Y:S01]  /*e350*/  R2UR UR6, R14 ;  /* 0x000000000e0672ca */ /* 0x000fe200000e0000 */
[----:B------:R-:W-:Y:S01]  /*e360*/  UIADD3 UR4, UP0, UR38, 0x470, URZ ;  /* 0x0000047026047890 */ /* 0x000fe2000ff1e03f */
[----:B------:R-:W-:Y:S01]  /*e370*/  R2UR UR7, R15 ;  /* 0x000000000f0772ca */ /* 0x000fe200000e0000 */
[----:B------:R-:W-:Y:S01]  /*e380*/  VIADD R7, R3, 0x400 ;  /* 0x0000040003077836 */ /* 0x000fe20000000000 */
[----:B------:R-:W-:Y:S01]  /*e390*/  LEA R2, R18, UR36, 0x3 ;  /* 0x0000002412027c11 */ /* 0x000fe2000f8e18ff */
[----:B------:R-:W-:Y:S01]  /*e3a0*/  UIADD3.X UR5, URZ, UR39, URZ, UP0, !UPT ;  /* 0x000000273f057290 */ /* 0x000fe200087fe43f */
[----:B------:R-:W-:-:S03]  /*e3b0*/  PLOP3.LUT P0, PT, PT, PT, PT, 0x80, 0x0 ;  /* 0x000000000000781c */ /* 0x000fc60003f0f070 */
[----:B------:R-:W-:Y:S02]  /*e3c0*/  VIADD R2, R2, 0x38850 ;  /* 0x0003885002027836 */ /* 0x000fe40000000000 */
[----:B--2---:R-:W-:-:S08]  /*e3d0*/  IMAD R5, R5, 0x50, RZ ;  /* 0x0000005005057824 */ /* 0x004fd000078e02ff */
.L_x_71:
        /* <DEDUP_REMOVED lines=10> */
[----:B------:R-:W-:Y:S01]  /*e480*/  R2UR UR10, R21 ;  /* 0x00000000150a72ca */ /* 0x000fe200000e0000 */
[----:B------:R-:W-:Y:S01]  /*e490*/  VIADD R7, R3, 0x2c00 ;  /* 0x00002c0003077836 */ /* 0x000fe20000000000 */
[----:B------:R-:W-:Y:S02]  /*e4a0*/  R2UR UR6, R14 ;  /* 0x000000000e0672ca */ /* 0x000fe400000e0000 */
[----:B------:R-:W-:Y:S02]  /*e4b0*/  R2UR UR7, R15 ;  /* 0x000000000f0772ca */ /* 0x000fe400000e0000 */
[----:B------:R-:W-:-:S13]  /*e4c0*/  PLOP3.LUT P0, PT, PT, PT, PT, 0x80, 0x0 ;  /* 0x000000000000781c */ /* 0x000fda0003f0f070 */
.L_x_72:
        /* <DEDUP_REMOVED lines=15> */
.L_x_73:
        /* <DEDUP_REMOVED lines=15> */
.L_x_74:
        /* <DEDUP_REMOVED lines=10> */
[----:B------:R0:W-:Y:S01]  /*e750*/  STL [R1+0x4], R0 ;  /* 0x0000040001007387 */ /* 0x0001e20000100800 */
[----:B------:R-:W-:-:S07]  /*e760*/  IMAD.MOV.U32 R17, RZ, RZ, R6 ;  /* 0x000000ffff117224 */ /* 0x000fce00078e0006 */
.L_x_57:
[----:B------:R-:W-:Y:S05]  /*e770*/  BSYNC B0 ;  /* 0x0000000000007941 */ /* 0x000fea0003800000 */
.L_x_56:
[----:B0-----:R-:W2:Y:S01]  /*e780*/  LDL.LU R0, [R1+0x24] ;  /* 0x0000240001007983 */ /* 0x001ea20000300800 */
[----:B------:R-:W-:-:S03]  /*e790*/  IMAD.MOV.U32 R18, RZ, RZ, R4 ;  /* 0x000000ffff127224 */ /* 0x000fc600078e0004 */
[----:B------:R0:W-:Y:S02]  /*e7a0*/  STL [R1], R8 ;  /* 0x0000000801007387 */ /* 0x0001e40000100800 */
[----:B0-2---:R-:W-:-:S07]  /*e7b0*/  VIADD R0, R0, 0xfffffffd ;  /* 0xfffffffd00007836 */ /* 0x005fce0000000000 */
.L_x_55:
[----:B------:R-:W3:Y:S01]  /*e7c0*/  LDL.LU R2, [R1+0x1c] ;  /* 0x00001c0001027983 */ /* 0x000ee20000300800 */
[----:B------:R-:W-:Y:S01]  /*e7d0*/  IMAD.MOV R9, RZ, RZ, -R9 ;  /* 0x000000ffff097224 */ /* 0x000fe200078e0a09 */
[----:B------:R-:W-:Y:S04]  /*e7e0*/  BSSY B0, `(.L_x_54) ;  /* 0x00001ab000007945 */ /* 0x000fe80003800000 */
[----:B---3--:R-:W-:-:S13]  /*e7f0*/  ISETP.NE.AND P0, PT, R2, R9, PT ;  /* 0x000000090200720c */ /* 0x008fda0003f05270 */
[----:B------:R-:W-:Y:S05]  /*e800*/  @!P0 BRA `(.L_x_75) ;  /* 0x0000001800a08947 */ /* 0x000fea0003800000 */
[----:B------:R-:W-:-:S07]  /*e810*/  IMAD.MOV.U32 R4, RZ, RZ, R17 ;  /* 0x000000ffff047224 */ /* 0x000fce00078e0011 */
.L_x_114:
[----:B--2---:R-:W2:Y:S04]  /*e820*/  LDL R3, [R1+0xc] ;  /* 0x00000c0001037983 */ /* 0x004ea80000100800 */
[----:B---3--:R-:W3:Y:S01]  /*e830*/  LDL R2, [R1] ;  /* 0x0000000001027983 */ /* 0x008ee20000100800 */
[----:B------:R-:W-:Y:S01]  /*e840*/  VIADD R6, R18, 0x1 ;  /* 0x0000000112067836 */ /* 0x000fe20000000000 */
[----:B------:R-:W-:Y:S04]  /*e850*/  BSSY B1, `(.L_x_76) ;  /* 0x00000ce000017945 */ /* 0x000fe80003800000 */
[----:B------:R-:W-:-:S04]  /*e860*/  ISETP.NE.AND P0, PT, R6, 0x2, PT ;  /* 0x000000020600780c */ /* 0x000fc80003f05270 */
[----:B------:R-:W-:Y:S02]  /*e870*/  SEL R7, RZ, 0x1, P0 ;  /* 0x00000001ff077807 */ /* 0x000fe40000000000 */
[----:B------:R-:W-:Y:S02]  /*e880*/  SEL R6, R6, RZ, P0 ;  /* 0x000000ff06067207 */ /* 0x000fe40000000000 */
[----:B--2---:R-:W-:Y:S02]  /*e890*/  ISETP.NE.AND P1, PT, R3, RZ, PT ;  /* 0x000000ff0300720c */ /* 0x004fe40003f25270 */
[----:B---3--:R-:W-:-:S11]  /*e8a0*/  LOP3.LUT R7, R2, R7, RZ, 0x3c, !PT ;  /* 0x0000000702077212 */ /* 0x008fd600078e3cff */
[----:B0-----:R-:W-:Y:S05]  /*e8b0*/  @!P1 BRA `(.L_x_77) ;  /* 0x0000000c001c9947 */ /* 0x001fea0003800000 */
[----:B------:R-:W2:Y:S01]  /*e8c0*/  LDL R2, [R1+0x10] ;  /* 0x0000100001027983 */ /* 0x000ea20000100800 */
[----:B------:R-:W-:Y:S01]  /*e8d0*/  IMAD.MOV.U32 R8, RZ, RZ, R0 ;  /* 0x000000ffff087224 */ /* 0x000fe200078e0000 */
[----:B--2---:R-:W-:-:S13]  /*e8e0*/  ISETP.NE.AND P1, PT, R2, RZ, PT ;  /* 0x000000ff0200720c */ /* 0x004fda0003f25270 */
[----:B------:R-:W-:Y:S05]  /*e8f0*/  @!P1 BRA `(.L_x_78) ;  /* 0x0000000000509947 */ /* 0x000fea0003800000 */
[----:B------:R-:W2:Y:S01]  /*e900*/  LDL R9, [R1+0x8] ;  /* 0x0000080001097983 */ /* 0x000ea20000100800 */
[----:B-1----:R-:W0:Y:S01]  /*e910*/  LDC R5, c[0x0][0x43c] ;  /* 0x00010f00ff057b82 */ /* 0x002e220000000800 */
[----:B------:R-:W-:Y:S01]  /*e920*/  ULDC.64 UR4, c[0x0][0x428] ;  /* 0x00010a0000047ab9 */ /* 0x000fe20000000a00 */
[----:B------:R-:W-:Y:S01]  /*e930*/  ULDC.64 UR6, c[0x0][0x208] ;  /* 0x0000820000067ab9 */ /* 0x000fe20000000a00 */
[----:B0-----:R-:W-:-:S13]  /*e940*/  ISETP.NE.AND P0, PT, R5, 0x1, PT ;  /* 0x000000010500780c */ /* 0x001fda0003f05270 */
[----:B------:R-:W0:Y:S02]  /*e950*/  @P0 LDC.64 R2, c[0x0][0x440] ;  /* 0x00011000ff020b82 */ /* 0x000e240000000a00 */
[----:B0-----:R-:W-:-:S04]  /*e960*/  @P0 IMAD.HI.U32 R4, R0, R2, RZ ;  /* 0x0000000200040227 */ /* 0x001fc800078e00ff */
[----:B------:R-:W-:Y:S01]  /*e970*/  IMAD.MOV.U32 R2, RZ, RZ, R0 ;  /* 0x000000ffff027224 */ /* 0x000fe200078e0000 */
[----:B------:R-:W-:-:S04]  /*e980*/  @P0 SHF.R.U32.HI R2, RZ, R3, R4 ;  /* 0x00000003ff020219 */ /* 0x000fc80000011604 */
[--C-:B------:R-:W-:Y:S01]  /*e990*/  SHF.R.S32.HI R3, RZ, 0x1f, R2.reuse ;  /* 0x0000001fff037819 */ /* 0x100fe20000011402 */
[--C-:B------:R-:W-:Y:S02]  /*e9a0*/  IMAD.MOV R8, RZ, RZ, -R2.reuse ;  /* 0x000000ffff087224 */ /* 0x100fe400078e0a02 */
[----:B------:R-:W-:-:S04]  /*e9b0*/  IMAD.WIDE.U32 R2, R19, UR4, R2 ;  /* 0x0000000413027c25 */ /* 0x000fc8000f8e0002 */
[----:B------:R-:W-:Y:S02]  /*e9c0*/  IMAD R8, R5, R8, R0 ;  /* 0x0000000805087224 */ /* 0x000fe400078e0200 */
[----:B--2---:R-:W-:-:S04]  /*e9d0*/  IMAD R4, R9, UR4, RZ ;  /* 0x0000000409047c24 */ /* 0x004fc8000f8e02ff */
[----:B------:R-:W-:Y:S01]  /*e9e0*/  IMAD R4, R19, UR5, R4 ;  /* 0x0000000513047c24 */ /* 0x000fe2000f8e0204 */
[----:B------:R-:W-:-:S03]  /*e9f0*/  ULDC.64 UR4, c[0x0][0x418] ;  /* 0x0001060000047ab9 */ /* 0x000fc60000000a00 */
[----:B------:R-:W-:Y:S01]  /*ea00*/  IMAD.IADD R3, R4, 0x1, R3 ;  /* 0x0000000104037824 */ /* 0x000fe200078e0203 */
[----:B------:R-:W-:-:S04]  /*ea10*/  LEA R4, P0, R2, UR4, 0x2 ;  /* 0x0000000402047c11 */ /* 0x000fc8000f8010ff */
[----:B------:R-:W-:-:S05]  /*ea20*/  LEA.HI.X R5, R2, UR5, R3, 0x2, P0 ;  /* 0x0000000502057c11 */ /* 0x000fca00080f1403 */
[----:B------:R0:W5:Y:S04]  /*ea30*/  LDG.E R4, desc[UR6][R4.64] ;  /* 0x0000000604047981 */ /* 0x000168000c1e1900 */
.L_x_78:
[----:B------:R-:W-:Y:S01]  /*ea40*/  LEA R3, R6, UR36, 0x3 ;  /* 0x0000002406037c11 */ /* 0x000fe2000f8e18ff */
[----:B------:R-:W-:Y:S01]  /*ea50*/  BSSY B2, `(.L_x_79) ;  /* 0x0000004000027945 */ /* 0x000fe20003800000 */
[----:B------:R-:W-:-:S04]  /*ea60*/  SHF.L.U32 R2, R7, 0x1f, RZ ;  /* 0x0000001f07027819 */ /* 0x000fc800000006ff */
[----:B------:R-:W2:Y:S02]  /*ea70*/  SYNCS.PHASECHK.TRANS64.TRYWAIT P0, [R3+URZ+0x38840], R2 ;  /* 0x03884002030075a7 */ /* 0x000ea4000800017f */
[----:B--2---:R-:W-:Y:S05]  /*ea80*/  @!P0 BRA `(.L_x_80) ;  /* 0x0000003000988947 */ /* 0x004fea0003800000 */
.L_x_166:
[----:B------:R-:W-:Y:S05]  /*ea90*/  BSYNC B2 ;  /* 0x0000000000027941 */ /* 0x000fea0003800000 */
.L_x_79:
[----:B01----:R-:W0:Y:S01]  /*eaa0*/  S2R R5, SR_TID.X ;  /* 0x0000000000057919 */ /* 0x003e220000002100 */
[----:B------:R-:W-:Y:S01]  /*eab0*/  BSSY B2, `(.L_x_81) ;  /* 0x000000b000027945 */ /* 0x000fe20003800000 */
[----:B0-----:R-:W-:-:S04]  /*eac0*/  LOP3.LUT R5, R5, 0x7f, RZ, 0xc0, !PT ;  /* 0x0000007f05057812 */ /* 0x001fc800078ec0ff */
[----:B------:R-:W-:-:S13]  /*ead0*/  ISETP.NE.AND P1, PT, R5, RZ, PT ;  /* 0x000000ff0500720c */ /* 0x000fda0003f25270 */
[----:B------:R-:W-:Y:S05]  /*eae0*/  @P1 BRA `(.L_x_82) ;  /* 0x00000000001c1947 */ /* 0x000fea0003800000 */
[----:B------:R-:W0:Y:S01]  /*eaf0*/  S2R R5, SR_TID.X ;  /* 0x0000000000057919 */ /* 0x000e220000002100 */
[----:B--2---:R-:W-:-:S04]  /*eb00*/  IMAD.MOV.U32 R2, RZ, RZ, 0xa000 ;  /* 0x0000a000ff027424 */ /* 0x004fc800078e00ff */
[----:B------:R1:W-:Y:S01]  /*eb10*/  SYNCS.ARRIVE.TRANS64 RZ, [R3+URZ+0x38830], R2 ;  /* 0x0388300203ff79a7 */ /* 0x0003e2000800003f */
[----:B0-----:R-:W-:-:S04]  /*eb20*/  LOP3.LUT R5, R5, 0x1f, RZ, 0xc0, !PT ;  /* 0x0000001f05057812 */ /* 0x001fc800078ec0ff */
[----:B------:R-:W-:-:S13]  /*eb30*/  ISETP.NE.AND P0, PT, R5, RZ, PT ;  /* 0x000000ff0500720c */ /* 0x000fda0003f05270 */
[----:B-1----:R-:W-:Y:S05]  /*eb40*/  @!P0 BRA `(.L_x_82) ;  /* 0x0000000000048947 */ /* 0x002fea0003800000 */
[----:B------:R-:W-:Y:S01]  /*eb50*/  BPT.TRAP 0x1 ;  /* 0x000000040000795c */ /* 0x000fe20000300000 */
.L_x_82:
[----:B------:R-:W-:Y:S05]  /*eb60*/  BSYNC B2 ;  /* 0x0000000000027941 */ /* 0x000fea0003800000 */
.L_x_81:
        /* <DEDUP_REMOVED lines=8> */
[----:B------:R-:W-:Y:S01]  /*ebf0*/  VIADD R9, R5, 0x24400 ;  /* 0x0002440005097836 */ /* 0x000fe20000000000 */
[----:B------:R-:W-:Y:S01]  /*ec00*/  UMOV UR6, 0x0 ;  /* 0x0000000000067882 */ /* 0x000fe20000000000 */
[----:B------:R-:W-:-:S10]  /*ec10*/  UMOV UR7, 0x14f00000 ;  /* 0x14f0000000077882 */ /* 0x000fd40000000000 */
.L_x_83:
        /* <DEDUP_REMOVED lines=16> */
.L_x_84:
        /* <DEDUP_REMOVED lines=16> */
.L_x_85:
        /* <DEDUP_REMOVED lines=16> */
.L_x_86:
        /* <DEDUP_REMOVED lines=16> */
.L_x_167:
[----:B------:R-:W-:Y:S05]  /*f020*/  BSYNC B2 ;  /* 0x0000000000027941 */ /* 0x000fea0003800000 */
.L_x_87:
[----:B------:R-:W-:Y:S01]  /*f030*/  BSSY B2, `(.L_x_89) ;  /* 0x000000b000027945 */ /* 0x000fe20003800000 */
[----:B0-----:R-:W-:Y:S02]  /*f040*/  IMAD.MOV.U32 R2, RZ, RZ, 0x0 ;  /* 0x00000000ff027424 */ /* 0x001fe400078e00ff */
[----:B------:R-:W-:Y:S01]  /*f050*/  IMAD.MOV.U32 R3, RZ, RZ, 0x14f00000 ;  /* 0x14f00000ff037424 */ /* 0x000fe200078e00ff */
[----:B------:R-:W-:Y:S06]  /*f060*/  @P1 BRA `(.L_x_90) ;  /* 0x00000000001c1947 */ /* 0x000fec0003800000 */
[----:B------:R-:W-:-:S04]  /*f070*/  IMAD.MOV.U32 R9, RZ, RZ, 0xa000 ;  /* 0x0000a000ff097424 */ /* 0x000fc800078e00ff */
[----:B------:R0:W-:Y:S02]  /*f080*/  SYNCS.ARRIVE.TRANS64 RZ, [R5+URZ+0x50], R9 ;  /* 0x0000500905ff79a7 */ /* 0x0001e4000800003f */
[----:B0-----:R-:W0:Y:S02]  /*f090*/  S2R R9, SR_TID.X ;  /* 0x0000000000097919 */ /* 0x001e240000002100 */
[----:B0-----:R-:W-:-:S04]  /*f0a0*/  LOP3.LUT R9, R9, 0x1f, RZ, 0xc0, !PT ;  /* 0x0000001f09097812 */ /* 0x001fc800078ec0ff */
[----:B------:R-:W-:-:S13]  /*f0b0*/  ISETP.NE.AND P0, PT, R9, RZ, PT ;  /* 0x000000ff0900720c */ /* 0x000fda0003f05270 */
[----:B------:R-:W-:Y:S05]  /*f0c0*/  @!P0 BRA `(.L_x_90) ;  /* 0x0000000000048947 */ /* 0x000fea0003800000 */
[----:B------:R-:W-:Y:S01]  /*f0d0*/  BPT.TRAP 0x1 ;  /* 0x000000040000795c */ /* 0x000fe20000300000 */
.L_x_90:
[----:B------:R-:W-:Y:S05]  /*f0e0*/  BSYNC B2 ;  /* 0x0000000000027941 */ /* 0x000fea0003800000 */
.L_x_89:
[----:B------:R-:W2:Y:S01]  /*f0f0*/  LDL.LU R9, [R1+0x4] ;  /* 0x0000040001097983 */ /* 0x000ea20000300800 */
[----:B------:R-:W-:Y:S01]  /*f100*/  R2UR UR6, R2 ;  /* 0x00000000020672ca */ /* 0x000fe200000e0000 */
[----:B------:R-:W-:Y:S01]  /*f110*/  IMAD R18, R18, 0xa000, R12 ;  /* 0x0000a00012127824 */ /* 0x000fe200078e020c */
[----:B------:R-:W-:Y:S01]  /*f120*/  R2UR UR7, R3 ;  /* 0x00000000030772ca */ /* 0x000fe200000e0000 */
[----:B------:R-:W-:Y:S01]  /*f130*/  UIADD3 UR4, UP0, UR38, 0x470, URZ ;  /* 0x0000047026047890 */ /* 0x000fe2000ff1e03f */
[----:B------:R-:W-:Y:S01]  /*f140*/  R2UR UR10, R11 ;  /* 0x000000000b0a72ca */ /* 0x000fe200000e0000 */
[----:B------:R-:W-:Y:S01]  /*f150*/  VIADD R5, R5, 0x50 ;  /* 0x0000005005057836 */ /* 0x000fe20000000000 */
[----:B------:R-:W-:Y:S01]  /*f160*/  PLOP3.LUT P0, PT, PT, PT, PT, 0x80, 0x0 ;  /* 0x000000000000781c */ /* 0x000fe20003f0f070 */
[----:B------:R-:W-:Y:S01]  /*f170*/  VIADD R11, R18, 0x400 ;  /* 0x00000400120b7836 */ /* 0x000fe20000000000 */
[----:B------:R-:W-:Y:S01]  /*f180*/  UIADD3.X UR5, URZ, UR39, URZ, UP0, !UPT ;  /* 0x000000273f057290 */ /* 0x000fe200087fe43f */
[----:B--2---:R-:W-:-:S11]  /*f190*/  IMAD R9, R9, 0x50, RZ ;  /* 0x0000005009097824 */ /* 0x004fd600078e02ff */
.L_x_91:
        /* <DEDUP_REMOVED lines=15> */
.L_x_92:
        /* <DEDUP_REMOVED lines=15> */
.L_x_93:
        /* <DEDUP_REMOVED lines=15> */
.L_x_94:
        /* <DEDUP_REMOVED lines=12> */
.L_x_77:
[----:B------:R-:W-:Y:S05]  /*f530*/  BSYNC B1 ;  /* 0x0000000000017941 */ /* 0x000fea0003800000 */
.L_x_76:
[----:B------:R-:W2:Y:S01]  /*f540*/  LDL R2, [R1+0xc] ;  /* 0x00000c0001027983 */ /* 0x000ea20000100800 */
[----:B------:R-:W-:Y:S01]  /*f550*/  VIADD R18, R6, 0x1 ;  /* 0x0000000106127836 */ /* 0x000fe20000000000 */
[----:B------:R-:W-:Y:S04]  /*f560*/  BSSY B1, `(.L_x_95) ;  /* 0x00000cf000017945 */ /* 0x000fe80003800000 */
[----:B------:R-:W-:-:S04]  /*f570*/  ISETP.NE.AND P0, PT, R18, 0x2, PT ;  /* 0x000000021200780c */ /* 0x000fc80003f05270 */
[----:B------:R-:W-:Y:S02]  /*f580*/  SEL R18, R18, RZ, P0 ;  /* 0x000000ff12127207 */ /* 0x000fe40000000000 */
[----:B--2---:R-:W-:Y:S02]  /*f590*/  ISETP.NE.AND P1, PT, R2, RZ, PT ;  /* 0x000000ff0200720c */ /* 0x004fe40003f25270 */
[----:B------:R-:W-:-:S04]  /*f5a0*/  SEL R2, RZ, 0x1, P0 ;  /* 0x00000001ff027807 */ /* 0x000fc80000000000 */
[----:B------:R-:W-:-:S05]  /*f5b0*/  LOP3.LUT R9, R7, R2, RZ, 0x3c, !PT ;  /* 0x0000000207097212 */ /* 0x000fca00078e3cff */
[----:B------:R2:W-:Y:S02]  /*f5c0*/  STL [R1], R9 ;  /* 0x0000000901007387 */ /* 0x0005e40000100800 */
[----:B------:R-:W-:Y:S05]  /*f5d0*/  @!P1 BRA `(.L_x_96) ;  /* 0x0000000c001c9947 */ /* 0x000fea0003800000 */
[----:B------:R-:W3:Y:S01]  /*f5e0*/  LDL R3, [R1+0x10] ;  /* 0x0000100001037983 */ /* 0x000ee20000100800 */
[----:B0-----:R-:W-:Y:S01]  /*f5f0*/  VIADD R8, R0, 0xffffffff ;  /* 0xffffffff00087836 */ /* 0x001fe20000000000 */
[----:B---3--:R-:W-:-:S13]  /*f600*/  ISETP.NE.AND P1, PT, R3, RZ, PT ;  /* 0x000000ff0300720c */ /* 0x008fda0003f25270 */
[----:B------:R-:W-:Y:S05]  /*f610*/  @!P1 BRA `(.L_x_97) ;  /* 0x0000000000509947 */ /* 0x000fea0003800000 */
[----:B------:R-:W3:Y:S01]  /*f620*/  LDL R11, [R1+0x8] ;  /* 0x00000800010b7983 */ /* 0x000ee20000100800 */
[----:B-1----:R-:W0:Y:S01]  /*f630*/  LDC R5, c[0x0][0x43c] ;  /* 0x00010f00ff057b82 */ /* 0x002e220000000800 */
[----:B------:R-:W-:Y:S01]  /*f640*/  ULDC.64 UR4, c[0x0][0x428] ;  /* 0x00010a0000047ab9 */ /* 0x000fe20000000a00 */
[----:B------:R-:W-:Y:S01]  /*f650*/  ULDC.64 UR6, c[0x0][0x208] ;  /* 0x0000820000067ab9 */ /* 0x000fe20000000a00 */
[----:B0-----:R-:W-:-:S13]  /*f660*/  ISETP.NE.AND P0, PT, R5, 0x1, PT ;  /* 0x000000010500780c */ /* 0x001fda0003f05270 */
[----:B------:R-:W0:Y:S02]  /*f670*/  @P0 LDC.64 R2, c[0x0][0x440] ;  /* 0x00011000ff020b82 */ /* 0x000e240000000a00 */
[----:B0-----:R-:W-:-:S04]  /*f680*/  @P0 IMAD.HI.U32 R4, R8, R2, RZ ;  /* 0x0000000208040227 */ /* 0x001fc800078e00ff */
[----:B------:R-:W-:Y:S01]  /*f690*/  IMAD.MOV.U32 R2, RZ, RZ, R8 ;  /* 0x000000ffff027224 */ /* 0x000fe200078e0008 */
[----:B------:R-:W-:-:S05]  /*f6a0*/  @P0 SHF.R.U32.HI R2, RZ, R3, R4 ;  /* 0x00000003ff020219 */ /* 0x000fca0000011604 */
[----:B------:R-:W-:-:S04]  /*f6b0*/  IMAD.MOV R3, RZ, RZ, -R2 ;  /* 0x000000ffff037224 */ /* 0x000fc800078e0a02 */
[----:B------:R-:W-:Y:S01]  /*f6c0*/  IMAD R8, R5, R3, R8 ;  /* 0x0000000305087224 */ /* 0x000fe200078e0208 */
[----:B------:R-:W-:-:S03]  /*f6d0*/  SHF.R.S32.HI R3, RZ, 0x1f, R2 ;  /* 0x0000001fff037819 */ /* 0x000fc60000011402 */
[----:B------:R-:W-:-:S04]  /*f6e0*/  IMAD.WIDE.U32 R2, R19, UR4, R2 ;  /* 0x0000000413027c25 */ /* 0x000fc8000f8e0002 */
[----:B---3--:R-:W-:-:S04]  /*f6f0*/  IMAD R4, R11, UR4, RZ ;  /* 0x000000040b047c24 */ /* 0x008fc8000f8e02ff */
[----:B------:R-:W-:Y:S01]  /*f700*/  IMAD R4, R19, UR5, R4 ;  /* 0x0000000513047c24 */ /* 0x000fe2000f8e0204 */
[----:B------:R-:W-:-:S03]  /*f710*/  ULDC.64 UR4, c[0x0][0x418] ;  /* 0x0001060000047ab9 */ /* 0x000fc60000000a00 */
[----:B------:R-:W-:Y:S01]  /*f720*/  IMAD.IADD R3, R4, 0x1, R3 ;  /* 0x0000000104037824 */ /* 0x000fe200078e0203 */
[----:B------:R-:W-:-:S04]  /*f730*/  LEA R4, P0, R2, UR4, 0x2 ;  /* 0x0000000402047c11 */ /* 0x000fc8000f8010ff */
[----:B------:R-:W-:-:S05]  /*f740*/  LEA.HI.X R5, R2, UR5, R3, 0x2, P0 ;  /* 0x0000000502057c11 */ /* 0x000fca00080f1403 */
[----:B------:R0:W5:Y:S04]  /*f750*/  LDG.E R4, desc[UR6][R4.64] ;  /* 0x0000000604047981 */ /* 0x000168000c1e1900 */
.L_x_97:
[----:B------:R-:W-:Y:S01]  /*f760*/  LEA R2, R18, UR36, 0x3 ;  /* 0x0000002412027c11 */ /* 0x000fe2000f8e18ff */
[----:B------:R-:W-:Y:S01]  /*f770*/  BSSY B2, `(.L_x_98) ;  /* 0x0000004000027945 */ /* 0x000fe20003800000 */
[----:B------:R-:W-:-:S04]  /*f780*/  SHF.L.U32 R3, R9, 0x1f, RZ ;  /* 0x0000001f09037819 */ /* 0x000fc800000006ff */
[----:B------:R-:W3:Y:S02]  /*f790*/  SYNCS.PHASECHK.TRANS64.TRYWAIT P0, [R2+URZ+0x38840], R3 ;  /* 0x03884003020075a7 */ /* 0x000ee4000800017f */
[----:B---3--:R-:W-:Y:S05]  /*f7a0*/  @!P0 BRA `(.L_x_99) ;  /* 0x0000002400788947 */ /* 0x008fea0003800000 */
.L_x_168:
[----:B------:R-:W-:Y:S05]  /*f7b0*/  BSYNC B2 ;  /* 0x0000000000027941 */ /* 0x000fea0003800000 */
.L_x_98:
[----:B01----:R-:W0:Y:S01]  /*f7c0*/  S2R R5, SR_TID.X ;  /* 0x0000000000057919 */ /* 0x003e220000002100 */
[----:B------:R-:W-:Y:S01]  /*f7d0*/  BSSY B2, `(.L_x_100) ;  /* 0x000000b000027945 */ /* 0x000fe20003800000 */
[----:B0-----:R-:W-:-:S04]  /*f7e0*/  LOP3.LUT R5, R5, 0x7f, RZ, 0xc0, !PT ;  /* 0x0000007f05057812 */ /* 0x001fc800078ec0ff */
[----:B------:R-:W-:-:S13]  /*f7f0*/  ISETP.NE.AND P1, PT, R5, RZ, PT ;  /* 0x000000ff0500720c */ /* 0x000fda0003f25270 */
[----:B------:R-:W-:Y:S05]  /*f800*/  @P1 BRA `(.L_x_101) ;  /* 0x00000000001c1947 */ /* 0x000fea0003800000 */
[----:B------:R-:W0:Y:S01]  /*f810*/  S2R R5, SR_TID.X ;  /* 0x0000000000057919 */ /* 0x000e220000002100 */
[----:B---3--:R-:W-:-:S04]  /*f820*/  IMAD.MOV.U32 R3, RZ, RZ, 0xa000 ;  /* 0x0000a000ff037424 */ /* 0x008fc800078e00ff */
[----:B------:R1:W-:Y:S01]  /*f830*/  SYNCS.ARRIVE.TRANS64 RZ, [R2+URZ+0x38830], R3 ;  /* 0x0388300302ff79a7 */ /* 0x0003e2000800003f */
[----:B0-----:R-:W-:-:S04]  /*f840*/  LOP3.LUT R5, R5, 0x1f, RZ, 0xc0, !PT ;  /* 0x0000001f05057812 */ /* 0x001fc800078ec0ff */
[----:B------:R-:W-:-:S13]  /*f850*/  ISETP.NE.AND P0, PT, R5, RZ, PT ;  /* 0x000000ff0500720c */ /* 0x000fda0003f05270 */
[----:B-1----:R-:W-:Y:S05]  /*f860*/  @!P0 BRA `(.L_x_101) ;  /* 0x0000000000048947 */ /* 0x002fea0003800000 */
[----:B------:R-:W-:Y:S01]  /*f870*/  BPT.TRAP 0x1 ;  /* 0x000000040000795c */ /* 0x000fe20000300000 */
.L_x_101:
[----:B------:R-:W-:Y:S05]  /*f880*/  BSYNC B2 ;  /* 0x0000000000027941 */ /* 0x000fea0003800000 */
.L_x_100:
[----:B------:R-:W-:Y:S01]  /*f890*/  IMAD.MOV.U32 R11, RZ, RZ, RZ ;  /* 0x000000ffff0b7224 */ /* 0x000fe200078e00ff */
[----:B------:R-:W-:Y:S01]  /*f8a0*/  UIADD3 UR4, UP0, UR38, 0x370, URZ ;  /* 0x0000037026047890 */ /* 0x000fe2000ff1e03f */
[C---:B---3--:R-:W-:Y:S01]  /*f8b0*/  IMAD R3, R18.reuse, 0x8, R10 ;  /* 0x0000000812037824 */ /* 0x048fe200078e020a */
[----:B------:R-:W-:Y:S01]  /*f8c0*/  PLOP3.LUT P0, PT, PT, PT, PT, 0x80, 0x0 ;  /* 0x000000000000781c */ /* 0x000fe20003f0f070 */
[----:B------:R-:W-:Y:S01]  /*f8d0*/  IMAD R5, R18, 0xa000, R12 ;  /* 0x0000a00012057824 */ /* 0x000fe200078e020c */
[----:B------:R-:W-:Y:S01]  /*f8e0*/  R2UR UR10, R11 ;  /* 0x000000000b0a72ca */ /* 0x000fe200000e0000 */
[----:B------:R-:W-:Y:S01]  /*f8f0*/  VIADD R3, R3, 0x30 ;  /* 0x0000003003037836 */ /* 0x000fe20000000000 */
[----:B------:R-:W-:Y:S01]  /*f900*/  UIADD3.X UR5, URZ, UR39, URZ, UP0, !UPT ;  /* 0x000000273f057290 */ /* 0x000fe200087fe43f */
[----:B------:R-:W-:Y:S01]  /*f910*/  IMAD R2, R8, 0x50, RZ ;  /* 0x0000005008027824 */ /* 0x000fe200078e02ff */
[----:B------:R-:W-:Y:S01]  /*f920*/  UMOV UR6, 0x0 ;  /* 0x0000000000067882 */ /* 0x000fe20000000000 */
[----:B--2---:R-:W-:Y:S01]  /*f930*/  VIADD R9, R5, 0x24400 ;  /* 0x0002440005097836 */ /* 0x004fe20000000000 */
[----:B------:R-:W-:-:S09]  /*f940*/  UMOV UR7, 0x14f00000 ;  /* 0x14f0000000077882 */ /* 0x000fd20000000000 */
.L_x_102:
        /* <DEDUP_REMOVED lines=16> */
.L_x_103:
        /* <DEDUP_REMOVED lines=16> */
.L_x_104:
        /* <DEDUP_REMOVED lines=10> */
[----:B------:R-:W-:Y:S01]  /*fbf0*/  MOV R13, 0xc0 ;  /* 0x000000c0000d7802 */ /* 0x000fe20000000f00 */
[----:B------:R-:W-:Y:S01]  /*fc00*/  VIADD R5, R5, 0x2bc00 ;  /* 0x0002bc0005057836 */ /* 0x000fe20000000000 */
[----:B------:R-:W-:Y:S01]  /*fc10*/  PLOP3.LUT P0, PT, PT, PT, PT, 0x80, 0x0 ;  /* 0x000000000000781c */ /* 0x000fe20003f0f070 */
[----:B------:R-:W-:Y:S01]  /*fc20*/  UMOV UR6, 0x0 ;  /* 0x0000000000067882 */ /* 0x000fe20000000000 */
[----:B------:R-:W-:Y:S01]  /*fc30*/  R2UR UR10, R13 ;  /* 0x000000000d0a72ca */ /* 0x000fe200000e0000 */
[----:B------:R-:W-:-:S14]  /*fc40*/  UMOV UR7, 0x14f00000 ;  /* 0x14f0000000077882 */ /* 0x000fdc0000000000 */
.L_x_105:
        /* <DEDUP_REMOVED lines=10> */
[----:B------:R-:W-:Y:S01]  /*fcf0*/  SHF.L.U32 R7, R7, 0x1f, RZ ;  /* 0x0000001f07077819 */ /* 0x000fe200000006ff */
[----:B------:R-:W-:Y:S01]  /*fd00*/  IMAD R5, R6, 0x8, R10 ;  /* 0x0000000806057824 */ /* 0x000fe200078e020a */
[----:B------:R-:W-:Y:S03]  /*fd10*/  BSSY B2, `(.L_x_106) ;  /* 0x0000003000027945 */ /* 0x000fe60003800000 */
[----:B------:R-:W0:Y:S02]  /*fd20*/  SYNCS.PHASECHK.TRANS64.TRYWAIT P0, [R5+URZ+0x60], R7 ;  /* 0x00006007050075a7 */ /* 0x000e24000800017f */
[----:B0-----:R-:W-:Y:S05]  /*fd30*/  @!P0 BRA `(.L_x_107) ;  /* 0x0000002000288947 */ /* 0x001fea0003800000 */
.L_x_169:
[----:B------:R-:W-:Y:S05]  /*fd40*/  BSYNC B2 ;  /* 0x0000000000027941 */ /* 0x000fea0003800000 */
.L_x_106:
[----:B------:R-:W-:Y:S01]  /*fd50*/  BSSY B2, `(.L_x_108) ;  /* 0x000000b000027945 */ /* 0x000fe20003800000 */
[----:B------:R-:W-:Y:S02]  /*fd60*/  IMAD.MOV.U32 R2, RZ, RZ, 0x0 ;  /* 0x00000000ff027424 */ /* 0x000fe400078e00ff */
[----:B------:R-:W-:Y:S01]  /*fd70*/  IMAD.MOV.U32 R3, RZ, RZ, 0x14f00000 ;  /* 0x14f00000ff037424 */ /* 0x000fe200078e00ff */
[----:B------:R-:W-:Y:S06]  /*fd80*/  @P1 BRA `(.L_x_109) ;  /* 0x00000000001c1947 */ /* 0x000fec0003800000 */
[----:B------:R-:W1:Y:S01]  /*fd90*/  S2R R9, SR_TID.X ;  /* 0x0000000000097919 */ /* 0x000e620000002100 */
[----:B0-----:R-:W-:-:S04]  /*fda0*/  IMAD.MOV.U32 R7, RZ, RZ, 0xa000 ;  /* 0x0000a000ff077424 */ /* 0x001fc800078e00ff */
[----:B------:R2:W-:Y:S01]  /*fdb0*/  SYNCS.ARRIVE.TRANS64 RZ, [R5+URZ+0x50], R7 ;  /* 0x0000500705ff79a7 */ /* 0x0005e2000800003f */
[----:B-1----:R-:W-:-:S04]  /*fdc0*/  LOP3.LUT R9, R9, 0x1f, RZ, 0xc0, !PT ;  /* 0x0000001f09097812 */ /* 0x002fc800078ec0ff */
[----:B------:R-:W-:-:S13]  /*fdd0*/  ISETP.NE.AND P0, PT, R9, RZ, PT ;  /* 0x000000ff0900720c */ /* 0x000fda0003f05270 */
[----:B--2---:R-:W-:Y:S05]  /*fde0*/  @!P0 BRA `(.L_x_109) ;  /* 0x0000000000048947 */ /* 0x004fea0003800000 */
[----:B------:R-:W-:Y:S01]  /*fdf0*/  BPT.TRAP 0x1 ;  /* 0x000000040000795c */ /* 0x000fe20000300000 */
.L_x_109:
[----:B------:R-:W-:Y:S05]  /*fe00*/  BSYNC B2 ;  /* 0x0000000000027941 */ /* 0x000fea0003800000 */
.L_x_108:
[----:B0-----:R-:W2:Y:S01]  /*fe10*/  LDL.LU R7, [R1+0x4] ;  /* 0x0000040001077983 */ /* 0x001ea20000300800 */
        /* <DEDUP_REMOVED lines=10> */
.L_x_110:
        /* <DEDUP_REMOVED lines=15> */
.L_x_111:
        /* <DEDUP_REMOVED lines=15> */
.L_x_112:
        /* <DEDUP_REMOVED lines=15> */
.L_x_113:
        /* <DEDUP_REMOVED lines=12> */
.L_x_96:
[----:B------:R-:W-:Y:S05]  /*10250*/  BSYNC B1 ;  /* 0x0000000000017941 */ /* 0x000fea0003800000 */
.L_x_95:
[C---:B------:R-:W-:Y:S01]  /*10260*/  ISETP.GT.AND P0, PT, R0.reuse, 0x1, PT ;  /* 0x000000010000780c */ /* 0x040fe20003f04270 */
[----:B------:R-:W-:-:S12]  /*10270*/  VIADD R0, R0, 0xfffffffe ;  /* 0xfffffffe00007836 */ /* 0x000fd80000000000 */
[----:B------:R-:W-:Y:S05]  /*10280*/  @P0 BRA `(.L_x_114) ;  /* 0xffffffe400640947 */ /* 0x000fea000383ffff */
.L_x_75:
[----:B------:R-:W-:Y:S05]  /*10290*/  BSYNC B0 ;  /* 0x0000000000007941 */ /* 0x000fea0003800000 */
.L_x_54:
[----:B---3--:R-:W3:Y:S01]  /*102a0*/  LDL.LU R0, [R1+0xc] ;  /* 0x00000c0001007983 */ /* 0x008ee20000300800 */
[----:B------:R-:W-:Y:S01]  /*102b0*/  BSSY B0, `(.L_x_115) ;  /* 0x0000059000007945 */ /* 0x000fe20003800000 */
[----:B---3--:R-:W-:-:S13]  /*102c0*/  ISETP.NE.AND P0, PT, R0, RZ, PT ;  /* 0x000000ff0000720c */ /* 0x008fda0003f05270 */
[----:B------:R-:W-:Y:S05]  /*102d0*/  @!P0 BRA `(.L_x_116) ;  /* 0x0000000400588947 */ /* 0x000fea0003800000 */
[----:B0-2---:R-:W2:Y:S01]  /*102e0*/  LDL R3, [R1] ;  /* 0x0000000001037983 */ /* 0x005ea20000100800 */
[----:B------:R-:W-:Y:S01]  /*102f0*/  LEA R2, R18, UR36, 0x3 ;  /* 0x0000002412027c11 */ /* 0x000fe2000f8e18ff */
[----:B------:R-:W-:Y:S01]  /*10300*/  BSSY B1, `(.L_x_117) ;  /* 0x0000007000017945 */ /* 0x000fe20003800000 */
[----:B------:R-:W0:Y:S02]  /*10310*/  S2R R0, SR_TID.X ;  /* 0x0000000000007919 */ /* 0x000e240000002100 */
[----:B0-----:R-:W-:-:S04]  /*10320*/  LOP3.LUT R0, R0, 0x7f, RZ, 0xc0, !PT ;  /* 0x0000007f00007812 */ /* 0x001fc800078ec0ff */
[----:B------:R-:W-:Y:S02]  /*10330*/  ISETP.NE.AND P1, PT, R0, RZ, PT ;  /* 0x000000ff0000720c */ /* 0x000fe40003f25270 */
[----:B--2---:R-:W-:-:S04]  /*10340*/  SHF.L.U32 R3, R3, 0x1f, RZ ;  /* 0x0000001f03037819 */ /* 0x004fc800000006ff */
[----:B------:R-:W0:Y:S02]  /*10350*/  SYNCS.PHASECHK.TRANS64.TRYWAIT P0, [R2+URZ+0x38860], R3 ;  /* 0x03886003020075a7 */ /* 0x000e24000800017f */
[----:B0-----:R-:W-:Y:S05]  /*10360*/  @!P0 BRA `(.L_x_118) ;  /* 0x0000001800b08947 */ /* 0x001fea0003800000 */
.L_x_170:
[----:B------:R-:W-:Y:S05]  /*10370*/  BSYNC B1 ;  /* 0x0000000000017941 */ /* 0x000fea0003800000 */
.L_x_117:
[----:B------:R-:W-:Y:S04]  /*10380*/  BSSY B1, `(.L_x_119) ;  /* 0x0000009000017945 */ /* 0x000fe80003800000 */
[----:B------:R-:W-:Y:S05]  /*10390*/  @P1 BRA `(.L_x_120) ;  /* 0x00000000001c1947 */ /* 0x000fea0003800000 */
[----:B------:R-:W2:Y:S01]  /*103a0*/  S2R R0, SR_TID.X ;  /* 0x0000000000007919 */ /* 0x000ea20000002100 */
[----:B0-----:R-:W-:-:S04]  /*103b0*/  IMAD.MOV.U32 R3, RZ, RZ, 0xa000 ;  /* 0x0000a000ff037424 */ /* 0x001fc800078e00ff */
[----:B------:R3:W-:Y:S01]  /*103c0*/  SYNCS.ARRIVE.TRANS64 RZ, [R2+URZ+0x38850], R3 ;  /* 0x0388500302ff79a7 */ /* 0x0007e2000800003f */
[----:B--2---:R-:W-:-:S04]  /*103d0*/  LOP3.LUT R0, R0, 0x1f, RZ, 0xc0, !PT ;  /* 0x0000001f00007812 */ /* 0x004fc800078ec0ff */
[----:B------:R-:W-:-:S13]  /*103e0*/  ISETP.NE.AND P0, PT, R0, RZ, PT ;  /* 0x000000ff0000720c */ /* 0x000fda0003f05270 */
[----:B---3--:R-:W-:Y:S05]  /*103f0*/  @!P0 BRA `(.L_x_120) ;  /* 0x0000000000048947 */ /* 0x008fea0003800000 */
[----:B------:R-:W-:Y:S01]  /*10400*/  BPT.TRAP 0x1 ;  /* 0x000000040000795c */ /* 0x000fe20000300000 */
.L_x_120:
[----:B------:R-:W-:Y:S05]  /*10410*/  BSYNC B1 ;  /* 0x0000000000017941 */ /* 0x000fea0003800000 */
.L_x_119:
[----:B------:R-:W2:Y:S01]  /*10420*/  LDL R0, [R1+0x4] ;  /* 0x0000040001007983 */ /* 0x000ea20000100800 */
[----:B------:R-:W-:Y:S01]  /*10430*/  IMAD R12, R18, 0xa000, R12 ;  /* 0x0000a000120c7824 */ /* 0x000fe200078e020c */
[----:B------:R-:W-:Y:S01]  /*10440*/  UIADD3 UR4, UP0, UR38, 0x470, URZ ;  /* 0x0000047026047890 */ /* 0x000fe2000ff1e03f */
[----:B------:R-:W-:Y:S01]  /*10450*/  PLOP3.LUT P0, PT, PT, PT, PT, 0x80, 0x0 ;  /* 0x000000000000781c */ /* 0x000fe20003f0f070 */
[----:B0-----:R-:W-:Y:S01]  /*10460*/  VIADD R2, R2, 0x38850 ;  /* 0x0003885002027836 */ /* 0x001fe20000000000 */
[----:B------:R-:W-:Y:S01]  /*10470*/  UMOV UR6, 0x0 ;  /* 0x0000000000067882 */ /* 0x000fe20000000000 */
[----:B------:R-:W-:Y:S01]  /*10480*/  VIADD R3, R12, 0x400 ;  /* 0x000004000c037836 */ /* 0x000fe20000000000 */
[----:B------:R-:W-:Y:S01]  /*10490*/  UIADD3.X UR5, URZ, UR39, URZ, UP0, !UPT ;  /* 0x000000273f057290 */ /* 0x000fe200087fe43f */
[----:B------:R-:W-:Y:S01]  /*104a0*/  UMOV UR7, 0x14f00000 ;  /* 0x14f0000000077882 */ /* 0x000fe20000000000 */
[----:B------:R-:W-:Y:S01]  /*104b0*/  UMOV UR10, URZ ;  /* 0x0000003f000a7c82 */ /* 0x000fe20008000000 */
[----:B--2---:R-:W-:-:S09]  /*104c0*/  IMAD R0, R0, 0x50, RZ ;  /* 0x0000005000007824 */ /* 0x004fd200078e02ff */
.L_x_121:
        /* <DEDUP_REMOVED lines=10> */
[----:B------:R-:W-:Y:S01]  /*10570*/  PLOP3.LUT P0, PT, PT, PT, PT, 0x80, 0x0 ;  /* 0x000000000000781c */ /* 0x000fe20003f0f070 */
[----:B------:R-:W-:Y:S01]  /*10580*/  VIADD R3, R12, 0x2c00 ;  /* 0x00002c000c037836 */ /* 0x000fe20000000000 */
[----:B------:R-:W-:Y:S01]  /*10590*/  UMOV UR6, 0x0 ;  /* 0x0000000000067882 */ /* 0x000fe20000000000 */
[----:B------:R-:W-:Y:S01]  /*105a0*/  UMOV UR7, 0x14f00000 ;  /* 0x14f0000000077882 */ /* 0x000fe20000000000 */
[----:B------:R-:W-:-:S09]  /*105b0*/  UMOV UR10, 0x40 ;  /* 0x00000040000a7882 */ /* 0x000fd20000000000 */
.L_x_122:
        /* <DEDUP_REMOVED lines=15> */
.L_x_123:
        /* <DEDUP_REMOVED lines=15> */
.L_x_124:
        /* <DEDUP_REMOVED lines=9> */
[----:B---3--:R-:W-:Y:S05]  /*10830*/  @P0 BRA.U.ANY `(.L_x_124) ;  /* 0xfffffffd00d80947 */ /* 0x008fea000393ffff */
.L_x_116:
[----:B------:R-:W-:Y:S05]  /*10840*/  BSYNC B0 ;  /* 0x0000000000007941 */ /* 0x000fea0003800000 */
.L_x_115:
[----:B-1----:R-:W3:Y:S01]  /*10850*/  LDL.LU R5, [R1+0x28] ;  /* 0x0000280001057983 */ /* 0x002ee20000300800 */
[----:B------:R-:W-:Y:S01]  /*10860*/  VIADD R18, R18, 0x1 ;  /* 0x0000000112127836 */ /* 0x000fe20000000000 */
[----:B------:R-:W-:Y:S02]  /*10870*/  ULDC UR4, c[0x0][0xc34] ;  /* 0x00030d0000047ab9 */ /* 0x000fe40000000800 */
[----:B0-----:R-:W4:Y:S04]  /*10880*/  LDL.LU R4, [R1] ;  /* 0x0000000001047983 */ /* 0x001f280000300800 */
[----:B--2---:R-:W2:Y:S01]  /*10890*/  LDL.LU R3, [R1+0x30] ;  /* 0x0000300001037983 */ /* 0x004ea20000300800 */
[----:B------:R-:W-:-:S04]  /*108a0*/  ISETP.NE.AND P0, PT, R18, 0x2, PT ;  /* 0x000000021200780c */ /* 0x000fc80003f05270 */
[----:B------:R-:W-:Y:S02]  /*108b0*/  SEL R0, RZ, 0x1, P0 ;  /* 0x00000001ff007807 */ /* 0x000fe40000000000 */
[----:B------:R-:W-:Y:S01]  /*108c0*/  SEL R18, R18, RZ, P0 ;  /* 0x000000ff12127207 */ /* 0x000fe20000000000 */
[----:B---3--:R-:W-:Y:S01]  /*108d0*/  VIADD R5, R5, UR37 ;  /* 0x0000002505057c36 */ /* 0x008fe20008000000 */
[----:B----4-:R-:W-:-:S04]  /*108e0*/  LOP3.LUT R4, R4, R0, RZ, 0x3c, !PT ;  /* 0x0000000004047212 */ /* 0x010fc800078e3cff */
[----:B------:R1:W-:Y:S01]  /*108f0*/  STL [R1+0x28], R5 ;  /* 0x0000280501007387 */ /* 0x0003e20000100800 */
[----:B------:R-:W-:Y:S01]  /*10900*/  ISETP.GE.AND P1, PT, R5, UR4, PT ;  /* 0x0000000405007c0c */ /* 0x000fe2000bf26270 */
[----:B--2---:R-:W-:-:S05]  /*10910*/  VIADD R3, R3, 0x1 ;  /* 0x0000000103037836 */ /* 0x004fca0000000000 */
[----:B------:R1:W-:Y:S04]  /*10920*/  STL [R1+0x30], R3 ;  /* 0x0000300301007387 */ /* 0x0003e80000100800 */
[----:B------:R1:W-:Y:S03]  /*10930*/  STL [R1], R4 ;  /* 0x0000000401007387 */ /* 0x0003e60000100800 */
[----:B------:R-:W-:Y:S05]  /*10940*/  @!P1 BRA `(.L_x_125) ;  /* 0xffffffb400d89947 */ /* 0x000fea000383ffff */
[----:B------:R-:W-:-:S07]  /*10950*/  LOP3.LUT R2, R3, 0x1, RZ, 0xc, !PT ;  /* 0x0000000103027812 */ /* 0x000fce00078e0cff */
.L_x_38:
[----:B01----:R-:W0:Y:S01]  /*10960*/  S2R R3, SR_CgaCtaId ;  /* 0x0000000000037919 */ /* 0x003e220000008800 */
[----:B------:R-:W-:Y:S01]  /*10970*/  MOV R0, 0x400 ;  /* 0x0000040000007802 */ /* 0x000fe20000000f00 */
[----:B------:R-:W-:Y:S03]  /*10980*/  BSSY B0, `(.L_x_126) ;  /* 0x0000005000007945 */ /* 0x000fe60003800000 */
[----:B0-----:R-:W-:Y:S02]  /*10990*/  LEA R0, R3, R0, 0x18 ;  /* 0x0000000003007211 */ /* 0x001fe400078ec0ff */
[----:B------:R-:W-:-:S04]  /*109a0*/  SHF.L.U32 R3, R2, 0x1f, RZ ;  /* 0x0000001f02037819 */ /* 0x000fc800000006ff */
[----:B------:R-:W0:Y:S02]  /*109b0*/  SYNCS.PHASECHK.TRANS64.TRYWAIT P0, [R0+URZ+0x38820], R3 ;  /* 0x03882003000075a7 */ /* 0x000e24000800017f */
[----:B0-----:R-:W-:Y:S05]  /*109c0*/  @!P0 BRA `(.L_x_127) ;  /* 0x00000014002c8947 */ /* 0x001fea0003800000 */
.L_x_171:
[----:B------:R-:W-:Y:S05]  /*109d0*/  BSYNC B0 ;  /* 0x0000000000007941 */ /* 0x000fea0003800000 */
.L_x_126:
[----:B------:R-:W-:-:S03]  /*109e0*/  UMOV UR4, 0xffffffff ;  /* 0xffffffff00047882 */ /* 0x000fc60000000000 */
[----:B------:R-:W-:Y:S05]  /*109f0*/  BRA.DIV UR4, `(.L_x_128) ;  /* 0x0000001604347947 */ /* 0x000fea000b800000 */
[----:B------:R-:W1:Y:S02]  /*10a00*/  S2R R2, SR_TID.X ;  /* 0x0000000000027919 */ /* 0x000e640000002100 */
[----:B-1----:R-:W-:-:S04]  /*10a10*/  SHF.R.U32.HI R2, RZ, 0x5, R2 ;  /* 0x00000005ff027819 */ /* 0x002fc80000011602 */
[----:B------:R-:W-:-:S05]  /*10a20*/  LOP3.LUT R2, R2, 0x3, RZ, 0xc0, !PT ;  /* 0x0000000302027812 */ /* 0x000fca00078ec0ff */
[----:B------:R1:W2:Y:S02]  /*10a30*/  SHFL.IDX PT, R14, R2, RZ, 0x1f ;  /* 0x00001fff020e7589 */ /* 0x0002a400000e0000 */
.L_x_174:
[----:B--2---:R-:W-:Y:S01]  /*10a40*/  ISETP.NE.AND P0, PT, R14, RZ, PT ;  /* 0x000000ff0e00720c */ /* 0x004fe20003f05270 */
[----:B------:R-:W-:-:S12]  /*10a50*/  BSSY B0, `(.L_x_129) ;  /* 0x0000027000007945 */ /* 0x000fd80003800000 */
[----:B------:R-:W-:Y:S05]  /*10a60*/  @P0 BRA `(.L_x_130) ;  /* 0x0000000000940947 */ /* 0x000fea0003800000 */
[----:B------:R-:W-:-:S03]  /*10a70*/  UMOV UR4, 0xffffffff ;  /* 0xffffffff00047882 */ /* 0x000fc60000000000 */
[----:B------:R-:W-:Y:S05]  /*10a80*/  BRA.DIV UR4, `(.L_x_131) ;  /* 0x0000001604447947 */ /* 0x000fea000b800000 */
[----:B------:R-:W-:-:S13]  /*10a90*/  ELECT P6, URZ, PT ;  /* 0x00000000003f782f */ /* 0x000fda00038c0000 */
.L_x_177:
[----:B------:R-:W-:Y:S05]  /*10aa0*/  @!P6 BRA `(.L_x_130) ;  /* 0x000000000084e947 */ /* 0x000fea0003800000 */
[----:B-1----:R-:W2:Y:S02]  /*10ab0*/  LDL R2, [R1+0x34] ;  /* 0x0000340001027983 */ /* 0x002ea40000100800 */
[----:B--2---:R-:W-:-:S13]  /*10ac0*/  R2UR UR4, R2 ;  /* 0x00000000020472ca */ /* 0x004fda00000e0000 */
[----:B------:R-:W-:-:S06]  /*10ad0*/  ULOP3.LUT UR4, UR4, 0x2, URZ, 0xfc, !UPT ;  /* 0x0000000204047892 */ /* 0x000fcc000f8efc3f */
[----:B------:R-:W-:-:S05]  /*10ae0*/  IMAD.U32 R2, RZ, RZ, UR4 ;  /* 0x00000004ff027e24 */ /* 0x000fca000f8e00ff */
[----:B------:R-:W-:-:S13]  /*10af0*/  ISETP.NE.AND P2, PT, R2, 0x3, PT ;  /* 0x000000030200780c */ /* 0x000fda0003f45270 */
[----:B------:R-:W-:Y:S05]  /*10b00*/  @!P2 BRA `(.L_x_132) ;  /* 0x000000000004a947 */ /* 0x000fea0003800000 */
[----:B------:R-:W-:Y:S01]  /*10b10*/  BPT.TRAP 0x1 ;  /* 0x000000040000795c */ /* 0x000fe20000300000 */
.L_x_132:
[----:B------:R-:W2:Y:S01]  /*10b20*/  LDL.LU R7, [R1] ;  /* 0x0000000001077983 */ /* 0x000ea20000300800 */
[----:B0-----:R-:W-:Y:S02]  /*10b30*/  VIADD R3, R0, 0x38840 ;  /* 0x0003884000037836 */ /* 0x001fe40000000000 */
[C---:B------:R-:W-:Y:S02]  /*10b40*/  VIADD R2, R18.reuse, 0x1 ;  /* 0x0000000112027836 */ /* 0x040fe40000000000 */
[----:B------:R-:W-:-:S03]  /*10b50*/  IMAD R6, R18, 0x8, R3 ;  /* 0x0000000812067824 */ /* 0x000fc600078e0203 */
[----:B------:R-:W-:-:S04]  /*10b60*/  ISETP.NE.AND P1, PT, R2, 0x2, PT ;  /* 0x000000020200780c */ /* 0x000fc80003f25270 */
[----:B------:R-:W-:Y:S02]  /*10b70*/  SEL R4, RZ, 0x1, P1 ;  /* 0x00000001ff047807 */ /* 0x000fe40000800000 */
[C---:B--2---:R-:W-:Y:S02]  /*10b80*/  SHF.L.U32 R5, R7.reuse, 0x1f, RZ ;  /* 0x0000001f07057819 */ /* 0x044fe400000006ff */
[----:B------:R-:W-:Y:S02]  /*10b90*/  LOP3.LUT R7, R7, R4, RZ, 0x3c, !PT ;  /* 0x0000000407077212 */ /* 0x000fe400078e3cff */
[----:B------:R-:W0:Y:S01]  /*10ba0*/  SYNCS.PHASECHK.TRANS64.TRYWAIT P0, [R6+URZ], R5 ;  /* 0x00000005060075a7 */ /* 0x000e22000800017f */
[----:B------:R-:W-:Y:S02]  /*10bb0*/  SEL R4, R2, RZ, P1 ;  /* 0x000000ff02047207 */ /* 0x000fe40000800000 */
[----:B------:R-:W-:-:S03]  /*10bc0*/  SHF.L.U32 R2, R7, 0x1f, RZ ;  /* 0x0000001f07027819 */ /* 0x000fc600000006ff */
[----:B------:R-:W-:Y:S01]  /*10bd0*/  IMAD R3, R4, 0x8, R3 ;  /* 0x0000000804037824 */ /* 0x000fe200078e0203 */
[----:B0-----:R-:W-:Y:S06]  /*10be0*/  @!P0 BRA `(.L_x_133) ;  /* 0x00000014000c8947 */ /* 0x001fec0003800000 */
.L_x_178:
[----:B------:R-:W1:Y:S02]  /*10bf0*/  SYNCS.PHASECHK.TRANS64.TRYWAIT P0, [R3+URZ], R2 ;  /* 0x00000002030075a7 */ /* 0x000e64000800017f */
[----:B-1----:R-:W-:Y:S05]  /*10c00*/  @!P0 BRA `(.L_x_134) ;  /* 0x0000001400188947 */ /* 0x002fea0003800000 */
.L_x_179:
[----:B------:R-:W-:Y:S05]  /*10c10*/  @!P2 BRA `(.L_x_135) ;  /* 0x000000000004a947 */ /* 0x000fea0003800000 */
[----:B------:R-:W-:Y:S01]  /*10c20*/  BPT.TRAP 0x1 ;  /* 0x000000040000795c */ /* 0x000fe20000300000 */
.L_x_135:
[----:B-1----:R-:W-:-:S05]  /*10c30*/  IADD3 R3, R0, 0x38860, RZ ;  /* 0x0003886000037810 */ /* 0x002fca0007ffe0ff */
[----:B------:R-:W-:-:S04]  /*10c40*/  IMAD R18, R18, 0x8, R3 ;  /* 0x0000000812127824 */ /* 0x000fc800078e0203 */
[----:B------:R-:W1:Y:S02]  /*10c50*/  SYNCS.PHASECHK.TRANS64.TRYWAIT P0, [R18+URZ], R5 ;  /* 0x00000005120075a7 */ /* 0x000e64000800017f */
[----:B-1----:R-:W-:Y:S05]  /*10c60*/  @!P0 BRA `(.L_x_136) ;  /* 0x0000001400148947 */ /* 0x002fea0003800000 */
.L_x_180:
[----:B------:R-:W-:-:S07]  /*10c70*/  IMAD R3, R4, 0x8, R3 ;  /* 0x0000000804037824 */ /* 0x000fce00078e0203 */
.L_x_137:
[----:B--2---:R2:W3:Y:S02]  /*10c80*/  SYNCS.PHASECHK.TRANS64.TRYWAIT P0, [R3+URZ], R2 ;  /* 0x00000002030075a7 */ /* 0x0044e4000800017f */
[----:B---3--:R-:W-:Y:S05]  /*10c90*/  @!P0 NANOSLEEP.SYNCS 0x989680 ;  /* 0x009896800000895d */ /* 0x008fea0003900000 */
[----:B------:R-:W3:Y:S02]  /*10ca0*/  @!P0 SYNCS.PHASECHK.TRANS64 P0, [R3+URZ], R2 ;  /* 0x00000002030085a7 */ /* 0x000ee4000800007f */
[----:B---3--:R-:W-:Y:S05]  /*10cb0*/  @!P0 BRA `(.L_x_137) ;  /* 0xfffffffc00f08947 */ /* 0x008fea000383ffff */
.L_x_130:
[----:B------:R-:W-:Y:S05]  /*10cc0*/  BSYNC B0 ;  /* 0x0000000000007941 */ /* 0x000fea0003800000 */
.L_x_129:
[----:B------:R-:W-:Y:S05]  /*10cd0*/  EXIT ;  /* 0x000000000000794d */ /* 0x000fea0003800000 */
.L_x_10:
[----:B0-----:R-:W-:-:S04]  /*10ce0*/  IMAD.U32 R3, RZ, RZ, UR36 ;  /* 0x00000024ff037e24 */ /* 0x001fc8000f8e00ff */
[----:B------:R0:W1:Y:S03]  /*10cf0*/  SYNCS.PHASECHK.TRANS64.TRYWAIT P1, [R3+URZ+0x38800], R0 ;  /* 0x03880000030075a7 */ /* 0x000066000802017f */
[----:B-1----:R-:W-:Y:S05]  /*10d00*/  @!P1 NANOSLEEP.SYNCS 0x989680 ;  /* 0x009896800000995d */ /* 0x002fea0003900000 */
[----:B------:R-:W1:Y:S02]  /*10d10*/  @!P1 SYNCS.PHASECHK.TRANS64 P1, [R3+URZ+0x38800], R0 ;  /* 0x03880000030095a7 */ /* 0x000e64000802007f */
[----:B-1----:R-:W-:Y:S05]  /*10d20*/  @!P1 BRA `(.L_x_10) ;  /* 0xfffffffc00ec9947 */ /* 0x002fea000383ffff */
[----:B------:R-:W-:Y:S05]  /*10d30*/  BRA `(.L_x_138) ;  /* 0xffffff0400487947 */ /* 0x000fea000383ffff */
.L_x_14:
[----:B-1----:R1:W2:Y:S02]  /*10d40*/  SYNCS.PHASECHK.TRANS64.TRYWAIT P2, [R0+URZ+0x38830], R3 ;  /* 0x03883003000075a7 */ /* 0x0022a4000804017f */
[----:B--2---:R-:W-:Y:S05]  /*10d50*/  @!P2 NANOSLEEP.SYNCS 0x989680 ;  /* 0x009896800000a95d */ /* 0x004fea0003900000 */
[----:B------:R-:W2:Y:S02]  /*10d60*/  @!P2 SYNCS.PHASECHK.TRANS64 P2, [R0+URZ+0x38830], R3 ;  /* 0x038830030000a5a7 */ /* 0x000ea4000804007f */
[----:B--2---:R-:W-:Y:S05]  /*10d70*/  @!P2 BRA `(.L_x_14) ;  /* 0xfffffffc00f0a947 */ /* 0x004fea000383ffff */
[----:B------:R-:W-:Y:S05]  /*10d80*/  BRA `(.L_x_13) ;  /* 0xffffff0400787947 */ /* 0x000fea000383ffff */
.L_x_19:
[----:B------:R-:W-:-:S13]  /*10d90*/  R2UR UR4, R223 ;  /* 0x00000000df0472ca */ /* 0x000fda00000e0000 */
[----:B-1----:R-:W-:-:S04]  /*10da0*/  IMAD.U32 R4, RZ, RZ, UR4 ;  /* 0x00000004ff047e24 */ /* 0x002fc8000f8e00ff */
[----:B------:R1:W2:Y:S03]  /*10db0*/  SYNCS.PHASECHK.TRANS64.TRYWAIT P2, [R4+URZ+0x38830], R3 ;  /* 0x03883003040075a7 */ /* 0x0002a6000804017f */
[----:B--2---:R-:W-:Y:S05]  /*10dc0*/  @!P2 NANOSLEEP.SYNCS 0x989680 ;  /* 0x009896800000a95d */ /* 0x004fea0003900000 */
[----:B------:R-:W2:Y:S02]  /*10dd0*/  @!P2 SYNCS.PHASECHK.TRANS64 P2, [R4+URZ+0x38830], R3 ;  /* 0x038830030400a5a7 */ /* 0x000ea4000804007f */
[----:B--2---:R-:W-:Y:S05]  /*10de0*/  @!P2 BRA `(.L_x_19) ;  /* 0xfffffffc00e8a947 */ /* 0x004fea000383ffff */
[----:B------:R-:W-:Y:S05]  /*10df0*/  BRA `(.L_x_18) ;  /* 0xffffff4400007947 */ /* 0x000fea000383ffff */
.L_x_23:
[----:B01----:R-:W-:-:S04]  /*10e00*/  IMAD.U32 R3, RZ, RZ, UR4 ;  /* 0x00000004ff037e24 */ /* 0x003fc8000f8e00ff */
[----:B------:R0:W1:Y:S03]  /*10e10*/  SYNCS.PHASECHK.TRANS64.TRYWAIT P2, [R3+URZ+0x38850], R0 ;  /* 0x03885000030075a7 */ /* 0x000066000804017f */
[----:B-1----:R-:W-:Y:S05]  /*10e20*/  @!P2 NANOSLEEP.SYNCS 0x989680 ;  /* 0x009896800000a95d */ /* 0x002fea0003900000 */
[----:B------:R-:W1:Y:S02]  /*10e30*/  @!P2 SYNCS.PHASECHK.TRANS64 P2, [R3+URZ+0x38850], R0 ;  /* 0x038850000300a5a7 */ /* 0x000e64000804007f */
[----:B-1----:R-:W-:Y:S05]  /*10e40*/  @!P2 BRA `(.L_x_23) ;  /* 0xfffffffc00eca947 */ /* 0x002fea000383ffff */
[----:B------:R-:W-:Y:S05]  /*10e50*/  BRA `(.L_x_22) ;  /* 0xffffff6c00247947 */ /* 0x000fea000383ffff */
.L_x_28:
[----:B-1----:R-:W-:-:S04]  /*10e60*/  IMAD.U32 R7, RZ, RZ, UR12 ;  /* 0x0000000cff077e24 */ /* 0x002fc8000f8e00ff */
[----:B------:R1:W2:Y:S03]  /*10e70*/  SYNCS.PHASECHK.TRANS64.TRYWAIT P0, [R7+URZ+0x38850], R0 ;  /* 0x03885000070075a7 */ /* 0x0002a6000800017f */
[----:B--2---:R-:W-:Y:S05]  /*10e80*/  @!P0 NANOSLEEP.SYNCS 0x989680 ;  /* 0x009896800000895d */ /* 0x004fea0003900000 */
[----:B------:R-:W2:Y:S02]  /*10e90*/  @!P0 SYNCS.PHASECHK.TRANS64 P0, [R7+URZ+0x38850], R0 ;  /* 0x03885000070085a7 */ /* 0x000ea4000800007f */
[----:B--2---:R-:W-:Y:S05]  /*10ea0*/  @!P0 BRA `(.L_x_28) ;  /* 0xfffffffc00ec8947 */ /* 0x004fea000383ffff */
[----:B------:R-:W-:Y:S05]  /*10eb0*/  BRA `(.L_x_27) ;  /* 0xffffff8400307947 */ /* 0x000fea000383ffff */
.L_x_42:
[----:B-1----:R-:W1:Y:S01]  /*10ec0*/  S2R R0, SR_TID.X ;  /* 0x0000000000007919 */ /* 0x002e620000002100 */
[----:B------:R-:W-:Y:S01]  /*10ed0*/  BSSY B0, `(.L_x_139) ;  /* 0x000000a000007945 */ /* 0x000fe20003800000 */
[----:B------:R-:W-:Y:S02]  /*10ee0*/  IMAD.MOV.U32 R12, RZ, RZ, RZ ;  /* 0x000000ffff0c7224 */ /* 0x000fe400078e00ff */
[----:B------:R-:W-:Y:S02]  /*10ef0*/  IMAD.MOV.U32 R11, RZ, RZ, 0x1f ;  /* 0x0000001fff0b7424 */ /* 0x000fe400078e00ff */
[----:B------:R-:W-:Y:S01]  /*10f00*/  IMAD.MOV.U32 R15, RZ, RZ, -0x1 ;  /* 0xffffffffff0f7424 */ /* 0x000fe200078e00ff */
[----:B-1----:R-:W-:-:S04]  /*10f10*/  SHF.R.U32.HI R0, RZ, 0x5, R0 ;  /* 0x00000005ff007819 */ /* 0x002fc80000011600 */
[----:B------:R-:W-:-:S05]  /*10f20*/  LOP3.LUT R0, R0, 0x3, RZ, 0xc0, !PT ;  /* 0x0000000300007812 */ /* 0x000fca00078ec0ff */
[----:B------:R-:W-:-:S07]  /*10f30*/  IMAD.MOV.U32 R13, RZ, RZ, R0 ;  /* 0x000000ffff0d7224 */ /* 0x000fce00078e0000 */
[----:B0-----:R-:W-:Y:S05]  /*10f40*/  WARPSYNC.COLLECTIVE R15, `(.L_x_140) ;  /* 0x000000000f087348 */ /* 0x001fea0003c00000 */
[----:B------:R1:W2:Y:S02]  /*10f50*/  SHFL.IDX P6, R14, R13, R12, R11 ;  /* 0x0000000c0d0e7389 */ /* 0x0002a400000c000b */
[----:B012---:R-:W-:Y:S01]  /*10f60*/  ENDCOLLECTIVE ;  /* 0x000000000000791b */ /* 0x007fe20003800000 */
.L_x_140:
[----:B------:R-:W-:Y:S05]  /*10f70*/  BSYNC B0 ;  /* 0x0000000000007941 */ /* 0x000fea0003800000 */
.L_x_139:
[----:B------:R-:W-:Y:S05]  /*10f80*/  BRA `(.L_x_141) ;  /* 0xffffffb800047947 */ /* 0x000fea000383ffff */
.L_x_44:
[----:B------:R-:W-:Y:S01]  /*10f90*/  BSSY B0, `(.L_x_142) ;  /* 0x0000006000007945 */ /* 0x000fe20003800000 */
[----:B------:R-:W-:-:S07]  /*10fa0*/  IMAD.MOV.U32 R15, RZ, RZ, -0x1 ;  /* 0xffffffffff0f7424 */ /* 0x000fce00078e00ff */
[----:B01----:R-:W-:Y:S05]  /*10fb0*/  WARPSYNC.COLLECTIVE R15, `(.L_x_143) ;  /* 0x000000000f0c7348 */ /* 0x003fea0003c00000 */
[----:B------:R-:W-:Y:S02]  /*10fc0*/  ELECT P6, UR62, PT ;  /* 0x00000000003e782f */ /* 0x000fe400038c0000 */
[----:B------:R-:W-:Y:S01]  /*10fd0*/  MOV R14, UR62 ;  /* 0x0000003e000e7c02 */ /* 0x000fe20008000f00 */
[----:B01----:R-:W-:Y:S10]  /*10fe0*/  ENDCOLLECTIVE ;  /* 0x000000000000791b */ /* 0x003ff40003800000 */
.L_x_143:
[----:B------:R-:W-:Y:S05]  /*10ff0*/  BSYNC B0 ;  /* 0x0000000000007941 */ /* 0x000fea0003800000 */
.L_x_142:
[----:B------:R-:W-:Y:S05]  /*11000*/  BRA `(.L_x_144) ;  /* 0xffffffb800047947 */ /* 0x000fea000383ffff */
.L_x_46:
[----:B-1----:R1:W3:Y:S02]  /*11010*/  SYNCS.PHASECHK.TRANS64.TRYWAIT P0, [R0+URZ+0x38840], R2 ;  /* 0x03884002000075a7 */ /* 0x0022e4000800017f */
[----:B---3--:R-:W-:Y:S05]  /*11020*/  @!P0 NANOSLEEP.SYNCS 0x989680 ;  /* 0x009896800000895d */ /* 0x008fea0003900000 */
[----:B------:R-:W3:Y:S02]  /*11030*/  @!P0 SYNCS.PHASECHK.TRANS64 P0, [R0+URZ+0x38840], R2 ;  /* 0x03884002000085a7 */ /* 0x000ee4000800007f */
[----:B---3--:R-:W-:Y:S05]  /*11040*/  @!P0 BRA `(.L_x_46) ;  /* 0xfffffffc00f08947 */ /* 0x008fea000383ffff */
[----:B------:R-:W-:Y:S05]  /*11050*/  BRA `(.L_x_145) ;  /* 0xffffffb800647947 */ /* 0x000fea000383ffff */
.L_x_49:
[----:B------:R-:W-:Y:S01]  /*11060*/  IMAD.MOV.U32 R13, RZ, RZ, R3 ;  /* 0x000000ffff0d7224 */ /* 0x000fe200078e0003 */
[----:B------:R-:W0:Y:S01]  /*11070*/  S2R R6, SR_TID.X ;  /* 0x0000000000067919 */ /* 0x000e220000002100 */
[----:B------:R-:W-:Y:S02]  /*11080*/  IMAD.MOV.U32 R12, RZ, RZ, RZ ;  /* 0x000000ffff0c7224 */ /* 0x000fe400078e00ff */
[----:B------:R-:W-:Y:S02]  /*11090*/  IMAD.MOV.U32 R11, RZ, RZ, 0x181f ;  /* 0x0000181fff0b7424 */ /* 0x000fe400078e00ff */
[----:B------:R-:W-:-:S07]  /*110a0*/  IMAD.MOV.U32 R15, RZ, RZ, -0x1 ;  /* 0xffffffffff0f7424 */ /* 0x000fce00078e00ff */
[----:B0----5:R-:W-:Y:S05]  /*110b0*/  WARPSYNC.COLLECTIVE R15, `(.L_x_146) ;  /* 0x000000000f087348 */ /* 0x021fea0003c00000 */
[----:B------:R1:W2:Y:S02]  /*110c0*/  SHFL.IDX P6, R14, R13, R12, R11 ;  /* 0x0000000c0d0e7389 */ /* 0x0002a400000c000b */
[----:B012--5:R-:W-:Y:S01]  /*110d0*/  ENDCOLLECTIVE ;  /* 0x000000000000791b */ /* 0x027fe20003800000 */
.L_x_146:
[----:B------:R-:W-:Y:S01]  /*110e0*/  IMAD.MOV.U32 R13, RZ, RZ, R4 ;  /* 0x000000ffff0d7224 */ /* 0x000fe200078e0004 */
[----:B------:R-:W-:Y:S01]  /*110f0*/  LOP3.LUT R6, R6, 0x7f, RZ, 0xc0, !PT ;  /* 0x0000007f06067812 */ /* 0x000fe200078ec0ff */
[----:B------:R-:W-:-:S07]  /*11100*/  IMAD.MOV.U32 R7, RZ, RZ, R14 ;  /* 0x000000ffff077224 */ /* 0x000fce00078e000e */
[----:B------:R-:W-:Y:S05]  /*11110*/  WARPSYNC.COLLECTIVE R15, `(.L_x_147) ;  /* 0x000000000f087348 */ /* 0x000fea0003c00000 */
[----:B------:R0:W1:Y:S02]  /*11120*/  SHFL.IDX P6, R14, R13, R12, R11 ;  /* 0x0000000c0d0e7389 */ /* 0x00006400000c000b */
[----:B01----:R-:W-:Y:S01]  /*11130*/  ENDCOLLECTIVE ;  /* 0x000000000000791b */ /* 0x003fe20003800000 */
.L_x_147:
[----:B------:R-:W-:Y:S01]  /*11140*/  SHF.R.U32.HI R0, RZ, 0x3, R6 ;  /* 0x00000003ff007819 */ /* 0x000fe20000011606 */
[----:B------:R-:W-:Y:S01]  /*11150*/  ULDC UR4, c[0x0][0x288] ;  /* 0x0000a20000047ab9 */ /* 0x000fe20000000800 */
[----:B------:R-:W-:Y:S01]  /*11160*/  ULDC.64 UR6, c[0x0][0x208] ;  /* 0x0000820000067ab9 */ /* 0x000fe20000000a00 */
[----:B------:R-:W-:Y:S02]  /*11170*/  IMAD R2, R8, UR4, RZ ;  /* 0x0000000408027c24 */ /* 0x000fe4000f8e02ff */
[----:B------:R-:W-:-:S04]  /*11180*/  IMAD.IADD R0, R0, 0x1, R5 ;  /* 0x0000000100007824 */ /* 0x000fc800078e0205 */
[C---:B------:R-:W-:Y:S01]  /*11190*/  VIADD R5, R0.reuse, 0x10 ;  /* 0x0000001000057836 */ /* 0x040fe20000000000 */
[----:B------:R-:W-:Y:S01]  /*111a0*/  ISETP.GE.AND P4, PT, R0, R2, PT ;  /* 0x000000020000720c */ /* 0x000fe20003f86270 */
[----:B------:R-:W-:Y:S02]  /*111b0*/  IMAD.MOV.U32 R13, RZ, RZ, R3 ;  /* 0x000000ffff0d7224 */ /* 0x000fe400078e0003 */
[----:B------:R-:W-:Y:S02]  /*111c0*/  IMAD.MOV.U32 R12, RZ, RZ, 0x1 ;  /* 0x00000001ff0c7424 */ /* 0x000fe400078e00ff */
[----:B------:R-:W-:-:S08]  /*111d0*/  IMAD.MOV.U32 R6, RZ, RZ, R14 ;  /* 0x000000ffff067224 */ /* 0x000fd000078e000e */
[----:B------:R-:W-:-:S05]  /*111e0*/  @!P4 LEA R6, P5, R10, R6, 0x1 ;  /* 0x000000060a06c211 */ /* 0x000fca00078a08ff */
[----:B------:R-:W-:-:S05]  /*111f0*/  @!P4 IMAD.X R7, RZ, RZ, R7, P5 ;  /* 0x000000ffff07c224 */ /* 0x000fca00028e0607 */
[----:B------:R-:W-:Y:S01]  /*11200*/  @!PT LDS RZ, [RZ] ;  /* 0x00000000fffff984 */ /* 0x000fe20000000800 */
[----:B------:R-:W-:Y:S01]  /*11210*/  @!PT LDS RZ, [RZ] ;  /* 0x00000000fffff984 */ /* 0x000fe20000000800 */
[----:B------:R-:W-:Y:S01]  /*11220*/  @!PT LDS RZ, [RZ] ;  /* 0x00000000fffff984 */ /* 0x000fe20000000800 */
[----:B------:R0:W-:Y:S04]  /*11230*/  @!P4 LDGSTS.E.BYPASS.LTC128B.128 [R9+0x14400], desc[UR6][R6.64], !P0 ;  /* 0x144000000609cfae */ /* 0x0001e8000c101d46 */
[----:B------:R0:W-:Y:S04]  /*11240*/  @!P4 LDGSTS.E.BYPASS.LTC128B.128 [R9+0x18400], desc[UR6][R6.64+0x80], !P1 ;  /* 0x184000800609cfae */ /* 0x0001e8000c901d46 */
[----:B------:R0:W-:Y:S04]  /*11250*/  @!P4 LDGSTS.E.BYPASS.LTC128B.128 [R9+0x1c400], desc[UR6][R6.64+0x100], !P2 ;  /* 0x1c4001000609cfae */ /* 0x0001e8000d101d46 */
[----:B------:R0:W-:Y:S01]  /*11260*/  @!P4 LDGSTS.E.BYPASS.LTC128B.128 [R9+0x20400], desc[UR6][R6.64+0x180], !P3 ;  /* 0x204001800609cfae */ /* 0x0001e2000d901d46 */
[----:B------:R-:W-:-:S13]  /*11270*/  ISETP.GE.AND P4, PT, R5, R2, PT ;  /* 0x000000020500720c */ /* 0x000fda0003f86270 */
[----:B0-----:R-:W-:Y:S05]  /*11280*/  WARPSYNC.COLLECTIVE R15, `(.L_x_148) ;  /* 0x000000000f087348 */ /* 0x001fea0003c00000 */
[----:B------:R1:W2:Y:S02]  /*11290*/  SHFL.IDX P6, R14, R13, R12, R11 ;  /* 0x0000000c0d0e7389 */ /* 0x0002a400000c000b */
[----:B012---:R-:W-:Y:S01]  /*112a0*/  ENDCOLLECTIVE ;  /* 0x000000000000791b */ /* 0x007fe20003800000 */
.L_x_148:
[----:B------:R-:W-:Y:S02]  /*112b0*/  IMAD.MOV.U32 R13, RZ, RZ, R4 ;  /* 0x000000ffff0d7224 */ /* 0x000fe400078e0004 */
[----:B------:R-:W-:-:S07]  /*112c0*/  IMAD.MOV.U32 R5, RZ, RZ, R14 ;  /* 0x000000ffff057224 */ /* 0x000fce00078e000e */
[----:B------:R-:W-:Y:S05]  /*112d0*/  WARPSYNC.COLLECTIVE R15, `(.L_x_149) ;  /* 0x000000000f087348 */ /* 0x000fea0003c00000 */
[----:B------:R0:W1:Y:S02]  /*112e0*/  SHFL.IDX P6, R14, R13, R12, R11 ;  /* 0x0000000c0d0e7389 */ /* 0x00006400000c000b */
[----:B01----:R-:W-:Y:S01]  /*112f0*/  ENDCOLLECTIVE ;  /* 0x000000000000791b */ /* 0x003fe20003800000 */
.L_x_149:
[----:B------:R-:W-:Y:S01]  /*11300*/  ULDC.64 UR4, c[0x0][0x208] ;  /* 0x0000820000047ab9 */ /* 0x000fe20000000a00 */
[----:B------:R-:W-:Y:S02]  /*11310*/  IMAD.MOV.U32 R13, RZ, RZ, R3 ;  /* 0x000000ffff0d7224 */ /* 0x000fe400078e0003 */
[----:B------:R-:W-:Y:S02]  /*11320*/  IMAD.MOV.U32 R12, RZ, RZ, 0x2 ;  /* 0x00000002ff0c7424 */ /* 0x000fe400078e00ff */
[----:B------:R-:W-:-:S05]  /*11330*/  IMAD.MOV.U32 R6, RZ, RZ, R14 ;  /* 0x000000ffff067224 */ /* 0x000fca00078e000e */
[----:B------:R-:W-:-:S04]  /*11340*/  @!P4 LEA R6, P5, R10, R6, 0x1 ;  /* 0x000000060a06c211 */ /* 0x000fc800078a08ff */
[----:B------:R-:W-:-:S05]  /*11350*/  @!P4 IADD3.X R5, RZ, R5, RZ, P5, !PT ;  /* 0x00000005ff05c210 */ /* 0x000fca0002ffe4ff */
[----:B------:R-:W-:Y:S02]  /*11360*/  @!P4 IMAD.MOV.U32 R7, RZ, RZ, R5 ;  /* 0x000000ffff07c224 */ /* 0x000fe400078e0005 */
[----:B------:R-:W-:-:S03]  /*11370*/  VIADD R5, R0, 0x20 ;  /* 0x0000002000057836 */ /* 0x000fc60000000000 */
        /* <DEDUP_REMOVED lines=11> */
.L_x_150:
[----:B------:R-:W-:Y:S02]  /*11430*/  IMAD.MOV.U32 R13, RZ, RZ, R4 ;  /* 0x000000ffff0d7224 */ /* 0x000fe400078e0004 */
[----:B------:R-:W-:-:S07]  /*11440*/  IMAD.MOV.U32 R5, RZ, RZ, R14 ;  /* 0x000000ffff057224 */ /* 0x000fce00078e000e */
[----:B------:R-:W-:Y:S05]  /*11450*/  WARPSYNC.COLLECTIVE R15, `(.L_x_151) ;  /* 0x000000000f087348 */ /* 0x000fea0003c00000 */
[----:B------:R0:W1:Y:S02]  /*11460*/  SHFL.IDX P6, R14, R13, R12, R11 ;  /* 0x0000000c0d0e7389 */ /* 0x00006400000c000b */
[----:B01----:R-:W-:Y:S01]  /*11470*/  ENDCOLLECTIVE ;  /* 0x000000000000791b */ /* 0x003fe20003800000 */
.L_x_151:
[----:B------:R-:W-:Y:S01]  /*11480*/  ULDC.64 UR4, c[0x0][0x208] ;  /* 0x0000820000047ab9 */ /* 0x000fe20000000a00 */
[----:B------:R-:W-:Y:S02]  /*11490*/  IMAD.MOV.U32 R13, RZ, RZ, R3 ;  /* 0x000000ffff0d7224 */ /* 0x000fe400078e0003 */
[----:B------:R-:W-:Y:S02]  /*114a0*/  IMAD.MOV.U32 R12, RZ, RZ, 0x3 ;  /* 0x00000003ff0c7424 */ /* 0x000fe400078e00ff */
[----:B------:R-:W-:-:S05]  /*114b0*/  IMAD.MOV.U32 R6, RZ, RZ, R14 ;  /* 0x000000ffff067224 */ /* 0x000fca00078e000e */
[----:B------:R-:W-:-:S05]  /*114c0*/  @!P4 LEA R6, P5, R10, R6, 0x1 ;  /* 0x000000060a06c211 */ /* 0x000fca00078a08ff */
[----:B------:R-:W-:-:S04]  /*114d0*/  @!P4 IMAD.X R5, RZ, RZ, R5, P5 ;  /* 0x000000ffff05c224 */ /* 0x000fc800028e0605 */
        /* <DEDUP_REMOVED lines=13> */
.L_x_152:
[----:B------:R-:W-:Y:S02]  /*115b0*/  IMAD.MOV.U32 R13, RZ, RZ, R4 ;  /* 0x000000ffff0d7224 */ /* 0x000fe400078e0004 */
[----:B------:R-:W-:-:S07]  /*115c0*/  IMAD.MOV.U32 R5, RZ, RZ, R14 ;  /* 0x000000ffff057224 */ /* 0x000fce00078e000e */
[----:B------:R-:W-:Y:S05]  /*115d0*/  WARPSYNC.COLLECTIVE R15, `(.L_x_153) ;  /* 0x000000000f087348 */ /* 0x000fea0003c00000 */
[----:B------:R0:W1:Y:S02]  /*115e0*/  SHFL.IDX P6, R14, R13, R12, R11 ;  /* 0x0000000c0d0e7389 */ /* 0x00006400000c000b */
[----:B01----:R-:W-:Y:S01]  /*115f0*/  ENDCOLLECTIVE ;  /* 0x000000000000791b */ /* 0x003fe20003800000 */
.L_x_153:
        /* <DEDUP_REMOVED lines=19> */
.L_x_154:
[----:B------:R-:W-:Y:S02]  /*11730*/  IMAD.MOV.U32 R13, RZ, RZ, R4 ;  /* 0x000000ffff0d7224 */ /* 0x000fe400078e0004 */
[----:B------:R-:W-:-:S07]  /*11740*/  IMAD.MOV.U32 R5, RZ, RZ, R14 ;  /* 0x000000ffff057224 */ /* 0x000fce00078e000e */
[----:B------:R-:W-:Y:S05]  /*11750*/  WARPSYNC.COLLECTIVE R15, `(.L_x_155) ;  /* 0x000000000f087348 */ /* 0x000fea0003c00000 */
[----:B------:R0:W1:Y:S02]  /*11760*/  SHFL.IDX P6, R14, R13, R12, R11 ;  /* 0x0000000c0d0e7389 */ /* 0x00006400000c000b */
[----:B01----:R-:W-:Y:S01]  /*11770*/  ENDCOLLECTIVE ;  /* 0x000000000000791b */ /* 0x003fe20003800000 */
.L_x_155:
[----:B------:R-:W-:Y:S01]  /*11780*/  ULDC.64 UR4, c[0x0][0x208] ;  /* 0x0000820000047ab9 */ /* 0x000fe20000000a00 */
[----:B------:R-:W-:Y:S01]  /*11790*/  MOV R13, R3 ;  /* 0x00000003000d7202 */ /* 0x000fe20000000f00 */
        /* <DEDUP_REMOVED lines=17> */
.L_x_156:
[----:B------:R-:W-:Y:S02]  /*118b0*/  IMAD.MOV.U32 R13, RZ, RZ, R4 ;  /* 0x000000ffff0d7224 */ /* 0x000fe400078e0004 */
[----:B------:R-:W-:-:S07]  /*118c0*/  IMAD.MOV.U32 R5, RZ, RZ, R14 ;  /* 0x000000ffff057224 */ /* 0x000fce00078e000e */
[----:B------:R-:W-:Y:S05]  /*118d0*/  WARPSYNC.COLLECTIVE R15, `(.L_x_157) ;  /* 0x000000000f087348 */ /* 0x000fea0003c00000 */
[----:B------:R0:W1:Y:S02]  /*118e0*/  SHFL.IDX P6, R14, R13, R12, R11 ;  /* 0x0000000c0d0e7389 */ /* 0x00006400000c000b */
[----:B01----:R-:W-:Y:S01]  /*118f0*/  ENDCOLLECTIVE ;  /* 0x000000000000791b */ /* 0x003fe20003800000 */
.L_x_157:
        /* <DEDUP_REMOVED lines=19> */
.L_x_158:
[----:B------:R-:W-:Y:S02]  /*11a30*/  IMAD.MOV.U32 R13, RZ, RZ, R4 ;  /* 0x000000ffff0d7224 */ /* 0x000fe400078e0004 */
[----:B------:R-:W-:-:S07]  /*11a40*/  IMAD.MOV.U32 R5, RZ, RZ, R14 ;  /* 0x000000ffff057224 */ /* 0x000fce00078e000e */
[----:B------:R-:W-:Y:S05]  /*11a50*/  WARPSYNC.COLLECTIVE R15, `(.L_x_159) ;  /* 0x000000000f087348 */ /* 0x000fea0003c00000 */
[----:B------:R0:W1:Y:S02]  /*11a60*/  SHFL.IDX P6, R14, R13, R12, R11 ;  /* 0x0000000c0d0e7389 */ /* 0x00006400000c000b */
[----:B01----:R-:W-:Y:S01]  /*11a70*/  ENDCOLLECTIVE ;  /* 0x000000000000791b */ /* 0x003fe20003800000 */
.L_x_159:
[----:B------:R-:W-:Y:S01]  /*11a80*/  ULDC.64 UR4, c[0x0][0x208] ;  /* 0x0000820000047ab9 */ /* 0x000fe20000000a00 */
[----:B------:R-:W-:Y:S02]  /*11a90*/  IMAD.MOV.U32 R13, RZ, RZ, R3 ;  /* 0x000000ffff0d7224 */ /* 0x000fe400078e0003 */
[----:B------:R-:W-:Y:S02]  /*11aa0*/  IMAD.MOV.U32 R12, RZ, RZ, 0x7 ;  /* 0x00000007ff0c7424 */ /* 0x000fe400078e00ff */
[----:B------:R-:W-:-:S05]  /*11ab0*/  IMAD.MOV.U32 R6, RZ, RZ, R14 ;  /* 0x000000ffff067224 */ /* 0x000fca00078e000e */
[----:B------:R-:W-:-:S05]  /*11ac0*/  @!P4 LEA R6, P5, R10, R6, 0x1 ;  /* 0x000000060a06c211 */ /* 0x000fca00078a08ff */
[----:B------:R-:W-:-:S04]  /*11ad0*/  @!P4 IMAD.X R5, RZ, RZ, R5, P5 ;  /* 0x000000ffff05c224 */ /* 0x000fc800028e0605 */
[----:B------:R-:W-:-:S05]  /*11ae0*/  @!P4 IMAD.MOV.U32 R7, RZ, RZ, R5 ;  /* 0x000000ffff07c224 */ /* 0x000fca00078e0005 */
[----:B------:R-:W-:Y:S01]  /*11af0*/  @!PT LDS RZ, [RZ] ;  /* 0x00000000fffff984 */ /* 0x000fe20000000800 */
[----:B------:R-:W-:Y:S01]  /*11b00*/  @!PT LDS RZ, [RZ] ;  /* 0x00000000fffff984 */ /* 0x000fe20000000800 */
[----:B------:R-:W-:Y:S01]  /*11b10*/  @!PT LDS RZ, [RZ] ;  /* 0x00000000fffff984 */ /* 0x000fe20000000800 */
[----:B------:R0:W-:Y:S04]  /*11b20*/  @!P4 LDGSTS.E.BYPASS.LTC128B.128 [R9+0x17400], desc[UR4][R6.64], !P0 ;  /* 0x174000000609cfae */ /* 0x0001e8000c101d44 */
[----:B------:R0:W-:Y:S04]  /*11b30*/  @!P4 LDGSTS.E.BYPASS.LTC128B.128 [R9+0x1b400], desc[UR4][R6.64+0x80], !P1 ;  /* 0x1b4000800609cfae */ /* 0x0001e8000c901d44 */
[----:B------:R0:W-:Y:S04]  /*11b40*/  @!P4 LDGSTS.E.BYPASS.LTC128B.128 [R9+0x1f400], desc[UR4][R6.64+0x100], !P2 ;  /* 0x1f4001000609cfae */ /* 0x0001e8000d101d44 */
[----:B------:R0:W-:Y:S02]  /*11b50*/  @!P4 LDGSTS.E.BYPASS.LTC128B.128 [R9+0x23400], desc[UR4][R6.64+0x180], !P3 ;  /* 0x234001800609cfae */ /* 0x0001e4000d901d44 */
[----:B0-----:R-:W-:Y:S05]  /*11b60*/  WARPSYNC.COLLECTIVE R15, `(.L_x_160) ;  /* 0x000000000f087348 */ /* 0x001fea0003c00000 */
[----:B------:R1:W2:Y:S02]  /*11b70*/  SHFL.IDX P6, R14, R13, R12, R11 ;  /* 0x0000000c0d0e7389 */ /* 0x0002a400000c000b */
[----:B012---:R-:W-:Y:S01]  /*11b80*/  ENDCOLLECTIVE ;  /* 0x000000000000791b */ /* 0x007fe20003800000 */
.L_x_160:
[----:B------:R-:W-:Y:S02]  /*11b90*/  IMAD.MOV.U32 R13, RZ, RZ, R4 ;  /* 0x000000ffff0d7224 */ /* 0x000fe400078e0004 */
[----:B------:R-:W-:-:S07]  /*11ba0*/  IMAD.MOV.U32 R5, RZ, RZ, R14 ;  /* 0x000000ffff057224 */ /* 0x000fce00078e000e */
[----:B------:R-:W-:Y:S05]  /*11bb0*/  WARPSYNC.COLLECTIVE R15, `(.L_x_161) ;  /* 0x000000000f087348 */ /* 0x000fea0003c00000 */
[----:B------:R0:W1:Y:S02]  /*11bc0*/  SHFL.IDX P6, R14, R13, R12, R11 ;  /* 0x0000000c0d0e7389 */ /* 0x00006400000c000b */
[----:B01----:R-:W-:Y:S01]  /*11bd0*/  ENDCOLLECTIVE ;  /* 0x000000000000791b */ /* 0x003fe20003800000 */
.L_x_161:
[----:B------:R-:W-:Y:S01]  /*11be0*/  IMAD.MOV.U32 R3, RZ, RZ, R14 ;  /* 0x000000ffff037224 */ /* 0x000fe200078e000e */
[----:B------:R-:W-:Y:S06]  /*11bf0*/  BRA `(.L_x_162) ;  /* 0xffffffb800ec7947 */ /* 0x000fec000383ffff */
.L_x_53:
[----:B---3--:R3:W4:Y:S02]  /*11c00*/  SYNCS.PHASECHK.TRANS64.TRYWAIT P0, [R12+URZ+0x38820], R0 ;  /* 0x038820000c0075a7 */ /* 0x008724000800017f */
[----:B----4-:R-:W-:Y:S05]  /*11c10*/  @!P0 NANOSLEEP.SYNCS 0x989680 ;  /* 0x009896800000895d */ /* 0x010fea0003900000 */
[----:B------:R-:W4:Y:S02]  /*11c20*/  @!P0 SYNCS.PHASECHK.TRANS64 P0, [R12+URZ+0x38820], R0 ;  /* 0x038820000c0085a7 */ /* 0x000f24000800007f */
[----:B----4-:R-:W-:Y:S05]  /*11c30*/  @!P0 BRA `(.L_x_53) ;  /* 0xfffffffc00f08947 */ /* 0x010fea000383ffff */
[----:B------:R-:W-:Y:S05]  /*11c40*/  BRA `(.L_x_163) ;  /* 0xffffffbc004c7947 */ /* 0x000fea000383ffff */
.L_x_60:
[----:B--2---:R2:W3:Y:S02]  /*11c50*/  SYNCS.PHASECHK.TRANS64.TRYWAIT P0, [R3+URZ+0x38840], R2 ;  /* 0x03884002030075a7 */ /* 0x0044e4000800017f */
[----:B---3--:R-:W-:Y:S05]  /*11c60*/  @!P0 NANOSLEEP.SYNCS 0x989680 ;  /* 0x009896800000895d */ /* 0x008fea0003900000 */
[----:B------:R-:W3:Y:S02]  /*11c70*/  @!P0 SYNCS.PHASECHK.TRANS64 P0, [R3+URZ+0x38840], R2 ;  /* 0x03884002030085a7 */ /* 0x000ee4000800007f */
[----:B---3--:R-:W-:Y:S05]  /*11c80*/  @!P0 BRA `(.L_x_60) ;  /* 0xfffffffc00f08947 */ /* 0x008fea000383ffff */
[----:B------:R-:W-:Y:S05]  /*11c90*/  BRA `(.L_x_164) ;  /* 0xffffffc000047947 */ /* 0x000fea000383ffff */
.L_x_68:
[----:B0-----:R0:W1:Y:S02]  /*11ca0*/  SYNCS.PHASECHK.TRANS64.TRYWAIT P0, [R3+URZ+0x60], R2 ;  /* 0x00006002030075a7 */ /* 0x001064000800017f */
[----:B-1----:R-:W-:Y:S05]  /*11cb0*/  @!P0 NANOSLEEP.SYNCS 0x989680 ;  /* 0x009896800000895d */ /* 0x002fea0003900000 */
[----:B------:R-:W1:Y:S02]  /*11cc0*/  @!P0 SYNCS.PHASECHK.TRANS64 P0, [R3+URZ+0x60], R2 ;  /* 0x00006002030085a7 */ /* 0x000e64000800007f */
[----:B-1----:R-:W-:Y:S05]  /*11cd0*/  @!P0 BRA `(.L_x_68) ;  /* 0xfffffffc00f08947 */ /* 0x002fea000383ffff */
[----:B------:R-:W-:Y:S05]  /*11ce0*/  BRA `(.L_x_165) ;  /* 0xffffffc400547947 */ /* 0x000fea000383ffff */
.L_x_80:
[----:B--2---:R2:W3:Y:S02]  /*11cf0*/  SYNCS.PHASECHK.TRANS64.TRYWAIT P0, [R3+URZ+0x38840], R2 ;  /* 0x03884002030075a7 */ /* 0x0044e4000800017f */
[----:B---3--:R-:W-:Y:S05]  /*11d00*/  @!P0 NANOSLEEP.SYNCS 0x989680 ;  /* 0x009896800000895d */ /* 0x008fea0003900000 */
[----:B------:R-:W3:Y:S02]  /*11d10*/  @!P0 SYNCS.PHASECHK.TRANS64 P0, [R3+URZ+0x38840], R2 ;  /* 0x03884002030085a7 */ /* 0x000ee4000800007f */
[----:B---3--:R-:W-:Y:S05]  /*11d20*/  @!P0 BRA `(.L_x_80) ;  /* 0xfffffffc00f08947 */ /* 0x008fea000383ffff */
[----:B------:R-:W-:Y:S05]  /*11d30*/  BRA `(.L_x_166) ;  /* 0xffffffcc00547947 */ /* 0x000fea000383ffff */
.L_x_88:
[----:B0-----:R0:W1:Y:S02]  /*11d40*/  SYNCS.PHASECHK.TRANS64.TRYWAIT P0, [R5+URZ+0x60], R2 ;  /* 0x00006002050075a7 */ /* 0x001064000800017f */
[----:B-1----:R-:W-:Y:S05]  /*11d50*/  @!P0 NANOSLEEP.SYNCS 0x989680 ;  /* 0x009896800000895d */ /* 0x002fea0003900000 */
[----:B------:R-:W1:Y:S02]  /*11d60*/  @!P0 SYNCS.PHASECHK.TRANS64 P0, [R5+URZ+0x60], R2 ;  /* 0x00006002050085a7 */ /* 0x000e64000800007f */
[----:B-1----:R-:W-:Y:S05]  /*11d70*/  @!P0 BRA `(.L_x_88) ;  /* 0xfffffffc00f08947 */ /* 0x002fea000383ffff */
[----:B------:R-:W-:Y:S05]  /*11d80*/  BRA `(.L_x_167) ;  /* 0xffffffd000a47947 */ /* 0x000fea000383ffff */
.L_x_99:
[----:B---3--:R3:W4:Y:S02]  /*11d90*/  SYNCS.PHASECHK.TRANS64.TRYWAIT P0, [R2+URZ+0x38840], R3 ;  /* 0x03884003020075a7 */ /* 0x008724000800017f */
[----:B----4-:R-:W-:Y:S05]  /*11da0*/  @!P0 NANOSLEEP.SYNCS 0x989680 ;  /* 0x009896800000895d */ /* 0x010fea0003900000 */
[----:B------:R-:W4:Y:S02]  /*11db0*/  @!P0 SYNCS.PHASECHK.TRANS64 P0, [R2+URZ+0x38840], R3 ;  /* 0x03884003020085a7 */ /* 0x000f24000800007f */
[----:B----4-:R-:W-:Y:S05]  /*11dc0*/  @!P0 BRA `(.L_x_99) ;  /* 0xfffffffc00f08947 */ /* 0x010fea000383ffff */
[----:B------:R-:W-:Y:S05]  /*11dd0*/  BRA `(.L_x_168) ;  /* 0xffffffd800747947 */ /* 0x000fea000383ffff */
.L_x_107:
[----:B0-----:R0:W1:Y:S02]  /*11de0*/  SYNCS.PHASECHK.TRANS64.TRYWAIT P0, [R5+URZ+0x60], R7 ;  /* 0x00006007050075a7 */ /* 0x001064000800017f */
[----:B-1----:R-:W-:Y:S05]  /*11df0*/  @!P0 NANOSLEEP.SYNCS 0x989680 ;  /* 0x009896800000895d */ /* 0x002fea0003900000 */
[----:B------:R-:W1:Y:S02]  /*11e00*/  @!P0 SYNCS.PHASECHK.TRANS64 P0, [R5+URZ+0x60], R7 ;  /* 0x00006007050085a7 */ /* 0x000e64000800007f */
[----:B-1----:R-:W-:Y:S05]  /*11e10*/  @!P0 BRA `(.L_x_107) ;  /* 0xfffffffc00f08947 */ /* 0x002fea000383ffff */
[----:B------:R-:W-:Y:S05]  /*11e20*/  BRA `(.L_x_169) ;  /* 0xffffffdc00c47947 */ /* 0x000fea000383ffff */
.L_x_118:
[----:B0-----:R0:W2:Y:S02]  /*11e30*/  SYNCS.PHASECHK.TRANS64.TRYWAIT P0, [R2+URZ+0x38860], R3 ;  /* 0x03886003020075a7 */ /* 0x0010a4000800017f */
[----:B--2---:R-:W-:Y:S05]  /*11e40*/  @!P0 NANOSLEEP.SYNCS 0x989680 ;  /* 0x009896800000895d */ /* 0x004fea0003900000 */
[----:B------:R-:W2:Y:S02]  /*11e50*/  @!P0 SYNCS.PHASECHK.TRANS64 P0, [R2+URZ+0x38860], R3 ;  /* 0x03886003020085a7 */ /* 0x000ea4000800007f */
[----:B--2---:R-:W-:Y:S05]  /*11e60*/  @!P0 BRA `(.L_x_118) ;  /* 0xfffffffc00f08947 */ /* 0x004fea000383ffff */
[----:B------:R-:W-:Y:S05]  /*11e70*/  BRA `(.L_x_170) ;  /* 0xffffffe4003c7947 */ /* 0x000fea000383ffff */
.L_x_127:
[----:B0-----:R0:W1:Y:S02]  /*11e80*/  SYNCS.PHASECHK.TRANS64.TRYWAIT P0, [R0+URZ+0x38820], R3 ;  /* 0x03882003000075a7 */ /* 0x001064000800017f */
[----:B-1----:R-:W-:Y:S05]  /*11e90*/  @!P0 NANOSLEEP.SYNCS 0x989680 ;  /* 0x009896800000895d */ /* 0x002fea0003900000 */
[----:B------:R-:W1:Y:S02]  /*11ea0*/  @!P0 SYNCS.PHASECHK.TRANS64 P0, [R0+URZ+0x38820], R3 ;  /* 0x03882003000085a7 */ /* 0x000e64000800007f */
[----:B-1----:R-:W-:Y:S05]  /*11eb0*/  @!P0 BRA `(.L_x_127) ;  /* 0xfffffffc00f08947 */ /* 0x002fea000383ffff */
[----:B------:R-:W-:Y:S05]  /*11ec0*/  BRA `(.L_x_171) ;  /* 0xffffffe800c07947 */ /* 0x000fea000383ffff */
.L_x_128:
[----:B------:R-:W1:Y:S01]  /*11ed0*/  S2R R2, SR_TID.X ;  /* 0x0000000000027919 */ /* 0x000e620000002100 */
        /* <DEDUP_REMOVED lines=10> */
.L_x_173:
[----:B------:R-:W-:Y:S05]  /*11f80*/  BSYNC B0 ;  /* 0x0000000000007941 */ /* 0x000fea0003800000 */
.L_x_172:
[----:B------:R-:W-:Y:S05]  /*11f90*/  BRA `(.L_x_174) ;  /* 0xffffffe800a87947 */ /* 0x000fea000383ffff */
.L_x_131:
[----:B------:R-:W-:Y:S01]  /*11fa0*/  BSSY B1, `(.L_x_175) ;  /* 0x0000006000017945 */ /* 0x000fe20003800000 */
[----:B------:R-:W-:-:S07]  /*11fb0*/  IMAD.MOV.U32 R15, RZ, RZ, -0x1 ;  /* 0xffffffffff0f7424 */ /* 0x000fce00078e00ff */
[----:B01----:R-:W-:Y:S05]  /*11fc0*/  WARPSYNC.COLLECTIVE R15, `(.L_x_176) ;  /* 0x000000000f0c7348 */ /* 0x003fea0003c00000 */
[----:B------:R-:W-:Y:S02]  /*11fd0*/  ELECT P6, UR62, PT ;  /* 0x00000000003e782f */ /* 0x000fe400038c0000 */
[----:B------:R-:W-:Y:S01]  /*11fe0*/  MOV R14, UR62 ;  /* 0x0000003e000e7c02 */ /* 0x000fe20008000f00 */
[----:B01----:R-:W-:Y:S10]  /*11ff0*/  ENDCOLLECTIVE ;  /* 0x000000000000791b */ /* 0x003ff40003800000 */
.L_x_176:
[----:B------:R-:W-:Y:S05]  /*12000*/  BSYNC B1 ;  /* 0x0000000000017941 */ /* 0x000fea0003800000 */
.L_x_175:
[----:B------:R-:W-:Y:S05]  /*12010*/  BRA `(.L_x_177) ;  /* 0xffffffe800a07947 */ /* 0x000fea000383ffff */
.L_x_133:
[----:B0-----:R0:W1:Y:S02]  /*12020*/  SYNCS.PHASECHK.TRANS64.TRYWAIT P0, [R6+URZ], R5 ;  /* 0x00000005060075a7 */ /* 0x001064000800017f */
[----:B-1----:R-:W-:Y:S05]  /*12030*/  @!P0 NANOSLEEP.SYNCS 0x989680 ;  /* 0x009896800000895d */ /* 0x002fea0003900000 */
[----:B------:R-:W1:Y:S02]  /*12040*/  @!P0 SYNCS.PHASECHK.TRANS64 P0, [R6+URZ], R5 ;  /* 0x00000005060085a7 */ /* 0x000e64000800007f */
[----:B-1----:R-:W-:Y:S05]  /*12050*/  @!P0 BRA `(.L_x_133) ;  /* 0xfffffffc00f08947 */ /* 0x002fea000383ffff */
[----:B------:R-:W-:Y:S05]  /*12060*/  BRA `(.L_x_178) ;  /* 0xffffffe800e07947 */ /* 0x000fea000383ffff */
.L_x_134:
[----:B-1----:R1:W2:Y:S02]  /*12070*/  SYNCS.PHASECHK.TRANS64.TRYWAIT P0, [R3+URZ], R2 ;  /* 0x00000002030075a7 */ /* 0x0022a4000800017f */
[----:B--2---:R-:W-:Y:S05]  /*12080*/  @!P0 NANOSLEEP.SYNCS 0x989680 ;  /* 0x009896800000895d */ /* 0x004fea0003900000 */
[----:B------:R-:W2:Y:S02]  /*12090*/  @!P0 SYNCS.PHASECHK.TRANS64 P0, [R3+URZ], R2 ;  /* 0x00000002030085a7 */ /* 0x000ea4000800007f */
[----:B--2---:R-:W-:Y:S05]  /*120a0*/  @!P0 BRA `(.L_x_134) ;  /* 0xfffffffc00f08947 */ /* 0x004fea000383ffff */
[----:B------:R-:W-:Y:S05]  /*120b0*/  BRA `(.L_x_179) ;  /* 0xffffffe800d47947 */ /* 0x000fea000383ffff */
.L_x_136:
[----:B-1----:R1:W2:Y:S02]  /*120c0*/  SYNCS.PHASECHK.TRANS64.TRYWAIT P0, [R18+URZ], R5 ;  /* 0x00000005120075a7 */ /* 0x0022a4000800017f */
[----:B--2---:R-:W-:Y:S05]  /*120d0*/  @!P0 NANOSLEEP.SYNCS 0x989680 ;  /* 0x009896800000895d */ /* 0x004fea0003900000 */
[----:B------:R-:W2:Y:S02]  /*120e0*/  @!P0 SYNCS.PHASECHK.TRANS64 P0, [R18+URZ], R5 ;  /* 0x00000005120085a7 */ /* 0x000ea4000800007f */
[----:B--2---:R-:W-:Y:S05]  /*120f0*/  @!P0 BRA `(.L_x_136) ;  /* 0xfffffffc00f08947 */ /* 0x004fea000383ffff */
[----:B------:R-:W-:Y:S05]  /*12100*/  BRA `(.L_x_180) ;  /* 0xffffffe800d87947 */ /* 0x000fea000383ffff */
.L_x_181:
[----:B------:R-:W-:-:S00]  /*12110*/  BRA `(.L_x_181) ;  /* 0xfffffffc00fc7947 */ /* 0x000fc0000383ffff */
[----:B------:R-:W-:-:S00]  /*12120*/  NOP ;  /* 0x0000000000007918 */ /* 0x000fc00000000000 */
        /* <DEDUP_REMOVED lines=13> */
.L_x_3424:


//--------------------- .text._ZN7cutlass13device_kernelIN5flash11enable_sm90INS1_16FlashAttnFwdSm90INS1_25CollectiveMainloopFwdSm90ILi2EN4cute5tupleIJNS5_1CILi2EEENS7_ILi1EEES9_EEENS6_IJNS7_ILi128EEENS7_ILi80EEENS7_ILi256EEEEEELi256ENS_6half_tEfNS_4arch4Sm90ELb0ELb0ELb0ELb0ELb0ELb0ELb0ELb1ELb1ELb1ELb0ELb0EEENS1_21CollectiveEpilogueFwdINS6_IJSB_SD_SC_EEESA_SF_SH_Li256ELb0ELb1ELb0ELb0EEENS1_29StaticPersistentTileSchedulerILb0EEEEEEEEEvNT_6ParamsE --------------------------
	.section	.text._ZN7cutlass13device_kernelIN5flash11enable_sm90INS1_16FlashAttnFwdSm90INS1_25CollectiveMainloopFwdSm90ILi2EN4cute5tupleIJNS5_1CILi2EEENS7_ILi1EEES9_EEENS6_IJNS7_ILi128EEENS7_ILi80EEENS7_ILi256EEEEEELi256ENS_6half_tEfNS_4arch4Sm90ELb0ELb0ELb0ELb0ELb0ELb0ELb0ELb1ELb1ELb1ELb0ELb0EEENS1_21CollectiveEpilogueFwdINS6_IJSB_SD_SC_EEESA_SF_SH_Li256ELb0ELb1ELb0ELb0EEENS1_29StaticPersistentTileSchedulerILb0EEEEEEEEEvNT_6ParamsE,"ax",@progbits
	.align	128
.text._ZN7cutlass13device_kernelIN5flash11enable_sm90INS1_16FlashAttnFwdSm90INS1_25CollectiveMainloopFwdSm90ILi2EN4cute5tupleIJNS5_1CILi2EEENS7_ILi1EEES9_EEENS6_IJNS7_ILi128EEENS7_ILi80EEENS7_ILi256EEEEEELi256ENS_6half_tEfNS_4arch4Sm90ELb0ELb0ELb0ELb0ELb0ELb0ELb0ELb1ELb1ELb1ELb0ELb0EEENS1_21CollectiveEpilogueFwdINS6_IJSB_SD_SC_EEESA_SF_SH_Li256ELb0ELb1ELb0ELb0EEENS1_29StaticPersistentTileSchedulerILb0EEEEEEEEEvNT_6ParamsE:
        .type           _ZN7cutlass13device_kernelIN5flash11enable_sm90INS1_16FlashAttnFwdSm90INS1_25CollectiveMainloopFwdSm90ILi2EN4cute5tupleIJNS5_1CILi2EEENS7_ILi1EEES9_EEENS6_IJNS7_ILi128EEENS7_ILi80EEENS7_ILi256EEEEEELi256ENS_6half_tEfNS_4arch4Sm90ELb0ELb0ELb0ELb0ELb0ELb0ELb0ELb1ELb1ELb1ELb0ELb0EEENS1_21CollectiveEpilogueFwdINS6_IJSB_SD_SC_EEESA_SF_SH_Li256ELb0ELb1ELb0ELb0EEENS1_29StaticPersistentTileSchedulerILb0EEEEEEEEEvNT_6ParamsE,@function
        .size           _ZN7cutlass13device_kernelIN5flash11enable_sm90INS1_16FlashAttnFwdSm90INS1_25CollectiveMainloopFwdSm90ILi2EN4cute5tupleIJNS5_1CILi2EEENS7_ILi1EEES9_EEENS6_IJNS7_ILi128EEENS7_ILi80EEENS7_ILi256EEEEEELi256ENS_6half_tEfNS_4arch4Sm90ELb0ELb0ELb0ELb0ELb0ELb0ELb0ELb1ELb1ELb1ELb0ELb0EEENS1_21CollectiveEpilogueFwdINS6_IJSB_SD_SC_EEESA_SF_SH_Li256ELb0ELb1ELb0ELb0EEENS1_29StaticPersistentTileSchedulerILb0EEEEEEEEEvNT_6ParamsE,(.L_x_3425 - _ZN7cutlass13device_kernelIN5flash11enable_sm90INS1_16FlashAttnFwdSm90INS1_25CollectiveMainloopFwdSm90ILi2EN4cute5tupleIJNS5_1CILi2EEENS7_ILi1EEES9_EEENS6_IJNS7_ILi128EEENS7_ILi80EEENS7_ILi256EEEEEELi256ENS_6half_tEfNS_4arch4Sm90ELb0ELb0ELb0ELb0ELb0ELb0ELb0ELb1ELb1ELb1ELb0ELb0EEENS1_21CollectiveEpilogueFwdINS6_IJSB_SD_SC_EEESA_SF_SH_Li256ELb0ELb1ELb0ELb0EEENS1_29StaticPersistentTileSchedulerILb0EEEEEEEEEvNT_6ParamsE)
        .other          _ZN7cutlass13device_kernelIN5flash11enable_sm90INS1_16FlashAttnFwdSm90INS1_25CollectiveMainloopFwdSm90ILi2EN4cute5tupleIJNS5_1CILi2EEENS7_ILi1EEES9_EEENS6_IJNS7_ILi128EEENS7_ILi80EEENS7_ILi256EEEEEELi256ENS_6half_tEfNS_4arch4Sm90ELb0ELb0ELb0ELb0ELb0ELb0ELb0ELb1ELb1ELb1ELb0ELb0EEENS1_21CollectiveEpilogueFwdINS6_IJSB_SD_SC_EEESA_SF_SH_Li256ELb0ELb1ELb0ELb0EEENS1_29StaticPersistentTileSchedulerILb0EEEEEEEEEvNT_6ParamsE,@"STO_CUDA_ENTRY STV_DEFAULT"
_ZN7cutlass13device_kernelIN5flash11enable_sm90INS1_16FlashAttnFwdSm90INS1_25CollectiveMainloopFwdSm90ILi2EN4cute5tupleIJNS5_1CILi2EEENS7_ILi1EEES9_EEENS6_IJNS7_ILi128EEENS7_ILi80EEENS7_ILi256EEEEEELi256ENS_6half_tEfNS_4arch4Sm90ELb0ELb0ELb0ELb0ELb0ELb0ELb0ELb1ELb1ELb1ELb0ELb0EEENS1_21CollectiveEpilogueFwdINS6_IJSB_SD_SC_EEESA_SF_SH_Li256ELb0ELb1ELb0ELb0EEENS1_29StaticPersistentTileSchedulerILb0EEEEEEEEEvNT_6ParamsE:
        /* <DEDUP_REMOVED lines=18> */
.L_x_183:
[----:B------:R-:W-:Y:S05]  /*0120*/  BSYNC B0 ;  /* 0x0000000000007941 */ /* 0x000fea0003800000 */
.L_x_182:
        /* <DEDUP_REMOVED lines=41> */
.L_x_184:
[----:B0-----:R-:W0:Y:S01]  /*03c0*/  S2UR UR4, SR_CTAID.Y ;  /* 0x00000000000479c3 */ /* 0x001e220000002600 */
[----:B------:R-:W3:Y:S01]  /*03d0*/  SHFL.IDX PT, R8, R2, RZ, 0x1f ;  /* 0x00001fff02087589 */ /* 0x000ee200000e0000 */
[----:B------:R-:W-:Y:S01]  /*03e0*/  ULDC UR5, c[0x0][0x154] ;  /* 0x0000550000057ab9 */ /* 0x000fe20000000800 */
[----:B------:R-:W-:-:S05]  /*03f0*/  NOP ;  /* 0x0000000000007918 */ /* 0x000fca0000000000 */
[----:B------:R-:W5:Y:S08]  /*0400*/  S2UR UR6, SR_CTAID.X ;  /* 0x00000000000679c3 */ /* 0x000f700000002500 */
[----:B------:R-:W1:Y:S01]  /*0410*/  LDC R7, c[0x0][0x148] ;  /* 0x00005200ff077b82 */ /* 0x000e620000000800 */
[----:B0-----:R-:W-:Y:S02]  /*0420*/  I2FP.F32.U32 R3, UR4 ;  /* 0x0000000400037c45 */ /* 0x001fe40008201000 */
[----:B---3--:R-:W-:-:S03]  /*0430*/  ISETP.NE.AND P0, PT, R8, RZ, PT ;  /* 0x000000ff0800720c */ /* 0x008fc60003f05270 */
[----:B------:R-:W-:Y:S01]  /*0440*/  FMUL R6, R3, UR5 ;  /* 0x0000000503067c20 */ /* 0x000fe20008400000 */
[----:B------:R-:W-:Y:S02]  /*0450*/  SHF.R.S32.HI R3, RZ, 0x1f, R0 ;  /* 0x0000001fff037819 */ /* 0x000fe40000011400 */
[----:B-----5:R-:W-:Y:S02]  /*0460*/  I2FP.F32.U32 R5, UR6 ;  /* 0x0000000600057c45 */ /* 0x020fe40008201000 */
[----:B------:R-:W-:Y:S01]  /*0470*/  LEA.HI R3, R3, R0, RZ, 0x7 ;  /* 0x0000000003037211 */ /* 0x000fe200078f38ff */
[----:B------:R-:W0:Y:S02]  /*0480*/  F2I.U32.TRUNC.NTZ R6, R6 ;  /* 0x0000000600067305 */ /* 0x000e24000020f000 */
[----:B0-----:R-:W-:-:S04]  /*0490*/  IMAD.MOV R12, RZ, RZ, -R6 ;  /* 0x000000ffff0c7224 */ /* 0x001fc800078e0a06 */
[----:B-1----:R-:W-:Y:S01]  /*04a0*/  IMAD R12, R7, R12, UR4 ;  /* 0x00000004070c7e24 */ /* 0x002fe2000f8e020c */
[----:B------:R-:W-:Y:S02]  /*04b0*/  ULDC UR4, c[0x0][0x150] ;  /* 0x0000540000047ab9 */ /* 0x000fe40000000800 */
[----:B------:R-:W-:Y:S01]  /*04c0*/  FMUL R10, R5, UR4 ;  /* 0x00000004050a7c20 */ /* 0x000fe20008400000 */
[----:B------:R-:W-:Y:S06]  /*04d0*/  @P0 BRA `(.L_x_185) ;  /* 0x0000000000480947 */ /* 0x000fec0003800000 */
[----:B------:R-:W0:Y:S01]  /*04e0*/  S2UR UR5, SR_CgaCtaId ;  /* 0x00000000000579c3 */ /* 0x000e220000008800 */
        /* <DEDUP_REMOVED lines=12> */
[----:B0-----:R0:W1:Y:S08]  /*05b0*/  SYNCS.EXCH.64 URZ, [UR8+0x38850], UR4 ;  /* 0x03885004083f75b2 */ /* 0x0010700008000100 */
[----:B------:R0:W3:Y:S01]  /*05c0*/  SYNCS.EXCH.64 URZ, [UR8+0x38860], UR6 ;  /* 0x03886006083f75b2 */ /* 0x0000e20008000100 */
[----:B------:R0:W0:Y:S01]  /*05d0*/  SYNCS.EXCH.64 URZ, [UR8+0x38858], UR4 ;  /* 0x03885804083f75b2 */ /* 0x0000220008000100 */
[----:B------:R0:W0:Y:S01]  /*05e0*/  SYNCS.EXCH.64 URZ, [UR8+0x38868], UR6 ;  /* 0x03886806083f75b2 */ /* 0x0000220008000100 */
[----:B------:R-:W-:Y:S01]  /*05f0*/  NOP ;  /* 0x0000000000007918 */ /* 0x000fe20000000000 */
.L_x_185:
[----:B------:R-:W5:Y:S01]  /*0600*/  SHFL.IDX PT, R7, R2, RZ, 0x1f ;  /* 0x00001fff02077589 */ /* 0x000f6200000e0000 */
[----:B------:R-:W-:Y:S01]  /*0610*/  LOP3.LUT R3, R3, 0xffffff80, RZ, 0xc0, !PT ;  /* 0xffffff8003037812 */ /* 0x000fe200078ec0ff */
[----:B------:R-:W0:Y:S01]  /*0620*/  LDC R11, c[0x0][0x144] ;  /* 0x00005100ff0b7b82 */ /* 0x000e220000000800 */
[----:B------:R-:W0:Y:S01]  /*0630*/  F2I.U32.TRUNC.NTZ R10, R10 ;  /* 0x0000000a000a7305 */ /* 0x000e22000020f000 */
[----:B------:R-:W-:Y:S01]  /*0640*/  SHF.R.S32.HI R9, RZ, 0x1f, R8 ;  /* 0x0000001fff097819 */ /* 0x000fe20000011408 */
[----:B------:R-:W-:Y:S01]  /*0650*/  NOP ;  /* 0x0000000000007918 */ /* 0x000fe20000000000 */
[----:B------:R-:W-:-:S05]  /*0660*/  IMAD.IADD R3, R0, 0x1, -R3 ;  /* 0x0000000100037824 */ /* 0x000fca00078e0a03 */
[----:B------:R-:W-:-:S04]  /*0670*/  SHF.R.S32.HI R6, RZ, 0x1f, R3 ;  /* 0x0000001fff067819 */ /* 0x000fc80000011403 */
[----:B------:R-:W-:-:S04]  /*0680*/  LEA.HI R6, R6, R3, RZ, 0x3 ;  /* 0x0000000306067211 */ /* 0x000fc800078f18ff */
[--C-:B------:R-:W-:Y:S02]  /*0690*/  SHF.R.S32.HI R5, RZ, 0x3, R6.reuse ;  /* 0x00000003ff057819 */ /* 0x100fe40000011406 */
[----:B------:R-:W-:Y:S02]  /*06a0*/  SHF.R.S32.HI R6, RZ, 0x1f, R6 ;  /* 0x0000001fff067819 */ /* 0x000fe40000011406 */
[----:B-----5:R-:W-:Y:S02]  /*06b0*/  ISETP.NE.AND P0, PT, R7, RZ, PT ;  /* 0x000000ff0700720c */ /* 0x020fe40003f05270 */
[----:B------:R-:W-:Y:S02]  /*06c0*/  LEA.HI R6, R6, R5, RZ, 0x2 ;  /* 0x0000000506067211 */ /* 0x000fe400078f10ff */
[----:B------:R-:W-:Y:S02]  /*06d0*/  SHF.R.S32.HI R7, RZ, 0x1f, R4 ;  /* 0x0000001fff077819 */ /* 0x000fe40000011404 */
[----:B------:R-:W-:-:S02]  /*06e0*/  LOP3.LUT R6, R6, 0xfffffffc, RZ, 0xc0, !PT ;  /* 0xfffffffc06067812 */ /* 0x000fc400078ec0ff */
[----:B------:R-:W-:-:S05]  /*06f0*/  LEA.HI R7, R7, R4, RZ, 0x2 ;  /* 0x0000000407077211 */ /* 0x000fca00078f10ff */
[----:B------:R-:W-:Y:S05]  /*0700*/  @P0 BRA `(.L_x_186) ;  /* 0x0000000000480947 */ /* 0x000fea0003800000 */
[----:B0-----:R-:W0:Y:S01]  /*0710*/  S2UR UR5, SR_CgaCtaId ;  /* 0x00000000000579c3 */ /* 0x001e220000008800 */
[----:B------:R-:W-:Y:S01]  /*0720*/  UMOV UR4, 0x400 ;  /* 0x0000040000047882 */ /* 0x000fe20000000000 */
[----:B------:R-:W-:Y:S01]  /*0730*/  UMOV UR6, 0x1 ;  /* 0x0000000100067882 */ /* 0x000fe20000000000 */
[----:B------:R-:W-:Y:S01]  /*0740*/  UMOV UR9, 0x2 ;  /* 0x0000000200097882 */ /* 0x000fe20000000000 */
[----:B------:R-:W-:-:S04]  /*0750*/  UIADD3 UR6, -UR6, 0x100000, URZ ;  /* 0x0010000006067890 */ /* 0x000fc8000fffe13f */
[----:B------:R-:W-:Y:S02]  /*0760*/  USHF.L.U32 UR7, UR6, 0xb, URZ ;  /* 0x0000000b06077899 */ /* 0x000fe4000800063f */
[----:B------:R-:W-:Y:S01]  /*0770*/  USHF.L.U32 UR6, UR6, 0x1, URZ ;  /* 0x0000000106067899 */ /* 0x000fe2000800063f */
[----:B------:R-:W-:Y:S01]  /*0780*/  ELECT P0, URZ, PT ;  /* 0x00000000003f782f */ /* 0x000fe20003800000 */
[----:B0-----:R-:W-:Y:S02]  /*0790*/  ULEA UR8, UR5, UR4, 0x18 ;  /* 0x0000000405087291 */ /* 0x001fe4000f8ec03f */
[----:B------:R-:W-:-:S04]  /*07a0*/  UIADD3 UR4, -UR9, 0x100000, URZ ;  /* 0x0010000009047890 */ /* 0x000fc8000fffe13f */
[----:B------:R-:W-:Y:S02]  /*07b0*/  USHF.L.U32 UR5, UR4, 0xb, URZ ;  /* 0x0000000b04057899 */ /* 0x000fe4000800063f */
[----:B------:R-:W-:Y:S01]  /*07c0*/  USHF.L.U32 UR4, UR4, 0x1, URZ ;  /* 0x0000000104047899 */ /* 0x000fe2000800063f */
[----:B------:R-:W0:Y:S03]  /*07d0*/  FENCE.VIEW.ASYNC.S ;  /* 0x00000000000073c6 */ /* 0x000e260000000000 */
[----:B0-----:R0:W0:Y:S08]  /*07e0*/  SYNCS.EXCH.64 URZ, [UR8+0x38870], UR6 ;  /* 0x03887006083f75b2 */ /* 0x0010300008000100 */
[----:B------:R0:W0:Y:S01]  /*07f0*/  SYNCS.EXCH.64 URZ, [UR8+0x38880], UR4 ;  /* 0x03888004083f75b2 */ /* 0x0000220008000100 */
[----:B------:R0:W0:Y:S01]  /*0800*/  SYNCS.EXCH.64 URZ, [UR8+0x38878], UR6 ;  /* 0x03887806083f75b2 */ /* 0x0000220008000100 */
[----:B------:R0:W0:Y:S01]  /*0810*/  SYNCS.EXCH.64 URZ, [UR8+0x38888], UR4 ;  /* 0x03888804083f75b2 */ /* 0x0000220008000100 */
[----:B------:R-:W-:Y:S01]  /*0820*/  NOP ;  /* 0x0000000000007918 */ /* 0x000fe20000000000 */
.L_x_186:
[----:B------:R-:W5:Y:S01]  /*0830*/  SHFL.IDX PT, R13, R2, RZ, 0x1f ;  /* 0x00001fff020d7589 */ /* 0x000f6200000e0000 */
[----:B0-----:R-:W0:Y:S01]  /*0840*/  S2UR UR4, SR_CTAID.X ;  /* 0x00000000000479c3 */ /* 0x001e220000002500 */
[----:B------:R-:W-:Y:S01]  /*0850*/  LOP3.LUT R7, R7, 0x3ffffffc, RZ, 0xc0, !PT ;  /* 0x3ffffffc07077812 */ /* 0x000fe200078ec0ff */
[----:B------:R-:W-:Y:S01]  /*0860*/  IMAD.IADD R6, R5, 0x1, -R6 ;  /* 0x0000000105067824 */ /* 0x000fe200078e0a06 */
[----:B------:R-:W-:Y:S01]  /*0870*/  LEA.HI R9, R9, R8, RZ, 0x2 ;  /* 0x0000000809097211 */ /* 0x000fe200078f10ff */
[----:B------:R-:W-:Y:S01]  /*0880*/  IMAD.MOV R10, RZ, RZ, -R10 ;  /* 0x000000ffff0a7224 */ /* 0x000fe200078e0a0a */
[----:B------:R-:W-:Y:S01]  /*0890*/  NOP ;  /* 0x0000000000007918 */ /* 0x000fe20000000000 */
[----:B------:R-:W-:Y:S01]  /*08a0*/  IMAD.IADD R7, R4, 0x1, -R7 ;  /* 0x0000000104077824 */ /* 0x000fe200078e0a07 */
[----:B------:R-:W-:-:S03]  /*08b0*/  LOP3.LUT R9, R9, 0x3ffffffc, RZ, 0xc0, !PT ;  /* 0x3ffffffc09097812 */ /* 0x000fc600078ec0ff */
[--C-:B------:R-:W-:Y:S02]  /*08c0*/  IMAD R7, R7, 0x4, R6.reuse ;  /* 0x0000000407077824 */ /* 0x100fe400078e0206 */
[----:B------:R-:W-:Y:S02]  /*08d0*/  IMAD.IADD R9, R8, 0x1, -R9 ;  /* 0x0000000108097824 */ /* 0x000fe400078e0a09 */
[----:B------:R-:W1:Y:S01]  /*08e0*/  LDC R8, c[0x0][0x140] ;  /* 0x00005000ff087b82 */ /* 0x000e620000000800 */
[----:B------:R-:W-:Y:S01]  /*08f0*/  LEA.HI R4, R7, R7, RZ, 0x1 ;  /* 0x0000000707047211 */ /* 0x000fe200078f08ff */
[----:B------:R-:W-:-:S03]  /*0900*/  IMAD R9, R9, 0x4, R6 ;  /* 0x0000000409097824 */ /* 0x000fc600078e0206 */
[----:B------:R-:W-:Y:S02]  /*0910*/  LOP3.LUT R4, R4, 0xfffffffe, RZ, 0xc0, !PT ;  /* 0xfffffffe04047812 */ /* 0x000fe400078ec0ff */
[----:B------:R-:W-:Y:S02]  /*0920*/  LEA.HI R5, R9, R9, RZ, 0x1 ;  /* 0x0000000909057211 */ /* 0x000fe400078f08ff */
[----:B-----5:R-:W-:Y:S01]  /*0930*/  ISETP.NE.AND P0, PT, R13, RZ, PT ;  /* 0x000000ff0d00720c */ /* 0x020fe20003f05270 */
[----:B0-----:R-:W-:Y:S02]  /*0940*/  IMAD R11, R11, R10, UR4 ;  /* 0x000000040b0b7e24 */ /* 0x001fe4000f8e020a */
[----:B------:R-:W-:-:S05]  /*0950*/  IMAD.IADD R4, R7, 0x1, -R4 ;  /* 0x0000000107047824 */ /* 0x000fca00078e0a04 */
[----:B------:R-:W-:Y:S02]  /*0960*/  ISETP.NE.AND P5, PT, R4, R11, PT ;  /* 0x0000000b0400720c */ /* 0x000fe40003fa5270 */
[----:B------:R-:W-:-:S05]  /*0970*/  LOP3.LUT R4, R5, 0xfffffffe, RZ, 0xc0, !PT ;  /* 0xfffffffe05047812 */ /* 0x000fca00078ec0ff */
[----:B------:R-:W-:Y:S01]  /*0980*/  IMAD.IADD R4, R9, 0x1, -R4 ;  /* 0x0000000109047824 */ /* 0x000fe200078e0a04 */
        /* <DEDUP_REMOVED lines=19> */
.L_x_187:
[----:B------:R-:W5:Y:S01]  /*0ac0*/  SHFL.IDX PT, R6, R2, RZ, 0x1f ;  /* 0x00001fff02067589 */ /* 0x000f6200000e0000 */
[----:B------:R-:W-:Y:S01]  /*0ad0*/  ISETP.NE.AND P2, PT, R4, R11, PT ;  /* 0x0000000b0400720c */ /* 0x000fe20003f45270 */
[----:B------:R-:W-:Y:S01]  /*0ae0*/  IMAD.SHL.U32 R4, R7, 0x4, RZ ;  /* 0x0000000407047824 */ /* 0x000fe200078e00ff */
[----:B------:R-:W-:Y:S01]  /*0af0*/  LOP3.LUT P0, RZ, R3, 0x7, RZ, 0xc0, !PT ;  /* 0x0000000703ff7812 */ /* 0x000fe2000780c0ff */
[----:B------:R-:W-:Y:S01]  /*0b00*/  IMAD.SHL.U32 R22, R9, 0x4, RZ ;  /* 0x0000000409167824 */ /* 0x000fe200078e00ff */
[----:B-1----:R-:W-:Y:S01]  /*0b10*/  ISETP.EQ.U32.AND P1, PT, R8, 0x1, PT ;  /* 0x000000010800780c */ /* 0x002fe20003f22070 */
[----:B------:R-:W-:Y:S01]  /*0b20*/  IMAD.MOV.U32 R19, RZ, RZ, 0x1 ;  /* 0x00000001ff137424 */ /* 0x000fe200078e00ff */
[----:B------:R-:W-:Y:S01]  /*0b30*/  LOP3.LUT R23, R7, 0xc, R4, 0x78, !PT ;  /* 0x0000000c07177812 */ /* 0x000fe200078e7804 */
[----:B------:R-:W-:Y:S01]  /*0b40*/  IMAD.MOV.U32 R18, RZ, RZ, 0x1 ;  /* 0x00000001ff127424 */ /* 0x000fe200078e00ff */
[----:B------:R-:W-:Y:S01]  /*0b50*/  LOP3.LUT R22, R9, 0xc, R22, 0x78, !PT ;  /* 0x0000000c09167812 */ /* 0x000fe200078e7816 */
[----:B------:R-:W-:Y:S01]  /*0b60*/  NOP ;  /* 0x0000000000007918 */ /* 0x000fe20000000000 */
[----:B------:R-:W-:-:S02]  /*0b70*/  @P5 LEA.HI R4, R23, R23, RZ, 0x1 ;  /* 0x0000001717045211 */ /* 0x000fc400078f08ff */
[----:B------:R-:W-:Y:S02]  /*0b80*/  ISETP.LT.U32.AND P4, PT, R23, 0x2, !P0 ;  /* 0x000000021700780c */ /* 0x000fe40004781070 */
[----:B------:R-:W-:Y:S02]  /*0b90*/  @P5 SHF.R.S32.HI R4, RZ, 0x1, R4 ;  /* 0x00000001ff045819 */ /* 0x000fe40000011404 */
[----:B------:R-:W-:Y:S02]  /*0ba0*/  @P2 LEA.HI R5, R22, R22, RZ, 0x1 ;  /* 0x0000001616052211 */ /* 0x000fe400078f08ff */
[----:B------:R-:W-:Y:S02]  /*0bb0*/  @P5 ISETP.NE.AND P6, PT, R4, R12, PT ;  /* 0x0000000c0400520c */ /* 0x000fe40003fc5270 */
[----:B------:R-:W-:Y:S02]  /*0bc0*/  SEL R4, RZ, 0x1, !P4 ;  /* 0x00000001ff047807 */ /* 0x000fe40006000000 */
[----:B------:R-:W-:-:S02]  /*0bd0*/  @P2 SHF.R.S32.HI R5, RZ, 0x1, R5 ;  /* 0x00000001ff052819 */ /* 0x000fc40000011405 */
[----:B-----5:R-:W-:Y:S02]  /*0be0*/  ISETP.NE.AND P4, PT, R6, RZ, PT ;  /* 0x000000ff0600720c */ /* 0x020fe40003f85270 */
[----:B------:R-:W-:Y:S02]  /*0bf0*/  @P2 ISETP.NE.AND P3, PT, R5, R12, PT ;  /* 0x0000000c0500220c */ /* 0x000fe40003f65270 */
[----:B------:R-:W-:Y:S02]  /*0c00*/  @P5 SEL R19, RZ, 0x1, P6 ;  /* 0x00000001ff135807 */ /* 0x000fe40003000000 */
[----:B------:R-:W-:Y:S02]  /*0c10*/  ISETP.LT.U32.AND P0, PT, R22, 0x2, !P0 ;  /* 0x000000021600780c */ /* 0x000fe40004701070 */
[----:B------:R-:W-:Y:S02]  /*0c20*/  LOP3.LUT R19, R19, R4, RZ, 0xc0, !PT ;  /* 0x0000000413137212 */ /* 0x000fe400078ec0ff */
[----:B------:R-:W-:-:S02]  /*0c30*/  SEL R3, RZ, 0x1, !P0 ;  /* 0x00000001ff037807 */ /* 0x000fc40004000000 */
[----:B------:R-:W-:Y:S01]  /*0c40*/  @P2 SEL R18, RZ, 0x1, P3 ;  /* 0x00000001ff122807 */ /* 0x000fe20001800000 */
[----:B------:R-:W-:Y:S06]  /*0c50*/  @P4 BRA `(.L_x_188) ;  /* 0x0000000000484947 */ /* 0x000fec0003800000 */
        /* <DEDUP_REMOVED lines=17> */
[----:B-1----:R-:W-:Y:S01]  /*0d70*/  NOP ;  /* 0x0000000000007918 */ /* 0x002fe20000000000 */
.L_x_188:
[----:B------:R-:W-:Y:S01]  /*0d80*/  LOP3.LUT R18, R18, R3, RZ, 0xc0, !PT ;  /* 0x0000000312127212 */ /* 0x000fe200078ec0ff */
[----:B------:R-:W-:Y:S01]  /*0d90*/  NOP ;  /* 0x0000000000007918 */ /* 0x000fe20000000000 */
[----:B------:R-:W-:Y:S05]  /*0da0*/  @!P1 BRA `(.L_x_189) ;  /* 0x0000000000089947 */ /* 0x000fea0003800000 */
[----:B0-234-:R-:W-:Y:S01]  /*0db0*/  UCGABAR_ARV ;  /* 0x00000000000079c7 */ /* 0x01dfe20008000000 */
[----:B------:R-:W-:Y:S05]  /*0dc0*/  BRA `(.L_x_190) ;  /* 0x0000000000047947 */ /* 0x000fea0003800000 */
.L_x_189:
[----:B0-234-:R-:W-:Y:S01]  /*0dd0*/  NOP ;  /* 0x0000000000007918 */ /* 0x01dfe20000000000 */
.L_x_190:
[----:B------:R-:W-:Y:S05]  /*0de0*/  @!P1 BRA `(.L_x_191) ;  /* 0x00000000000c9947 */ /* 0x000fea0003800000 */
[----:B------:R-:W-:Y:S01]  /*0df0*/  UCGABAR_WAIT ;  /* 0x0000000000007dc7 */ /* 0x000fe20008000000 */
[----:B------:R-:W-:Y:S01]  /*0e00*/  CCTL.IVALL ;  /* 0x00000000ff00798f */ /* 0x000fe20002000000 */
[----:B------:R-:W-:Y:S05]  /*0e10*/  BRA `(.L_x_192) ;  /* 0x0000000000047947 */ /* 0x000fea0003800000 */
.L_x_191:
[----:B------:R-:W-:Y:S06]  /*0e20*/  BAR.SYNC.DEFER_BLOCKING 0x0 ;  /* 0x0000000000007b1d */ /* 0x000fec0000010000 */
.L_x_192:
[----:B------:R-:W-:Y:S01]  /*0e30*/  UMOV UR4, 0x1 ;  /* 0x0000000100047882 */ /* 0x000fe20000000000 */
[----:B------:R-:W-:Y:S01]  /*0e40*/  PLOP3.LUT P0, PT, PT, PT, UP0, 0x80, 0x0 ;  /* 0x000000000000781c */ /* 0x000fe20003f0f008 */
[----:B------:R-:W-:-:S06]  /*0e50*/  USEL UR4, UR4, 0x2, !UP0 ;  /* 0x0000000204047887 */ /* 0x000fcc000c000000 */
[----:B------:R-:W-:-:S05]  /*0e60*/  IMAD.U32 R3, RZ, RZ, UR4 ;  /* 0x00000004ff037e24 */ /* 0x000fca000f8e00ff */
[----:B------:R0:W-:Y:S01]  /*0e70*/  STL [R1+0x30], R3 ;  /* 0x0000300301007387 */ /* 0x0001e20000100800 */
[----:B------:R-:W-:Y:S05]  /*0e80*/  @!P0 BRA `(.L_x_193) ;  /* 0x000000b000508947 */ /* 0x000fea0003800000 */
.L_x_194:
        /* <DEDUP_REMOVED lines=72> */
.L_x_227:
        /* <DEDUP_REMOVED lines=35> */
[----:B------:R-:W-:Y:S01]  /*1540*/  IMAD.U32 R218, RZ, RZ, UR10 ;  /* 0x0000000affda7e24 */ /* 0x000fe2000f8e00ff */
        /* <DEDUP_REMOVED lines=8> */
[----:B--2---:R-:W-:Y:S06]  /*15d0*/  @!P0 BRA `(.L_x_195) ;  /* 0x0000000000408947 */ /* 0x004fec0003800000 */
        /* <DEDUP_REMOVED lines=16> */
.L_x_195:
        /* <DEDUP_REMOVED lines=9> */
.L_x_336:
[----:B------:R-:W-:Y:S05]  /*1770*/  @!P0 BRA `(.L_x_197) ;  /* 0x0000000000048947 */ /* 0x000fea0003800000 */
[----:B------:R-:W-:Y:S01]  /*1780*/  BPT.TRAP 0x1 ;  /* 0x000000040000795c */ /* 0x000fe20000300000 */
.L_x_197:
        /* <DEDUP_REMOVED lines=8> */
.L_x_198:
[----:B-1----:R-:W-:Y:S05]  /*1810*/  @P1 BRA `(.L_x_199) ;  /* 0x0000000000081947 */ /* 0x002fea0003800000 */
[----:B------:R-:W1:Y:S02]  /*1820*/  SYNCS.PHASECHK.TRANS64.TRYWAIT P1, [R0+URZ+0x38830], R3 ;  /* 0x03883003000075a7 */ /* 0x000e64000802017f */
[----:B-1----:R-:W-:Y:S05]  /*1830*/  @!P1 BRA `(.L_x_200) ;  /* 0x000000fc00689947 */ /* 0x002fea0003800000 */
.L_x_199:
[----:B------:R-:W-:Y:S05]  /*1840*/  WARPSYNC.ALL ;  /* 0x0000000000007948 */ /* 0x000fea0003800000 */
[----:B------:R-:W-:Y:S01]  /*1850*/  UIADD3 UR36, UR36, 0x24400, URZ ;  /* 0x0002440024247890 */ /* 0x000fe2000fffe03f */
[----:B------:R-:W-:Y:S01]  /*1860*/  WARPGROUP.ARRIVE ;  /* 0x00000000000079c5 */ /* 0x000fe20000000000 */
[----:B------:R-:W-:Y:S02]  /*1870*/  ULOP3.LUT UR5, UR37, 0x10000, URZ, 0xfc, !UPT ;  /* 0x0001000025057892 */ /* 0x000fe4000f8efc3f */
[----:B------:R-:W-:Y:S01]  /*1880*/  USHF.R.U32.HI UR36, URZ, 0x4, UR36 ;  /* 0x000000043f247899 */ /* 0x000fe20008011624 */
[----:B------:R-:W-:Y:S01]  /*1890*/  UMOV UR17, 0x40000040 ;  /* 0x4000004000117882 */ /* 0x000fe20000000000 */
[----:B------:R-:W-:-:S02]  /*18a0*/  UMOV UR19, 0x40000040 ;  /* 0x4000004000137882 */ /* 0x000fc40000000000 */
[----:B------:R-:W-:Y:S01]  /*18b0*/  ULOP3.LUT UR36, UR36, 0x3fff, URZ, 0xc0, !UPT ;  /* 0x00003fff24247892 */ /* 0x000fe2000f8ec03f */
[----:B------:R-:W-:Y:S01]  /*18c0*/  IMAD.U32 R13, RZ, RZ, UR17 ;  /* 0x00000011ff0d7e24 */ /* 0x000fe2000f8e00ff */
[----:B------:R-:W-:Y:S01]  /*18d0*/  UMOV UR16, UR5 ;  /* 0x0000000500107c82 */ /* 0x000fe20008000000 */
[----:B------:R-:W-:Y:S01]  /*18e0*/  UMOV UR9, UR17 ;  /* 0x0000001100097c82 */ /* 0x000fe20008000000 */
[----:B------:R-:W-:Y:S01]  /*18f0*/  ULOP3.LUT UR4, UR36, 0x10000, URZ, 0xfc, !UPT ;  /* 0x0001000024047892 */ /* 0x000fe2000f8efc3f */
[----:B------:R-:W-:Y:S01]  /*1900*/  IMAD.U32 R12, RZ, RZ, UR16 ;  /* 0x00000010ff0c7e24 */ /* 0x000fe2000f8e00ff */
[----:B------:R-:W-:Y:S01]  /*1910*/  UMOV UR8, UR16 ;  /* 0x0000001000087c82 */ /* 0x000fe20008000000 */
[----:B------:R-:W-:Y:S01]  /*1920*/  UMOV UR11, 0x40000040 ;  /* 0x40000040000b7882 */ /* 0x000fe20000000000 */
[----:B------:R-:W-:Y:S01]  /*1930*/  UMOV UR12, UR16 ;  /* 0x00000010000c7c82 */ /* 0x000fe20008000000 */
[----:B------:R-:W-:Y:S01]  /*1940*/  UMOV UR13, UR17 ;  /* 0x00000011000d7c82 */ /* 0x000fe20008000000 */
[----:B------:R-:W-:Y:S01]  /*1950*/  IMAD.U32 R15, RZ, RZ, UR4 ;  /* 0x00000004ff0f7e24 */ /* 0x000fe2000f8e00ff */
[----:B------:R-:W-:Y:S01]  /*1960*/  UIMAD UR4, UR60, 0xa00, UR4 ;  /* 0x00000a003c0478a4 */ /* 0x000fe2000f8e0204 */
[----:B------:R-:W-:Y:S01]  /*1970*/  UMOV UR15, 0x40000040 ;  /* 0x40000040000f7882 */ /* 0x000fe20000000000 */
[----:B------:R-:W-:-:S02]  /*1980*/  UMOV UR23, 0x40000040 ;  /* 0x4000004000177882 */ /* 0x000fc40000000000 */
[----:B------:R-:W-:Y:S02]  /*1990*/  UIADD3 UR10, UR4, 0x80, URZ ;  /* 0x00000080040a7890 */ /* 0x000fe4000fffe03f */
[----:B------:R-:W-:Y:S02]  /*19a0*/  UIADD3 UR14, UR4, 0x100, URZ ;  /* 0x00000100040e7890 */ /* 0x000fe4000fffe03f */
[----:B------:R-:W-:Y:S01]  /*19b0*/  UMOV UR18, UR4 ;  /* 0x0000000400127c82 */ /* 0x000fe20008000000 */
[----:B------:R-:W-:Y:S01]  /*19c0*/  UIADD3 UR6, UR4, 0x180, URZ ;  /* 0x0000018004067890 */ /* 0x000fe2000fffe03f */
[----:B------:R-:W-:Y:S01]  /*19d0*/  HGMMA.64x16x16.F32 R56, gdesc[UR16], RZ, !UPT, gsb0 ;  /* 0x00200000103879f0 */ /* 0x000fe2000c0008ff */
[----:B------:R-:W-:Y:S01]  /*19e0*/  UIADD3 UR7, UR4, 0x200, URZ ;  /* 0x0000020004077890 */ /* 0x000fe2000fffe03f */
[----:B------:R-:W-:Y:S01]  /*19f0*/  UMOV UR19, 0x40000040 ;  /* 0x4000004000137882 */ /* 0x000fe20000000000 */
[----:B------:R-:W-:Y:S02]  /*1a00*/  UIADD3 UR22, UR4, 0x382, URZ ;  /* 0x0000038204167890 */ /* 0x000fe4000fffe03f */
[----:B------:R-:W-:Y:S01]  /*1a10*/  UIADD3 UR26, UR4, 0x384, URZ ;  /* 0x00000384041a7890 */ /* 0x000fe2000fffe03f */
[----:B------:R-:W-:Y:S01]  /*1a20*/  UMOV UR27, 0x40000040 ;  /* 0x40000040001b7882 */ /* 0x000fe20000000000 */
        /* <DEDUP_REMOVED lines=16> */
[----:B------:R-:W-:-:S02]  /*1b30*/  WARPGROUP.DEPBAR.LE gsb0, 0x0 ;  /* 0x00008000000079c5 */ /* 0x000fc40000010000 */
[----:B------:R-:W-:-:S06]  /*1b40*/  WARPGROUP.ARRIVE ;  /* 0x00000000000079c5 */ /* 0x000fcc0000000000 */
[----:B------:R-:W-:Y:S01]  /*1b50*/  HGMMA.64x16x16.F32 R48, gdesc[UR8], RZ, !UPT, gsb0 ;  /* 0x00200000083079f0 */ /* 0x000fe2000c0008ff */
[----:B------:R-:W-:Y:S01]  /*1b60*/  UMOV UR8, UR16 ;  /* 0x0000001000087c82 */ /* 0x000fe20008000000 */
[----:B------:R-:W-:Y:S01]  /*1b70*/  UMOV UR9, UR17 ;  /* 0x0000001100097c82 */ /* 0x000fe20008000000 */
[----:B------:R-:W-:Y:S01]  /*1b80*/  UMOV UR10, UR6 ;  /* 0x00000006000a7c82 */ /* 0x000fe20008000000 */
[----:B------:R-:W-:Y:S01]  /*1b90*/  UMOV UR11, 0x40000040 ;  /* 0x40000040000b7882 */ /* 0x000fe20000000000 */
[----:B------:R-:W-:Y:S01]  /*1ba0*/  UIADD3 UR6, UR5, 0x2, URZ ;  /* 0x0000000205067890 */ /* 0x000fe2000fffe03f */
[----:B------:R-:W-:Y:S02]  /*1bb0*/  WARPGROUP.DEPBAR.LE gsb0, 0x0 ;  /* 0x00008000000079c5 */ /* 0x000fe40000010000 */
[----:B------:R-:W-:-:S06]  /*1bc0*/  WARPGROUP.ARRIVE ;  /* 0x00000000000079c5 */ /* 0x000fcc0000000000 */
[----:B------:R-:W-:Y:S01]  /*1bd0*/  HGMMA.64x16x16.F32 R40, gdesc[UR12], RZ, !UPT, gsb0 ;  /* 0x002000000c2879f0 */ /* 0x000fe2000c0008ff */
[----:B------:R-:W-:Y:S01]  /*1be0*/  UIADD3 UR14, UR4, 0x102, URZ ;  /* 0x00000102040e7890 */ /* 0x000fe2000fffe03f */
[----:B------:R-:W-:Y:S01]  /*1bf0*/  UMOV UR15, 0x40000040 ;  /* 0x40000040000f7882 */ /* 0x000fe20000000000 */
[----:B------:R-:W-:Y:S02]  /*1c00*/  WARPGROUP.DEPBAR.LE gsb0, 0x0 ;  /* 0x00008000000079c5 */ /* 0x000fe40000010000 */
[----:B------:R-:W-:-:S06]  /*1c10*/  WARPGROUP.ARRIVE ;  /* 0x00000000000079c5 */ /* 0x000fcc0000000000 */
[----:B------:R-:W-:Y:S01]  /*1c20*/  HGMMA.64x16x16.F32 R32, gdesc[UR8], RZ, !UPT, gsb0 ;  /* 0x00200000082079f0 */ /* 0x000fe2000c0008ff */
[----:B------:R-:W-:Y:S01]  /*1c30*/  UMOV UR8, UR16 ;  /* 0x0000001000087c82 */ /* 0x000fe20008000000 */
[----:B------:R-:W-:Y:S01]  /*1c40*/  UMOV UR9, UR17 ;  /* 0x0000001100097c82 */ /* 0x000fe20008000000 */
[----:B------:R-:W-:Y:S01]  /*1c50*/  UMOV UR10, UR7 ;  /* 0x00000007000a7c82 */ /* 0x000fe20008000000 */
[----:B------:R-:W-:Y:S01]  /*1c60*/  UMOV UR11, 0x40000040 ;  /* 0x40000040000b7882 */ /* 0x000fe20000000000 */
[----:B------:R-:W-:Y:S01]  /*1c70*/  UMOV UR16, UR6 ;  /* 0x0000000600107c82 */ /* 0x000fe20008000000 */
[----:B------:R-:W-:Y:S01]  /*1c80*/  UIADD3 UR6, UR4, 0x2, URZ ;  /* 0x0000000204067890 */ /* 0x000fe2000fffe03f */
[----:B------:R-:W-:Y:S01]  /*1c90*/  IMAD.U32 R10, RZ, RZ, UR16 ;  /* 0x00000010ff0a7e24 */ /* 0x000fe2000f8e00ff */
[----:B------:R-:W-:Y:S01]  /*1ca0*/  UMOV UR17, 0x40000040 ;  /* 0x4000004000117882 */ /* 0x000fe20000000000 */
[----:B------:R-:W-:Y:S01]  /*1cb0*/  UMOV UR12, UR16 ;  /* 0x00000010000c7c82 */ /* 0x000fe20008000000 */
[----:B------:R-:W-:Y:S01]  /*1cc0*/  UMOV UR13, UR17 ;  /* 0x00000011000d7c82 */ /* 0x000fe20008000000 */
[----:B------:R-:W-:Y:S01]  /*1cd0*/  UIADD3 UR7, UR4, 0x202, URZ ;  /* 0x0000020204077890 */ /* 0x000fe2000fffe03f */
[----:B------:R-:W-:Y:S01]  /*1ce0*/  IMAD.U32 R11, RZ, RZ, UR17 ;  /* 0x00000011ff0b7e24 */ /* 0x000fe2000f8e00ff */
[----:B------:R-:W-:Y:S01]  /*1cf0*/  UMOV UR18, UR6 ;  /* 0x0000000600127c82 */ /* 0x000fe20008000000 */
[----:B------:R-:W-:Y:S01]  /*1d00*/  UIADD3 UR6, UR4, 0x182, URZ ;  /* 0x0000018204067890 */ /* 0x000fe2000fffe03f */
[----:B------:R-:W-:-:S02]  /*1d10*/  WARPGROUP.DEPBAR.LE gsb0, 0x0 ;  /* 0x00008000000079c5 */ /* 0x000fc40000010000 */
        /* <DEDUP_REMOVED lines=9> */
[----:B------:R-:W-:Y:S02]  /*1db0*/  UMOV UR19, 0x40000040 ;  /* 0x4000004000137882 */ /* 0x000fe40000000000 */
        /* <DEDUP_REMOVED lines=66> */
[----:B------:R-:W-:Y:S02]  /*21e0*/  UIADD3 UR8, UR5, 0x6, URZ ;  /* 0x0000000605087890 */ /* 0x000fe4000fffe03f */
[----:B------:R-:W-:Y:S01]  /*21f0*/  UIADD3 UR10, UR4, 0x6, URZ ;  /* 0x00000006040a7890 */ /* 0x000fe2000fffe03f */
[----:B------:R-:W-:Y:S01]  /*2200*/  UMOV UR9, 0x40000040 ;  /* 0x4000004000097882 */ /* 0x000fe20000000000 */
[----:B------:R-:W-:Y:S01]  /*2210*/  UMOV UR11, 0x40000040 ;  /* 0x40000040000b7882 */ /* 0x000fe20000000000 */
        /* <DEDUP_REMOVED lines=23> */
[----:B01----:R-:W-:Y:S02]  /*2390*/  MOV R3, UR12 ;  /* 0x0000000c00037c02 */ /* 0x003fe40008000f00 */
[----:B------:R-:W-:Y:S01]  /*23a0*/  MOV R2, UR13 ;  /* 0x0000000d00027c02 */ /* 0x000fe20008000f00 */
[----:B------:R-:W-:-:S02]  /*23b0*/  WARPGROUP.DEPBAR.LE gsb0, 0x0 ;  /* 0x00008000000079c5 */ /* 0x000fc40000010000 */
        /* <DEDUP_REMOVED lines=30> */
[----:B------:R-:W-:Y:S02]  /*25a0*/  MOV R4, UR17 ;  /* 0x0000001100047c02 */ /* 0x000fe40008000f00 */
        /* <DEDUP_REMOVED lines=10> */
[----:B------:R-:W-:Y:S01]  /*2650*/  UMOV UR13, 0x40000040 ;  /* 0x40000040000d7882 */ /* 0x000fe20000000000 */
[----:B------:R-:W-:Y:S01]  /*2660*/  UMOV UR15, 0x40000040 ;  /* 0x40000040000f7882 */ /* 0x000fe20000000000 */
[----:B------:R-:W-:Y:S01]  /*2670*/  IMAD.U32 R7, RZ, RZ, UR13 ;  /* 0x0000000dff077e24 */ /* 0x000fe2000f8e00ff */
        /* <DEDUP_REMOVED lines=257> */
[----:B------:R-:W-:-:S07]  /*3690*/  UIADD3 UR5, UR5, 0xc06, URZ ;  /* 0x00000c0605057890 */ /* 0x000fce000fffe03f */
[----:B------:R-:W-:Y:S01]  /*36a0*/  UMOV UR12, UR5 ;  /* 0x00000005000c7c82 */ /* 0x000fe20008000000 */
[----:B------:R-:W-:Y:S01]  /*36b0*/  UIADD3 UR5, UR4, 0x786, URZ ;  /* 0x0000078604057890 */ /* 0x000fe2000fffe03f */
[----:B------:R-:W-:Y:S01]  /*36c0*/  IMAD.U32 R6, RZ, RZ, UR12 ;  /* 0x0000000cff067e24 */ /* 0x000fe2000f8e00ff */
[----:B------:R-:W-:-:S05]  /*36d0*/  UMOV UR16, UR12 ;  /* 0x0000000c00107c82 */ /* 0x000fca0008000000 */
        /* <DEDUP_REMOVED lines=40> */
[----:B------:R-:W-:-:S07]  /*3960*/  UIADD3 UR7, UR4, 0x806, URZ ;  /* 0x0000080604077890 */ /* 0x000fce000fffe03f */
        /* <DEDUP_REMOVED lines=11> */
[----:B------:R-:W-:Y:S01]  /*3a20*/  UMOV UR5, UR15 ;  /* 0x0000000f00057c82 */ /* 0x000fe20008000000 */
[----:B------:R-:W-:Y:S02]  /*3a30*/  R2UR UR13, R2 ;  /* 0x00000000020d72ca */ /* 0x000fe400000e0000 */
[----:B------:R-:W-:Y:S01]  /*3a40*/  R2UR UR12, R3 ;  /* 0x00000000030c72ca */ /* 0x000fe200000e0000 */
[----:B------:R-:W-:Y:S02]  /*3a50*/  WARPGROUP.DEPBAR.LE gsb0, 0x0 ;  /* 0x00008000000079c5 */ /* 0x000fe40000010000 */
[----:B------:R-:W-:-:S06]  /*3a60*/  WARPGROUP.ARRIVE ;  /* 0x00000000000079c5 */ /* 0x000fcc0000000000 */
[----:B------:R-:W-:Y:S01]  /*3a70*/  HGMMA.64x16x16.F32 R48, gdesc[UR16], R48, gsb0 ;  /* 0x00200000103079f0 */ /* 0x000fe20008000830 */
[----:B------:R-:W-:Y:S02]  /*3a80*/  R2UR UR17, R4 ;  /* 0x00000000041172ca */ /* 0x000fe400000e0000 */
[----:B------:R-:W-:Y:S01]  /*3a90*/  R2UR UR16, R5 ;  /* 0x00000000051072ca */ /* 0x000fe200000e0000 */
        /* <DEDUP_REMOVED lines=16> */
.L_x_201:
[----:B------:R-:W-:Y:S01]  /*3ba0*/  R2UR UR4, R152 ;  /* 0x00000000980472ca */ /* 0x000fe200000e0000 */
[----:B------:R-:W-:Y:S01]  /*3bb0*/  VIADD R2, R227, UR61 ;  /* 0x0000003de3027c36 */ /* 0x000fe20008000000 */
[----:B------:R-:W-:Y:S01]  /*3bc0*/  ULDC UR5, c[0x0][0x988] ;  /* 0x0002620000057ab9 */ /* 0x000fe20000000800 */
[----:B------:R-:W-:Y:S01]  /*3bd0*/  P2R R21, PR, RZ, 0x1 ;  /* 0x00000001ff157803 */ /* 0x000fe20000000000 */
[----:B------:R-:W-:Y:S01]  /*3be0*/  UISETP.GE.AND UP0, UPT, UR61, 0x51, UPT ;  /* 0x000000513d00788c */ /* 0x000fe2000bf06270 */
[----:B------:R-:W-:Y:S02]  /*3bf0*/  CS2R R150, SRZ ;  /* 0x0000000000967805 */ /* 0x000fe4000001ff00 */
[----:B------:R-:W-:Y:S02]  /*3c00*/  CS2R R148, SRZ ;  /* 0x0000000000947805 */ /* 0x000fe4000001ff00 */
[----:B------:R-:W-:Y:S02]  /*3c10*/  CS2R R146, SRZ ;  /* 0x0000000000927805 */ /* 0x000fe4000001ff00 */
[----:B------:R-:W-:-:S02]  /*3c20*/  CS2R R144, SRZ ;  /* 0x0000000000907805 */ /* 0x000fc4000001ff00 */
[----:B------:R-:W-:Y:S02]  /*3c30*/  CS2R R142, SRZ ;  /* 0x00000000008e7805 */ /* 0x000fe4000001ff00 */
[----:B------:R-:W-:Y:S02]  /*3c40*/  CS2R R140, SRZ ;  /* 0x00000000008c7805 */ /* 0x000fe4000001ff00 */
[----:B------:R-:W-:Y:S02]  /*3c50*/  CS2R R138, SRZ ;  /* 0x00000000008a7805 */ /* 0x000fe4000001ff00 */
[----:B------:R-:W-:Y:S01]  /*3c60*/  CS2R R136, SRZ ;  /* 0x0000000000887805 */ /* 0x000fe2000001ff00 */
[----:B------:R-:W-:Y:S01]  /*3c70*/  IMAD.U32 R3, RZ, RZ, UR4 ;  /* 0x00000004ff037e24 */ /* 0x000fe2000f8e00ff */
[----:B------:R-:W-:Y:S02]  /*3c80*/  CS2R R134, SRZ ;  /* 0x0000000000867805 */ /* 0x000fe4000001ff00 */
[----:B------:R-:W-:-:S02]  /*3c90*/  CS2R R132, SRZ ;  /* 0x0000000000847805 */ /* 0x000fc4000001ff00 */
[----:B------:R-:W-:Y:S01]  /*3ca0*/  CS2R R130, SRZ ;  /* 0x0000000000827805 */ /* 0x000fe2000001ff00 */
[----:B------:R-:W-:Y:S01]  /*3cb0*/  IMAD R2, R3, -0x50, R2 ;  /* 0xffffffb003027824 */ /* 0x000fe200078e0202 */
[----:B------:R-:W-:Y:S02]  /*3cc0*/  CS2R R128, SRZ ;  /* 0x0000000000807805 */ /* 0x000fe4000001ff00 */
[----:B------:R-:W-:Y:S02]  /*3cd0*/  CS2R R126, SRZ ;  /* 0x00000000007e7805 */ /* 0x000fe4000001ff00 */
[----:B------:R-:W-:Y:S02]  /*3ce0*/  CS2R R124, SRZ ;  /* 0x00000000007c7805 */ /* 0x000fe4000001ff00 */
[----:B------:R-:W-:Y:S02]  /*3cf0*/  CS2R R122, SRZ ;  /* 0x00000000007a7805 */ /* 0x000fe4000001ff00 */
[----:B------:R-:W-:-:S02]  /*3d00*/  ISETP.GT.AND P2, PT, R2, RZ, PT ;  /* 0x000000ff0200720c */ /* 0x000fc40003f44270 */
[----:B------:R-:W-:Y:S02]  /*3d10*/  CS2R R120, SRZ ;  /* 0x0000000000787805 */ /* 0x000fe4000001ff00 */
[C---:B------:R-:W-:Y:S02]  /*3d20*/  ISETP.GT.AND P1, PT, R2.reuse, 0x1, PT ;  /* 0x000000010200780c */ /* 0x040fe40003f24270 */
[----:B------:R-:W-:Y:S02]  /*3d30*/  CS2R R118, SRZ ;  /* 0x0000000000767805 */ /* 0x000fe4000001ff00 */
[----:B------:R-:W-:Y:S02]  /*3d40*/  ISETP.GT.AND P6, PT, R2, 0x8, PT ;  /* 0x000000080200780c */ /* 0x000fe40003fc4270 */
[----:B------:R-:W-:Y:S02]  /*3d50*/  CS2R R116, SRZ ;  /* 0x0000000000747805 */ /* 0x000fe4000001ff00 */
[----:B------:R-:W-:-:S02]  /*3d60*/  FSEL R56, R56, -INF , P2 ;  /* 0xff80000038387808 */ /* 0x000fc40001000000 */
[----:B------:R-:W-:Y:S02]  /*3d70*/  CS2R R114, SRZ ;  /* 0x0000000000727805 */ /* 0x000fe4000001ff00 */
[----:B------:R-:W-:Y:S02]  /*3d80*/  FSEL R57, R57, -INF , P1 ;  /* 0xff80000039397808 */ /* 0x000fe40000800000 */
[----:B------:R-:W-:Y:S02]  /*3d90*/  CS2R R112, SRZ ;  /* 0x0000000000707805 */ /* 0x000fe4000001ff00 */
[----:B------:R-:W-:Y:S02]  /*3da0*/  ISETP.GT.AND P5, PT, R2, 0x9, PT ;  /* 0x000000090200780c */ /* 0x000fe40003fa4270 */
[----:B------:R-:W-:Y:S02]  /*3db0*/  CS2R R110, SRZ ;  /* 0x00000000006e7805 */ /* 0x000fe4000001ff00 */
[----:B------:R-:W-:-:S02]  /*3dc0*/  FSEL R60, R60, -INF , P6 ;  /* 0xff8000003c3c7808 */ /* 0x000fc40003000000 */
[----:B------:R-:W-:Y:S02]  /*3dd0*/  CS2R R108, SRZ ;  /* 0x00000000006c7805 */ /* 0x000fe4000001ff00 */
[----:B------:R-:W-:Y:S02]  /*3de0*/  FMNMX.FTZ R3, R56, R57, !PT ;  /* 0x0000003938037209 */ /* 0x000fe40007810000 */
        /* <DEDUP_REMOVED lines=13> */
[----:B------:R-:W-:Y:S02]  /*3ec0*/  FSEL R58, R58, -INF , P2 ;  /* 0xff8000003a3a7808 */ /* 0x000fe40001000000 */
[----:B------:R-:W-:Y:S02]  /*3ed0*/  CS2R R92, SRZ ;  /* 0x00000000005c7805 */ /* 0x000fe4000001ff00 */
[----:B------:R-:W-:-:S02]  /*3ee0*/  ISETP.GT.AND P2, PT, R2, 0x18, PT ;  /* 0x000000180200780c */ /* 0x000fc40003f44270 */
[----:B------:R-:W-:Y:S02]  /*3ef0*/  CS2R R90, SRZ ;  /* 0x00000000005a7805 */ /* 0x000fe4000001ff00 */
[----:B------:R-:W-:Y:S02]  /*3f00*/  FSEL R49, R49, -INF , P3 ;  /* 0xff80000031317808 */ /* 0x000fe40001800000 */
[----:B------:R-:W-:Y:S02]  /*3f10*/  CS2R R88, SRZ ;  /* 0x0000000000587805 */ /* 0x000fe4000001ff00 */
[----:B------:R-:W-:Y:S02]  /*3f20*/  FMNMX.FTZ R4, R48, R3, !PT ;  /* 0x0000000330047209 */ /* 0x000fe40007810000 */
[----:B------:R-:W-:Y:S02]  /*3f30*/  CS2R R86, SRZ ;  /* 0x0000000000567805 */ /* 0x000fe4000001ff00 */
[----:B------:R-:W-:-:S02]  /*3f40*/  FSEL R59, R59, -INF , P1 ;  /* 0xff8000003b3b7808 */ /* 0x000fc40000800000 */
[----:B------:R-:W-:Y:S02]  /*3f50*/  CS2R R84, SRZ ;  /* 0x0000000000547805 */ /* 0x000fe4000001ff00 */
[----:B------:R-:W-:Y:S02]  /*3f60*/  ISETP.GT.AND P1, PT, R2, 0x19, PT ;  /* 0x000000190200780c */ /* 0x000fe40003f24270 */
[----:B------:R-:W-:Y:S02]  /*3f70*/  CS2R R82, SRZ ;  /* 0x0000000000527805 */ /* 0x000fe4000001ff00 */
[----:B------:R-:W-:Y:S02]  /*3f80*/  FSEL R52, R52, -INF , P2 ;  /* 0xff80000034347808 */ /* 0x000fe40001000000 */
[----:B------:R-:W-:Y:S02]  /*3f90*/  CS2R R80, SRZ ;  /* 0x0000000000507805 */ /* 0x000fe4000001ff00 */
[----:B------:R-:W-:-:S02]  /*3fa0*/  FMNMX.FTZ R3, R49, R4, !PT ;  /* 0x0000000431037209 */ /* 0x000fc40007810000 */
        /* <DEDUP_REMOVED lines=16> */
[----:B------:R-:W-:Y:S02]  /*40b0*/  FSEL R50, R50, -INF , P4 ;  /* 0xff80000032327808 */ /* 0x000fe40002000000 */
[----:B------:R-:W-:-:S02]  /*40c0*/  ISETP.GT.AND P4, PT, R2, 0x28, PT ;  /* 0x000000280200780c */ /* 0x000fc40003f84270 */
[----:B------:R-:W-:Y:S02]  /*40d0*/  FSEL R41, R41, -INF , P5 ;  /* 0xff80000029297808 */ /* 0x000fe40002800000 */
[----:B------:R-:W-:Y:S02]  /*40e0*/  FMNMX.FTZ R4, R40, R3, !PT ;  /* 0x0000000328047209 */ /* 0x000fe40007810000 */
[----:B------:R-:W-:Y:S02]  /*40f0*/  FSEL R51, R51, -INF , P3 ;  /* 0xff80000033337808 */ /* 0x000fe40001800000 */
[----:B------:R-:W-:Y:S02]  /*4100*/  ISETP.GT.AND P3, PT, R2, 0x29, PT ;  /* 0x000000290200780c */ /* 0x000fe40003f64270 */
[----:B------:R-:W-:Y:S02]  /*4110*/  FSEL R44, R44, -INF , P4 ;  /* 0xff8000002c2c7808 */ /* 0x000fe40002000000 */
[----:B------:R-:W-:-:S02]  /*4120*/  FMNMX.FTZ R3, R41, R4, !PT ;  /* 0x0000000429037209 */ /* 0x000fc40007810000 */
[----:B------:R-:W-:Y:S02]  /*4130*/  FSEL R54, R54, -INF , P2 ;  /* 0xff80000036367808 */ /* 0x000fe40001000000 */
[----:B------:R-:W-:Y:S02]  /*4140*/  ISETP.GT.AND P2, PT, R2, 0x30, PT ;  /* 0x000000300200780c */ /* 0x000fe40003f44270 */
[----:B------:R-:W-:Y:S02]  /*4150*/  FSEL R45, R45, -INF , P3 ;  /* 0xff8000002d2d7808 */ /* 0x000fe40001800000 */
        /* <DEDUP_REMOVED lines=30> */
[----:B------:R-:W-:Y:S02]  /*4340*/  FMNMX.FTZ R2, R28, R3, !PT ;  /* 0x000000031c027209 */ /* 0x000fe40007810000 */
[----:B------:R-:W-:Y:S02]  /*4350*/  FSEL R38, R38, -INF , P6 ;  /* 0xff80000026267808 */ /* 0x000fe40003000000 */
[----:B------:R-:W-:-:S02]  /*4360*/  FMNMX.FTZ R5, R29, R2, !PT ;  /* 0x000000021d057209 */ /* 0x000fc40007810000 */
[----:B------:R-:W-:Y:S02]  /*4370*/  FSEL R39, R39, -INF , P5 ;  /* 0xff80000027277808 */ /* 0x000fe40002800000 */
[----:B------:R-:W-:Y:S01]  /*4380*/  FSEL R26, R26, -INF , P4 ;  /* 0xff8000001a1a7808 */ /* 0x000fe20002000000 */
[----:B------:R-:W0:Y:S01]  /*4390*/  SHFL.BFLY PT, R2, R5, 0x2, 0x1f ;  /* 0x0c401f0005027f89 */ /* 0x000e2200000e0000 */
[----:B------:R-:W-:Y:S02]  /*43a0*/  FSEL R27, R27, -INF , P3 ;  /* 0xff8000001b1b7808 */ /* 0x000fe40001800000 */
[----:B------:R-:W-:Y:S02]  /*43b0*/  FSEL R30, R30, -INF , P2 ;  /* 0xff8000001e1e7808 */ /* 0x000fe40001000000 */
[----:B------:R-:W-:Y:S02]  /*43c0*/  FSEL R31, R31, -INF , P1 ;  /* 0xff8000001f1f7808 */ /* 0x000fe40000800000 */
[----:B0-----:R-:W-:-:S05]  /*43d0*/  FMNMX.FTZ R14, R5, R2, !PT ;  /* 0x00000002050e7209 */ /* 0x001fca0007810000 */
[----:B------:R-:W0:Y:S02]  /*43e0*/  SHFL.BFLY PT, R3, R14, 0x1, 0x1f ;  /* 0x0c201f000e037f89 */ /* 0x000e2400000e0000 */
[----:B0-----:R-:W-:Y:S02]  /*43f0*/  FMNMX.FTZ R4, R14, R3, !PT ;  /* 0x000000030e047209 */ /* 0x001fe40007810000 */
        /* <DEDUP_REMOVED lines=20> */
[----:B------:R-:W0:Y:S01]  /*4540*/  MUFU.EX2 R57, R57 ;  /* 0x0000003900397308 */ /* 0x000e220000000800 */
        /* <DEDUP_REMOVED lines=16> */
[----:B0-----:R-:W-:Y:S01]  /*4650*/  FADD.FTZ R21, R56, R57 ;  /* 0x0000003938157221 */ /* 0x001fe20000010000 */
[----:B------:R-:W-:Y:S01]  /*4660*/  FFMA.FTZ R20, R29, UR5, -R20 ;  /* 0x000000051d147c23 */ /* 0x000fe20008010814 */
[----:B------:R-:W-:-:S02]  /*4670*/  FMNMX.FTZ R3, R47, R2, !PT ;  /* 0x000000022f037209 */ /* 0x000fc40007810000 */
[----:B------:R-:W-:Y:S02]  /*4680*/  F2FP.F16.F32.PACK_AB R208, R57, R56 ;  /* 0x0000003839d0723e */ /* 0x000fe400000000ff */
[----:B------:R-:W-:Y:S02]  /*4690*/  CS2R R56, SRZ ;  /* 0x0000000000387805 */ /* 0x000fe4000001ff00 */
[----:B------:R-:W-:Y:S01]  /*46a0*/  FMNMX.FTZ R2, R34, R3, !PT ;  /* 0x0000000322027209 */ /* 0x000fe20007810000 */
[----:B------:R-:W0:Y:S01]  /*46b0*/  MUFU.EX2 R48, R48 ;  /* 0x0000003000307308 */ /* 0x000e220000000800 */
[----:B-1----:R-:W-:Y:S02]  /*46c0*/  FADD.FTZ R14, R60, R21 ;  /* 0x000000153c0e7221 */ /* 0x002fe40000010000 */
[----:B------:R-:W-:-:S04]  /*46d0*/  FMNMX.FTZ R3, R35, R2, !PT ;  /* 0x0000000223037209 */ /* 0x000fc80007810000 */
[----:B------:R-:W-:Y:S01]  /*46e0*/  FMNMX.FTZ R2, R38, R3, !PT ;  /* 0x0000000326027209 */ /* 0x000fe20007810000 */
[----:B------:R-:W1:Y:S01]  /*46f0*/  MUFU.EX2 R49, R49 ;  /* 0x0000003100317308 */ /* 0x000e620000000800 */
[C---:B--2---:R-:W-:Y:S01]  /*4700*/  FADD.FTZ R21, R61.reuse, R14 ;  /* 0x0000000e3d157221 */ /* 0x044fe20000010000 */
[----:B------:R-:W-:Y:S02]  /*4710*/  F2FP.F16.F32.PACK_AB R210, R61, R60 ;  /* 0x0000003c3dd2723e */ /* 0x000fe400000000ff */
[----:B------:R-:W-:Y:S02]  /*4720*/  CS2R R60, SRZ ;  /* 0x00000000003c7805 */ /* 0x000fe4000001ff00 */
[----:B------:R-:W-:-:S04]  /*4730*/  FMNMX.FTZ R3, R39, R2, !PT ;  /* 0x0000000227037209 */ /* 0x000fc80007810000 */
[----:B------:R-:W-:Y:S01]  /*4740*/  FMNMX.FTZ R2, R26, R3, !PT ;  /* 0x000000031a027209 */ /* 0x000fe20007810000 */
[----:B------:R-:W-:Y:S01]  /*4750*/  MUFU.EX2 R52, R52 ;  /* 0x0000003400347308 */ /* 0x000fe20000000800 */
[----:B0-----:R-:W-:Y:S02]  /*4760*/  FADD.FTZ R14, R48, R21 ;  /* 0x00000015300e7221 */ /* 0x001fe40000010000 */
[----:B------:R-:W-:-:S04]  /*4770*/  FMNMX.FTZ R3, R27, R2, !PT ;  /* 0x000000021b037209 */ /* 0x000fc80007810000 */
[----:B------:R-:W-:Y:S01]  /*4780*/  FMNMX.FTZ R2, R30, R3, !PT ;  /* 0x000000031e027209 */ /* 0x000fe20007810000 */
[----:B------:R-:W0:Y:S01]  /*4790*/  MUFU.EX2 R53, R53 ;  /* 0x0000003500357308 */ /* 0x000e220000000800 */
[C---:B-1----:R-:W-:Y:S01]  /*47a0*/  FADD.FTZ R29, R49.reuse, R14 ;  /* 0x0000000e311d7221 */ /* 0x042fe20000010000 */
[----:B------:R-:W-:Y:S02]  /*47b0*/  F2FP.F16.F32.PACK_AB R204, R49, R48 ;  /* 0x0000003031cc723e */ /* 0x000fe400000000ff */
[----:B------:R-:W-:Y:S02]  /*47c0*/  CS2R R48, SRZ ;  /* 0x0000000000307805 */ /* 0x000fe4000001ff00 */
[----:B------:R-:W-:Y:S02]  /*47d0*/  FMNMX.FTZ R2, R31, R2, !PT ;  /* 0x000000021f027209 */ /* 0x000fe40007810000 */
[----:B------:R-:W-:Y:S03]  /*47e0*/  MUFU.EX2 R40, R40 ;  /* 0x0000002800287308 */ /* 0x000fe60000000800 */
[----:B------:R-:W1:Y:S05]  /*47f0*/  SHFL.BFLY PT, R3, R2, 0x2, 0x1f ;  /* 0x0c401f0002037f89 */ /* 0x000e6a00000e0000 */
[----:B------:R-:W2:Y:S01]  /*4800*/  MUFU.EX2 R41, R41 ;  /* 0x0000002900297308 */ /* 0x000ea20000000800 */
[----:B0-----:R-:W-:-:S07]  /*4810*/  F2FP.F16.F32.PACK_AB R206, R53, R52 ;  /* 0x0000003435ce723e */ /* 0x001fce00000000ff */
[----:B------:R-:W-:Y:S08]  /*4820*/  MUFU.EX2 R44, R44 ;  /* 0x0000002c002c7308 */ /* 0x000ff00000000800 */
[----:B------:R-:W0:Y:S01]  /*4830*/  MUFU.EX2 R45, R45 ;  /* 0x0000002d002d7308 */ /* 0x000e220000000800 */
[----:B-1----:R-:W-:Y:S02]  /*4840*/  FMNMX.FTZ R5, R2, R3, !PT ;  /* 0x0000000302057209 */ /* 0x002fe40007810000 */
[----:B--2---:R-:W-:-:S03]  /*4850*/  F2FP.F16.F32.PACK_AB R200, R41, R40 ;  /* 0x0000002829c8723e */ /* 0x004fc600000000ff */
[----:B------:R-:W1:Y:S02]  /*4860*/  SHFL.BFLY PT, R2, R5, 0x1, 0x1f ;  /* 0x0c201f0005027f89 */ /* 0x000e6400000e0000 */
[----:B------:R-:W-:Y:S08]  /*4870*/  MUFU.EX2 R32, R32 ;  /* 0x0000002000207308 */ /* 0x000ff00000000800 */
[----:B------:R-:W2:Y:S01]  /*4880*/  MUFU.EX2 R33, R33 ;  /* 0x0000002100217308 */ /* 0x000ea20000000800 */
[----:B0-----:R-:W-:-:S07]  /*4890*/  F2FP.F16.F32.PACK_AB R202, R45, R44 ;  /* 0x0000002c2dca723e */ /* 0x001fce00000000ff */
[----:B------:R-:W-:Y:S01]  /*48a0*/  MUFU.EX2 R36, R36 ;  /* 0x0000002400247308 */ /* 0x000fe20000000800 */
[----:B-1----:R-:W-:-:S07]  /*48b0*/  FMNMX.FTZ R3, R5, R2, !PT ;  /* 0x0000000205037209 */ /* 0x002fce0007810000 */
[----:B------:R0:W-:Y:S01]  /*48c0*/  MUFU.EX2 R5, R20 ;  /* 0x0000001400057308 */ /* 0x0001e20000000800 */
[----:B--2---:R-:W-:Y:S01]  /*48d0*/  F2FP.F16.F32.PACK_AB R196, R33, R32 ;  /* 0x0000002021c4723e */ /* 0x004fe200000000ff */
[C---:B------:R-:W-:Y:S01]  /*48e0*/  FMUL.FTZ R2, R3.reuse, UR5 ;  /* 0x0000000503027c20 */ /* 0x040fe20008410000 */
[----:B------:R-:W-:-:S04]  /*48f0*/  FSETP.NEU.FTZ.AND P1, PT, R3, -INF , PT ;  /* 0xff8000000300780b */ /* 0x000fc80003f3d000 */
[----:B------:R-:W-:Y:S01]  /*4900*/  FSEL R2, R2, RZ, P1 ;  /* 0x000000ff02027208 */ /* 0x000fe20000800000 */
[----:B0-----:R-:W-:Y:S01]  /*4910*/  FADD.FTZ R20, R52, R29 ;  /* 0x0000001d34147221 */ /* 0x001fe20000010000 */
[----:B------:R-:W-:Y:S01]  /*4920*/  ISETP.NE.AND P1, PT, R19, RZ, PT ;  /* 0x000000ff1300720c */ /* 0x000fe20003f25270 */
[----:B------:R-:W-:Y:S02]  /*4930*/  MUFU.EX2 R37, R37 ;  /* 0x0000002500257308 */ /* 0x000fe40000000800 */
        /* <DEDUP_REMOVED lines=13> */
[----:B------:R-:W-:Y:S01]  /*4a10*/  @P1 VIADD R0, R0, 0x38840 ;  /* 0x0003884000001836 */ /* 0x000fe20000000000 */
[----:B------:R-:W0:Y:S01]  /*4a20*/  MUFU.EX2 R59, R59 ;  /* 0x0000003b003b7308 */ /* 0x000e220000000800 */
[----:B------:R-:W-:Y:S01]  /*4a30*/  FADD.FTZ R20, R40, R29 ;  /* 0x0000001d28147221 */ /* 0x000fe20000010000 */
[--C-:B------:R-:W-:Y:S01]  /*4a40*/  FFMA.FTZ R47, R47, UR5, -R2.reuse ;  /* 0x000000052f2f7c23 */ /* 0x100fe20008010802 */
[----:B------:R-:W-:Y:S01]  /*4a50*/  FFMA.FTZ R34, R34, UR5, -R2 ;  /* 0x0000000522227c23 */ /* 0x000fe20008010802 */
[----:B------:R-:W-:Y:S01]  /*4a60*/  @P1 PRMT R0, R23, 0x654, R0 ;  /* 0x0000065417001816 */ /* 0x000fe20000000000 */
[----:B------:R-:W-:Y:S01]  /*4a70*/  FADD.FTZ R29, R41, R20 ;  /* 0x00000014291d7221 */ /* 0x000fe20000010000 */
[--C-:B------:R-:W-:Y:S01]  /*4a80*/  FFMA.FTZ R35, R35, UR5, -R2.reuse ;  /* 0x0000000523237c23 */ /* 0x100fe20008010802 */
[--C-:B------:R-:W-:Y:S01]  /*4a90*/  FFMA.FTZ R38, R38, UR5, -R2.reuse ;  /* 0x0000000526267c23 */ /* 0x100fe20008010802 */
[----:B------:R-:W1:Y:S01]  /*4aa0*/  MUFU.EX2 R62, R62 ;  /* 0x0000003e003e7308 */ /* 0x000e620000000800 */
[----:B------:R2:W-:Y:S01]  /*4ab0*/  @P1 SYNCS.ARRIVE.TRANS64.RED.A1T0 RZ, [R0+URZ], RZ ;  /* 0x000000ff00ff19a7 */ /* 0x0005e2000810043f */
[--C-:B------:R-:W-:Y:S01]  /*4ac0*/  FFMA.FTZ R39, R39, UR5, -R2.reuse ;  /* 0x0000000527277c23 */ /* 0x100fe20008010802 */
[--C-:B------:R-:W-:Y:S01]  /*4ad0*/  FFMA.FTZ R26, R26, UR5, -R2.reuse ;  /* 0x000000051a1a7c23 */ /* 0x100fe20008010802 */
[--C-:B------:R-:W-:Y:S01]  /*4ae0*/  FFMA.FTZ R27, R27, UR5, -R2.reuse ;  /* 0x000000051b1b7c23 */ /* 0x100fe20008010802 */
[--C-:B------:R-:W-:Y:S01]  /*4af0*/  FFMA.FTZ R30, R30, UR5, -R2.reuse ;  /* 0x000000051e1e7c23 */ /* 0x100fe20008010802 */
[----:B------:R-:W-:Y:S01]  /*4b00*/  FFMA.FTZ R2, R31, UR5, -R2 ;  /* 0x000000051f027c23 */ /* 0x000fe20008010802 */
[----:B------:R-:W-:Y:S01]  /*4b10*/  PLOP3.LUT P1, PT, PT, PT, UP0, 0x80, 0x0 ;  /* 0x000000000000781c */ /* 0x000fe20003f2f008 */
[----:B------:R-:W3:Y:S01]  /*4b20*/  MUFU.EX2 R63, R63 ;  /* 0x0000003f003f7308 */ /* 0x000ee20000000800 */
[----:B0-----:R-:W-:Y:S01]  /*4b30*/  FADD.FTZ R21, R58, R59 ;  /* 0x0000003b3a157221 */ /* 0x001fe20000010000 */
[----:B--2---:R-:W-:Y:S01]  /*4b40*/  FADD.FTZ R0, R44, R29 ;  /* 0x0000001d2c007221 */ /* 0x004fe20000010000 */
[----:B------:R-:W-:-:S02]  /*4b50*/  F2FP.F16.F32.PACK_AB R198, R37, R36 ;  /* 0x0000002425c6723e */ /* 0x000fc400000000ff */
[----:B------:R-:W-:Y:S02]  /*4b60*/  CS2R R52, SRZ ;  /* 0x0000000000347805 */ /* 0x000fe4000001ff00 */
[----:B------:R-:W-:Y:S01]  /*4b70*/  F2FP.F16.F32.PACK_AB R209, R59, R58 ;  /* 0x0000003a3bd1723e */ /* 0x000fe200000000ff */
[----:B------:R-:W-:Y:S01]  /*4b80*/  FADD.FTZ R29, R45, R0 ;  /* 0x000000002d1d7221 */ /* 0x000fe20000010000 */
[----:B------:R-:W-:Y:S01]  /*4b90*/  CS2R R58, SRZ ;  /* 0x00000000003a7805 */ /* 0x000fe2000001ff00 */
[----:B------:R-:W0:Y:S01]  /*4ba0*/  MUFU.EX2 R50, R50 ;  /* 0x0000003200327308 */ /* 0x000e220000000800 */
[----:B-1----:R-:W-:Y:S01]  /*4bb0*/  FADD.FTZ R14, R62, R21 ;  /* 0x000000153e0e7221 */ /* 0x002fe20000010000 */
[----:B------:R-:W-:Y:S02]  /*4bc0*/  CS2R R44, SRZ ;  /* 0x00000000002c7805 */ /* 0x000fe4000001ff00 */
[----:B------:R-:W-:-:S04]  /*4bd0*/  CS2R R40, SRZ ;  /* 0x0000000000287805 */ /* 0x000fc8000001ff00 */
[----:B------:R-:W1:Y:S01]  /*4be0*/  MUFU.EX2 R51, R51 ;  /* 0x0000003300337308 */ /* 0x000e620000000800 */
[C---:B---3--:R-:W-:Y:S01]  /*4bf0*/  FADD.FTZ R21, R63.reuse, R14 ;  /* 0x0000000e3f157221 */ /* 0x048fe20000010000 */
[----:B------:R-:W-:Y:S02]  /*4c00*/  F2FP.F16.F32.PACK_AB R211, R63, R62 ;  /* 0x0000003e3fd3723e */ /* 0x000fe400000000ff */
[----:B------:R-:W-:-:S04]  /*4c10*/  CS2R R62, SRZ ;  /* 0x00000000003e7805 */ /* 0x000fc8000001ff00 */
[----:B------:R-:W2:Y:S01]  /*4c20*/  MUFU.EX2 R54, R54 ;  /* 0x0000003600367308 */ /* 0x000ea20000000800 */
[----:B0-----:R-:W-:-:S07]  /*4c30*/  FADD.FTZ R14, R50, R21 ;  /* 0x00000015320e7221 */ /* 0x001fce0000010000 */
[----:B------:R-:W0:Y:S01]  /*4c40*/  MUFU.EX2 R55, R55 ;  /* 0x0000003700377308 */ /* 0x000e220000000800 */
[C---:B-1----:R-:W-:Y:S01]  /*4c50*/  FADD.FTZ R21, R51.reuse, R14 ;  /* 0x0000000e33157221 */ /* 0x042fe20000010000 */
[----:B------:R-:W-:Y:S02]  /*4c60*/  F2FP.F16.F32.PACK_AB R205, R51, R50 ;  /* 0x0000003233cd723e */ /* 0x000fe400000000ff */
[----:B------:R-:W-:-:S04]  /*4c70*/  CS2R R50, SRZ ;  /* 0x0000000000327805 */ /* 0x000fc8000001ff00 */
[----:B------:R-:W1:Y:S01]  /*4c80*/  MUFU.EX2 R42, R42 ;  /* 0x0000002a002a7308 */ /* 0x000e620000000800 */
[----:B--2---:R-:W-:-:S07]  /*4c90*/  FADD.FTZ R14, R54, R21 ;  /* 0x00000015360e7221 */ /* 0x004fce0000010000 */
[----:B------:R-:W2:Y:S01]  /*4ca0*/  MUFU.EX2 R43, R43 ;  /* 0x0000002b002b7308 */ /* 0x000ea20000000800 */
[C---:B0-----:R-:W-:Y:S01]  /*4cb0*/  FADD.FTZ R21, R55.reuse, R14 ;  /* 0x0000000e37157221 */ /* 0x041fe20000010000 */
[----:B------:R-:W-:Y:S01]  /*4cc0*/  FADD.FTZ R14, R32, R29 ;  /* 0x0000001d200e7221 */ /* 0x000fe20000010000 */
[----:B------:R-:W-:Y:S02]  /*4cd0*/  F2FP.F16.F32.PACK_AB R207, R55, R54 ;  /* 0x0000003637cf723e */ /* 0x000fe400000000ff */
[----:B------:R-:W-:Y:S01]  /*4ce0*/  CS2R R54, SRZ ;  /* 0x0000000000367805 */ /* 0x000fe2000001ff00 */
[----:B------:R-:W-:Y:S01]  /*4cf0*/  FADD.FTZ R29, R33, R14 ;  /* 0x0000000e211d7221 */ /* 0x000fe20000010000 */
[----:B------:R-:W-:Y:S01]  /*4d00*/  CS2R R32, SRZ ;  /* 0x0000000000207805 */ /* 0x000fe2000001ff00 */
[----:B------:R-:W0:Y:S01]  /*4d10*/  MUFU.EX2 R46, R46 ;  /* 0x0000002e002e7308 */ /* 0x000e220000000800 */
[----:B-1----:R-:W-:Y:S01]  /*4d20*/  FADD.FTZ R0, R42, R21 ;  /* 0x000000152a007221 */ /* 0x002fe20000010000 */
[----:B------:R-:W-:-:S04]  /*4d30*/  FADD.FTZ R14, R36, R29 ;  /* 0x0000001d240e7221 */ /* 0x000fc80000010000 */
[----:B------:R-:W-:Y:S01]  /*4d40*/  FADD.FTZ R29, R37, R14 ;  /* 0x0000000e251d7221 */ /* 0x000fe20000010000 */
[----:B------:R-:W-:Y:S01]  /*4d50*/  CS2R R36, SRZ ;  /* 0x0000000000247805 */ /* 0x000fe2000001ff00 */
[----:B------:R-:W1:Y:S01]  /*4d60*/  MUFU.EX2 R47, R47 ;  /* 0x0000002f002f7308 */ /* 0x000e620000000800 */
[C---:B--2---:R-:W-:Y:S01]  /*4d70*/  FADD.FTZ R21, R43.reuse, R0 ;  /* 0x000000002b157221 */ /* 0x044fe20000010000 */
        /* <DEDUP_REMOVED lines=12> */
[----:B------:R-:W-:Y:S02]  /*4e40*/  F2FP.F16.F32.PACK_AB R197, R35, R34 ;  /* 0x0000002223c5723e */ /* 0x000fe400000000ff */
[----:B------:R-:W-:-:S04]  /*4e50*/  CS2R R34, SRZ ;  /* 0x0000000000227805 */ /* 0x000fc8000001ff00 */
[----:B------:R-:W0:Y:S01]  /*4e60*/  MUFU.EX2 R25, R25 ;  /* 0x0000001900197308 */ /* 0x000e220000000800 */
[----:B-1----:R-:W-:-:S07]  /*4e70*/  FADD.FTZ R14, R24, R29 ;  /* 0x0000001d180e7221 */ /* 0x002fce0000010000 */
[----:B------:R-:W1:Y:S01]  /*4e80*/  MUFU.EX2 R39, R39 ;  /* 0x0000002700277308 */ /* 0x000e620000000800 */
[----:B--2---:R-:W-:-:S07]  /*4e90*/  FADD.FTZ R0, R38, R21 ;  /* 0x0000001526007221 */ /* 0x004fce0000010000 */
[----:B------:R-:W2:Y:S01]  /*4ea0*/  MUFU.EX2 R28, R28 ;  /* 0x0000001c001c7308 */ /* 0x000ea20000000800 */
[C---:B0-----:R-:W-:Y:S01]  /*4eb0*/  FADD.FTZ R29, R25.reuse, R14 ;  /* 0x0000000e191d7221 */ /* 0x041fe20000010000 */
[----:B------:R-:W-:Y:S02]  /*4ec0*/  F2FP.F16.F32.PACK_AB R192, R25, R24 ;  /* 0x0000001819c0723e */ /* 0x000fe400000000ff */
[----:B------:R-:W-:-:S04]  /*4ed0*/  CS2R R24, SRZ ;  /* 0x0000000000187805 */ /* 0x000fc8000001ff00 */
[----:B------:R-:W0:Y:S01]  /*4ee0*/  MUFU.EX2 R26, R26 ;  /* 0x0000001a001a7308 */ /* 0x000e220000000800 */
[C---:B-1----:R-:W-:Y:S01]  /*4ef0*/  FADD.FTZ R21, R39.reuse, R0 ;  /* 0x0000000027157221 */ /* 0x042fe20000010000 */
[----:B------:R-:W-:Y:S02]  /*4f00*/  F2FP.F16.F32.PACK_AB R199, R39, R38 ;  /* 0x0000002627c7723e */ /* 0x000fe400000000ff */
[----:B------:R-:W-:-:S04]  /*4f10*/  CS2R R38, SRZ ;  /* 0x0000000000267805 */ /* 0x000fc8000001ff00 */
[----:B------:R-:W1:Y:S01]  /*4f20*/  MUFU.EX2 R27, R27 ;  /* 0x0000001b001b7308 */ /* 0x000e620000000800 */
[----:B--2---:R-:W-:Y:S01]  /*4f30*/  FADD.FTZ R14, R28, R29 ;  /* 0x0000001d1c0e7221 */ /* 0x004fe20000010000 */
[C---:B------:R-:W-:Y:S02]  /*4f40*/  F2FP.F16.F32.PACK_AB R194, R5.reuse, R28 ;  /* 0x0000001c05c2723e */ /* 0x040fe400000000ff */
[----:B------:R-:W-:Y:S01]  /*4f50*/  CS2R R28, SRZ ;  /* 0x00000000001c7805 */ /* 0x000fe2000001ff00 */
[----:B------:R-:W-:-:S03]  /*4f60*/  FADD.FTZ R14, R5, R14 ;  /* 0x0000000e050e7221 */ /* 0x000fc60000010000 */
[----:B------:R-:W2:Y:S01]  /*4f70*/  MUFU.EX2 R30, R30 ;  /* 0x0000001e001e7308 */ /* 0x000ea20000000800 */
[----:B0-----:R-:W-:-:S07]  /*4f80*/  FADD.FTZ R0, R26, R21 ;  /* 0x000000151a007221 */ /* 0x001fce0000010000 */
[----:B------:R0:W3:Y:S01]  /*4f90*/  MUFU.EX2 R195, R2 ;  /* 0x0000000200c37308 */ /* 0x0000e20000000800 */
[C---:B-1----:R-:W-:Y:S01]  /*4fa0*/  FADD.FTZ R5, R27.reuse, R0 ;  /* 0x000000001b057221 */ /* 0x042fe20000010000 */
[----:B------:R-:W-:Y:S02]  /*4fb0*/  F2FP.F16.F32.PACK_AB R193, R27, R26 ;  /* 0x0000001a1bc1723e */ /* 0x000fe400000000ff */
[----:B------:R-:W-:Y:S01]  /*4fc0*/  CS2R R26, SRZ ;  /* 0x00000000001a7805 */ /* 0x000fe2000001ff00 */
[----:B--2---:R-:W-:Y:S01]  /*4fd0*/  FADD.FTZ R0, R30, R5 ;  /* 0x000000051e007221 */ /* 0x004fe20000010000 */
[----:B0-----:R-:W-:-:S03]  /*4fe0*/  IMAD.MOV.U32 R2, RZ, RZ, 0x3f800000 ;  /* 0x3f800000ff027424 */ /* 0x001fc600078e00ff */
[C---:B---3--:R-:W-:Y:S01]  /*4ff0*/  FADD.FTZ R5, R195.reuse, R0 ;  /* 0x00000000c3057221 */ /* 0x048fe20000010000 */
[----:B------:R-:W-:Y:S01]  /*5000*/  F2FP.F16.F32.PACK_AB R195, R195, R30 ;  /* 0x0000001ec3c3723e */ /* 0x000fe200000000ff */
[----:B------:R-:W-:Y:S01]  /*5010*/  IMAD.MOV.U32 R0, RZ, RZ, 0x3f800000 ;  /* 0x3f800000ff007424 */ /* 0x000fe200078e00ff */
[----:B------:R-:W-:Y:S01]  /*5020*/  CS2R R30, SRZ ;  /* 0x00000000001e7805 */ /* 0x000fe2000001ff00 */
[----:B------:R-:W-:Y:S06]  /*5030*/  @!P1 BRA `(.L_x_202) ;  /* 0x0000003800c89947 */ /* 0x000fec0003800000 */
[----:B------:R-:W-:Y:S01]  /*5040*/  R2UR UR4, R152 ;  /* 0x00000000980472ca */ /* 0x000fe200000e0000 */
[----:B------:R-:W-:Y:S01]  /*5050*/  IMAD.MOV.U32 R232, RZ, RZ, R3 ;  /* 0x000000ffffe87224 */ /* 0x000fe200078e0003 */
[----:B------:R-:W-:Y:S01]  /*5060*/  UMOV UR61, UR60 ;  /* 0x0000003c003d7c82 */ /* 0x000fe20008000000 */
[----:B------:R-:W-:Y:S02]  /*5070*/  IMAD.MOV.U32 R21, RZ, RZ, R4 ;  /* 0x000000ffff157224 */ /* 0x000fe400078e0004 */
[----:B------:R-:W-:Y:S02]  /*5080*/  IMAD.MOV.U32 R0, RZ, RZ, 0x3f800000 ;  /* 0x3f800000ff007424 */ /* 0x000fe400078e00ff */
[----:B------:R-:W-:-:S06]  /*5090*/  IMAD.MOV.U32 R151, RZ, RZ, RZ ;  /* 0x000000ffff977224 */ /* 0x000fcc00078e00ff */
[----:B------:R-:W-:-:S06]  /*50a0*/  UIADD3 UR4, UR4, -0x2, URZ ;  /* 0xfffffffe04047890 */ /* 0x000fcc000fffe03f */
[----:B------:R-:W-:Y:S01]  /*50b0*/  IMAD.U32 R20, RZ, RZ, UR4 ;  /* 0x00000004ff147e24 */ /* 0x000fe2000f8e00ff */
[----:B------:R-:W-:-:S13]  /*50c0*/  R2UR UR4, R16 ;  /* 0x00000000100472ca */ /* 0x000fda00000e0000 */
[----:B------:R-:W-:-:S07]  /*50d0*/  IMAD.U32 R234, RZ, RZ, UR4 ;  /* 0x00000004ffea7e24 */ /* 0x000fce000f8e00ff */
.L_x_213:
        /* <DEDUP_REMOVED lines=9> */
.L_x_203:
        /* <DEDUP_REMOVED lines=12> */
.L_x_204:
[----:B-1----:R-:W-:Y:S05]  /*5230*/  @P1 BRA `(.L_x_205) ;  /* 0x00000000000c1947 */ /* 0x002fea0003800000 */
[----:B------:R-:W-:-:S13]  /*5240*/  R2UR UR4, R233 ;  /* 0x00000000e90472ca */ /* 0x000fda00000e0000 */
[----:B------:R-:W1:Y:S02]  /*5250*/  SYNCS.PHASECHK.TRANS64.TRYWAIT P1, [UR4+0x38830], R3 ;  /* 0x03883003ff0075a7 */ /* 0x000e640008020144 */
[----:B-1----:R-:W-:Y:S05]  /*5260*/  @!P1 BRA `(.L_x_206) ;  /* 0x000000c000f09947 */ /* 0x002fea0003800000 */
.L_x_205:
        /* <DEDUP_REMOVED lines=51> */
[----:B------:R-:W-:Y:S01]  /*55a0*/  UMOV UR7, 0x40000040 ;  /* 0x4000004000077882 */ /* 0x000fe20000000000 */
        /* <DEDUP_REMOVED lines=143> */
[----:B-1----:R-:W-:-:S06]  /*5ea0*/  WARPGROUP.ARRIVE ;  /* 0x00000000000079c5 */ /* 0x002fcc0000000000 */
        /* <DEDUP_REMOVED lines=421> */
[----:B------:R-:W-:-:S03]  /*7900*/  UIADD3 UR6, UR4, 0x906, URZ ;  /* 0x0000090604067890 */ /* 0x000fc6000fffe03f */
        /* <DEDUP_REMOVED lines=25> */
.L_x_207:
[----:B------:R-:W-:Y:S02]  /*7aa0*/  R2UR UR4, R4 ;  /* 0x00000000040472ca */ /* 0x000fe400000e0000 */
[----:B------:R-:W-:-:S11]  /*7ab0*/  R2UR UR5, R234 ;  /* 0x00000000ea0572ca */ /* 0x000fd600000e0000 */
[----:B------:R-:W-:Y:S02]  /*7ac0*/  ULEA UR4, UR61, UR4, 0x3 ;  /* 0x000000043d047291 */ /* 0x000fe4000f8e183f */
[----:B------:R-:W-:-:S05]  /*7ad0*/  IMAD.U32 R0, RZ, RZ, UR5 ;  /* 0x00000005ff007e24 */ /* 0x000fca000f8e00ff */
[----:B------:R-:W-:-:S04]  /*7ae0*/  SHF.L.U32 R0, R0, 0x1f, RZ ;  /* 0x0000001f00007819 */ /* 0x000fc800000006ff */
[----:B------:R1:W2:Y:S01]  /*7af0*/  SYNCS.PHASECHK.TRANS64.TRYWAIT P1, [UR4+0x38850], R0 ;  /* 0x03885000ff0075a7 */ /* 0x0002a20008020144 */
[----:B------:R-:W-:Y:S05]  /*7b00*/  @!P0 BRA `(.L_x_208) ;  /* 0x0000000000048947 */ /* 0x000fea0003800000 */
[----:B------:R-:W-:Y:S01]  /*7b10*/  BPT.TRAP 0x1 ;  /* 0x000000040000795c */ /* 0x000fe20000300000 */
.L_x_208:
[----:B--2---:R-:W-:Y:S05]  /*7b20*/  @P1 BRA `(.L_x_209) ;  /* 0x0000000000081947 */ /* 0x004fea0003800000 */
[----:B------:R-:W2:Y:S02]  /*7b30*/  SYNCS.PHASECHK.TRANS64.TRYWAIT P1, [UR4+0x38850], R0 ;  /* 0x03885000ff0075a7 */ /* 0x000ea40008020144 */
[----:B--2---:R-:W-:Y:S05]  /*7b40*/  @!P1 BRA `(.L_x_210) ;  /* 0x0000009800d49947 */ /* 0x004fea0003800000 */
.L_x_209:
[----:B------:R-:W-:Y:S01]  /*7b50*/  R2UR UR5, R4 ;  /* 0x00000000040572ca */ /* 0x000fe200000e0000 */
[----:B------:R-:W-:Y:S01]  /*7b60*/  WARPGROUP.ARRIVE ;  /* 0x00000000000079c5 */ /* 0x000fe20000000000 */
[----:B------:R-:W-:-:S11]  /*7b70*/  UMOV UR7, 0x40000040 ;  /* 0x4000004000077882 */ /* 0x000fd60000000000 */
[----:B------:R-:W-:-:S04]  /*7b80*/  UIADD3 UR5, UR5, 0x400, URZ ;  /* 0x0000040005057890 */ /* 0x000fc8000fffe03f */
[----:B------:R-:W-:-:S04]  /*7b90*/  USHF.R.U32.HI UR5, URZ, 0x4, UR5 ;  /* 0x000000043f057899 */ /* 0x000fc80008011605 */
[----:B------:R-:W-:-:S04]  /*7ba0*/  ULOP3.LUT UR5, UR5, 0x3fff, URZ, 0xc0, !UPT ;  /* 0x00003fff05057892 */ /* 0x000fc8000f8ec03f */
[----:B------:R-:W-:-:S04]  /*7bb0*/  ULOP3.LUT UR5, UR5, 0x2800000, URZ, 0xfc, !UPT ;  /* 0x0280000005057892 */ /* 0x000fc8000f8efc3f */
[----:B------:R-:W-:-:S07]  /*7bc0*/  UIMAD UR5, UR61, 0xa00, UR5 ;  /* 0x00000a003d0578a4 */ /* 0x000fce000f8e0205 */
[----:B------:R-:W-:Y:S02]  /*7bd0*/  UMOV UR6, UR5 ;  /* 0x0000000500067c82 */ /* 0x000fe40008000000 */
        /* <DEDUP_REMOVED lines=24> */
[----:B------:R-:W-:Y:S03]  /*7d60*/  HGMMA.64x256x16.F32 R24, R192, gdesc[UR4].tnspB, R24, gsb0 ;  /* 0x43e00004c0187df0 */ /* 0x000fe60008000818 */
[----:B------:R-:W-:Y:S02]  /*7d70*/  WARPGROUP.DEPBAR.LE gsb0, 0x0 ;  /* 0x00008000000079c5 */ /* 0x000fe40000010000 */
[----:B------:R-:W-:Y:S05]  /*7d80*/  @!P0 BRA `(.L_x_211) ;  /* 0x0000000000048947 */ /* 0x000fea0003800000 */
[----:B------:R-:W-:Y:S01]  /*7d90*/  BPT.TRAP 0x1 ;  /* 0x000000040000795c */ /* 0x000fe20000300000 */
.L_x_211:
[----:B01----:R-:W-:Y:S01]  /*7da0*/  FMNMX.FTZ R0, R184, R21, !PT ;  /* 0x00000015b8007209 */ /* 0x003fe20007810000 */
[----:B------:R-:W-:Y:S01]  /*7db0*/  ULDC UR5, c[0x0][0x988] ;  /* 0x0002620000057ab9 */ /* 0x000fe20000000800 */
[----:B------:R-:W-:Y:S02]  /*7dc0*/  FMNMX.FTZ R2, R186, R232, !PT ;  /* 0x000000e8ba027209 */ /* 0x000fe40007810000 */
[----:B------:R-:W-:Y:S02]  /*7dd0*/  FMNMX.FTZ R3, R185, R0, !PT ;  /* 0x00000000b9037209 */ /* 0x000fe40007810000 */
[----:B------:R-:W-:Y:S02]  /*7de0*/  FMNMX.FTZ R193, R187, R2, !PT ;  /* 0x00000002bbc17209 */ /* 0x000fe40007810000 */
[----:B------:R-:W-:Y:S02]  /*7df0*/  FMNMX.FTZ R0, R188, R3, !PT ;  /* 0x00000003bc007209 */ /* 0x000fe40007810000 */
[----:B------:R-:W-:-:S02]  /*7e00*/  FMNMX.FTZ R2, R190, R193, !PT ;  /* 0x000000c1be027209 */ /* 0x000fc40007810000 */
[----:B------:R-:W-:Y:S02]  /*7e10*/  FMNMX.FTZ R3, R189, R0, !PT ;  /* 0x00000000bd037209 */ /* 0x000fe40007810000 */
        /* <DEDUP_REMOVED lines=33> */
[----:B------:R-:W-:Y:S01]  /*8030*/  R2UR UR6, R233 ;  /* 0x00000000e90672ca */ /* 0x000fe200000e0000 */
[----:B------:R-:W0:Y:S01]  /*8040*/  SHFL.BFLY PT, R3, R0, 0x2, 0x1f ;  /* 0x0c401f0000037f89 */ /* 0x000e2200000e0000 */
[----:B------:R-:W-:-:S03]  /*8050*/  ISETP.NE.AND P1, PT, R19, RZ, PT ;  /* 0x000000ff1300720c */ /* 0x000fc60003f25270 */
[----:B------:R-:W1:Y:S01]  /*8060*/  SHFL.BFLY PT, R193, R2, 0x2, 0x1f ;  /* 0x0c401f0002c17f89 */ /* 0x000e6200000e0000 */
[----:B0-----:R-:W-:Y:S02]  /*8070*/  FMNMX.FTZ R192, R0, R3, !PT ;  /* 0x0000000300c07209 */ /* 0x001fe40007810000 */
[----:B-1----:R-:W-:-:S03]  /*8080*/  FMNMX.FTZ R194, R2, R193, !PT ;  /* 0x000000c102c27209 */ /* 0x002fc60007810000 */
[----:B------:R-:W0:Y:S04]  /*8090*/  SHFL.BFLY PT, R3, R192, 0x1, 0x1f ;  /* 0x0c201f00c0037f89 */ /* 0x000e2800000e0000 */
[----:B------:R-:W1:Y:S01]  /*80a0*/  SHFL.BFLY PT, R193, R194, 0x1, 0x1f ;  /* 0x0c201f00c2c17f89 */ /* 0x000e6200000e0000 */
[----:B0-----:R-:W-:Y:S02]  /*80b0*/  FMNMX.FTZ R4, R192, R3, !PT ;  /* 0x00000003c0047209 */ /* 0x001fe40007810000 */
[----:B-1----:R-:W-:-:S03]  /*80c0*/  FMNMX.FTZ R3, R194, R193, !PT ;  /* 0x000000c1c2037209 */ /* 0x002fc60007810000 */
[C---:B------:R-:W-:Y:S01]  /*80d0*/  FMUL.FTZ R193, R4.reuse, UR5 ;  /* 0x0000000504c17c20 */ /* 0x040fe20008410000 */
[----:B------:R-:W-:-:S03]  /*80e0*/  FADD.FTZ R21, -R4, R21 ;  /* 0x0000001504157221 */ /* 0x000fc60000010100 */
[--C-:B------:R-:W-:Y:S01]  /*80f0*/  FFMA.FTZ R192, R152, UR5, -R193.reuse ;  /* 0x0000000598c07c23 */ /* 0x100fe200080108c1 */
[C---:B------:R-:W-:Y:S01]  /*8100*/  FADD.FTZ R0, -R3.reuse, R232 ;  /* 0x000000e803007221 */ /* 0x040fe20000010100 */
[----:B------:R-:W-:Y:S01]  /*8110*/  FMUL.FTZ R152, R3, UR5 ;  /* 0x0000000503987c20 */ /* 0x000fe20008410000 */
[----:B------:R-:W-:Y:S01]  /*8120*/  FMUL.FTZ R195, R21, UR5 ;  /* 0x0000000515c37c20 */ /* 0x000fe20008410000 */
[--C-:B------:R-:W-:Y:S01]  /*8130*/  FFMA.FTZ R21, R184, UR5, -R193.reuse ;  /* 0x00000005b8157c23 */ /* 0x100fe200080108c1 */
[----:B------:R-:W-:Y:S01]  /*8140*/  FMUL.FTZ R0, R0, UR5 ;  /* 0x0000000500007c20 */ /* 0x000fe20008410000 */
        /* <DEDUP_REMOVED lines=8> */
[--C-:B------:R-:W-:Y:S01]  /*81d0*/  FFMA.FTZ R196, R160, UR5, -R193.reuse ;  /* 0x00000005a0c47c23 */ /* 0x100fe200080108c1 */
[--C-:B------:R-:W-:Y:S01]  /*81e0*/  FFMA.FTZ R160, R191, UR5, -R152.reuse ;  /* 0x00000005bfa07c23 */ /* 0x100fe20008010898 */
[--C-:B------:R-:W-:Y:S01]  /*81f0*/  FFMA.FTZ R204, R176, UR5, -R193.reuse ;  /* 0x00000005b0cc7c23 */ /* 0x100fe200080108c1 */
[--C-:B------:R-:W-:Y:S01]  /*8200*/  FFMA.FTZ R205, R178, UR5, -R152.reuse ;  /* 0x00000005b2cd7c23 */ /* 0x100fe20008010898 */
[----:B------:R-:W0:Y:S01]  /*8210*/  MUFU.EX2 R21, R21 ;  /* 0x0000001500157308 */ /* 0x000e220000000800 */
[--C-:B------:R-:W-:Y:S01]  /*8220*/  FFMA.FTZ R185, R177, UR5, -R193.reuse ;  /* 0x00000005b1b97c23 */ /* 0x100fe200080108c1 */
        /* <DEDUP_REMOVED lines=9> */
[----:B------:R-:W-:Y:S01]  /*82c0*/  FFMA.FTZ R200, R168, UR5, -R193 ;  /* 0x00000005a8c87c23 */ /* 0x000fe200080108c1 */
[--C-:B------:R-:W-:Y:S01]  /*82d0*/  FFMA.FTZ R168, R183, UR5, -R152.reuse ;  /* 0x00000005b7a87c23 */ /* 0x100fe20008010898 */
[--C-:B------:R-:W-:Y:S01]  /*82e0*/  FFMA.FTZ R203, R174, UR5, -R152.reuse ;  /* 0x00000005aecb7c23 */ /* 0x100fe20008010898 */
[--C-:B------:R-:W-:Y:S01]  /*82f0*/  FFMA.FTZ R201, R170, UR5, -R152.reuse ;  /* 0x00000005aac97c23 */ /* 0x100fe20008010898 */
[--C-:B------:R-:W-:Y:S01]  /*8300*/  FFMA.FTZ R197, R162, UR5, -R152.reuse ;  /* 0x00000005a2c57c23 */ /* 0x100fe20008010898 */
[----:B------:R-:W1:Y:S01]  /*8310*/  MUFU.EX2 R209, R209 ;  /* 0x000000d100d17308 */ /* 0x000e620000000800 */
[----:B0-----:R-:W-:Y:S01]  /*8320*/  FFMA.FTZ R165, R2, R14, R21 ;  /* 0x0000000e02a57223 */ /* 0x001fe20000010015 */
        /* <DEDUP_REMOVED lines=8> */
[----:B------:R-:W-:Y:S01]  /*83b0*/  FFMA.FTZ R157, R157, UR5, -R193 ;  /* 0x000000059d9d7c23 */ /* 0x000fe200080108c1 */
[--C-:B------:R-:W-:Y:S01]  /*83c0*/  FFMA.FTZ R193, R154, UR5, -R152.reuse ;  /* 0x000000059ac17c23 */ /* 0x100fe20008010898 */
[----:B------:R-:W-:-:S04]  /*83d0*/  FFMA.FTZ R195, R158, UR5, -R152 ;  /* 0x000000059ec37c23 */ /* 0x000fc80008010898 */
[----:B------:R-:W2:Y:S01]  /*83e0*/  MUFU.EX2 R156, R156 ;  /* 0x0000009c009c7308 */ /* 0x000ea20000000800 */
[----:B-1----:R-:W-:-:S07]  /*83f0*/  FFMA.FTZ R5, R0, R5, R209 ;  /* 0x0000000500057223 */ /* 0x002fce00000100d1 */
[----:B------:R-:W1:Y:S01]  /*8400*/  MUFU.EX2 R210, R210 ;  /* 0x000000d200d27308 */ /* 0x000e620000000800 */
[----:B0-----:R-:W-:-:S07]  /*8410*/  FADD.FTZ R165, R208, R165 ;  /* 0x000000a5d0a57221 */ /* 0x001fce0000010000 */
[----:B------:R-:W0:Y:S01]  /*8420*/  MUFU.EX2 R211, R211 ;  /* 0x000000d300d37308 */ /* 0x000e220000000800 */
[----:B--2---:R-:W-:-:S07]  /*8430*/  FADD.FTZ R14, R156, R5 ;  /* 0x000000059c0e7221 */ /* 0x004fce0000010000 */
[----:B------:R-:W2:Y:S01]  /*8440*/  MUFU.EX2 R189, R189 ;  /* 0x000000bd00bd7308 */ /* 0x000ea20000000800 */
[----:B-1----:R-:W-:-:S07]  /*8450*/  FADD.FTZ R174, R210, R165 ;  /* 0x000000a5d2ae7221 */ /* 0x002fce0000010000 */
        /* <DEDUP_REMOVED lines=11> */
[----:B-1----:R-:W-:Y:S01]  /*8510*/  FADD.FTZ R163, R185, R166 ;  /* 0x000000a6b9a37221 */ /* 0x002fe20000010000 */
[----:B------:R-:W-:-:S06]  /*8520*/  FFMA.FTZ R166, R167, UR5, -R152 ;  /* 0x00000005a7a67c23 */ /* 0x000fcc0008010898 */
        /* <DEDUP_REMOVED lines=15> */
[----:B--2---:R-:W-:Y:S01]  /*8620*/  FADD.FTZ R163, R177, R154 ;  /* 0x0000009ab1a37221 */ /* 0x004fe20000010000 */
[--C-:B------:R-:W-:Y:S01]  /*8630*/  FFMA.FTZ R154, R155, UR5, -R152.reuse ;  /* 0x000000059b9a7c23 */ /* 0x100fe20008010898 */
[----:B------:R-:W-:-:S05]  /*8640*/  FFMA.FTZ R152, R159, UR5, -R152 ;  /* 0x000000059f987c23 */ /* 0x000fca0008010898 */
[----:B------:R-:W2:Y:S01]  /*8650*/  MUFU.EX2 R203, R203 ;  /* 0x000000cb00cb7308 */ /* 0x000ea20000000800 */
[----:B-1----:R-:W-:-:S07]  /*8660*/  FADD.FTZ R14, R170, R5 ;  /* 0x00000005aa0e7221 */ /* 0x002fce0000010000 */
[----:B------:R-:W1:Y:S01]  /*8670*/  MUFU.EX2 R173, R173 ;  /* 0x000000ad00ad7308 */ /* 0x000e620000000800 */
[----:B0-----:R-:W-:Y:S01]  /*8680*/  FADD.FTZ R174, R202, R163 ;  /* 0x000000a3caae7221 */ /* 0x001fe20000010000 */
[----:B------:R-:W-:-:S06]  /*8690*/  IMAD.U32 R163, RZ, RZ, UR6 ;  /* 0x00000006ffa37e24 */ /* 0x000fcc000f8e00ff */
        /* <DEDUP_REMOVED lines=10> */
[----:B------:R-:W-:-:S05]  /*8740*/  @P1 VIADD R14, R163, 0x38840 ;  /* 0x00038840a30e1836 */ /* 0x000fca0000000000 */
[----:B------:R-:W-:Y:S01]  /*8750*/  @P1 PRMT R14, R23, 0x654, R14 ;  /* 0x00000654170e1816 */ /* 0x000fe2000000000e */
[----:B------:R-:W1:Y:S01]  /*8760*/  MUFU.EX2 R198, R198 ;  /* 0x000000c600c67308 */ /* 0x000e620000000800 */
[----:B0-----:R-:W-:Y:S02]  /*8770*/  FADD.FTZ R155, R169, R158 ;  /* 0x0000009ea99b7221 */ /* 0x001fe40000010000 */
[----:B------:R0:W-:Y:S05]  /*8780*/  @P1 SYNCS.ARRIVE.TRANS64.RED.A1T0 RZ, [R14+URZ], RZ ;  /* 0x000000ff0eff19a7 */ /* 0x0001ea000810043f */
[----:B------:R-:W3:Y:S01]  /*8790*/  MUFU.EX2 R199, R199 ;  /* 0x000000c700c77308 */ /* 0x000ee20000000800 */
[----:B--2---:R-:W-:-:S07]  /*87a0*/  FADD.FTZ R158, R162, R5 ;  /* 0x00000005a29e7221 */ /* 0x004fce0000010000 */
[----:B------:R-:W2:Y:S01]  /*87b0*/  MUFU.EX2 R161, R161 ;  /* 0x000000a100a17308 */ /* 0x000ea20000000800 */
[----:B-1----:R-:W-:-:S07]  /*87c0*/  FADD.FTZ R174, R198, R155 ;  /* 0x0000009bc6ae7221 */ /* 0x002fce0000010000 */
[----:B------:R-:W0:Y:S01]  /*87d0*/  MUFU.EX2 R166, R166 ;  /* 0x000000a600a67308 */ /* 0x000e220000000800 */
[----:B---3--:R-:W-:-:S07]  /*87e0*/  FADD.FTZ R5, R199, R158 ;  /* 0x0000009ec7057221 */ /* 0x008fce0000010000 */
[----:B------:R-:W1:Y:S01]  /*87f0*/  MUFU.EX2 R192, R192 ;  /* 0x000000c000c07308 */ /* 0x000e620000000800 */
[----:B--2---:R-:W-:-:S07]  /*8800*/  FADD.FTZ R155, R161, R174 ;  /* 0x000000aea19b7221 */ /* 0x004fce0000010000 */
[----:B------:R-:W2:Y:S01]  /*8810*/  MUFU.EX2 R193, R193 ;  /* 0x000000c100c17308 */ /* 0x000ea20000000800 */
[----:B0-----:R-:W-:-:S07]  /*8820*/  FADD.FTZ R14, R166, R5 ;  /* 0x00000005a60e7221 */ /* 0x001fce0000010000 */
[----:B------:R-:W0:Y:S01]  /*8830*/  MUFU.EX2 R153, R153 ;  /* 0x0000009900997308 */ /* 0x000e220000000800 */
[----:B-1----:R-:W-:-:S07]  /*8840*/  FADD.FTZ R158, R192, R155 ;  /* 0x0000009bc09e7221 */ /* 0x002fce0000010000 */
        /* <DEDUP_REMOVED lines=9> */
[----:B0-----:R-:W-:Y:S01]  /*88e0*/  FADD.FTZ R5, R195, R14 ;  /* 0x0000000ec3057221 */ /* 0x001fe20000010000 */
[----:B-1----:R-:W-:-:S03]  /*88f0*/  FADD.FTZ R14, R157, R158 ;  /* 0x0000009e9d0e7221 */ /* 0x002fc60000010000 */
[----:B--2---:R-:W-:Y:S01]  /*8900*/  FADD.FTZ R5, R152, R5 ;  /* 0x0000000598057221 */ /* 0x004fe20000010000 */
[----:B------:R-:W-:Y:S06]  /*8910*/  @!P0 BRA `(.L_x_212) ;  /* 0x0000000000048947 */ /* 0x000fec0003800000 */
[----:B------:R-:W-:Y:S01]  /*8920*/  BPT.TRAP 0x1 ;  /* 0x000000040000795c */ /* 0x000fe20000300000 */
.L_x_212:
[----:B------:R-:W-:Y:S01]  /*8930*/  ISETP.NE.AND P1, PT, R18, RZ, PT ;  /* 0x000000ff1200720c */ /* 0x000fe20003f25270 */
[----:B------:R-:W-:Y:S01]  /*8940*/  IMAD.U32 R155, RZ, RZ, UR4 ;  /* 0x00000004ff9b7e24 */ /* 0x000fe2000f8e00ff */
[----:B------:R-:W-:Y:S01]  /*8950*/  R2UR UR6, R20 ;  /* 0x00000000140672ca */ /* 0x000fe200000e0000 */
[----:B------:R-:W-:Y:S01]  /*8960*/  UMOV UR61, UR60 ;  /* 0x0000003c003d7c82 */ /* 0x000fe20008000000 */
[----:B------:R-:W-:Y:S01]  /*8970*/  F2FP.F16.F32.PACK_AB R208, R208, R21 ;  /* 0x00000015d0d0723e */ /* 0x000fe200000000ff */
[----:B------:R-:W-:Y:S01]  /*8980*/  IMAD.MOV.U32 R232, RZ, RZ, R3 ;  /* 0x000000ffffe87224 */ /* 0x000fe200078e0003 */
[----:B------:R-:W-:Y:S01]  /*8990*/  F2FP.F16.F32.PACK_AB R209, R156, R209 ;  /* 0x000000d19cd1723e */ /* 0x000fe200000000ff */
[----:B------:R-:W-:Y:S01]  /*89a0*/  IMAD.MOV.U32 R21, RZ, RZ, R4 ;  /* 0x000000ffff157224 */ /* 0x000fe200078e0004 */
[----:B------:R-:W-:Y:S02]  /*89b0*/  F2FP.F16.F32.PACK_AB R210, R189, R210 ;  /* 0x000000d2bdd2723e */ /* 0x000fe400000000ff */
[----:B------:R-:W-:-:S02]  /*89c0*/  F2FP.F16.F32.PACK_AB R211, R160, R211 ;  /* 0x000000d3a0d3723e */ /* 0x000fc400000000ff */
[----:B------:R-:W-:Y:S01]  /*89d0*/  F2FP.F16.F32.PACK_AB R204, R185, R204 ;  /* 0x000000ccb9cc723e */ /* 0x000fe200000000ff */
[----:B------:R-:W-:Y:S01]  /*89e0*/  @P1 VIADD R155, R155, 0x38860 ;  /* 0x000388609b9b1836 */ /* 0x000fe20000000000 */
[----:B------:R-:W-:Y:S01]  /*89f0*/  F2FP.F16.F32.PACK_AB R205, R164, R205 ;  /* 0x000000cda4cd723e */ /* 0x000fe200000000ff */
[----:B------:R-:W-:Y:S01]  /*8a00*/  UIADD3 UR4, UR6, -0x1, URZ ;  /* 0xffffffff06047890 */ /* 0x000fe2000fffe03f */
[----:B------:R-:W-:Y:S02]  /*8a10*/  F2FP.F16.F32.PACK_AB R206, R181, R206 ;  /* 0x000000ceb5ce723e */ /* 0x000fe400000000ff */
[----:B------:R-:W-:Y:S02]  /*8a20*/  @P1 PRMT R155, R22, 0x654, R155 ;  /* 0x00000654169b1816 */ /* 0x000fe4000000009b */
[----:B------:R-:W-:Y:S01]  /*8a30*/  F2FP.F16.F32.PACK_AB R207, R168, R207 ;  /* 0x000000cfa8cf723e */ /* 0x000fe200000000ff */
[----:B------:R-:W-:Y:S01]  /*8a40*/  IMAD.U32 R20, RZ, RZ, UR4 ;  /* 0x00000004ff147e24 */ /* 0x000fe2000f8e00ff */
[----:B------:R0:W-:Y:S01]  /*8a50*/  @P1 SYNCS.ARRIVE.TRANS64.RED.A1T0 RZ, [R155+URZ], RZ ;  /* 0x000000ff9bff19a7 */ /* 0x0001e2000810043f */
[----:B------:R-:W-:-:S02]  /*8a60*/  ISETP.LT.AND P1, PT, RZ, UR6, PT ;  /* 0x00000006ff007c0c */ /* 0x000fc4000bf21270 */
[----:B------:R-:W-:Y:S02]  /*8a70*/  R2UR UR6, R16 ;  /* 0x00000000100672ca */ /* 0x000fe400000e0000 */
[----:B------:R-:W-:Y:S02]  /*8a80*/  F2FP.F16.F32.PACK_AB R200, R177, R200 ;  /* 0x000000c8b1c8723e */ /* 0x000fe400000000ff */
[----:B------:R-:W-:Y:S02]  /*8a90*/  F2FP.F16.F32.PACK_AB R201, R170, R201 ;  /* 0x000000c9aac9723e */ /* 0x000fe400000000ff */
[----:B------:R-:W-:Y:S02]  /*8aa0*/  F2FP.F16.F32.PACK_AB R202, R173, R202 ;  /* 0x000000caadca723e */ /* 0x000fe400000000ff */
[----:B------:R-:W-:Y:S02]  /*8ab0*/  F2FP.F16.F32.PACK_AB R203, R172, R203 ;  /* 0x000000cbaccb723e */ /* 0x000fe400000000ff */
[----:B------:R-:W-:-:S02]  /*8ac0*/  F2FP.F16.F32.PACK_AB R196, R169, R196 ;  /* 0x000000c4a9c4723e */ /* 0x000fc400000000ff */
[----:B------:R-:W-:Y:S01]  /*8ad0*/  F2FP.F16.F32.PACK_AB R197, R162, R197 ;  /* 0x000000c5a2c5723e */ /* 0x000fe200000000ff */
[----:B------:R-:W-:Y:S01]  /*8ae0*/  IMAD.U32 R234, RZ, RZ, UR6 ;  /* 0x00000006ffea7e24 */ /* 0x000fe2000f8e00ff */
[----:B------:R-:W-:Y:S02]  /*8af0*/  F2FP.F16.F32.PACK_AB R198, R161, R198 ;  /* 0x000000c6a1c6723e */ /* 0x000fe400000000ff */
[----:B------:R-:W-:Y:S02]  /*8b00*/  F2FP.F16.F32.PACK_AB R199, R166, R199 ;  /* 0x000000c7a6c7723e */ /* 0x000fe400000000ff */
[----:B------:R-:W-:Y:S02]  /*8b10*/  F2FP.F16.F32.PACK_AB R192, R153, R192 ;  /* 0x000000c099c0723e */ /* 0x000fe400000000ff */
[----:B------:R-:W-:Y:S02]  /*8b20*/  F2FP.F16.F32.PACK_AB R193, R154, R193 ;  /* 0x000000c19ac1723e */ /* 0x000fe400000000ff */
[----:B------:R-:W-:-:S02]  /*8b30*/  F2FP.F16.F32.PACK_AB R194, R157, R194 ;  /* 0x000000c29dc2723e */ /* 0x000fc400000000ff */
[----:B------:R-:W-:Y:S01]  /*8b40*/  F2FP.F16.F32.PACK_AB R195, R152, R195 ;  /* 0x000000c398c3723e */ /* 0x000fe200000000ff */
[----:B0-----:R-:W-:Y:S06]  /*8b50*/  @P1 BRA `(.L_x_213) ;  /* 0xffffffc400601947 */ /* 0x001fec000383ffff */
.L_x_202:
        /* <DEDUP_REMOVED lines=131> */
.L_x_214:
        /* <DEDUP_REMOVED lines=10> */
.L_x_215:
[----:B-1----:R-:W-:Y:S05]  /*9430*/  @P1 BRA `(.L_x_216) ;  /* 0x0000000000081947 */ /* 0x002fea0003800000 */
[----:B------:R-:W1:Y:S02]  /*9440*/  SYNCS.PHASECHK.TRANS64.TRYWAIT P1, [UR9+0x38850], R0 ;  /* 0x03885000ff0075a7 */ /* 0x000e640008020149 */
[----:B-1----:R-:W-:Y:S05]  /*9450*/  @!P1 BRA `(.L_x_217) ;  /* 0x0000008000a89947 */ /* 0x002fea0003800000 */
.L_x_216:
[----:B------:R-:W-:Y:S01]  /*9460*/  UIADD3 UR6, UR4, 0x400, URZ ;  /* 0x0000040004067890 */ /* 0x000fe2000fffe03f */
[----:B------:R-:W-:Y:S01]  /*9470*/  WARPGROUP.ARRIVE ;  /* 0x00000000000079c5 */ /* 0x000fe20000000000 */
[----:B------:R-:W-:Y:S01]  /*9480*/  UMOV UR7, 0x40000040 ;  /* 0x4000004000077882 */ /* 0x000fe20000000000 */
[----:B-1----:R-:W1:Y:S01]  /*9490*/  SHFL.BFLY PT, R7, R14, 0x2, 0x1f ;  /* 0x0c401f000e077f89 */ /* 0x002e6200000e0000 */
[----:B------:R-:W-:Y:S01]  /*94a0*/  USHF.R.U32.HI UR6, URZ, 0x4, UR6 ;  /* 0x000000043f067899 */ /* 0x000fe20008011606 */
[----:B------:R-:W-:Y:S02]  /*94b0*/  IMAD.MOV.U32 R6, RZ, RZ, RZ ;  /* 0x000000ffff067224 */ /* 0x000fe400078e00ff */
[----:B0-----:R-:W0:Y:S01]  /*94c0*/  SHFL.BFLY PT, R0, R5, 0x2, 0x1f ;  /* 0x0c401f0005007f89 */ /* 0x001e2200000e0000 */
[----:B------:R-:W-:Y:S01]  /*94d0*/  ULOP3.LUT UR6, UR6, 0x3fff, URZ, 0xc0, !UPT ;  /* 0x00003fff06067892 */ /* 0x000fe2000f8ec03f */
[----:B------:R-:W-:-:S03]  /*94e0*/  IMAD.U32 R13, RZ, RZ, UR5 ;  /* 0x00000005ff0d7e24 */ /* 0x000fc6000f8e00ff */
[----:B------:R-:W-:-:S04]  /*94f0*/  ULOP3.LUT UR6, UR6, 0x2800000, URZ, 0xfc, !UPT ;  /* 0x0280000006067892 */ /* 0x000fc8000f8efc3f */
[----:B------:R-:W-:-:S07]  /*9500*/  UIMAD UR8, UR60, 0xa00, UR6 ;  /* 0x00000a003c0878a4 */ /* 0x000fce000f8e0206 */
[----:B------:R-:W-:Y:S02]  /*9510*/  UMOV UR6, UR8 ;  /* 0x0000000800067c82 */ /* 0x000fe40008000000 */
[----:B------:R-:W-:Y:S01]  /*9520*/  HGMMA.64x256x16.F32 R24, R208, gdesc[UR4].tnspB, R24, gsb0 ;  /* 0x43e00004d0187df0 */ /* 0x000fe20008000818 */
[----:B------:R-:W-:Y:S01]  /*9530*/  UIADD3 UR6, UR8, 0x80, URZ ;  /* 0x0000008008067890 */ /* 0x000fe2000fffe03f */
[----:B-1----:R-:W-:Y:S01]  /*9540*/  FADD.FTZ R7, R7, R14 ;  /* 0x0000000e07077221 */ /* 0x002fe20000010000 */
[----:B------:R-:W-:Y:S01]  /*9550*/  UMOV UR7, 0x40000040 ;  /* 0x4000004000077882 */ /* 0x000fe20000000000 */
[----:B0-----:R-:W-:Y:S01]  /*9560*/  FADD.FTZ R2, R0, R5 ;  /* 0x0000000500027221 */ /* 0x001fe20000010000 */
[----:B------:R-:W-:Y:S02]  /*9570*/  IMAD.MOV.U32 R5, RZ, RZ, RZ ;  /* 0x000000ffff057224 */ /* 0x000fe400078e00ff */
[----:B------:R-:W0:Y:S04]  /*9580*/  SHFL.BFLY PT, R0, R7, 0x1, 0x1f ;  /* 0x0c201f0007007f89 */ /* 0x000e2800000e0000 */
[----:B------:R-:W1:Y:S01]  /*9590*/  SHFL.BFLY PT, R9, R2, 0x1, 0x1f ;  /* 0x0c201f0002097f89 */ /* 0x000e6200000e0000 */
[----:B0-----:R-:W-:Y:S01]  /*95a0*/  FADD.FTZ R11, R7, R0 ;  /* 0x00000000070b7221 */ /* 0x001fe20000010000 */
[----:B------:R-:W-:-:S02]  /*95b0*/  IMAD.U32 R7, RZ, RZ, UR5 ;  /* 0x00000005ff077e24 */ /* 0x000fc4000f8e00ff */
[----:B------:R-:W-:Y:S02]  /*95c0*/  IMAD.MOV.U32 R0, RZ, RZ, -0x800000 ;  /* 0xff800000ff007424 */ /* 0x000fe400078e00ff */
[----:B-1----:R-:W-:Y:S01]  /*95d0*/  FADD.FTZ R12, R2, R9 ;  /* 0x00000009020c7221 */ /* 0x002fe20000010000 */
[----:B------:R-:W-:Y:S01]  /*95e0*/  FSETP.NE.FTZ.AND P1, PT, R11, RZ, PT ;  /* 0x000000ff0b00720b */ /* 0x000fe20003f35000 */
[----:B------:R-:W-:-:S03]  /*95f0*/  IMAD.MOV.U32 R2, RZ, RZ, -0x800000 ;  /* 0xff800000ff027424 */ /* 0x000fc600078e00ff */
[----:B------:R-:W-:-:S09]  /*9600*/  FSETP.NE.FTZ.AND P2, PT, R12, RZ, PT ;  /* 0x000000ff0c00720b */ /* 0x000fd20003f55000 */
[----:B------:R-:W0:Y:S01]  /*9610*/  @P1 MUFU.LG2 R8, R11 ;  /* 0x0000000b00081308 */ /* 0x000e220000000c00 */
[----:B------:R-:W-:-:S03]  /*9620*/  @P1 FMUL.FTZ R7, R7, 0.69314718246459960938 ;  /* 0x3f31721807071820 */ /* 0x000fc60000410000 */
[----:B------:R-:W-:-:S04]  /*9630*/  @P2 FMUL.FTZ R13, R13, 0.69314718246459960938 ;  /* 0x3f3172180d0d2820 */ /* 0x000fc80000410000 */
[----:B------:R-:W1:Y:S08]  /*9640*/  @P2 MUFU.LG2 R9, R12 ;  /* 0x0000000c00092308 */ /* 0x000e700000000c00 */
[----:B------:R2:W3:Y:S01]  /*9650*/  @P1 MUFU.RCP R6, R11 ;  /* 0x0000000b00061308 */ /* 0x0004e20000001000 */
[----:B0-----:R-:W-:-:S04]  /*9660*/  @P1 FMUL.FTZ R8, R8, 0.69314718246459960938 ;  /* 0x3f31721808081820 */ /* 0x001fc80000410000 */
[----:B------:R-:W-:-:S03]  /*9670*/  @P1 FFMA.FTZ R2, R7, R4, R8 ;  /* 0x0000000407021223 */ /* 0x000fc60000010008 */
[----:B------:R2:W0:Y:S01]  /*9680*/  @P2 MUFU.RCP R5, R12 ;  /* 0x0000000c00052308 */ /* 0x0004220000001000 */
[----:B-1----:R-:W-:-:S04]  /*9690*/  @P2 FMUL.FTZ R10, R9, 0.69314718246459960938 ;  /* 0x3f317218090a2820 */ /* 0x002fc80000410000 */
        /* <DEDUP_REMOVED lines=18> */
[----:B------:R-:W-:Y:S01]  /*97c0*/  UMOV UR7, 0x40000040 ;  /* 0x4000004000077882 */ /* 0x000fe20000000000 */
[----:B------:R-:W-:Y:S02]  /*97d0*/  WARPGROUP.DEPBAR.LE gsb0, 0x0 ;  /* 0x00008000000079c5 */ /* 0x000fe40000010000 */
[----:B------:R-:W-:-:S15]  /*97e0*/  WARPGROUP.ARRIVE ;  /* 0x00000000000079c5 */ /* 0x000fde0000000000 */
[----:B------:R-:W-:-:S08]  /*97f0*/  NOP ;  /* 0x0000000000007918 */ /* 0x000fd00000000000 */
[----:B------:R-:W-:Y:S03]  /*9800*/  HGMMA.64x256x16.F32 R24, R192, gdesc[UR4].tnspB, R24, gsb0 ;  /* 0x43e00004c0187df0 */ /* 0x000fe60008000818 */
[----:B------:R-:W-:Y:S02]  /*9810*/  WARPGROUP.DEPBAR.LE gsb0, 0x0 ;  /* 0x00008000000079c5 */ /* 0x000fe40000010000 */
[----:B0-23--:R-:W-:Y:S05]  /*9820*/  @!P0 BRA `(.L_x_218) ;  /* 0x0000000000048947 */ /* 0x00dfea0003800000 */
[----:B------:R-:W-:Y:S01]  /*9830*/  BPT.TRAP 0x1 ;  /* 0x000000040000795c */ /* 0x000fe20000300000 */
.L_x_218:
[----:B------:R-:W0:Y:S01]  /*9840*/  S2UR UR5, SR_SWINHI ;  /* 0x00000000000579c3 */ /* 0x000e220000002f00 */
[----:B------:R-:W-:Y:S01]  /*9850*/  ISETP.NE.AND P0, PT, R18, RZ, PT ;  /* 0x000000ff1200720c */ /* 0x000fe20003f05270 */
[----:B------:R-:W-:Y:S02]  /*9860*/  IMAD.U32 R7, RZ, RZ, UR9 ;  /* 0x00000009ff077e24 */ /* 0x000fe4000f8e00ff */
        /* <DEDUP_REMOVED lines=11> */
[----:B------:R-:W-:-:S02]  /*9920*/  @P0 VIADD R7, R7, 0x38860 ;  /* 0x0003886007070836 */ /* 0x000fc40000000000 */
[-C--:B------:R-:W-:Y:S01]  /*9930*/  FMUL.FTZ R185, R125, R6.reuse ;  /* 0x000000067db97220 */ /* 0x080fe20000410000 */
[----:B------:R-:W-:Y:S01]  /*9940*/  FMUL.FTZ R184, R129, R6 ;  /* 0x0000000681b87220 */ /* 0x000fe20000410000 */
[-C--:B------:R-:W-:Y:S01]  /*9950*/  FMUL.FTZ R27, R27, R5.reuse ;  /* 0x000000051b1b7220 */ /* 0x080fe20000410000 */
[-C--:B------:R-:W-:Y:S01]  /*9960*/  FMUL.FTZ R26, R26, R5.reuse ;  /* 0x000000051a1a7220 */ /* 0x080fe20000410000 */
[----:B------:R-:W-:Y:S01]  /*9970*/  @P0 PRMT R7, R22, 0x654, R7 ;  /* 0x0000065416070816 */ /* 0x000fe20000000007 */
[-C--:B------:R-:W-:Y:S01]  /*9980*/  FMUL.FTZ R3, R31, R5.reuse ;  /* 0x000000051f037220 */ /* 0x080fe20000410000 */
[-C--:B------:R-:W-:Y:S01]  /*9990*/  FMUL.FTZ R21, R30, R5.reuse ;  /* 0x000000051e157220 */ /* 0x080fe20000410000 */
[-C--:B------:R-:W-:Y:S01]  /*99a0*/  FMUL.FTZ R35, R35, R5.reuse ;  /* 0x0000000523237220 */ /* 0x080fe20000410000 */
[-C--:B------:R-:W-:Y:S01]  /*99b0*/  FMUL.FTZ R34, R34, R5.reuse ;  /* 0x0000000522227220 */ /* 0x080fe20000410000 */
[----:B------:R-:W-:Y:S01]  /*99c0*/  UMOV UR6, UR4 ;  /* 0x0000000400067c82 */ /* 0x000fe20008000000 */
[----:B0-----:R-:W-:Y:S01]  /*99d0*/  UMOV UR7, UR5 ;  /* 0x0000000500077c82 */ /* 0x001fe20008000000 */
[----:B------:R-:W-:Y:S01]  /*99e0*/  FMUL.FTZ R39, R39, R5 ;  /* 0x0000000527277220 */ /* 0x000fe20000410000 */
[----:B------:R-:W-:-:S02]  /*99f0*/  IMAD.U32 R164, RZ, RZ, UR6 ;  /* 0x00000006ffa47e24 */ /* 0x000fc4000f8e00ff */
[-C--:B------:R-:W-:Y:S01]  /*9a00*/  FMUL.FTZ R38, R38, R5.reuse ;  /* 0x0000000526267220 */ /* 0x080fe20000410000 */
[----:B------:R-:W-:Y:S02]  /*9a10*/  IMAD.U32 R165, RZ, RZ, UR7 ;  /* 0x00000007ffa57e24 */ /* 0x000fe4000f8e00ff */
[-C--:B------:R-:W-:Y:S01]  /*9a20*/  FMUL.FTZ R43, R43, R5.reuse ;  /* 0x000000052b2b7220 */ /* 0x080fe20000410000 */
[-C--:B------:R-:W-:Y:S01]  /*9a30*/  FMUL.FTZ R42, R42, R5.reuse ;  /* 0x000000052a2a7220 */ /* 0x080fe20000410000 */
[----:B------:R-:W-:Y:S01]  /*9a40*/  FMUL.FTZ R47, R47, R5 ;  /* 0x000000052f2f7220 */ /* 0x000fe20000410000 */
[----:B------:R-:W-:-:S04]  /*9a50*/  IMAD.WIDE R12, R226, 0x2, R164 ;  /* 0x00000002e20c7825 */ /* 0x000fc800078e02a4 */
[-C--:B------:R-:W-:Y:S01]  /*9a60*/  FMUL.FTZ R46, R46, R5.reuse ;  /* 0x000000052e2e7220 */ /* 0x080fe20000410000 */
[-C--:B------:R-:W-:Y:S01]  /*9a70*/  FMUL.FTZ R51, R51, R5.reuse ;  /* 0x0000000533337220 */ /* 0x080fe20000410000 */
[-C--:B------:R-:W-:Y:S01]  /*9a80*/  FMUL.FTZ R50, R50, R5.reuse ;  /* 0x0000000532327220 */ /* 0x080fe20000410000 */
[-C--:B------:R-:W-:Y:S01]  /*9a90*/  FMUL.FTZ R55, R55, R5.reuse ;  /* 0x0000000537377220 */ /* 0x080fe20000410000 */
[----:B------:R-:W-:Y:S01]  /*9aa0*/  IADD3 R11, P3, R12, 0xc060, RZ ;  /* 0x0000c0600c0b7810 */ /* 0x000fe20007f7e0ff */
[-C--:B------:R-:W-:Y:S01]  /*9ab0*/  FMUL.FTZ R54, R54, R5.reuse ;  /* 0x0000000536367220 */ /* 0x080fe20000410000 */
[-C--:B------:R-:W-:Y:S01]  /*9ac0*/  FMUL.FTZ R59, R59, R5.reuse ;  /* 0x000000053b3b7220 */ /* 0x080fe20000410000 */
[-C--:B------:R-:W-:Y:S01]  /*9ad0*/  FMUL.FTZ R58, R58, R5.reuse ;  /* 0x000000053a3a7220 */ /* 0x080fe20000410000 */
[----:B------:R-:W-:Y:S01]  /*9ae0*/  LOP3.LUT R4, R11, 0x380, RZ, 0xc0, !PT ;  /* 0x000003800b047812 */ /* 0x000fe200078ec0ff */
        /* <DEDUP_REMOVED lines=49> */
[----:B------:R0:W-:Y:S01]  /*9e00*/  @P0 SYNCS.ARRIVE.TRANS64.RED.A1T0 RZ, [R7+URZ], RZ ;  /* 0x000000ff07ff09a7 */ /* 0x0001e2000810043f */
[----:B------:R-:W-:Y:S01]  /*9e10*/  IMAD.X R5, RZ, RZ, R13, P3 ;  /* 0x000000ffff057224 */ /* 0x000fe200018e060d */
[----:B------:R-:W-:Y:S01]  /*9e20*/  SHF.R.U64 R4, R4, 0x3, RZ ;  /* 0x0000000304047819 */ /* 0x000fe200000012ff */
[----:B------:R-:W-:Y:S01]  /*9e30*/  IMAD R9, R220, 0x40, R17 ;  /* 0x00000040dc097824 */ /* 0x000fe200078e0211 */
[C---:B------:R-:W-:Y:S01]  /*9e40*/  IADD3 R115, P4, R12.reuse, 0xc040, RZ ;  /* 0x0000c0400c737810 */ /* 0x040fe20007f9e0ff */
[----:B------:R-:W-:Y:S01]  /*9e50*/  FMUL.FTZ R199, R53, R6 ;  /* 0x0000000635c77220 */ /* 0x000fe20000410000 */
[C---:B------:R-:W-:Y:S01]  /*9e60*/  IADD3 R111, P5, R12.reuse, 0xc020, RZ ;  /* 0x0000c0200c6f7810 */ /* 0x040fe20007fbe0ff */
[----:B------:R-:W-:Y:S01]  /*9e70*/  IMAD.WIDE R164, R9, 0x2, R164 ;  /* 0x0000000209a47825 */ /* 0x000fe200078e02a4 */
[----:B------:R-:W-:-:S03]  /*9e80*/  IADD3 R107, P6, R12, 0xc000, RZ ;  /* 0x0000c0000c6b7810 */ /* 0x000fc60007fde0ff */
[-C--:B------:R-:W-:Y:S01]  /*9e90*/  FMUL.FTZ R198, R57, R6.reuse ;  /* 0x0000000639c67220 */ /* 0x080fe20000410000 */
[C---:B------:R-:W-:Y:S01]  /*9ea0*/  IADD3 R69, P0, R12.reuse, 0x8060, RZ ;  /* 0x000080600c457810 */ /* 0x040fe20007f1e0ff */
[----:B------:R-:W-:Y:S01]  /*9eb0*/  FMUL.FTZ R197, R61, R6 ;  /* 0x000000063dc57220 */ /* 0x000fe20000410000 */
[C---:B------:R-:W-:Y:S01]  /*9ec0*/  IADD3 R31, P1, R12.reuse, 0x20, RZ ;  /* 0x000000200c1f7810 */ /* 0x040fe20007f3e0ff */
[--C-:B0-----:R-:W-:Y:S01]  /*9ed0*/  IMAD.X R7, RZ, RZ, R13.reuse, P4 ;  /* 0x000000ffff077224 */ /* 0x101fe200020e060d */
[C---:B------:R-:W-:Y:S01]  /*9ee0*/  IADD3 R56, P2, R12.reuse, 0x8040, RZ ;  /* 0x000080400c387810 */ /* 0x040fe20007f5e0ff */
[--C-:B------:R-:W-:Y:S01]  /*9ef0*/  IMAD.X R9, RZ, RZ, R13.reuse, P5 ;  /* 0x000000ffff097224 */ /* 0x100fe200028e060d */
[C---:B------:R-:W-:Y:S01]  /*9f00*/  IADD3 R65, P3, R12.reuse, 0x8020, RZ ;  /* 0x000080200c417810 */ /* 0x040fe20007f7e0ff */
[--C-:B------:R-:W-:Y:S01]  /*9f10*/  IMAD.X R135, RZ, RZ, R13.reuse, P0 ;  /* 0x000000ffff877224 */ /* 0x100fe200000e060d */
[----:B------:R-:W-:Y:S01]  /*9f20*/  LOP3.LUT R131, R12, 0x380, RZ, 0xc0, !PT ;  /* 0x000003800c837812 */ /* 0x000fe200078ec0ff */
[--C-:B------:R-:W-:Y:S01]  /*9f30*/  IMAD.X R139, RZ, RZ, R13.reuse, P1 ;  /* 0x000000ffff8b7224 */ /* 0x100fe200008e060d */
[----:B------:R-:W-:Y:S01]  /*9f40*/  LOP3.LUT R4, R4, R11, RZ, 0x3c, !PT ;  /* 0x0000000b04047212 */ /* 0x000fe200078e3cff */
[--C-:B------:R-:W-:Y:S01]  /*9f50*/  IMAD.X R11, RZ, RZ, R13.reuse, P6 ;  /* 0x000000ffff0b7224 */ /* 0x100fe200030e060d */
[C---:B------:R-:W-:Y:S01]  /*9f60*/  IADD3 R30, P4, R12.reuse, 0x8000, RZ ;  /* 0x000080000c1e7810 */ /* 0x040fe20007f9e0ff */
        /* <DEDUP_REMOVED lines=14> */
[----:B------:R-:W-:-:S02]  /*a050*/  IMAD.X R161, RZ, RZ, R13, P2 ;  /* 0x000000ffffa17224 */ /* 0x000fc400010e060d */
[----:B------:R-:W-:Y:S01]  /*a060*/  FMUL.FTZ R183, R52, R6 ;  /* 0x0000000634b77220 */ /* 0x000fe20000410000 */
[--C-:B------:R-:W-:Y:S01]  /*a070*/  IMAD.X R163, RZ, RZ, R13.reuse, P3 ;  /* 0x000000ffffa37224 */ /* 0x100fe200018e060d */
[----:B------:R-:W-:Y:S01]  /*a080*/  LOP3.LUT R130, R131, R12, RZ, 0x3c, !PT ;  /* 0x0000000c83827212 */ /* 0x000fe200078e3cff */
[----:B------:R-:W-:Y:S01]  /*a090*/  IMAD.MOV.U32 R131, RZ, RZ, R13 ;  /* 0x000000ffff837224 */ /* 0x000fe200078e000d */
[----:B------:R-:W-:Y:S01]  /*a0a0*/  LOP3.LUT R13, R56, 0x380, RZ, 0xc0, !PT ;  /* 0x00000380380d7812 */ /* 0x000fe200078ec0ff */
[-C--:B------:R-:W-:Y:S01]  /*a0b0*/  FMUL.FTZ R25, R25, R6.reuse ;  /* 0x0000000619197220 */ /* 0x080fe20000410000 */
[----:B------:R-:W-:Y:S01]  /*a0c0*/  LOP3.LUT R12, R31, 0x380, RZ, 0xc0, !PT ;  /* 0x000003801f0c7812 */ /* 0x000fe200078ec0ff */
[-C--:B------:R-:W-:Y:S01]  /*a0d0*/  FMUL.FTZ R24, R24, R6.reuse ;  /* 0x0000000618187220 */ /* 0x080fe20000410000 */
[----:B------:R-:W-:Y:S01]  /*a0e0*/  SHF.R.U64 R13, R13, 0x3, RZ ;  /* 0x000000030d0d7819 */ /* 0x000fe200000012ff */
[-C--:B------:R-:W-:Y:S01]  /*a0f0*/  FMUL.FTZ R29, R29, R6.reuse ;  /* 0x000000061d1d7220 */ /* 0x080fe20000410000 */
[----:B------:R-:W-:Y:S01]  /*a100*/  SHF.R.U64 R12, R12, 0x3, RZ ;  /* 0x000000030c0c7819 */ /* 0x000fe200000012ff */
[----:B------:R-:W-:Y:S01]  /*a110*/  FMUL.FTZ R28, R28, R6 ;  /* 0x000000061c1c7220 */ /* 0x000fe20000410000 */
[----:B------:R-:W-:Y:S01]  /*a120*/  LOP3.LUT R142, R13, R56, RZ, 0x3c, !PT ;  /* 0x000000380d8e7212 */ /* 0x000fe200078e3cff */
[-C--:B------:R-:W-:Y:S01]  /*a130*/  FMUL.FTZ R33, R33, R6.reuse ;  /* 0x0000000621217220 */ /* 0x080fe20000410000 */
[----:B------:R-:W-:Y:S01]  /*a140*/  LOP3.LUT R13, R30, 0x380, RZ, 0xc0, !PT ;  /* 0x000003801e0d7812 */ /* 0x000fe200078ec0ff */
[-C--:B------:R-:W-:Y:S01]  /*a150*/  FMUL.FTZ R32, R32, R6.reuse ;  /* 0x0000000620207220 */ /* 0x080fe20000410000 */
[----:B------:R-:W-:Y:S01]  /*a160*/  LOP3.LUT R138, R12, R31, RZ, 0x3c, !PT ;  /* 0x0000001f0c8a7212 */ /* 0x000fe200078e3cff */
[-C--:B------:R-:W-:Y:S01]  /*a170*/  FMUL.FTZ R36, R36, R6.reuse ;  /* 0x0000000624247220 */ /* 0x080fe20000410000 */
[----:B------:R-:W-:Y:S01]  /*a180*/  SHF.R.U64 R13, R13, 0x3, RZ ;  /* 0x000000030d0d7819 */ /* 0x000fe200000012ff */
[-C--:B------:R-:W-:Y:S01]  /*a190*/  FMUL.FTZ R41, R41, R6.reuse ;  /* 0x0000000629297220 */ /* 0x080fe20000410000 */
[----:B------:R-:W-:Y:S01]  /*a1a0*/  LOP3.LUT R12, R61, 0x380, RZ, 0xc0, !PT ;  /* 0x000003803d0c7812 */ /* 0x000fe200078ec0ff */
[----:B------:R-:W-:Y:S01]  /*a1b0*/  FMUL.FTZ R40, R40, R6 ;  /* 0x0000000628287220 */ /* 0x000fe20000410000 */
[----:B------:R-:W-:Y:S01]  /*a1c0*/  LOP3.LUT R150, R13, R30, RZ, 0x3c, !PT ;  /* 0x0000001e0d967212 */ /* 0x000fe200078e3cff */
[-C--:B------:R-:W-:Y:S01]  /*a1d0*/  FMUL.FTZ R44, R44, R6.reuse ;  /* 0x000000062c2c7220 */ /* 0x080fe20000410000 */
[----:B------:R-:W-:Y:S01]  /*a1e0*/  LOP3.LUT R30, R57, 0x380, RZ, 0xc0, !PT ;  /* 0x00000380391e7812 */ /* 0x000fe200078ec0ff */
[-C--:B------:R-:W-:Y:S01]  /*a1f0*/  FMUL.FTZ R49, R49, R6.reuse ;  /* 0x0000000631317220 */ /* 0x080fe20000410000 */
[----:B------:R-:W-:Y:S01]  /*a200*/  LOP3.LUT R52, R65, 0x380, RZ, 0xc0, !PT ;  /* 0x0000038041347812 */ /* 0x000fe200078ec0ff */
[-C--:B------:R-:W-:Y:S01]  /*a210*/  FMUL.FTZ R48, R48, R6.reuse ;  /* 0x0000000630307220 */ /* 0x080fe20000410000 */
[----:B------:R-:W-:Y:S01]  /*a220*/  SHF.R.U64 R12, R12, 0x3, RZ ;  /* 0x000000030c0c7819 */ /* 0x000fe200000012ff */
[-C--:B------:R-:W-:Y:S01]  /*a230*/  FMUL.FTZ R181, R60, R6.reuse ;  /* 0x000000063cb57220 */ /* 0x080fe20000410000 */
[----:B------:R-:W-:Y:S01]  /*a240*/  LOP3.LUT R13, R20, 0x380, RZ, 0xc0, !PT ;  /* 0x00000380140d7812 */ /* 0x000fe200078ec0ff */
[-C--:B------:R-:W-:Y:S01]  /*a250*/  FMUL.FTZ R180, R64, R6.reuse ;  /* 0x0000000640b47220 */ /* 0x080fe20000410000 */
[----:B------:R-:W-:Y:S01]  /*a260*/  SHF.R.U64 R30, R30, 0x3, RZ ;  /* 0x000000031e1e7819 */ /* 0x000fe200000012ff */
[-C--:B------:R-:W-:Y:S01]  /*a270*/  FMUL.FTZ R179, R68, R6.reuse ;  /* 0x0000000644b37220 */ /* 0x080fe20000410000 */
[----:B------:R-:W-:Y:S01]  /*a280*/  SHF.R.U64 R52, R52, 0x3, RZ ;  /* 0x0000000334347819 */ /* 0x000fe200000012ff */
[-C--:B------:R-:W-:Y:S01]  /*a290*/  FMUL.FTZ R73, R73, R6.reuse ;  /* 0x0000000649497220 */ /* 0x080fe20000410000 */
[----:B------:R-:W-:Y:S01]  /*a2a0*/  LOP3.LUT R152, R12, R61, RZ, 0x3c, !PT ;  /* 0x0000003d0c987212 */ /* 0x000fe200078e3cff */
[-C--:B------:R-:W-:Y:S01]  /*a2b0*/  FMUL.FTZ R72, R72, R6.reuse ;  /* 0x0000000648487220 */ /* 0x080fe20000410000 */
[----:B------:R-:W-:Y:S01]  /*a2c0*/  LOP3.LUT R12, R53, 0x380, RZ, 0xc0, !PT ;  /* 0x00000380350c7812 */ /* 0x000fe200078ec0ff */
[-C--:B------:R-:W-:Y:S01]  /*a2d0*/  FMUL.FTZ R76, R76, R6.reuse ;  /* 0x000000064c4c7220 */ /* 0x080fe20000410000 */
[----:B------:R-:W-:Y:S01]  /*a2e0*/  SHF.R.U64 R13, R13, 0x3, RZ ;  /* 0x000000030d0d7819 */ /* 0x000fe200000012ff */
[-C--:B------:R-:W-:Y:S01]  /*a2f0*/  FMUL.FTZ R81, R81, R6.reuse ;  /* 0x0000000651517220 */ /* 0x080fe20000410000 */
[----:B------:R-:W-:Y:S01]  /*a300*/  LOP3.LUT R156, R30, R57, RZ, 0x3c, !PT ;  /* 0x000000391e9c7212 */ /* 0x000fe200078e3cff */
[-C--:B------:R-:W-:Y:S01]  /*a310*/  FMUL.FTZ R80, R80, R6.reuse ;  /* 0x0000000650507220 */ /* 0x080fe20000410000 */
[----:B------:R-:W-:Y:S01]  /*a320*/  IADD3 R30, P3, R164, 0x1000, RZ ;  /* 0x00001000a41e7810 */ /* 0x000fe20007f7e0ff */
[-C--:B------:R-:W-:Y:S01]  /*a330*/  FMUL.FTZ R84, R84, R6.reuse ;  /* 0x0000000654547220 */ /* 0x080fe20000410000 */
[----:B------:R-:W-:Y:S01]  /*a340*/  LOP3.LUT R31, R14, 0x380, RZ, 0xc0, !PT ;  /* 0x000003800e1f7812 */ /* 0x000fe200078ec0ff */
[-C--:B------:R-:W-:Y:S01]  /*a350*/  FMUL.FTZ R89, R89, R6.reuse ;  /* 0x0000000659597220 */ /* 0x080fe20000410000 */
[----:B------:R-:W-:Y:S01]  /*a360*/  LOP3.LUT R146, R52, R65, RZ, 0x3c, !PT ;  /* 0x0000004134927212 */ /* 0x000fe200078e3cff */
[-C--:B------:R-:W-:Y:S01]  /*a370*/  FMUL.FTZ R88, R88, R6.reuse ;  /* 0x0000000658587220 */ /* 0x080fe20000410000 */
[----:B------:R-:W-:Y:S01]  /*a380*/  SHF.R.U64 R12, R12, 0x3, RZ ;  /* 0x000000030c0c7819 */ /* 0x000fe200000012ff */
[----:B------:R-:W-:Y:S01]  /*a390*/  FMUL.FTZ R92, R92, R6 ;  /* 0x000000065c5c7220 */ /* 0x000fe20000410000 */
[----:B------:R-:W-:Y:S01]  /*a3a0*/  LOP3.LUT R158, R13, R20, RZ, 0x3c, !PT ;  /* 0x000000140d9e7212 */ /* 0x000fe200078e3cff */
[-C--:B------:R-:W-:Y:S01]  /*a3b0*/  FMUL.FTZ R97, R97, R6.reuse ;  /* 0x0000000661617220 */ /* 0x080fe20000410000 */
[----:B------:R-:W-:Y:S01]  /*a3c0*/  LOP3.LUT R52, R15, 0x380, RZ, 0xc0, !PT ;  /* 0x000003800f347812 */ /* 0x000fe200078ec0ff */
[-C--:B------:R-:W-:Y:S01]  /*a3d0*/  FMUL.FTZ R96, R96, R6.reuse ;  /* 0x0000000660607220 */ /* 0x080fe20000410000 */
[----:B------:R-:W-:Y:S01]  /*a3e0*/  IADD3 R20, P4, R164, 0x2000, RZ ;  /* 0x00002000a4147810 */ /* 0x000fe20007f9e0ff */
[-C--:B------:R-:W-:Y:S01]  /*a3f0*/  FMUL.FTZ R100, R100, R6.reuse ;  /* 0x0000000664647220 */ /* 0x080fe20000410000 */
[----:B------:R-:W-:Y:S01]  /*a400*/  LOP3.LUT R13, R30, 0x380, RZ, 0xc0, !PT ;  /* 0x000003801e0d7812 */ /* 0x000fe200078ec0ff */
[-C--:B------:R-:W-:Y:S01]  /*a410*/  FMUL.FTZ R104, R104, R6.reuse ;  /* 0x0000000668687220 */ /* 0x080fe20000410000 */
[----:B------:R-:W-:Y:S01]  /*a420*/  SHF.R.U64 R31, R31, 0x3, RZ ;  /* 0x000000031f1f7819 */ /* 0x000fe200000012ff */
[-C--:B------:R-:W-:Y:S01]  /*a430*/  FMUL.FTZ R108, R108, R6.reuse ;  /* 0x000000066c6c7220 */ /* 0x080fe20000410000 */
[----:B------:R-:W-:Y:S01]  /*a440*/  LOP3.LUT R154, R12, R53, RZ, 0x3c, !PT ;  /* 0x000000350c9a7212 */ /* 0x000fe200078e3cff */
[-C--:B------:R-:W-:Y:S01]  /*a450*/  FMUL.FTZ R112, R112, R6.reuse ;  /* 0x0000000670707220 */ /* 0x080fe20000410000 */
[----:B------:R-:W-:Y:S01]  /*a460*/  SHF.R.U64 R52, R52, 0x3, RZ ;  /* 0x0000000334347819 */ /* 0x000fe200000012ff */
[-C--:B------:R-:W-:Y:S01]  /*a470*/  FMUL.FTZ R116, R116, R6.reuse ;  /* 0x0000000674747220 */ /* 0x080fe20000410000 */
[----:B------:R-:W-:Y:S01]  /*a480*/  LOP3.LUT R12, R20, 0x380, RZ, 0xc0, !PT ;  /* 0x00000380140c7812 */ /* 0x000fe200078ec0ff */
[-C--:B------:R-:W-:Y:S01]  /*a490*/  FMUL.FTZ R120, R120, R6.reuse ;  /* 0x0000000678787220 */ /* 0x080fe20000410000 */
[----:B------:R-:W-:Y:S01]  /*a4a0*/  SHF.R.U64 R13, R13, 0x3, RZ ;  /* 0x000000030d0d7819 */ /* 0x000fe200000012ff */
[----:B------:R-:W-:Y:S01]  /*a4b0*/  FMUL.FTZ R124, R124, R6 ;  /* 0x000000067c7c7220 */ /* 0x000fe20000410000 */
[----:B------:R-:W-:Y:S01]  /*a4c0*/  LOP3.LUT R162, R31, R14, RZ, 0x3c, !PT ;  /* 0x0000000e1fa27212 */ /* 0x000fe200078e3cff */
[-C--:B------:R-:W-:Y:S01]  /*a4d0*/  FMUL.FTZ R128, R128, R6.reuse ;  /* 0x0000000680807220 */ /* 0x080fe20000410000 */
[----:B------:R-:W-:Y:S01]  /*a4e0*/  IADD3 R31, P5, R164, 0x3000, RZ ;  /* 0x00003000a41f7810 */ /* 0x000fe20007fbe0ff */
        /* <DEDUP_REMOVED lines=17> */
[----:B------:R-:W-:Y:S01]  /*a600*/  LOP3.LUT R30, R30, R31, RZ, 0x3c, !PT ;  /* 0x0000001f1e1e7212 */ /* 0x000fe200078e3cff */
[--C-:B------:R-:W-:Y:S01]  /*a610*/  IMAD.X R31, RZ, RZ, R165.reuse, P5 ;  /* 0x000000ffff1f7224 */ /* 0x100fe200028e06a5 */
[----:B------:R-:W-:Y:S01]  /*a620*/  IADD3 R111, P2, R164, 0x7000, RZ ;  /* 0x00007000a46f7810 */ /* 0x000fe20007f5e0ff */
[----:B------:R-:W-:Y:S01]  /*a630*/  FMUL.FTZ R148, R148, R6 ;  /* 0x0000000694947220 */ /* 0x000fe20000410000 */
[----:B------:R-:W-:Y:S01]  /*a640*/  IADD3 R53, P5, R164, 0xa000, RZ ;  /* 0x0000a000a4357810 */ /* 0x000fe20007fbe0ff */
[----:B------:R-:W0:Y:S01]  /*a650*/  LDC R200, c[0x0][0xbe8] ;  /* 0x0002fa00ffc87b82 */ /* 0x000e220000000800 */
[----:B------:R-:W-:Y:S01]  /*a660*/  LOP3.LUT R6, R115, 0x380, RZ, 0xc0, !PT ;  /* 0x0000038073067812 */ /* 0x000fe200078ec0ff */
[--C-:B------:R-:W-:Y:S01]  /*a670*/  IMAD.X R13, RZ, RZ, R165.reuse, P3 ;  /* 0x000000ffff0d7224 */ /* 0x100fe200018e06a5 */
[----:B------:R-:W-:Y:S01]  /*a680*/  LOP3.LUT R14, R15, R20, RZ, 0x3c, !PT ;  /* 0x000000140f0e7212 */ /* 0x000fe200078e3cff */
[----:B------:R-:W-:Y:S01]  /*a690*/  ULDC UR10, c[0x0][0xc44] ;  /* 0x00031100000a7ab9 */ /* 0x000fe20000000800 */
[----:B------:R-:W-:Y:S01]  /*a6a0*/  LOP3.LUT R110, R111, 0x380, RZ, 0xc0, !PT ;  /* 0x000003806f6e7812 */ /* 0x000fe200078ec0ff */
[----:B------:R-:W-:Y:S01]  /*a6b0*/  ULDC.64 UR8, c[0x0][0xb90] ;  /* 0x0002e40000087ab9 */ /* 0x000fe20000000a00 */
[----:B------:R-:W-:Y:S01]  /*a6c0*/  LOP3.LUT R20, R53, 0x380, RZ, 0xc0, !PT ;  /* 0x0000038035147812 */ /* 0x000fe200078ec0ff */
[----:B------:R-:W-:Y:S01]  /*a6d0*/  IMAD.X R15, RZ, RZ, R165, P4 ;  /* 0x000000ffff0f7224 */ /* 0x000fe200020e06a5 */
[----:B------:R-:W-:-:S02]  /*a6e0*/  SHF.R.U64 R6, R6, 0x3, RZ ;  /* 0x0000000306067819 */ /* 0x000fc400000012ff */
[----:B------:R-:W-:Y:S02]  /*a6f0*/  SHF.R.U64 R110, R110, 0x3, RZ ;  /* 0x000000036e6e7819 */ /* 0x000fe400000012ff */
[----:B------:R-:W-:Y:S02]  /*a700*/  SHF.R.U64 R20, R20, 0x3, RZ ;  /* 0x0000000314147819 */ /* 0x000fe400000012ff */
[----:B------:R-:W-:Y:S02]  /*a710*/  LOP3.LUT R6, R6, R115, RZ, 0x3c, !PT ;  /* 0x0000007306067212 */ /* 0x000fe400078e3cff */
[----:B------:R-:W-:Y:S01]  /*a720*/  LOP3.LUT R110, R110, R111, RZ, 0x3c, !PT ;  /* 0x0000006f6e6e7212 */ /* 0x000fe200078e3cff */
[----:B------:R-:W-:Y:S01]  /*a730*/  IMAD.X R111, RZ, RZ, R165, P2 ;  /* 0x000000ffff6f7224 */ /* 0x000fe200010e06a5 */
[----:B------:R-:W-:Y:S02]  /*a740*/  IADD3 R115, P3, R164, 0x8000, RZ ;  /* 0x00008000a4737810 */ /* 0x000fe40007f7e0ff */
[----:B------:R-:W-:-:S02]  /*a750*/  LOP3.LUT R20, R20, R53, RZ, 0x3c, !PT ;  /* 0x0000003514147212 */ /* 0x000fc400078e3cff */
[----:B------:R-:W-:Y:S02]  /*a760*/  IADD3 R53, P2, R164, 0xe000, RZ ;  /* 0x0000e000a4357810 */ /* 0x000fe40007f5e0ff */
[----:B------:R-:W-:Y:S02]  /*a770*/  LOP3.LUT R114, R115, 0x380, RZ, 0xc0, !PT ;  /* 0x0000038073727812 */ /* 0x000fe400078ec0ff */
[----:B------:R-:W-:Y:S02]  /*a780*/  LOP3.LUT R52, R53, 0x380, RZ, 0xc0, !PT ;  /* 0x0000038035347812 */ /* 0x000fe400078ec0ff */
[----:B------:R-:W-:Y:S02]  /*a790*/  SHF.R.U64 R114, R114, 0x3, RZ ;  /* 0x0000000372727819 */ /* 0x000fe400000012ff */
[----:B------:R-:W-:Y:S02]  /*a7a0*/  SHF.R.U64 R52, R52, 0x3, RZ ;  /* 0x0000000334347819 */ /* 0x000fe400000012ff */
[----:B------:R-:W-:-:S02]  /*a7b0*/  F2FP.F16.F32.PACK_AB R24, R25, R24 ;  /* 0x000000181918723e */ /* 0x000fc400000000ff */
[----:B------:R-:W-:Y:S01]  /*a7c0*/  LOP3.LUT R114, R114, R115, RZ, 0x3c, !PT ;  /* 0x0000007372727212 */ /* 0x000fe200078e3cff */
[--C-:B------:R-:W-:Y:S01]  /*a7d0*/  IMAD.X R115, RZ, RZ, R165.reuse, P3 ;  /* 0x000000ffff737224 */ /* 0x100fe200018e06a5 */
[----:B------:R-:W-:Y:S02]  /*a7e0*/  F2FP.F16.F32.PACK_AB R25, R27, R26 ;  /* 0x0000001a1b19723e */ /* 0x000fe400000000ff */
[----:B------:R-:W-:Y:S01]  /*a7f0*/  LOP3.LUT R52, R52, R53, RZ, 0x3c, !PT ;  /* 0x0000003534347212 */ /* 0x000fe200078e3cff */
[--C-:B------:R-:W-:Y:S01]  /*a800*/  IMAD.X R53, RZ, RZ, R165.reuse, P2 ;  /* 0x000000ffff357224 */ /* 0x100fe200010e06a5 */
[----:B------:R-:W-:Y:S02]  /*a810*/  MOV R201, R130 ;  /* 0x0000008200c97202 */ /* 0x000fe40000000f00 */
[----:B------:R-:W-:Y:S02]  /*a820*/  F2FP.F16.F32.PACK_AB R26, R29, R28 ;  /* 0x0000001c1d1a723e */ /* 0x000fe400000000ff */
[----:B------:R-:W-:Y:S01]  /*a830*/  F2FP.F16.F32.PACK_AB R27, R3, R21 ;  /* 0x00000015031b723e */ /* 0x000fe200000000ff */
[----:B------:R-:W-:Y:S01]  /*a840*/  BAR.SYNC.DEFER_BLOCKING 0x1, 0x100 ;  /* 0x0044000000007b1d */ /* 0x000fe20000010000 */
[----:B------:R-:W-:Y:S01]  /*a850*/  IADD3 R130, P3, R164, 0xf000, RZ ;  /* 0x0000f000a4827810 */ /* 0x000fe20007f7e0ff */
[----:B------:R-:W-:Y:S01]  /*a860*/  IMAD.X R21, RZ, RZ, R165, P5 ;  /* 0x000000ffff157224 */ /* 0x000fe200028e06a5 */
[----:B0-----:R-:W-:-:S02]  /*a870*/  ISETP.NE.AND P2, PT, R200, 0x1, PT ;  /* 0x00000001c800780c */ /* 0x001fc40003f45270 */
[----:B------:R-:W-:Y:S01]  /*a880*/  LOP3.LUT R3, R130, 0x380, RZ, 0xc0, !PT ;  /* 0x0000038082037812 */ /* 0x000fe200078ec0ff */
[----:B------:R-:W-:Y:S01]  /*a890*/  IMAD.X R131, RZ, RZ, R165, P3 ;  /* 0x000000ffff837224 */ /* 0x000fe200018e06a5 */
[----:B------:R-:W-:Y:S02]  /*a8a0*/  R2UR UR14, R218 ;  /* 0x00000000da0e72ca */ /* 0x000fe400000e0000 */
[----:B------:R-:W-:Y:S02]  /*a8b0*/  SHF.R.U64 R3, R3, 0x3, RZ ;  /* 0x0000000303037819 */ /* 0x000fe400000012ff */
[----:B------:R-:W-:Y:S02]  /*a8c0*/  R2UR UR13, R219 ;  /* 0x00000000db0d72ca */ /* 0x000fe400000e0000 */
[----:B------:R-:W-:Y:S02]  /*a8d0*/  LOP3.LUT R130, R3, R130, RZ, 0x3c, !PT ;  /* 0x0000008203827212 */ /* 0x000fe400078e3cff */
[----:B------:R-:W-:-:S02]  /*a8e0*/  LOP3.LUT R60, R69, 0x380, RZ, 0xc0, !PT ;  /* 0x00000380453c7812 */ /* 0x000fc400078ec0ff */
[----:B------:R-:W-:Y:S02]  /*a8f0*/  MOV R3, R4 ;  /* 0x0000000400037202 */ /* 0x000fe40000000f00 */
[----:B------:R-:W0:Y:S01]  /*a900*/  @P2 LDC R4, c[0x0][0xbec] ;  /* 0x0002fb00ff042b82 */ /* 0x000e220000000800 */
[----:B------:R-:W-:Y:S01]  /*a910*/  R2UR UR12, R217 ;  /* 0x00000000d90c72ca */ /* 0x000fe200000e0000 */
[----:B------:R-:W-:Y:S01]  /*a920*/  UIADD3 UR5, -UR14, URZ, URZ ;  /* 0x0000003f0e057290 */ /* 0x000fe2000fffe13f */
[----:B------:R-:W-:Y:S01]  /*a930*/  SHF.R.U64 R60, R60, 0x3, RZ ;  /* 0x000000033c3c7819 */ /* 0x000fe200000012ff */
[----:B------:R1:W-:Y:S02]  /*a940*/  STSM.16.M88.4 [R201], R24 ;  /* 0x00000018c9007844 */ /* 0x0003e40000000200 */
[----:B------:R-:W-:Y:S01]  /*a950*/  UIMAD UR10, UR10, UR5, UR13 ;  /* 0x000000050a0a72a4 */ /* 0x000fe2000f8e020d */
[----:B------:R-:W-:Y:S01]  /*a960*/  LOP3.LUT R134, R60, R69, RZ, 0x3c, !PT ;  /* 0x000000453c867212 */ /* 0x000fe200078e3cff */
[----:B------:R-:W2:Y:S01]  /*a970*/  @P2 LDC R5, c[0x0][0xbf0] ;  /* 0x0002fc00ff052b82 */ /* 0x000ea20000000800 */
[----:B------:R-:W-:Y:S01]  /*a980*/  IADD3 R65, P0, R164, 0x5000, RZ ;  /* 0x00005000a4417810 */ /* 0x000fe20007f1e0ff */
[----:B------:R-:W-:Y:S01]  /*a990*/  USHF.R.S32.HI UR11, URZ, 0x1f, UR10 ;  /* 0x0000001f3f0b7899 */ /* 0x000fe2000801140a */
[----:B------:R-:W-:Y:S01]  /*a9a0*/  MOV R134, R134 ;  /* 0x0000008600867202 */ /* 0x000fe20000000f00 */
[----:B------:R-:W-:Y:S01]  /*a9b0*/  IMAD R135, RZ, RZ, -UR13 ;  /* 0x8000000dff877e24 */ /* 0x000fe2000f8e02ff */
[----:B------:R-:W-:Y:S01]  /*a9c0*/  F2FP.F16.F32.PACK_AB R40, R41, R40 ;  /* 0x000000282928723e */ /* 0x000fe200000000ff */
[----:B------:R-:W-:Y:S01]  /*a9d0*/  UIMAD UR5, UR11, UR8, URZ ;  /* 0x000000080b0572a4 */ /* 0x000fe2000f8e023f */
[----:B------:R-:W-:Y:S01]  /*a9e0*/  F2FP.F16.F32.PACK_AB R41, R43, R42 ;  /* 0x0000002a2b29723e */ /* 0x000fe200000000ff */
[----:B------:R-:W-:Y:S01]  /*a9f0*/  UIMAD.WIDE.U32 UR6, UR10, UR8, URZ ;  /* 0x000000080a0672a5 */ /* 0x000fe2000f8e003f */
[----:B------:R-:W-:Y:S01]  /*aa00*/  LOP3.LUT R64, R65, 0x380, RZ, 0xc0, !PT ;  /* 0x0000038041407812 */ /* 0x000fe200078ec0ff */
[----:B------:R-:W-:Y:S01]  /*aa10*/  UIMAD UR5, UR10, UR9, UR5 ;  /* 0x000000090a0572a4 */ /* 0x000fe2000f8e0205 */
[----:B------:R-:W-:-:S02]  /*aa20*/  F2FP.F16.F32.PACK_AB R43, R47, R46 ;  /* 0x0000002e2f2b723e */ /* 0x000fc400000000ff */
[----:B-1----:R-:W-:Y:S01]  /*aa30*/  MOV R26, R6 ;  /* 0x00000006001a7202 */ /* 0x002fe20000000f00 */
[----:B------:R-:W1:Y:S01]  /*aa40*/  LDC.64 R24, c[0x0][0xb98] ;  /* 0x0002e600ff187b82 */ /* 0x000e620000000a00 */
[----:B------:R-:W-:Y:S01]  /*aa50*/  LOP3.LUT R10, R107, 0x380, RZ, 0xc0, !PT ;  /* 0x000003806b0a7812 */ /* 0x000fe200078ec0ff */
[----:B------:R-:W-:Y:S01]  /*aa60*/  IMAD.U32 R126, RZ, RZ, UR6 ;  /* 0x00000006ff7e7e24 */ /* 0x000fe2000f8e00ff */
[----:B------:R-:W-:Y:S01]  /*aa70*/  SHF.R.U64 R64, R64, 0x3, RZ ;  /* 0x0000000340407819 */ /* 0x000fe200000012ff */
[----:B------:R-:W-:Y:S01]  /*aa80*/  UIADD3 UR6, UR7, UR5, URZ ;  /* 0x0000000507067290 */ /* 0x000fe2000fffe03f */
[----:B------:R-:W-:Y:S01]  /*aa90*/  SHF.R.U64 R10, R10, 0x3, RZ ;  /* 0x000000030a0a7819 */ /* 0x000fe200000012ff */
[----:B------:R-:W-:Y:S01]  /*aaa0*/  IMAD.U32 R127, RZ, RZ, UR7 ;  /* 0x00000007ff7f7e24 */ /* 0x000fe2000f8e00ff */
[----:B------:R-:W-:Y:S01]  /*aab0*/  F2FP.F16.F32.PACK_AB R32, R33, R32 ;  /* 0x000000202120723e */ /* 0x000fe200000000ff */
[----:B------:R-:W3:Y:S01]  /*aac0*/  LDC R6, c[0x0][0xc38] ;  /* 0x00030e00ff067b82 */ /* 0x000ee20000000800 */
[----:B------:R-:W-:Y:S01]  /*aad0*/  F2FP.F16.F32.PACK_AB R33, R35, R34 ;  /* 0x000000222321723e */ /* 0x000fe200000000ff */
[----:B------:R-:W-:Y:S01]  /*aae0*/  IMAD.U32 R127, RZ, RZ, UR6 ;  /* 0x00000006ff7f7e24 */ /* 0x000fe2000f8e00ff */
[----:B------:R-:W-:Y:S01]  /*aaf0*/  LOP3.LUT R64, R64, R65, RZ, 0x3c, !PT ;  /* 0x0000004140407212 */ /* 0x000fe200078e3cff */
[----:B------:R-:W-:Y:S01]  /*ab00*/  IMAD.X R65, RZ, RZ, R165, P0 ;  /* 0x000000ffff417224 */ /* 0x000fe200000e06a5 */
[----:B------:R-:W-:Y:S01]  /*ab10*/  MOV R138, R138 ;  /* 0x0000008a008a7202 */ /* 0x000fe20000000f00 */
[----:B------:R-:W-:Y:S01]  /*ab20*/  ULDC.64 UR6, c[0x0][0xb88] ;  /* 0x0002e20000067ab9 */ /* 0x000fe20000000a00 */
[----:B------:R-:W-:Y:S01]  /*ab30*/  F2FP.F16.F32.PACK_AB R34, R178, R36 ;  /* 0x00000024b222723e */ /* 0x000fe200000000ff */
[----:B------:R-:W-:Y:S01]  /*ab40*/  ULDC UR5, c[0x0][0xa88] ;  /* 0x0002a20000057ab9 */ /* 0x000fe20000000800 */
[----:B------:R-:W-:Y:S01]  /*ab50*/  F2FP.F16.F32.PACK_AB R35, R39, R38 ;  /* 0x000000262723723e */ /* 0x000fe200000000ff */
[----:B------:R-:W-:Y:S01]  /*ab60*/  ULDC.64 UR8, c[0x0][0x208] ;  /* 0x0000820000087ab9 */ /* 0x000fe20000000a00 */
[----:B------:R-:W-:-:S02]  /*ab70*/  LOP3.LUT R10, R10, R107, RZ, 0x3c, !PT ;  /* 0x0000006b0a0a7212 */ /* 0x000fc400078e3cff */
[C---:B------:R-:W-:Y:S01]  /*ab80*/  IADD3 R107, P0, R164.reuse, 0xc000, RZ ;  /* 0x0000c000a46b7810 */ /* 0x040fe20007f1e0ff */
[----:B------:R1:W-:Y:S01]  /*ab90*/  STSM.16.M88.4 [R138], R32 ;  /* 0x000000208a007844 */ /* 0x0003e20000000200 */
[C---:B------:R-:W-:Y:S02]  /*aba0*/  IADD3 R57, P6, R164.reuse, 0x4000, RZ ;  /* 0x00004000a4397810 */ /* 0x040fe40007fde0ff */
[----:B------:R-:W-:Y:S02]  /*abb0*/  IADD3 R69, P1, R164, 0x6000, RZ ;  /* 0x00006000a4457810 */ /* 0x000fe40007f3e0ff */
[----:B------:R-:W-:Y:S02]  /*abc0*/  LOP3.LUT R106, R107, 0x380, RZ, 0xc0, !PT ;  /* 0x000003806b6a7812 */ /* 0x000fe400078ec0ff */
[----:B------:R-:W-:Y:S02]  /*abd0*/  LOP3.LUT R56, R57, 0x380, RZ, 0xc0, !PT ;  /* 0x0000038039387812 */ /* 0x000fe400078ec0ff */
[----:B------:R-:W-:Y:S01]  /*abe0*/  LOP3.LUT R68, R69, 0x380, RZ, 0xc0, !PT ;  /* 0x0000038045447812 */ /* 0x000fe200078ec0ff */
[----:B---3--:R-:W-:Y:S01]  /*abf0*/  IMAD R135, R6, R135, UR12 ;  /* 0x0000000c06877e24 */ /* 0x008fe2000f8e0287 */
[----:B------:R-:W-:Y:S01]  /*ac00*/  USHF.R.S32.HI UR12, URZ, 0x1f, UR14 ;  /* 0x0000001f3f0c7899 */ /* 0x000fe2000801140e */
[----:B------:R-:W-:-:S02]  /*ac10*/  F2FP.F16.F32.PACK_AB R48, R49, R48 ;  /* 0x000000303130723e */ /* 0x000fc400000000ff */
[----:B------:R-:W-:Y:S01]  /*ac20*/  IMAD R47, R135, 0x80, R225 ;  /* 0x00000080872f7824 */ /* 0x000fe200078e02e1 */
[----:B------:R-:W-:Y:S02]  /*ac30*/  MOV R154, R154 ;  /* 0x0000009a009a7202 */ /* 0x000fe40000000f00 */
[----:B-1----:R-:W-:Y:S01]  /*ac40*/  IMAD R32, R24, UR12, RZ ;  /* 0x0000000c18207c24 */ /* 0x002fe2000f8e02ff */
[----:B------:R-:W-:Y:S01]  /*ac50*/  F2FP.F16.F32.PACK_AB R42, R177, R44 ;  /* 0x0000002cb12a723e */ /* 0x000fe200000000ff */
[----:B0-----:R-:W-:Y:S01]  /*ac60*/  @P2 IMAD.HI.U32 R4, R47, R4, RZ ;  /* 0x000000042f042227 */ /* 0x001fe200078e00ff */
[----:B------:R-:W-:Y:S02]  /*ac70*/  F2FP.F16.F32.PACK_AB R49, R51, R50 ;  /* 0x000000323331723e */ /* 0x000fe400000000ff */
[----:B------:R-:W-:Y:S01]  /*ac80*/  LOP3.LUT R29, R164, 0x380, RZ, 0xc0, !PT ;  /* 0x00000380a41d7812 */ /* 0x000fe200078ec0ff */
[----:B------:R-:W-:Y:S01]  /*ac90*/  IMAD.MOV.U32 R39, RZ, RZ, R47 ;  /* 0x000000ffff277224 */ /* 0x000fe200078e002f */
[----:B--2---:R-:W-:Y:S01]  /*aca0*/  @P2 SHF.R.U32.HI R39, RZ, R5, R4 ;  /* 0x00000005ff272219 */ /* 0x004fe20000011604 */
[----:B------:R-:W-:Y:S01]  /*acb0*/  IMAD R32, R25, UR14, R32 ;  /* 0x0000000e19207c24 */ /* 0x000fe2000f8e0220 */
[----:B------:R-:W-:Y:S01]  /*acc0*/  MOV R162, R162 ;  /* 0x000000a200a27202 */ /* 0x000fe20000000f00 */
[----:B------:R-:W-:Y:S01]  /*acd0*/  IMAD.WIDE.U32 R24, R24, UR14, R126 ;  /* 0x0000000e18187c25 */ /* 0x000fe2000f8e007e */
[----:B------:R-:W-:Y:S01]  /*ace0*/  F2FP.F16.F32.PACK_AB R50, R199, R183 ;  /* 0x000000b7c732723e */ /* 0x000fe200000000ff */
[----:B------:R-:W-:Y:S01]  /*acf0*/  STSM.16.M88.4 [R154], R40 ;  /* 0x000000289a007844 */ /* 0x000fe20000000200 */
[----:B------:R-:W-:Y:S01]  /*ad00*/  F2FP.F16.F32.PACK_AB R51, R55, R54 ;  /* 0x000000363733723e */ /* 0x000fe200000000ff */
[----:B------:R-:W-:Y:S01]  /*ad10*/  IMAD.MOV R33, RZ, RZ, -R39 ;  /* 0x000000ffff217224 */ /* 0x000fe200078e0a27 */
[----:B------:R-:W-:-:S02]  /*ad20*/  SHF.R.U64 R106, R106, 0x3, RZ ;  /* 0x000000036a6a7819 */ /* 0x000fc400000012ff */
[----:B------:R-:W-:Y:S01]  /*ad30*/  MOV R160, R160 ;  /* 0x000000a000a07202 */ /* 0x000fe20000000f00 */
[----:B------:R-:W-:Y:S01]  /*ad40*/  IMAD R33, R200, R33, R47 ;  /* 0x00000021c8217224 */ /* 0x000fe200078e022f */
[----:B------:R-:W-:Y:S01]  /*ad50*/  F2FP.F16.F32.PACK_AB R4, R198, R182 ;  /* 0x000000b6c604723e */ /* 0x000fe200000000ff */
[----:B------:R-:W-:Y:S01]  /*ad60*/  STSM.16.M88.4 [R162], R48 ;  /* 0x00000030a2007844 */ /* 0x000fe20000000200 */
[----:B------:R-:W-:Y:S02]  /*ad70*/  F2FP.F16.F32.PACK_AB R5, R59, R58 ;  /* 0x0000003a3b05723e */ /* 0x000fe400000000ff */
[----:B------:R-:W-:Y:S02]  /*ad80*/  F2FP.F16.F32.PACK_AB R6, R197, R181 ;  /* 0x000000b5c506723e */ /* 0x000fe400000000ff */
[----:B------:R-:W-:Y:S02]  /*ad90*/  F2FP.F16.F32.PACK_AB R7, R63, R62 ;  /* 0x0000003e3f07723e */ /* 0x000fe400000000ff */
[----:B------:R-:W-:-:S02]  /*ada0*/  SHF.R.U64 R56, R56, 0x3, RZ ;  /* 0x0000000338387819 */ /* 0x000fc400000012ff */
[----:B------:R-:W-:Y:S01]  /*adb0*/  SHF.R.U64 R68, R68, 0x3, RZ ;  /* 0x0000000344447819 */ /* 0x000fe200000012ff */
[----:B------:R0:W-:Y:S01]  /*adc0*/  STSM.16.M88.4 [R160], R4 ;  /* 0x00000004a0007844 */ /* 0x0001e20000000200 */
[----:B------:R-:W-:Y:S02]  /*add0*/  SHF.R.U64 R29, R29, 0x3, RZ ;  /* 0x000000031d1d7819 */ /* 0x000fe400000012ff */
[----:B------:R-:W-:Y:S01]  /*ade0*/  LOP3.LUT R106, R106, R107, RZ, 0x3c, !PT ;  /* 0x0000006b6a6a7212 */ /* 0x000fe200078e3cff */
[--C-:B------:R-:W-:Y:S01]  /*adf0*/  IMAD.X R107, RZ, RZ, R165.reuse, P0 ;  /* 0x000000ffff6b7224 */ /* 0x100fe200000e06a5 */
[----:B------:R-:W-:Y:S01]  /*ae00*/  LOP3.LUT R56, R56, R57, RZ, 0x3c, !PT ;  /* 0x0000003938387212 */ /* 0x000fe200078e3cff */
[--C-:B------:R-:W-:Y:S01]  /*ae10*/  IMAD.X R57, RZ, RZ, R165.reuse, P6 ;  /* 0x000000ffff397224 */ /* 0x100fe200030e06a5 */
[----:B------:R-:W-:Y:S01]  /*ae20*/  LOP3.LUT R68, R68, R69, RZ, 0x3c, !PT ;  /* 0x0000004544447212 */ /* 0x000fe200078e3cff */
[----:B------:R-:W-:Y:S01]  /*ae30*/  IMAD.X R69, RZ, RZ, R165, P1 ;  /* 0x000000ffff457224 */ /* 0x000fe200008e06a5 */
[----:B------:R-:W-:-:S02]  /*ae40*/  IADD3 R123, P4, R164, 0x9000, RZ ;  /* 0x00009000a47b7810 */ /* 0x000fc40007f9e0ff */
[C---:B------:R-:W-:Y:S02]  /*ae50*/  IADD3 R61, P6, R164.reuse, 0xb000, RZ ;  /* 0x0000b000a43d7810 */ /* 0x040fe40007fde0ff */
[----:B------:R-:W-:Y:S02]  /*ae60*/  IADD3 R119, P1, R164, 0xd000, RZ ;  /* 0x0000d000a4777810 */ /* 0x000fe40007f3e0ff */
[----:B------:R-:W-:Y:S01]  /*ae70*/  LOP3.LUT R28, R29, R164, RZ, 0x3c, !PT ;  /* 0x000000a41d1c7212 */ /* 0x000fe200078e3cff */
[----:B------:R-:W-:Y:S01]  /*ae80*/  IMAD.MOV.U32 R29, RZ, RZ, R165 ;  /* 0x000000ffff1d7224 */ /* 0x000fe200078e00a5 */
[----:B0-----:R-:W-:Y:S02]  /*ae90*/  SHF.R.S32.HI R5, RZ, 0x1f, R39 ;  /* 0x0000001fff057819 */ /* 0x001fe40000011427 */
[----:B------:R-:W-:Y:S02]  /*aea0*/  SHF.R.S32.HI R6, RZ, 0x1f, R33 ;  /* 0x0000001fff067819 */ /* 0x000fe40000011421 */
[----:B------:R-:W-:Y:S01]  /*aeb0*/  IADD3 R4, P0, R39, R24, RZ ;  /* 0x0000001827047210 */ /* 0x000fe20007f1e0ff */
[----:B------:R-:W-:Y:S01]  /*aec0*/  IMAD R24, R200, UR5, RZ ;  /* 0x00000005c8187c24 */ /* 0x000fe2000f8e02ff */
[----:B------:R-:W-:Y:S01]  /*aed0*/  MOV R27, R8 ;  /* 0x00000008001b7202 */ /* 0x000fe20000000f00 */
[----:B------:R-:W-:Y:S01]  /*aee0*/  IMAD R6, R6, UR6, RZ ;  /* 0x0000000606067c24 */ /* 0x000fe2000f8e02ff */
[----:B------:R-:W-:-:S02]  /*aef0*/  MOV R164, R10 ;  /* 0x0000000a00a47202 */ /* 0x000fc40000000f00 */
[----:B------:R-:W-:Y:S02]  /*af00*/  MOV R158, R158 ;  /* 0x0000009e009e7202 */ /* 0x000fe40000000f00 */
[----:B------:R-:W-:Y:S02]  /*af10*/  F2FP.F16.F32.PACK_AB R8, R196, R180 ;  /* 0x000000b4c408723e */ /* 0x000fe400000000ff */
[----:B------:R-:W-:Y:S02]  /*af20*/  F2FP.F16.F32.PACK_AB R9, R67, R66 ;  /* 0x000000424309723e */ /* 0x000fe400000000ff */
[----:B------:R-:W-:Y:S02]  /*af30*/  F2FP.F16.F32.PACK_AB R10, R195, R179 ;  /* 0x000000b3c30a723e */ /* 0x000fe400000000ff */
[----:B------:R-:W-:Y:S02]  /*af40*/  F2FP.F16.F32.PACK_AB R11, R71, R70 ;  /* 0x00000046470b723e */ /* 0x000fe400000000ff */
[----:B------:R-:W-:-:S02]  /*af50*/  IADD3.X R5, R5, R25, R32, P0, !PT ;  /* 0x0000001905057210 */ /* 0x000fc400007fe420 */
[----:B------:R-:W-:Y:S01]  /*af60*/  LOP3.LUT R118, R119, 0x380, RZ, 0xc0, !PT ;  /* 0x0000038077767812 */ /* 0x000fe200078ec0ff */
[----:B------:R0:W-:Y:S01]  /*af70*/  STSM.16.M88.4 [R158], R8 ;  /* 0x000000089e007844 */ /* 0x0001e20000000200 */
[----:B------:R-:W-:Y:S01]  /*af80*/  F2FP.F16.F32.PACK_AB R72, R73, R72 ;  /* 0x000000484948723e */ /* 0x000fe200000000ff */
[----:B------:R-:W-:Y:S01]  /*af90*/  IMAD.WIDE.U32 R4, R33, UR6, R4 ;  /* 0x0000000621047c25 */ /* 0x000fe2000f8e0004 */
[----:B------:R-:W-:Y:S02]  /*afa0*/  SHF.R.U64 R118, R118, 0x3, RZ ;  /* 0x0000000376767819 */ /* 0x000fe400000012ff */
[----:B------:R-:W-:Y:S02]  /*afb0*/  F2FP.F16.F32.PACK_AB R73, R75, R74 ;  /* 0x0000004a4b49723e */ /* 0x000fe400000000ff */
[----:B------:R-:W-:Y:S02]  /*afc0*/  F2FP.F16.F32.PACK_AB R80, R81, R80 ;  /* 0x000000505150723e */ /* 0x000fe400000000ff */
[----:B------:R-:W-:-:S02]  /*afd0*/  MOV R156, R156 ;  /* 0x0000009c009c7202 */ /* 0x000fc40000000f00 */
[----:B------:R-:W-:Y:S02]  /*afe0*/  F2FP.F16.F32.PACK_AB R74, R194, R76 ;  /* 0x0000004cc24a723e */ /* 0x000fe400000000ff */
[----:B------:R-:W-:Y:S02]  /*aff0*/  F2FP.F16.F32.PACK_AB R75, R79, R78 ;  /* 0x0000004e4f4b723e */ /* 0x000fe400000000ff */
[----:B------:R-:W-:Y:S01]  /*b000*/  F2FP.F16.F32.PACK_AB R81, R83, R82 ;  /* 0x000000525351723e */ /* 0x000fe200000000ff */
[----:B0-----:R-:W-:Y:S01]  /*b010*/  IMAD R9, R33, UR7, R6 ;  /* 0x0000000721097c24 */ /* 0x001fe2000f8e0206 */
[----:B------:R-:W-:Y:S01]  /*b020*/  ULDC.64 UR6, c[0x0][0xb50] ;  /* 0x0002d40000067ab9 */ /* 0x000fe20000000a00 */
[----:B------:R-:W-:Y:S01]  /*b030*/  IMAD R11, R135, 0x80, R224 ;  /* 0x00000080870b7824 */ /* 0x000fe200078e02e0 */
[----:B------:R-:W-:Y:S01]  /*b040*/  F2FP.F16.F32.PACK_AB R88, R89, R88 ;  /* 0x000000585958723e */ /* 0x000fe200000000ff */
[----:B------:R-:W-:Y:S01]  /*b050*/  IMAD.IADD R5, R5, 0x1, R9 ;  /* 0x0000000105057824 */ /* 0x000fe200078e0209 */
[----:B------:R-:W-:Y:S01]  /*b060*/  LOP3.LUT P0, RZ, R222, 0x3, RZ, 0xc0, !PT ;  /* 0x00000003deff7812 */ /* 0x000fe2000780c0ff */
[----:B------:R-:W-:Y:S01]  /*b070*/  VIADD R7, R11, 0x8 ;  /* 0x000000080b077836 */ /* 0x000fe20000000000 */
[----:B------:R-:W-:Y:S01]  /*b080*/  MOV R152, R152 ;  /* 0x0000009800987202 */ /* 0x000fe20000000f00 */
[----:B------:R-:W-:Y:S01]  /*b090*/  STSM.16.M88.4 [R156], R72 ;  /* 0x000000489c007844 */ /* 0x000fe20000000200 */
[----:B------:R-:W-:-:S02]  /*b0a0*/  F2FP.F16.F32.PACK_AB R82, R193, R84 ;  /* 0x00000054c152723e */ /* 0x000fc400000000ff */
[----:B------:R-:W-:Y:S02]  /*b0b0*/  F2FP.F16.F32.PACK_AB R83, R87, R86 ;  /* 0x000000565753723e */ /* 0x000fe400000000ff */
[----:B------:R-:W-:Y:S02]  /*b0c0*/  F2FP.F16.F32.PACK_AB R89, R91, R90 ;  /* 0x0000005a5b59723e */ /* 0x000fe400000000ff */
[----:B------:R-:W-:Y:S01]  /*b0d0*/  F2FP.F16.F32.PACK_AB R96, R97, R96 ;  /* 0x000000606160723e */ /* 0x000fe200000000ff */
[----:B------:R-:W-:Y:S01]  /*b0e0*/  STSM.16.M88.4 [R152], R80 ;  /* 0x0000005098007844 */ /* 0x000fe20000000200 */
[----:B------:R-:W-:Y:S02]  /*b0f0*/  LEA R8, P3, R4, UR6, 0x2 ;  /* 0x0000000604087c11 */ /* 0x000fe4000f8610ff */
[----:B------:R-:W-:Y:S01]  /*b100*/  LOP3.LUT R118, R118, R119, RZ, 0x3c, !PT ;  /* 0x0000007776767212 */ /* 0x000fe200078e3cff */
[----:B------:R-:W-:Y:S01]  /*b110*/  IMAD.X R119, RZ, RZ, R165, P1 ;  /* 0x000000ffff777224 */ /* 0x000fe200008e06a5 */
[----:B------:R-:W-:Y:S01]  /*b120*/  MOV R150, R150 ;  /* 0x0000009600967202 */ /* 0x000fe20000000f00 */
[----:B------:R-:W-:Y:S01]  /*b130*/  SHFL.IDX PT, R44, R8, RZ, 0x1c1f ;  /* 0x001c1fff082c7589 */ /* 0x000fe200000e0000 */
[----:B------:R-:W-:-:S02]  /*b140*/  F2FP.F16.F32.PACK_AB R90, R192, R92 ;  /* 0x0000005cc05a723e */ /* 0x000fc400000000ff */
[----:B------:R-:W-:Y:S01]  /*b150*/  F2FP.F16.F32.PACK_AB R91, R95, R94 ;  /* 0x0000005e5f5b723e */ /* 0x000fe200000000ff */
[----:B------:R-:W-:Y:S01]  /*b160*/  SHFL.IDX PT, R46, R8, 0x1, 0x1c1f ;  /* 0x003c1f00082e7f89 */ /* 0x000fe200000e0000 */
[----:B------:R-:W-:Y:S02]  /*b170*/  F2FP.F16.F32.PACK_AB R97, R99, R98 ;  /* 0x000000626361723e */ /* 0x000fe400000000ff */
[----:B------:R-:W-:Y:S01]  /*b180*/  MOV R146, R146 ;  /* 0x0000009200927202 */ /* 0x000fe20000000f00 */
[----:B------:R-:W-:Y:S01]  /*b190*/  STSM.16.M88.4 [R150], R88 ;  /* 0x0000005896007844 */ /* 0x000fe20000000200 */
[----:B------:R-:W-:Y:S02]  /*b1a0*/  F2FP.F16.F32.PACK_AB R98, R191, R100 ;  /* 0x00000064bf62723e */ /* 0x000fe400000000ff */
[----:B------:R-:W-:Y:S02]  /*b1b0*/  F2FP.F16.F32.PACK_AB R99, R103, R102 ;  /* 0x000000666763723e */ /* 0x000fe400000000ff */
[----:B------:R-:W-:-:S02]  /*b1c0*/  MOV R142, R142 ;  /* 0x0000008e008e7202 */ /* 0x000fc40000000f00 */
[----:B------:R-:W-:Y:S01]  /*b1d0*/  F2FP.F16.F32.PACK_AB R36, R190, R104 ;  /* 0x00000068be24723e */ /* 0x000fe200000000ff */
[----:B------:R-:W-:Y:S01]  /*b1e0*/  STSM.16.M88.4 [R146], R96 ;  /* 0x0000006092007844 */ /* 0x000fe20000000200 */
[----:B------:R-:W-:Y:S02]  /*b1f0*/  F2FP.F16.F32.PACK_AB R37, R37, R45 ;  /* 0x0000002d2525723e */ /* 0x000fe400000000ff */
[----:B------:R-:W-:Y:S02]  /*b200*/  F2FP.F16.F32.PACK_AB R38, R189, R108 ;  /* 0x0000006cbd26723e */ /* 0x000fe400000000ff */
[----:B------:R-:W-:Y:S02]  /*b210*/  F2FP.F16.F32.PACK_AB R39, R77, R85 ;  /* 0x000000554d27723e */ /* 0x000fe400000000ff */
[-C--:B------:R-:W-:Y:S02]  /*b220*/  ISETP.GE.OR P1, PT, R11, R24.reuse, P0 ;  /* 0x000000180b00720c */ /* 0x080fe40000726670 */
[----:B------:R-:W-:Y:S01]  /*b230*/  ISETP.GE.OR P0, PT, R7, R24, P0 ;  /* 0x000000180700720c */ /* 0x000fe20000706670 */
[----:B------:R-:W-:Y:S01]  /*b240*/  STSM.16.M88.4 [R142], R36 ;  /* 0x000000248e007844 */ /* 0x000fe20000000200 */
[----:B------:R-:W-:-:S02]  /*b250*/  LEA.HI.X R9, R4, UR7, R5, 0x2, P3 ;  /* 0x0000000704097c11 */ /* 0x000fc400098f1405 */
[----:B------:R-:W-:Y:S02]  /*b260*/  F2FP.F16.F32.PACK_AB R92, R188, R112 ;  /* 0x00000070bc5c723e */ /* 0x000fe400000000ff */
[----:B------:R-:W-:Y:S01]  /*b270*/  F2FP.F16.F32.PACK_AB R93, R93, R101 ;  /* 0x000000655d5d723e */ /* 0x000fe200000000ff */
[----:B------:R-:W0:Y:S01]  /*b280*/  SHFL.IDX PT, R45, R9, RZ, 0x1c1f ;  /* 0x001c1fff092d7589 */ /* 0x000e2200000e0000 */
[----:B------:R-:W-:Y:S02]  /*b290*/  F2FP.F16.F32.PACK_AB R94, R187, R116 ;  /* 0x00000074bb5e723e */ /* 0x000fe400000000ff */
[----:B------:R-:W-:Y:S01]  /*b2a0*/  F2FP.F16.F32.PACK_AB R95, R105, R109 ;  /* 0x0000006d695f723e */ /* 0x000fe200000000ff */
[----:B------:R-:W1:Y:S01]  /*b2b0*/  SHFL.IDX PT, R47, R9, 0x1, 0x1c1f ;  /* 0x003c1f00092f7f89 */ /* 0x000e6200000e0000 */
[----:B------:R-:W-:Y:S02]  /*b2c0*/  F2FP.F16.F32.PACK_AB R4, R186, R120 ;  /* 0x00000078ba04723e */ /* 0x000fe400000000ff */
[----:B------:R-:W-:Y:S01]  /*b2d0*/  F2FP.F16.F32.PACK_AB R5, R113, R117 ;  /* 0x000000757105723e */ /* 0x000fe200000000ff */
[----:B------:R-:W-:Y:S01]  /*b2e0*/  STSM.16.M88.4 [R134], R92 ;  /* 0x0000005c86007844 */ /* 0x000fe20000000200 */
[----:B------:R-:W-:-:S02]  /*b2f0*/  F2FP.F16.F32.PACK_AB R6, R185, R124 ;  /* 0x0000007cb906723e */ /* 0x000fc400000000ff */
[----:B------:R-:W-:Y:S02]  /*b300*/  F2FP.F16.F32.PACK_AB R7, R121, R125 ;  /* 0x0000007d7907723e */ /* 0x000fe400000000ff */
[----:B------:R-:W-:Y:S02]  /*b310*/  F2FP.F16.F32.PACK_AB R184, R184, R128 ;  /* 0x00000080b8b8723e */ /* 0x000fe400000000ff */
[----:B------:R-:W-:Y:S01]  /*b320*/  F2FP.F16.F32.PACK_AB R185, R129, R166 ;  /* 0x000000a681b9723e */ /* 0x000fe200000000ff */
[----:B------:R-:W-:Y:S01]  /*b330*/  STSM.16.M88.4 [R164], R4 ;  /* 0x00000004a4007844 */ /* 0x000fe20000000200 */
[----:B------:R-:W-:Y:S02]  /*b340*/  F2FP.F16.F32.PACK_AB R186, R133, R132 ;  /* 0x0000008485ba723e */ /* 0x000fe400000000ff */
[----:B------:R-:W-:Y:S02]  /*b350*/  F2FP.F16.F32.PACK_AB R187, R167, R168 ;  /* 0x000000a8a7bb723e */ /* 0x000fe400000000ff */
[----:B------:R-:W-:-:S02]  /*b360*/  F2FP.F16.F32.PACK_AB R169, R169, R170 ;  /* 0x000000aaa9a9723e */ /* 0x000fc400000000ff */
[----:B------:R-:W-:Y:S01]  /*b370*/  F2FP.F16.F32.PACK_AB R168, R137, R136 ;  /* 0x0000008889a8723e */ /* 0x000fe200000000ff */
[----:B------:R-:W-:Y:S01]  /*b380*/  STSM.16.M88.4 [R27], R184 ;  /* 0x000000b81b007844 */ /* 0x000fe20000000200 */
[----:B------:R-:W-:Y:S02]  /*b390*/  F2FP.F16.F32.PACK_AB R170, R141, R140 ;  /* 0x0000008c8daa723e */ /* 0x000fe400000000ff */
[----:B------:R-:W-:Y:S02]  /*b3a0*/  F2FP.F16.F32.PACK_AB R171, R171, R172 ;  /* 0x000000acabab723e */ /* 0x000fe400000000ff */
[----:B------:R-:W-:Y:S02]  /*b3b0*/  F2FP.F16.F32.PACK_AB R173, R173, R174 ;  /* 0x000000aeadad723e */ /* 0x000fe400000000ff */
[----:B------:R-:W-:Y:S01]  /*b3c0*/  F2FP.F16.F32.PACK_AB R172, R145, R144 ;  /* 0x0000009091ac723e */ /* 0x000fe200000000ff */
[----:B------:R-:W-:Y:S01]  /*b3d0*/  STSM.16.M88.4 [R26], R168 ;  /* 0x000000a81a007844 */ /* 0x000fe20000000200 */
[----:B------:R-:W-:-:S02]  /*b3e0*/  F2FP.F16.F32.PACK_AB R174, R149, R148 ;  /* 0x0000009495ae723e */ /* 0x000fc400000000ff */
[----:B------:R-:W-:Y:S02]  /*b3f0*/  F2FP.F16.F32.PACK_AB R175, R175, R176 ;  /* 0x000000b0afaf723e */ /* 0x000fe400000000ff */
[----:B------:R-:W-:Y:S02]  /*b400*/  LOP3.LUT R122, R123, 0x380, RZ, 0xc0, !PT ;  /* 0x000003807b7a7812 */ /* 0x000fe400078ec0ff */
[----:B------:R-:W-:Y:S01]  /*b410*/  LOP3.LUT R60, R61, 0x380, RZ, 0xc0, !PT ;  /* 0x000003803d3c7812 */ /* 0x000fe200078ec0ff */
[----:B------:R2:W-:Y:S01]  /*b420*/  STSM.16.M88.4 [R3], R172 ;  /* 0x000000ac03007844 */ /* 0x0005e20000000200 */
[----:B------:R-:W-:Y:S02]  /*b430*/  SHF.R.U64 R122, R122, 0x3, RZ ;  /* 0x000000037a7a7819 */ /* 0x000fe400000012ff */
[----:B------:R-:W-:Y:S01]  /*b440*/  SHF.R.U64 R60, R60, 0x3, RZ ;  /* 0x000000033c3c7819 */ /* 0x000fe200000012ff */
[----:B------:R-:W-:Y:S01]  /*b450*/  BAR.SYNC.DEFER_BLOCKING 0x1, 0x100 ;  /* 0x0044000000007b1d */ /* 0x000fe20000010000 */
[----:B------:R-:W-:Y:S01]  /*b460*/  LOP3.LUT R122, R122, R123, RZ, 0x3c, !PT ;  /* 0x0000007b7a7a7212 */ /* 0x000fe200078e3cff */
[--C-:B------:R-:W-:Y:S01]  /*b470*/  IMAD.X R123, RZ, RZ, R165.reuse, P4 ;  /* 0x000000ffff7b7224 */ /* 0x100fe200020e06a5 */
[----:B------:R-:W-:Y:S01]  /*b480*/  LOP3.LUT R60, R60, R61, RZ, 0x3c, !PT ;  /* 0x0000003d3c3c7212 */ /* 0x000fe200078e3cff */
[----:B------:R-:W-:-:S04]  /*b490*/  IMAD.X R61, RZ, RZ, R165, P6 ;  /* 0x000000ffff3d7224 */ /* 0x000fc800030e06a5 */
[----:B--2---:R-:W2:Y:S01]  /*b4a0*/  @P2 LDC R3, c[0x0][0xbec] ;  /* 0x0002fb00ff032b82 */ /* 0x004ea20000000800 */
[----:B0-----:R-:W-:Y:S04]  /*b4b0*/  @!P1 ST.E desc[UR8][R44.64], R2 ;  /* 0x000000022c009985 */ /* 0x001fe8000c101908 */
[----:B-1----:R0:W-:Y:S04]  /*b4c0*/  @!P0 ST.E desc[UR8][R46.64], R0 ;  /* 0x000000002e008985 */ /* 0x0021e8000c101908 */
[----:B------:R1:W5:Y:S04]  /*b4d0*/  LD.E.128 R32, desc[UR8][R12.64] ;  /* 0x000000080c207980 */ /* 0x000368000c101d00 */
[----:B------:R3:W5:Y:S01]  /*b4e0*/  LD.E.128 R36, desc[UR8][R14.64] ;  /* 0x000000080e247980 */ /* 0x000762000c101d00 */
[----:B0-----:R-:W-:-:S03]  /*b4f0*/  IMAD R0, R215, 0x20, R220 ;  /* 0x00000020d7007824 */ /* 0x001fc600078e02dc */
[----:B------:R0:W5:Y:S01]  /*b500*/  LD.E.128 R8, desc[UR8][R28.64] ;  /* 0x000000081c087980 */ /* 0x000162000c101d00 */
[----:B-1----:R-:W1:Y:S03]  /*b510*/  @P2 LDC R13, c[0x0][0xbf0] ;  /* 0x0002fc00ff0d2b82 */ /* 0x002e660000000800 */
[----:B------:R0:W5:Y:S04]  /*b520*/  LD.E.128 R40, desc[UR8][R30.64] ;  /* 0x000000081e287980 */ /* 0x000168000c101d00 */
[----:B------:R-:W5:Y:S01]  /*b530*/  LD.E.128 R56, desc[UR8][R56.64] ;  /* 0x0000000838387980 */ /* 0x000f62000c101d00 */
[----:B---3--:R-:W3:Y:S03]  /*b540*/  LDC.64 R14, c[0x0][0xae0] ;  /* 0x0002b800ff0e7b82 */ /* 0x008ee60000000a00 */
[----:B------:R-:W5:Y:S01]  /*b550*/  LD.E.128 R64, desc[UR8][R64.64] ;  /* 0x0000000840407980 */ /* 0x000f62000c101d00 */
[----:B------:R-:W-:-:S03]  /*b560*/  IMAD R12, R135, 0x80, R0 ;  /* 0x00000080870c7824 */ /* 0x000fc600078e0200 */
[----:B------:R-:W5:Y:S04]  /*b570*/  LD.E.128 R68, desc[UR8][R68.64] ;  /* 0x0000000844447980 */ /* 0x000f68000c101d00 */
[----:B------:R-:W5:Y:S04]  /*b580*/  LD.E.128 R108, desc[UR8][R110.64] ;  /* 0x000000086e6c7980 */ /* 0x000f68000c101d00 */
[----:B------:R-:W5:Y:S04]  /*b590*/  LD.E.128 R112, desc[UR8][R114.64] ;  /* 0x0000000872707980 */ /* 0x000f68000c101d00 */
[----:B------:R-:W5:Y:S04]  /*b5a0*/  LD.E.128 R120, desc[UR8][R122.64] ;  /* 0x000000087a787980 */ /* 0x000f68000c101d00 */
[----:B------:R0:W5:Y:S04]  /*b5b0*/  LD.E.128 R4, desc[UR8][R20.64] ;  /* 0x0000000814047980 */ /* 0x000168000c101d00 */
[----:B------:R-:W5:Y:S04]  /*b5c0*/  LD.E.128 R60, desc[UR8][R60.64] ;  /* 0x000000083c3c7980 */ /* 0x000f68000c101d00 */
[----:B------:R-:W5:Y:S04]  /*b5d0*/  LD.E.128 R104, desc[UR8][R106.64] ;  /* 0x000000086a687980 */ /* 0x000f68000c101d00 */
[----:B------:R-:W5:Y:S04]  /*b5e0*/  LD.E.128 R116, desc[UR8][R118.64] ;  /* 0x0000000876747980 */ /* 0x000f68000c101d00 */
[----:B------:R-:W5:Y:S04]  /*b5f0*/  LD.E.128 R52, desc[UR8][R52.64] ;  /* 0x0000000834347980 */ /* 0x000f68000c101d00 */
[----:B------:R-:W5:Y:S01]  /*b600*/  LD.E.128 R128, desc[UR8][R130.64] ;  /* 0x0000000882807980 */ /* 0x000f62000c101d00 */
[----:B------:R-:W-:-:S02]  /*b610*/  ULDC.64 UR8, c[0x0][0xae8] ;  /* 0x0002ba0000087ab9 */ /* 0x000fc40000000a00 */
[----:B------:R-:W-:Y:S01]  /*b620*/  UIMAD UR5, UR11, UR8, URZ ;  /* 0x000000080b0572a4 */ /* 0x000fe2000f8e023f */
[----:B--2---:R-:W-:Y:S01]  /*b630*/  @P2 IMAD.HI.U32 R2, R12, R3, RZ ;  /* 0x000000030c022227 */ /* 0x004fe200078e00ff */
[----:B------:R-:W-:Y:S01]  /*b640*/  UIMAD.WIDE.U32 UR6, UR10, UR8, URZ ;  /* 0x000000080a0672a5 */ /* 0x000fe2000f8e003f */
[----:B------:R-:W-:Y:S01]  /*b650*/  R2UR UR13, R216 ;  /* 0x00000000d80d72ca */ /* 0x000fe200000e0000 */
[----:B------:R-:W-:Y:S01]  /*b660*/  UIMAD UR5, UR10, UR9, UR5 ;  /* 0x000000090a0572a4 */ /* 0x000fe2000f8e0205 */
[----:B------:R-:W-:Y:S01]  /*b670*/  IMAD.MOV.U32 R0, RZ, RZ, R12 ;  /* 0x000000ffff007224 */ /* 0x000fe200078e000c */
[----:B------:R-:W-:Y:S01]  /*b680*/  @!PT LDS RZ, [RZ] ;  /* 0x00000000fffff984 */ /* 0x000fe20000000800 */
[----:B------:R-:W-:Y:S01]  /*b690*/  @!PT LDS RZ, [RZ] ;  /* 0x00000000fffff984 */ /* 0x000fe20000000800 */
[----:B------:R-:W-:Y:S01]  /*b6a0*/  @!PT LDS RZ, [RZ] ;  /* 0x00000000fffff984 */ /* 0x000fe20000000800 */
[----:B------:R-:W-:Y:S01]  /*b6b0*/  @!PT LDS RZ, [RZ] ;  /* 0x00000000fffff984 */ /* 0x000fe20000000800 */
[----:B------:R2:W-:Y:S06]  /*b6c0*/  MEMBAR.ALL.CTA ;  /* 0x0000000000007992 */ /* 0x0005ec0000008000 */
[----:B--2---:R-:W2:Y:S01]  /*b6d0*/  FENCE.VIEW.ASYNC.S ;  /* 0x00000000000073c6 */ /* 0x004ea20000000000 */
[----:B------:R-:W-:Y:S01]  /*b6e0*/  ULDC.64 UR8, c[0x0][0xaf0] ;  /* 0x0002bc0000087ab9 */ /* 0x000fe20000000a00 */
[----:B------:R-:W-:Y:S01]  /*b6f0*/  UIADD3 UR7, UR7, UR5, URZ ;  /* 0x0000000507077290 */ /* 0x000fe2000fffe03f */
[----:B-1----:R-:W-:Y:S01]  /*b700*/  @P2 SHF.R.U32.HI R0, RZ, R13, R2 ;  /* 0x0000000dff002219 */ /* 0x002fe20000011602 */
[----:B------:R-:W-:-:S02]  /*b710*/  UIMAD UR5, UR12, UR8, URZ ;  /* 0x000000080c0572a4 */ /* 0x000fc4000f8e023f */
[----:B------:R-:W-:Y:S01]  /*b720*/  UIMAD.WIDE.U32 UR6, UR14, UR8, UR6 ;  /* 0x000000080e0672a5 */ /* 0x000fe2000f8e0006 */
[--C-:B------:R-:W-:Y:S01]  /*b730*/  SHF.R.S32.HI R3, RZ, 0x1f, R0.reuse ;  /* 0x0000001fff037819 */ /* 0x100fe20000011400 */
[----:B------:R-:W-:Y:S01]  /*b740*/  UIMAD UR5, UR14, UR9, UR5 ;  /* 0x000000090e0572a4 */ /* 0x000fe2000f8e0205 */
[----:B------:R-:W-:Y:S01]  /*b750*/  IMAD.MOV R13, RZ, RZ, -R0 ;  /* 0x000000ffff0d7224 */ /* 0x000fe200078e0a00 */
[----:B------:R-:W-:Y:S01]  /*b760*/  R2UR UR12, R16 ;  /* 0x00000000100c72ca */ /* 0x000fe200000e0000 */
[----:B------:R-:W-:Y:S01]  /*b770*/  ULDC.64 UR8, c[0x0][0xad8] ;  /* 0x0002b60000087ab9 */ /* 0x000fe20000000a00 */
[----:B------:R-:W-:Y:S01]  /*b780*/  UIADD3 UR7, UR7, UR5, URZ ;  /* 0x0000000507077290 */ /* 0x000fe2000fffe03f */
[-C--:B---3--:R-:W-:Y:S01]  /*b790*/  IMAD R3, R3, R14.reuse, RZ ;  /* 0x0000000e03037224 */ /* 0x088fe200078e02ff */
[----:B------:R-:W-:Y:S01]  /*b7a0*/  UIADD3 UR60, UR60, 0x1, URZ ;  /* 0x000000013c3c7890 */ /* 0x000fe2000fffe03f */
[----:B------:R-:W-:Y:S01]  /*b7b0*/  IMAD R13, R200, R13, R12 ;  /* 0x0000000dc80d7224 */ /* 0x000fe200078e020c */
[----:B------:R-:W-:Y:S01]  /*b7c0*/  UIADD3 UR4, UR4, 0x38820, URZ ;  /* 0x0003882004047890 */ /* 0x000fe2000fffe03f */
[C---:B------:R-:W-:Y:S01]  /*b7d0*/  IMAD R15, R0.reuse, R15, R3 ;  /* 0x0000000f000f7224 */ /* 0x040fe200078e0203 */
[----:B------:R-:W-:Y:S01]  /*b7e0*/  ULDC.64 UR10, c[0x0][0xa80] ;  /* 0x0002a000000a7ab9 */ /* 0x000fe20000000a00 */
[----:B------:R-:W-:Y:S01]  /*b7f0*/  IMAD.WIDE.U32 R2, R0, R14, UR6 ;  /* 0x0000000600027e25 */ /* 0x000fe2000f8e000e */
[----:B------:R-:W-:-:S03]  /*b800*/  SHF.R.S32.HI R0, RZ, 0x1f, R13 ;  /* 0x0000001fff007819 */ /* 0x000fc6000001140d */
[----:B------:R-:W-:Y:S02]  /*b810*/  IMAD.IADD R3, R3, 0x1, R15 ;  /* 0x0000000103037824 */ /* 0x000fe400078e020f */
[----:B------:R-:W-:Y:S02]  /*b820*/  IMAD R0, R0, UR8, RZ ;  /* 0x0000000800007c24 */ /* 0x000fe4000f8e02ff */
[----:B------:R-:W-:Y:S01]  /*b830*/  IMAD R135, R135, 0x80, R220 ;  /* 0x0000008087877824 */ /* 0x000fe200078e02dc */
[----:B------:R-:W-:Y:S01]  /*b840*/  ULDC UR5, c[0x0][0xc] ;  /* 0x0000030000057ab9 */ /* 0x000fe20000000800 */
[C---:B------:R-:W-:Y:S01]  /*b850*/  IMAD R15, R13.reuse, UR9, R0 ;  /* 0x000000090d0f7c24 */ /* 0x040fe2000f8e0200 */
[----:B------:R-:W-:Y:S01]  /*b860*/  UISETP.NE.AND UP0, UPT, UR60, 0x2, UPT ;  /* 0x000000023c00788c */ /* 0x000fe2000bf05270 */
[----:B------:R-:W-:Y:S01]  /*b870*/  IMAD.WIDE.U32 R2, R13, UR8, R2 ;  /* 0x000000080d027c25 */ /* 0x000fe2000f8e0002 */
[----:B------:R-:W-:Y:S01]  /*b880*/  UMOV UR6, 0x1 ;  /* 0x0000000100067882 */ /* 0x000fe20000000000 */
[----:B------:R-:W-:Y:S01]  /*b890*/  UIADD3 UR13, UR5, UR13, URZ ;  /* 0x0000000d050d7290 */ /* 0x000fe2000fffe03f */
[----:B------:R-:W-:Y:S01]  /*b8a0*/  ISETP.GE.AND P2, PT, R135, R24, PT ;  /* 0x000000188700720c */ /* 0x000fe20003f46270 */
[----:B------:R-:W-:Y:S01]  /*b8b0*/  UPRMT UR5, URZ, 0x654, UR4 ;  /* 0x000006543f057896 */ /* 0x000fe20008000004 */
[----:B------:R-:W-:Y:S01]  /*b8c0*/  IMAD.IADD R15, R3, 0x1, R15 ;  /* 0x00000001030f7824 */ /* 0x000fe200078e020f */
[----:B------:R-:W-:Y:S01]  /*b8d0*/  UPRMT UR4, UR6, 0x654, UR4 ;  /* 0x0000065406047896 */ /* 0x000fe20008000004 */
[----:B------:R-:W-:Y:S01]  /*b8e0*/  LEA R0, P0, R2, UR10, 0x1 ;  /* 0x0000000a02007c11 */ /* 0x000fe2000f8008ff */
[----:B------:R-:W-:Y:S01]  /*b8f0*/  USEL UR6, URZ, 0x1, UP0 ;  /* 0x000000013f067887 */ /* 0x000fe20008000000 */
[----:B------:R-:W-:-:S02]  /*b900*/  VIADD R13, R135, 0x20 ;  /* 0x00000020870d7836 */ /* 0x000fc40000000000 */
[----:B------:R-:W-:Y:S01]  /*b910*/  LEA.HI.X R25, R2, UR11, R15, 0x1, P0 ;  /* 0x0000000b02197c11 */ /* 0x000fe200080f0c0f */
[----:B------:R-:W-:Y:S01]  /*b920*/  ULOP3.LUT UR12, UR12, UR6, URZ, 0x3c, !UPT ;  /* 0x000000060c0c7292 */ /* 0x000fe2000f8e3c3f */
[----:B------:R-:W-:Y:S01]  /*b930*/  VIADD R3, R135, 0x40 ;  /* 0x0000004087037836 */ /* 0x000fe20000000000 */
[-C--:B------:R-:W-:Y:S01]  /*b940*/  ISETP.GE.AND P1, PT, R13, R24.reuse, PT ;  /* 0x000000180d00720c */ /* 0x080fe20003f26270 */
[----:B--2---:R-:W-:Y:S01]  /*b950*/  SYNCS.ARRIVE.TRANS64.RED.A1T0 RZ, [UR5], RZ ;  /* 0x000000ffffff79a7 */ /* 0x004fe20008100405 */
[----:B------:R-:W-:Y:S01]  /*b960*/  IMAD.U32 R216, RZ, RZ, UR13 ;  /* 0x0000000dffd87e24 */ /* 0x000fe2000f8e00ff */
[----:B------:R-:W-:Y:S01]  /*b970*/  USEL UR60, UR60, URZ, UP0 ;  /* 0x0000003f3c3c7287 */ /* 0x000fe20008000000 */
[----:B------:R0:W1:Y:S01]  /*b980*/  SHFL.IDX PT, R12, R0, RZ, 0x181f ;  /* 0x00181fff000c7589 */ /* 0x00006200000e0000 */
[----:B------:R-:W-:Y:S01]  /*b990*/  IMAD.U32 R16, RZ, RZ, UR12 ;  /* 0x0000000cff107e24 */ /* 0x000fe2000f8e00ff */
[----:B------:R-:W-:Y:S02]  /*b9a0*/  BSSY B0, `(.L_x_219) ;  /* 0x0000016000007945 */ /* 0x000fe40003800000 */
[----:B------:R0:W2:Y:S01]  /*b9b0*/  SHFL.IDX PT, R13, R25, RZ, 0x181f ;  /* 0x00181fff190d7589 */ /* 0x0000a200000e0000 */
[----:B------:R-:W-:Y:S01]  /*b9c0*/  SYNCS.ARRIVE.TRANS64.RED.A1T0 RZ, [UR4], RZ ;  /* 0x000000ffffff79a7 */ /* 0x000fe20008100404 */
[----:B------:R-:W-:Y:S01]  /*b9d0*/  ISETP.GE.AND P0, PT, R3, R24, PT ;  /* 0x000000180300720c */ /* 0x000fe20003f06270 */
[----:B------:R-:W-:-:S12]  /*b9e0*/  @P2 BRA `(.L_x_220) ;  /* 0x0000000000442947 */ /* 0x000fd80003800000 */
[----:B------:R-:W-:Y:S01]  /*b9f0*/  ULDC UR4, c[0x0][0xac8] ;  /* 0x0002b20000047ab9 */ /* 0x000fe20000000800 */
[----:B------:R-:W-:Y:S01]  /*ba00*/  ULDC.64 UR6, c[0x0][0x208] ;  /* 0x0000820000067ab9 */ /* 0x000fe20000000a00 */
[----:B------:R-:W-:Y:S02]  /*ba10*/  ISETP.GE.AND P4, PT, R214, UR4, PT ;  /* 0x00000004d6007c0c */ /* 0x000fe4000bf86270 */
[----:B------:R-:W-:Y:S02]  /*ba20*/  ISETP.GE.AND P3, PT, R213, UR4, PT ;  /* 0x00000004d5007c0c */ /* 0x000fe4000bf66270 */
[----:B------:R-:W-:Y:S02]  /*ba30*/  ISETP.GE.AND P2, PT, R212, UR4, PT ;  /* 0x00000004d4007c0c */ /* 0x000fe4000bf46270 */
[----:B------:R-:W-:-:S07]  /*ba40*/  ISETP.GE.AND P5, PT, R17, UR4, PT ;  /* 0x0000000411007c0c */ /* 0x000fce000bfa6270 */
[----:B-1----:R-:W-:-:S04]  /*ba50*/  @!P4 LEA R14, P6, R214, R12, 0x1 ;  /* 0x0000000cd60ec211 */ /* 0x002fc800078c08ff */
[----:B--2---:R-:W-:Y:S02]  /*ba60*/  @!P4 LEA.HI.X R15, R214, R13, R231, 0x1, P6 ;  /* 0x0000000dd60fc211 */ /* 0x004fe400030f0ce7 */
[----:B0-----:R-:W-:Y:S01]  /*ba70*/  @!P3 LEA R20, P6, R213, R12, 0x1 ;  /* 0x0000000cd514b211 */ /* 0x001fe200078c08ff */
        /* <DEDUP_REMOVED lines=8> */
.L_x_220:
[----:B------:R-:W-:Y:S05]  /*bb00*/  BSYNC B0 ;  /* 0x0000000000007941 */ /* 0x000fea0003800000 */
.L_x_219:
[----:B---3-5:R3:W4:Y:S01]  /*bb10*/  SHFL.IDX PT, R9, R25, 0x1, 0x181f ;  /* 0x00381f0019097f89 */ /* 0x02872200000e0000 */
        /* <DEDUP_REMOVED lines=10> */
[-C--:B-1----:R-:W-:Y:S02]  /*bbc0*/  @!P2 LEA R12, P5, R213, R8.reuse, 0x1 ;  /* 0x00000008d50ca211 */ /* 0x082fe400078a08ff */
[-C--:B----4-:R-:W-:Y:S02]  /*bbd0*/  @!P3 LEA.HI.X R11, R214, R9.reuse, R231, 0x1, P6 ;  /* 0x00000009d60bb211 */ /* 0x090fe400030f0ce7 */
[C---:B------:R-:W-:Y:S01]  /*bbe0*/  @!P1 LEA R14, P6, R212.reuse, R8, 0x1 ;  /* 0x00000008d40e9211 */ /* 0x040fe200078c08ff */
[----:B------:R-:W-:Y:S01]  /*bbf0*/  @!P4 IMAD.WIDE R2, R17, 0x2, R8 ;  /* 0x000000021102c825 */ /* 0x000fe200078e0208 */
[-C--:B--2---:R-:W-:Y:S02]  /*bc00*/  @!P2 LEA.HI.X R13, R213, R9.reuse, R230, 0x1, P5 ;  /* 0x00000009d50da211 */ /* 0x084fe400028f0ce6 */
[----:B------:R-:W-:-:S02]  /*bc10*/  @!P1 LEA.HI.X R15, R212, R9, R229, 0x1, P6 ;  /* 0x00000009d40f9211 */ /* 0x000fc400030f0ce5 */
[----:B------:R0:W-:Y:S04]  /*bc20*/  @!P4 ST.E.128 desc[UR6][R2.64], R32 ;  /* 0x000000200200c985 */ /* 0x0001e8000c101d06 */
[----:B------:R0:W-:Y:S04]  /*bc30*/  @!P3 ST.E.128 desc[UR6][R10.64], R64 ;  /* 0x000000400a00b985 */ /* 0x0001e8000c101d06 */
[----:B------:R0:W-:Y:S04]  /*bc40*/  @!P2 ST.E.128 desc[UR6][R12.64], R120 ;  /* 0x000000780c00a985 */ /* 0x0001e8000c101d06 */
[----:B------:R0:W-:Y:S02]  /*bc50*/  @!P1 ST.E.128 desc[UR6][R14.64], R116 ;  /* 0x000000740e009985 */ /* 0x0001e4000c101d06 */
.L_x_222:
[----:B------:R-:W-:Y:S05]  /*bc60*/  BSYNC B0 ;  /* 0x0000000000007941 */ /* 0x000fea0003800000 */
.L_x_221:
[----:B----4-:R4:W1:Y:S01]  /*bc70*/  SHFL.IDX PT, R9, R25, 0x2, 0x181f ;  /* 0x00581f0019097f89 */ /* 0x01086200000e0000 */
[----:B------:R-:W-:Y:S03]  /*bc80*/  BSSY B0, `(.L_x_223) ;  /* 0x0000014000007945 */ /* 0x000fe60003800000 */
[----:B0-----:R4:W0:Y:S01]  /*bc90*/  SHFL.IDX PT, R8, R0, 0x2, 0x181f ;  /* 0x00581f0000087f89 */ /* 0x00182200000e0000 */
        /* <DEDUP_REMOVED lines=8> */
[-C--:B-1----:R-:W-:Y:S02]  /*bd20*/  @!P5 LEA R12, P1, R213, R8.reuse, 0x1 ;  /* 0x00000008d50cd211 */ /* 0x082fe400078208ff */
[----:B------:R-:W-:Y:S02]  /*bd30*/  @!P6 LEA R14, P2, R212, R8, 0x1 ;  /* 0x00000008d40ee211 */ /* 0x000fe400078408ff */
[----:B------:R-:W-:Y:S01]  /*bd40*/  @!P3 IMAD.WIDE R2, R17, 0x2, R8 ;  /* 0x000000021102b825 */ /* 0x000fe200078e0208 */
[-C--:B------:R-:W-:Y:S02]  /*bd50*/  @!P4 LEA.HI.X R11, R214, R9.reuse, R231, 0x1, P0 ;  /* 0x00000009d60bc211 */ /* 0x080fe400000f0ce7 */
[-C--:B--2---:R-:W-:Y:S02]  /*bd60*/  @!P5 LEA.HI.X R13, R213, R9.reuse, R230, 0x1, P1 ;  /* 0x00000009d50dd211 */ /* 0x084fe400008f0ce6 */
[----:B------:R-:W-:Y:S01]  /*bd70*/  @!P6 LEA.HI.X R15, R212, R9, R229, 0x1, P2 ;  /* 0x00000009d40fe211 */ /* 0x000fe200010f0ce5 */
[----:B------:R0:W-:Y:S04]  /*bd80*/  @!P3 ST.E.128 desc[UR6][R2.64], R36 ;  /* 0x000000240200b985 */ /* 0x0001e8000c101d06 */
[----:B------:R0:W-:Y:S04]  /*bd90*/  @!P4 ST.E.128 desc[UR6][R10.64], R68 ;  /* 0x000000440a00c985 */ /* 0x0001e8000c101d06 */
[----:B------:R0:W-:Y:S04]  /*bda0*/  @!P5 ST.E.128 desc[UR6][R12.64], R4 ;  /* 0x000000040c00d985 */ /* 0x0001e8000c101d06 */
[----:B------:R0:W-:Y:S02]  /*bdb0*/  @!P6 ST.E.128 desc[UR6][R14.64], R52 ;  /* 0x000000340e00e985 */ /* 0x0001e4000c101d06 */
.L_x_224:
[----:B------:R-:W-:Y:S05]  /*bdc0*/  BSYNC B0 ;  /* 0x0000000000007941 */ /* 0x000fea0003800000 */
.L_x_223:
        /* <DEDUP_REMOVED lines=20> */
[-C--:B-1----:R-:W-:Y:S02]  /*bf10*/  @!P5 LEA.HI.X R9, R213, R5.reuse, R230, 0x1, P1 ;  /* 0x00000005d509d211 */ /* 0x082fe400008f0ce6 */
[----:B------:R-:W-:Y:S01]  /*bf20*/  @!P6 LEA.HI.X R11, R212, R5, R229, 0x1, P2 ;  /* 0x00000005d40be211 */ /* 0x000fe200010f0ce5 */
[----:B------:R0:W-:Y:S04]  /*bf30*/  @!P3 ST.E.128 desc[UR6][R2.64], R40 ;  /* 0x000000280200b985 */ /* 0x0001e8000c101d06 */
[----:B------:R0:W-:Y:S04]  /*bf40*/  @!P4 ST.E.128 desc[UR6][R6.64], R108 ;  /* 0x0000006c0600c985 */ /* 0x0001e8000c101d06 */
[----:B------:R0:W-:Y:S04]  /*bf50*/  @!P5 ST.E.128 desc[UR6][R8.64], R60 ;  /* 0x0000003c0800d985 */ /* 0x0001e8000c101d06 */
[----:B------:R0:W-:Y:S02]  /*bf60*/  @!P6 ST.E.128 desc[UR6][R10.64], R128 ;  /* 0x000000800a00e985 */ /* 0x0001e4000c101d06 */
.L_x_226:
[----:B------:R-:W-:Y:S05]  /*bf70*/  BSYNC B0 ;  /* 0x0000000000007941 */ /* 0x000fea0003800000 */
.L_x_225:
[----:B0--34-:R-:W0:Y:S01]  /*bf80*/  LDC R0, c[0x0][0xc34] ;  /* 0x00030d00ff007b82 */ /* 0x019e220000000800 */
[----:B------:R-:W-:-:S13]  /*bf90*/  R2UR UR4, R216 ;  /* 0x00000000d80472ca */ /* 0x000fda00000e0000 */
[----:B0-----:R-:W-:-:S13]  /*bfa0*/  ISETP.LE.AND P0, PT, R0, UR4, PT ;  /* 0x0000000400007c0c */ /* 0x001fda000bf03270 */
[----:B------:R-:W-:Y:S05]  /*bfb0*/  @!P0 BRA `(.L_x_227) ;  /* 0xffffff5000d48947 */ /* 0x000fea000383ffff */
[----:B------:R-:W-:Y:S05]  /*bfc0*/  EXIT ;  /* 0x000000000000794d */ /* 0x000fea0003800000 */
.L_x_193:
[----:B------:R-:W-:-:S08]  /*bfd0*/  NOP ;  /* 0x0000000000007918 */ /* 0x000fd00000000000 */
[----:B0-----:R-:W0:-:S00]  /*bfe0*/  USETMAXREG.DEALLOC.CTAPOOL 0x18 ;  /* 0x00000018000079c8 */ /* 0x001e0000080e0500 */
[----:B------:R-:W1:Y:S01]  /*bff0*/  S2UR UR4, SR_CTAID.X ;  /* 0x00000000000479c3 */ /* 0x000e620000002500 */
[----:B0-----:R-:W-:Y:S02]  /*c000*/  IMAD.MOV.U32 R2, RZ, RZ, 0x1 ;  /* 0x00000001ff027424 */ /* 0x001fe400078e00ff */
[----:B------:R-:W-:-:S05]  /*c010*/  IMAD.MOV.U32 R19, RZ, RZ, RZ ;  /* 0x000000ffff137224 */ /* 0x000fca00078e00ff */
[----:B------:R-:W1:Y:S02]  /*c020*/  LDC R3, c[0x0][0xc34] ;  /* 0x00030d00ff037b82 */ /* 0x000e640000000800 */
[----:B-1----:R-:W-:Y:S01]  /*c030*/  ISETP.LE.AND P0, PT, R3, UR4, PT ;  /* 0x0000000403007c0c */ /* 0x002fe2000bf03270 */
[----:B------:R-:W-:-:S05]  /*c040*/  IMAD.MOV.U32 R3, RZ, RZ, 0x1 ;  /* 0x00000001ff037424 */ /* 0x000fca00078e00ff */
[----:B------:R0:W-:Y:S07]  /*c050*/  STL [R1], R3 ;  /* 0x0000000301007387 */ /* 0x0001ee0000100800 */
[----:B------:R-:W-:Y:S05]  /*c060*/  @P0 BRA `(.L_x_228) ;  /* 0x0000005000640947 */ /* 0x000fea0003800000 */
[----:B------:R-:W2:Y:S01]  /*c070*/  LDL R4, [R1+0x30] ;  /* 0x0000300001047983 */ /* 0x000ea20000100800 */
[----:B------:R-:W1:Y:S01]  /*c080*/  S2UR UR4, SR_CgaCtaId ;  /* 0x00000000000479c3 */ /* 0x000e620000008800 */
[C---:B------:R-:W-:Y:S01]  /*c090*/  IMAD.SHL.U32 R2, R0.reuse, 0x8, RZ ;  /* 0x0000000800027824 */ /* 0x040fe200078e00ff */
[C---:B------:R-:W-:Y:S01]  /*c0a0*/  LOP3.LUT R5, R0.reuse, 0x7f, RZ, 0xc0, !PT ;  /* 0x0000007f00057812 */ /* 0x040fe200078ec0ff */
[----:B------:R-:W-:Y:S01]  /*c0b0*/  UMOV UR36, 0x400 ;  /* 0x0000040000247882 */ /* 0x000fe20000000000 */
[----:B------:R-:W-:Y:S01]  /*c0c0*/  LOP3.LUT P0, RZ, R0, 0x1f, RZ, 0xc0, !PT ;  /* 0x0000001f00ff7812 */ /* 0x000fe2000780c0ff */
[----:B------:R-:W-:Y:S01]  /*c0d0*/  IMAD.MOV.U32 R19, RZ, RZ, RZ ;  /* 0x000000ffff137224 */ /* 0x000fe200078e00ff */
[----:B0-----:R-:W-:Y:S01]  /*c0e0*/  LOP3.LUT R3, R2, 0x1f8, RZ, 0xc0, !PT ;  /* 0x000001f802037812 */ /* 0x001fe200078ec0ff */
[----:B------:R-:W-:Y:S01]  /*c0f0*/  ULDC.64 UR38, c[0x0][0x198] ;  /* 0x0000660000267ab9 */ /* 0x000fe20000000a00 */
[C---:B------:R-:W-:Y:S01]  /*c100*/  ISETP.NE.AND P1, PT, R5.reuse, RZ, PT ;  /* 0x000000ff0500720c */ /* 0x040fe20003f25270 */
[----:B------:R-:W-:Y:S01]  /*c110*/  ULDC UR40, c[0x0][0xc] ;  /* 0x0000030000287ab9 */ /* 0x000fe20000000800 */
[----:B------:R-:W-:-:S02]  /*c120*/  ISETP.NE.OR P0, PT, R5, RZ, !P0 ;  /* 0x000000ff0500720c */ /* 0x000fc40004705670 */
[----:B------:R-:W-:Y:S02]  /*c130*/  LOP3.LUT R18, R18, 0xfffffffe, RZ, 0xc0, !PT ;  /* 0xfffffffe12127812 */ /* 0x000fe400078ec0ff */
[----:B------:R-:W-:-:S07]  /*c140*/  LOP3.LUT R2, R2, 0x38, RZ, 0xc0, !PT ;  /* 0x0000003802027812 */ /* 0x000fce00078ec0ff */
[----:B------:R-:W-:Y:S01]  /*c150*/  @P1 LOP3.LUT R18, R18, 0x1, RZ, 0xfc, !PT ;  /* 0x0000000112121812 */ /* 0x000fe200078efcff */
[----:B-1----:R-:W-:-:S03]  /*c160*/  ULEA UR36, UR4, UR36, 0x18 ;  /* 0x0000002404247291 */ /* 0x002fc6000f8ec03f */
[----:B------:R-:W-:-:S04]  /*c170*/  LOP3.LUT R18, R18, 0xfffffffd, RZ, 0xc0, !PT ;  /* 0xfffffffd12127812 */ /* 0x000fc800078ec0ff */
[----:B------:R-:W-:Y:S02]  /*c180*/  @P0 LOP3.LUT R18, R18, 0x2, RZ, 0xfc, !PT ;  /* 0x0000000212120812 */ /* 0x000fe400078efcff */
[----:B--2---:R-:W-:Y:S02]  /*c190*/  R2UR UR5, R4 ;  /* 0x00000000040572ca */ /* 0x004fe400000e0000 */
[----:B------:R-:W-:Y:S01]  /*c1a0*/  LOP3.LUT R4, R3, 0x38, R0, 0x78, !PT ;  /* 0x0000003803047812 */ /* 0x000fe200078e7800 */
[----:B------:R-:W-:Y:S02]  /*c1b0*/  IMAD.SHL.U32 R3, R5, 0x8, RZ ;  /* 0x0000000805037824 */ /* 0x000fe400078e00ff */
[----:B------:R-:W-:-:S03]  /*c1c0*/  IMAD.SHL.U32 R0, R0, 0x10, RZ ;  /* 0x0000001000007824 */ /* 0x000fc600078e00ff */
[----:B------:R-:W-:Y:S02]  /*c1d0*/  LOP3.LUT R3, R4, 0x200, R3, 0xf8, !PT ;  /* 0x0000020004037812 */ /* 0x000fe400078ef803 */
[----:B------:R-:W-:-:S03]  /*c1e0*/  SHF.R.U32.HI R4, RZ, 0x3, R5 ;  /* 0x00000003ff047819 */ /* 0x000fc60000011605 */
[----:B------:R-:W-:Y:S01]  /*c1f0*/  ULOP3.LUT UR37, UR5, 0x2, URZ, 0xfc, !UPT ;  /* 0x0000000205257892 */ /* 0x000fe2000f8efc3f */
[----:B------:R-:W0:Y:S01]  /*c200*/  S2UR UR5, SR_CTAID.X ;  /* 0x00000000000579c3 */ /* 0x000e220000002500 */
[----:B------:R-:W-:Y:S02]  /*c210*/  LOP3.LUT R4, R4, 0x70, R0, 0xf8, !PT ;  /* 0x0000007004047812 */ /* 0x000fe400078ef800 */
[----:B------:R-:W-:Y:S02]  /*c220*/  LEA R0, R3, UR36, 0x1 ;  /* 0x0000002403007c11 */ /* 0x000fe4000f8e08ff */
[----:B------:R-:W-:-:S03]  /*c230*/  LOP3.LUT R4, R2, 0x40, RZ, 0xfc, !PT ;  /* 0x0000004002047812 */ /* 0x000fc600078efcff */
[----:B------:R1:W-:Y:S02]  /*c240*/  STL [R1+0x10], R0 ;  /* 0x0000100001007387 */ /* 0x0003e40000100800 */
[----:B-1----:R-:W-:Y:S02]  /*c250*/  IMAD.MOV.U32 R0, RZ, RZ, 0x1 ;  /* 0x00000001ff007424 */ /* 0x002fe400078e00ff */
[----:B0-----:R-:W-:-:S05]  /*c260*/  IMAD.U32 R3, RZ, RZ, UR5 ;  /* 0x00000005ff037e24 */ /* 0x001fca000f8e00ff */
[----:B------:R0:W-:Y:S04]  /*c270*/  STL [R1+0x24], R3 ;  /* 0x0000240301007387 */ /* 0x0001e80000100800 */
[----:B------:R-:W-:Y:S04]  /*c280*/  STL [R1+0x2c], RZ ;  /* 0x00002cff01007387 */ /* 0x000fe80000100800 */
[----:B------:R1:W-:Y:S01]  /*c290*/  STL [R1], R0 ;  /* 0x0000000001007387 */ /* 0x0003e20000100800 */
[C---:B0-----:R-:W-:Y:S02]  /*c2a0*/  LOP3.LUT R3, R2.reuse, 0x80, RZ, 0xfc, !PT ;  /* 0x0000008002037812 */ /* 0x041fe400078efcff */
[----:B-1----:R-:W-:-:S07]  /*c2b0*/  LOP3.LUT R0, R2, 0xc0, RZ, 0xfc, !PT ;  /* 0x000000c002007812 */ /* 0x002fce00078efcff */
.L_x_323:
[----:B------:R-:W2:Y:S01]  /*c2c0*/  LDL R2, [R1+0x24] ;  /* 0x0000240001027983 */ /* 0x000ea20000100800 */
[----:B0-----:R-:W0:Y:S01]  /*c2d0*/  LDC R0, c[0x0][0xc38] ;  /* 0x00030e00ff007b82 */ /* 0x001e220000000800 */
[----:B------:R-:W-:Y:S05]  /*c2e0*/  YIELD ;  /* 0x0000000000007946 */ /* 0x000fea0003800000 */
[----:B------:R-:W-:Y:S02]  /*c2f0*/  ULDC.64 UR4, c[0x0][0x418] ;  /* 0x0001060000047ab9 */ /* 0x000fe40000000a00 */
[----:B------:R-:W1:Y:S01]  /*c300*/  LDC R16, c[0x0][0xc44] ;  /* 0x00031100ff107b82 */ /* 0x000e620000000800 */
[----:B------:R-:W-:-:S03]  /*c310*/  UISETP.NE.U32.AND UP0, UPT, UR4, URZ, UPT ;  /* 0x0000003f0400728c */ /* 0x000fc6000bf05070 */
[----:B------:R-:W-:Y:S01]  /*c320*/  ULDC UR4, c[0x0][0x424] ;  /* 0x0001090000047ab9 */ /* 0x000fe20000000800 */
[----:B------:R-:W-:-:S04]  /*c330*/  UISETP.NE.AND.EX UP0, UPT, UR5, URZ, UPT, UP0 ;  /* 0x0000003f0500728c */ /* 0x000fc8000bf05300 */
[----:B------:R-:W-:Y:S01]  /*c340*/  USEL UR4, UR4, 0x1, UP0 ;  /* 0x0000000104047887 */ /* 0x000fe20008000000 */
[----:B0-----:R-:W-:Y:S02]  /*c350*/  ISETP.NE.AND P0, PT, R0, 0x1, PT ;  /* 0x000000010000780c */ /* 0x001fe40003f05270 */
[----:B-1----:R-:W-:-:S11]  /*c360*/  ISETP.NE.AND P1, PT, R16, 0x1, PT ;  /* 0x000000011000780c */ /* 0x002fd60003f25270 */
[----:B------:R-:W2:Y:S08]  /*c370*/  @P0 LDC R0, c[0x0][0xc3c] ;  /* 0x00030f00ff000b82 */ /* 0x000eb00000000800 */
[----:B------:R-:W0:Y:S01]  /*c380*/  @P0 LDC R3, c[0x0][0xc40] ;  /* 0x00031000ff030b82 */ /* 0x000e220000000800 */
[----:B--2---:R-:W-:-:S04]  /*c390*/  @P0 IMAD.HI.U32 R0, R2, R0, RZ ;  /* 0x0000000002000227 */ /* 0x004fc800078e00ff */
[----:B------:R-:W-:Y:S01]  /*c3a0*/  IMAD.MOV.U32 R4, RZ, RZ, R2 ;  /* 0x000000ffff047224 */ /* 0x000fe200078e0002 */
[----:B0-----:R-:W-:Y:S02]  /*c3b0*/  @P0 SHF.R.U32.HI R4, RZ, R3, R0 ;  /* 0x00000003ff040219 */ /* 0x001fe40000011600 */
[----:B------:R-:W0:Y:S03]  /*c3c0*/  @P1 LDC.64 R2, c[0x0][0xc48] ;  /* 0x00031200ff021b82 */ /* 0x000e260000000a00 */
[----:B------:R-:W-:Y:S01]  /*c3d0*/  IMAD.MOV.U32 R5, RZ, RZ, R4 ;  /* 0x000000ffff057224 */ /* 0x000fe200078e0004 */
[----:B------:R-:W-:Y:S04]  /*c3e0*/  STL [R1+0x1c], R4 ;  /* 0x00001c0401007387 */ /* 0x000fe80000100800 */
[----:B------:R-:W1:Y:S01]  /*c3f0*/  LDC R0, c[0x0][0x2f0] ;  /* 0x0000bc00ff007b82 */ /* 0x000e620000000800 */
[----:B0-----:R-:W-:-:S05]  /*c400*/  @P1 IMAD.HI.U32 R2, R4, R2, RZ ;  /* 0x0000000204021227 */ /* 0x001fca00078e00ff */
[----:B------:R-:W-:Y:S01]  /*c410*/  @P1 SHF.R.U32.HI R5, RZ, R3, R2 ;  /* 0x00000003ff051219 */ /* 0x000fe20000011602 */
[----:B-1----:R-:W-:Y:S01]  /*c420*/  IMAD R0, R0, UR4, RZ ;  /* 0x0000000400007c24 */ /* 0x002fe2000f8e02ff */
[----:B------:R-:W-:-:S03]  /*c430*/  UIADD3 UR4, UR36, 0x24400, URZ ;  /* 0x0002440024047890 */ /* 0x000fc6000fffe03f */
[----:B------:R-:W-:Y:S01]  /*c440*/  STL [R1+0x14], R5 ;  /* 0x0000140501007387 */ /* 0x000fe20000100800 */
[----:B------:R-:W-:Y:S01]  /*c450*/  IMAD.MOV R3, RZ, RZ, -R5 ;  /* 0x000000ffff037224 */ /* 0x000fe200078e0a05 */
[----:B------:R-:W-:Y:S02]  /*c460*/  ULOP3.LUT UP0, URZ, UR4, 0x3ff, URZ, 0xc0, !UPT ;  /* 0x000003ff043f7892 */ /* 0x000fe4000f80c03f */
[----:B------:R0:W-:Y:S01]  /*c470*/  STL [R1+0x28], R0 ;  /* 0x0000280001007387 */ /* 0x0001e20000100800 */
[----:B------:R-:W-:-:S03]  /*c480*/  IMAD R16, R16, R3, R4 ;  /* 0x0000000310107224 */ /* 0x000fc600078e0204 */
[----:B------:R-:W-:Y:S01]  /*c490*/  PLOP3.LUT P0, PT, PT, PT, UP0, 0x80, 0x0 ;  /* 0x000000000000781c */ /* 0x000fe20003f0f008 */
[----:B0-----:R-:W-:-:S04]  /*c4a0*/  VIADD R0, R0, 0x4f ;  /* 0x0000004f00007836 */ /* 0x001fc80000000000 */
[----:B------:R-:W-:-:S05]  /*c4b0*/  IMAD.HI R0, R0, 0x66666667, RZ ;  /* 0x6666666700007827 */ /* 0x000fca00078e02ff */
[----:B------:R-:W-:-:S04]  /*c4c0*/  SHF.R.U32.HI R2, RZ, 0x1f, R0 ;  /* 0x0000001fff027819 */ /* 0x000fc80000011600 */
[----:B------:R-:W-:-:S05]  /*c4d0*/  LEA.HI.SX32 R0, R0, R2, 0x1b ;  /* 0x0000000200007211 */ /* 0x000fca00078fdaff */
[----:B------:R0:W-:Y:S01]  /*c4e0*/  STL [R1+0x20], R0 ;  /* 0x0000200001007387 */ /* 0x0001e20000100800 */
[----:B------:R-:W-:Y:S05]  /*c4f0*/  @!P0 BRA `(.L_x_229) ;  /* 0x0000000000408947 */ /* 0x000fea0003800000 */
[----:B------:R-:W-:Y:S01]  /*c500*/  MOV R2, 0x0 ;  /* 0x0000000000027802 */ /* 0x000fe20000000f00 */
[----:B------:R-:W-:Y:S01]  /*c510*/  ULDC.64 UR6, c[0x4][0xa8] ;  /* 0x01002a0000067ab9 */ /* 0x000fe20000000a00 */
[----:B------:R-:W-:Y:S01]  /*c520*/  ULDC.64 UR8, c[0x4][0xb0] ;  /* 0x01002c0000087ab9 */ /* 0x000fe20000000a00 */
[----:B------:R-:W-:Y:S01]  /*c530*/  ULDC.64 UR4, c[0x4][0x8] ;  /* 0x0100020000047ab9 */ /* 0x000fe20000000a00 */
[----:B------:R-:W-:Y:S02]  /*c540*/  IMAD.U32 R4, RZ, RZ, UR6 ;  /* 0x00000006ff047e24 */ /* 0x000fe4000f8e00ff */
[----:B------:R-:W1:Y:S01]  /*c550*/  LDC.64 R2, c[0x4][R2] ;  /* 0x0100000002027b82 */ /* 0x000e620000000a00 */
        /* <DEDUP_REMOVED lines=9> */
[----:B01----:R-:W-:Y:S05]  /*c5f0*/  CALL.ABS.NOINC R2 ;  /* 0x0000000002007343 */ /* 0x003fea0003c00000 */
.L_x_229:
        /* <DEDUP_REMOVED lines=8> */
[----:B------:R1:W2:Y:S01]  /*c680*/  LDC.64 R2, c[0x4][R17] ;  /* 0x0100000011027b82 */ /* 0x0002a20000000a00 */
        /* <DEDUP_REMOVED lines=8> */
[----:B-1----:R-:W-:-:S07]  /*c710*/  IMAD.MOV.U32 R13, RZ, RZ, RZ ;  /* 0x000000ffff0d7224 */ /* 0x002fce00078e00ff */
[----:B------:R-:W-:-:S07]  /*c720*/  LEPC R20, `(.L_x_231) ;  /* 0x000000001014794e */ /* 0x000fce0000000000 */
[----:B0-2---:R-:W-:Y:S05]  /*c730*/  CALL.ABS.NOINC R2 ;  /* 0x0000000002007343 */ /* 0x005fea0003c00000 */
.L_x_231:
        /* <DEDUP_REMOVED lines=15> */
.L_x_230:
[----:B------:R-:W2:Y:S01]  /*c830*/  LDL R2, [R1+0x20] ;  /* 0x0000200001027983 */ /* 0x000ea20000100800 */
[----:B------:R-:W-:-:S03]  /*c840*/  ULDC.64 UR4, c[0x0][0x9f8] ;  /* 0x00027e0000047ab9 */ /* 0x000fc60000000a00 */
[----:B0-----:R-:W3:Y:S01]  /*c850*/  LDL R0, [R1+0x14] ;  /* 0x0000140001007983 */ /* 0x001ee20000100800 */
[----:B------:R-:W-:Y:S01]  /*c860*/  ISETP.NE.U32.AND P0, PT, RZ, UR4, PT ;  /* 0x00000004ff007c0c */ /* 0x000fe2000bf05070 */
[----:B------:R-:W-:-:S03]  /*c870*/  ULDC.64 UR6, c[0x0][0x208] ;  /* 0x0000820000067ab9 */ /* 0x000fc60000000a00 */
[----:B------:R-:W-:Y:S01]  /*c880*/  ISETP.NE.AND.EX P0, PT, RZ, UR5, PT, P0 ;  /* 0x00000005ff007c0c */ /* 0x000fe2000bf05300 */
[----:B--2---:R-:W-:-:S12]  /*c890*/  IMAD.MOV.U32 R17, RZ, RZ, R2 ;  /* 0x000000ffff117224 */ /* 0x004fd800078e0002 */
[----:B------:R-:W3:Y:S02]  /*c8a0*/  @P0 LDC.64 R2, c[0x0][0x9f8] ;  /* 0x00027e00ff020b82 */ /* 0x000ee40000000a00 */
[----:B---3--:R-:W-:-:S05]  /*c8b0*/  @P0 IMAD.WIDE R2, R0, 0x4, R2 ;  /* 0x0000000400020825 */ /* 0x008fca00078e0202 */
[----:B------:R0:W2:Y:S01]  /*c8c0*/  @P0 LDG.E R0, desc[UR6][R2.64] ;  /* 0x0000000602000981 */ /* 0x0000a2000c1e1900 */
[----:B------:R-:W-:Y:S01]  /*c8d0*/  VIADD R9, R17, 0xffffffff ;  /* 0xffffffff11097836 */ /* 0x000fe20000000000 */
[----:B------:R-:W-:Y:S01]  /*c8e0*/  UMOV UR4, 0xffffffff ;  /* 0xffffffff00047882 */ /* 0x000fe20000000000 */
[----:B------:R-:W-:-:S03]  /*c8f0*/  LOP3.LUT R18, R18, 0xfffffffb, RZ, 0xc0, !PT ;  /* 0xfffffffb12127812 */ /* 0x000fc600078ec0ff */
[----:B------:R1:W-:Y:S01]  /*c900*/  STL [R1+0x18], R9 ;  /* 0x0000180901007387 */ /* 0x0003e20000100800 */
[----:B0-----:R-:W0:Y:S02]  /*c910*/  LDC.64 R2, c[0x0][0x418] ;  /* 0x00010600ff027b82 */ /* 0x001e240000000a00 */
[----:B0-----:R-:W-:-:S04]  /*c920*/  ISETP.NE.U32.AND P0, PT, R2, RZ, PT ;  /* 0x000000ff0200720c */ /* 0x001fc80003f05070 */
[----:B------:R-:W-:-:S13]  /*c930*/  ISETP.NE.AND.EX P1, PT, R3, RZ, PT, P0 ;  /* 0x000000ff0300720c */ /* 0x000fda0003f25300 */
[----:B------:R-:W-:Y:S02]  /*c940*/  @P1 LOP3.LUT R18, R18, 0x4, RZ, 0xfc, !PT ;  /* 0x0000000412121812 */ /* 0x000fe400078efcff */
[----:B--2---:R-:W-:Y:S01]  /*c950*/  SHF.R.S32.HI R8, RZ, 0x1f, R0 ;  /* 0x0000001fff087819 */ /* 0x004fe20000011400 */
[----:B------:R1:W-:Y:S01]  /*c960*/  STL [R1+0x8], R0 ;  /* 0x0000080001007387 */ /* 0x0003e20000100800 */
[----:B------:R-:W-:-:S03]  /*c970*/  SEL R17, R0, RZ, !P1 ;  /* 0x000000ff00117207 */ /* 0x000fc60004800000 */
[----:B------:R1:W-:Y:S01]  /*c980*/  STL [R1+0xc], R8 ;  /* 0x00000c0801007387 */ /* 0x0003e20000100800 */
[----:B------:R-:W-:Y:S05]  /*c990*/  BRA.DIV UR4, `(.L_x_232) ;  /* 0x0000004e04707947 */ /* 0x000fea000b800000 */
[----:B------:R-:W0:Y:S02]  /*c9a0*/  S2R R4, SR_TID.X ;  /* 0x0000000000047919 */ /* 0x000e240000002100 */
[----:B0-----:R-:W-:-:S04]  /*c9b0*/  SHF.R.U32.HI R4, RZ, 0x5, R4 ;  /* 0x00000005ff047819 */ /* 0x001fc80000011604 */
[----:B------:R-:W-:-:S05]  /*c9c0*/  LOP3.LUT R4, R4, 0x3, RZ, 0xc0, !PT ;  /* 0x0000000304047812 */ /* 0x000fca00078ec0ff */
[----:B------:R0:W2:Y:S02]  /*c9d0*/  SHFL.IDX PT, R14, R4, RZ, 0x1f ;  /* 0x00001fff040e7589 */ /* 0x0000a400000e0000 */
.L_x_339:
[----:B--2---:R-:W-:Y:S02]  /*c9e0*/  ISETP.NE.AND P0, PT, R14, RZ, PT ;  /* 0x000000ff0e00720c */ /* 0x004fe40003f05270 */
[----:B------:R-:W-:Y:S02]  /*c9f0*/  PLOP3.LUT P2, PT, PT, PT, PT, 0x8, 0x0 ;  /* 0x000000000000781c */ /* 0x000fe40003f4e170 */
[----:B------:R-:W-:-:S11]  /*ca00*/  LOP3.LUT R18, R18, 0xfffffff7, RZ, 0xc0, !PT ;  /* 0xfffffff712127812 */ /* 0x000fd600078ec0ff */
[----:B------:R-:W-:Y:S01]  /*ca10*/  @P2 LOP3.LUT R18, R18, 0x8, RZ, 0xfc, !PT ;  /* 0x0000000812122812 */ /* 0x000fe200078efcff */
[----:B------:R-:W-:Y:S06]  /*ca20*/  @P0 BRA `(.L_x_233) ;  /* 0x0000000400600947 */ /* 0x000fec0003800000 */
[----:B------:R-:W-:-:S03]  /*ca30*/  UMOV UR4, 0xffffffff ;  /* 0xffffffff00047882 */ /* 0x000fc60000000000 */
[----:B------:R-:W-:Y:S05]  /*ca40*/  BRA.DIV UR4, `(.L_x_234) ;  /* 0x0000004e04787947 */ /* 0x000fea000b800000 */
[----:B------:R-:W-:-:S13]  /*ca50*/  ELECT P6, URZ, PT ;  /* 0x00000000003f782f */ /* 0x000fda00038c0000 */
.L_x_342:
[----:B------:R-:W-:Y:S05]  /*ca60*/  @!P6 BRA `(.L_x_233) ;  /* 0x000000040050e947 */ /* 0x000fea0003800000 */
[----:B------:R2:W-:Y:S01]  /*ca70*/  STL [R1+0x4], R9 ;  /* 0x0000040901007387 */ /* 0x0005e20000100800 */
[----:B------:R-:W-:Y:S05]  /*ca80*/  @!P1 BRA `(.L_x_235) ;  /* 0x00000000004c9947 */ /* 0x000fea0003800000 */
[----:B------:R-:W3:Y:S01]  /*ca90*/  LDC R7, c[0x0][0x43c] ;  /* 0x00010f00ff077b82 */ /* 0x000ee20000000800 */
[----:B------:R-:W-:Y:S01]  /*caa0*/  ULDC.64 UR4, c[0x0][0x428] ;  /* 0x00010a0000047ab9 */ /* 0x000fe20000000a00 */
[----:B------:R-:W-:Y:S01]  /*cab0*/  ULDC.64 UR6, c[0x0][0x208] ;  /* 0x0000820000067ab9 */ /* 0x000fe20000000a00 */
[----:B---3--:R-:W-:-:S13]  /*cac0*/  ISETP.NE.AND P0, PT, R7, 0x1, PT ;  /* 0x000000010700780c */ /* 0x008fda0003f05270 */
[----:B0-----:R-:W0:Y:S02]  /*cad0*/  @P0 LDC.64 R4, c[0x0][0x440] ;  /* 0x00011000ff040b82 */ /* 0x001e240000000a00 */
[----:B0-----:R-:W-:-:S04]  /*cae0*/  @P0 IMAD.HI.U32 R6, R9, R4, RZ ;  /* 0x0000000409060227 */ /* 0x001fc800078e00ff */
[----:B------:R-:W-:Y:S01]  /*caf0*/  IMAD.MOV.U32 R4, RZ, RZ, R9 ;  /* 0x000000ffff047224 */ /* 0x000fe200078e0009 */
[----:B------:R-:W-:-:S05]  /*cb00*/  @P0 SHF.R.U32.HI R4, RZ, R5, R6 ;  /* 0x00000005ff040219 */ /* 0x000fca0000011606 */
[----:B------:R-:W-:-:S04]  /*cb10*/  IMAD.MOV R5, RZ, RZ, -R4 ;  /* 0x000000ffff057224 */ /* 0x000fc800078e0a04 */
[----:B------:R-:W-:Y:S01]  /*cb20*/  IMAD R6, R7, R5, R9 ;  /* 0x0000000507067224 */ /* 0x000fe200078e0209 */
[----:B------:R-:W-:-:S04]  /*cb30*/  SHF.R.S32.HI R5, RZ, 0x1f, R4 ;  /* 0x0000001fff057819 */ /* 0x000fc80000011404 */
[----:B------:R0:W-:Y:S01]  /*cb40*/  STL [R1+0x4], R6 ;  /* 0x0000040601007387 */ /* 0x0001e20000100800 */
[----:B------:R-:W-:-:S03]  /*cb50*/  IMAD.WIDE.U32 R4, R0, UR4, R4 ;  /* 0x0000000400047c25 */ /* 0x000fc6000f8e0004 */
[----:B------:R-:W-:Y:S01]  /*cb60*/  LEA R2, P0, R4, R2, 0x2 ;  /* 0x0000000204027211 */ /* 0x000fe200078010ff */
[----:B0-----:R-:W-:-:S04]  /*cb70*/  IMAD R6, R8, UR4, RZ ;  /* 0x0000000408067c24 */ /* 0x001fc8000f8e02ff */
[----:B-1----:R-:W-:-:S04]  /*cb80*/  IMAD R0, R0, UR5, R6 ;  /* 0x0000000500007c24 */ /* 0x002fc8000f8e0206 */
[----:B------:R-:W-:-:S05]  /*cb90*/  IMAD.IADD R0, R5, 0x1, R0 ;  /* 0x0000000105007824 */ /* 0x000fca00078e0200 */
[----:B------:R-:W-:-:S05]  /*cba0*/  LEA.HI.X R3, R4, R3, R0, 0x2, P0 ;  /* 0x0000000304037211 */ /* 0x000fca00000f1400 */
[----:B------:R3:W5:Y:S02]  /*cbb0*/  LDG.E R0, desc[UR6][R2.64] ;  /* 0x0000000602007981 */ /* 0x000764000c1e1900 */
.L_x_235:
[----:B---3--:R-:W3:Y:S01]  /*cbc0*/  LDL R3, [R1] ;  /* 0x0000000001037983 */ /* 0x008ee20000100800 */
[----:B------:R-:W-:Y:S02]  /*cbd0*/  LEA R2, R19, UR36, 0x3 ;  /* 0x0000002413027c11 */ /* 0x000fe4000f8e18ff */
[----:B---3--:R-:W-:-:S04]  /*cbe0*/  SHF.L.U32 R3, R3, 0x1f, RZ ;  /* 0x0000001f03037819 */ /* 0x008fc800000006ff */
[----:B------:R-:W3:Y:S02]  /*cbf0*/  SYNCS.PHASECHK.TRANS64.TRYWAIT P0, [R2+URZ+0x38840], R3 ;  /* 0x03884003020075a7 */ /* 0x000ee4000800017f */
[----:B---3--:R-:W-:Y:S05]  /*cc00*/  @!P0 BRA `(.L_x_236) ;  /* 0x0000004c00288947 */ /* 0x008fea0003800000 */
.L_x_343:
[----:B0-----:R-:W0:Y:S01]  /*cc10*/  S2R R4, SR_TID.X ;  /* 0x0000000000047919 */ /* 0x001e220000002100 */
[----:B------:R-:W-:-:S04]  /*cc20*/  UPRMT UR4, UR37, 0x9910, URZ ;  /* 0x0000991025047896 */ /* 0x000fc8000800003f */
[----:B------:R-:W-:Y:S01]  /*cc30*/  UISETP.NE.AND UP0, UPT, UR4, 0x2, UPT ;  /* 0x000000020400788c */ /* 0x000fe2000bf05270 */
[----:B0-----:R-:W-:-:S04]  /*cc40*/  LOP3.LUT R4, R4, 0x7f, RZ, 0xc0, !PT ;  /* 0x0000007f04047812 */ /* 0x001fc800078ec0ff */
[----:B------:R-:W-:-:S13]  /*cc50*/  ISETP.NE.AND P0, PT, R4, RZ, PT ;  /* 0x000000ff0400720c */ /* 0x000fda0003f05270 */
[----:B---3--:R-:W-:-:S04]  /*cc60*/  @!P0 IMAD.MOV.U32 R3, RZ, RZ, 0xa000 ;  /* 0x0000a000ff038424 */ /* 0x008fc800078e00ff */
[----:B------:R0:W-:Y:S01]  /*cc70*/  @!P0 SYNCS.ARRIVE.TRANS64 RZ, [R2+URZ+0x38830], R3 ;  /* 0x0388300302ff89a7 */ /* 0x0001e2000800003f */
[----:B------:R-:W-:-:S13]  /*cc80*/  PLOP3.LUT P0, PT, PT, PT, UP0, 0x80, 0x0 ;  /* 0x000000000000781c */ /* 0x000fda0003f0f008 */
[----:B0-----:R-:W-:Y:S05]  /*cc90*/  @P0 BRA `(.L_x_237) ;  /* 0x0000000000040947 */ /* 0x001fea0003800000 */
[----:B------:R-:W-:Y:S01]  /*cca0*/  BPT.TRAP 0x1 ;  /* 0x000000040000795c */ /* 0x000fe20000300000 */
.L_x_237:
[----:B------:R-:W-:-:S13]  /*ccb0*/  LOP3.LUT P0, RZ, R18, 0x2, RZ, 0xc0, !PT ;  /* 0x0000000212ff7812 */ /* 0x000fda000780c0ff */
[----:B------:R-:W-:Y:S05]  /*ccc0*/  @P0 BRA `(.L_x_238) ;  /* 0x0000000000040947 */ /* 0x000fea0003800000 */
[----:B------:R-:W-:Y:S01]  /*ccd0*/  BPT.TRAP 0x1 ;  /* 0x000000040000795c */ /* 0x000fe20000300000 */
.L_x_238:
[----:B------:R-:W3:Y:S01]  /*cce0*/  LDL R4, [R1+0x4] ;  /* 0x0000040001047983 */ /* 0x000ee20000100800 */
[----:B------:R-:W-:Y:S01]  /*ccf0*/  R2UR UR9, R2 ;  /* 0x00000000020972ca */ /* 0x000fe200000e0000 */
[----:B------:R-:W-:Y:S01]  /*cd00*/  UIADD3 UR4, UP0, UR38, 0x370, URZ ;  /* 0x0000037026047890 */ /* 0x000fe2000ff1e03f */
[----:B------:R-:W-:Y:S01]  /*cd10*/  R2UR UR12, R16 ;  /* 0x00000000100c72ca */ /* 0x000fe200000e0000 */
[----:B------:R-:W0:Y:S01]  /*cd20*/  S2R R5, SR_CgaCtaId ;  /* 0x0000000000057919 */ /* 0x000e220000008800 */
[----:B-----5:R-:W-:Y:S01]  /*cd30*/  R2UR UR13, R0 ;  /* 0x00000000000d72ca */ /* 0x020fe200000e0000 */
[----:B------:R-:W-:Y:S01]  /*cd40*/  UMOV UR10, URZ ;  /* 0x0000003f000a7c82 */ /* 0x000fe20008000000 */
[----:B------:R-:W-:Y:S01]  /*cd50*/  UMOV UR19, 0x30000 ;  /* 0x0003000000137882 */ /* 0x000fe20000000000 */
[----:B------:R-:W4:Y:S01]  /*cd60*/  S2R R3, SR_CgaCtaId ;  /* 0x0000000000037919 */ /* 0x000f220000008800 */
[----:B------:R-:W-:Y:S01]  /*cd70*/  UMOV UR6, 0x0 ;  /* 0x0000000000067882 */ /* 0x000fe20000000000 */
[----:B------:R-:W-:Y:S01]  /*cd80*/  UMOV UR7, 0x14f00000 ;  /* 0x14f0000000077882 */ /* 0x000fe20000000000 */
[----:B------:R-:W-:Y:S01]  /*cd90*/  UMOV UR16, 0x40 ;  /* 0x0000004000107882 */ /* 0x000fe20000000000 */
[----:B------:R-:W-:Y:S01]  /*cda0*/  PLOP3.LUT P0, PT, PT, PT, PT, 0x80, 0x0 ;  /* 0x000000000000781c */ /* 0x000fe20003f0f070 */
[----:B------:R-:W-:Y:S01]  /*cdb0*/  IMAD.MOV.U32 R17, RZ, RZ, R0 ;  /* 0x000000ffff117224 */ /* 0x000fe200078e0000 */
[----:B------:R-:W-:Y:S01]  /*cdc0*/  UIADD3 UR9, UR9, 0x38830, URZ ;  /* 0x0003883009097890 */ /* 0x000fe2000fffe03f */
[----:B------:R-:W-:-:S10]  /*cdd0*/  LOP3.LUT R18, R18, 0xfffffff7, RZ, 0xc0, !PT ;  /* 0xfffffff712127812 */ /* 0x000fd400078ec0ff */
[----:B------:R-:W-:Y:S02]  /*cde0*/  @P0 LOP3.LUT R18, R18, 0x8, RZ, 0xfc, !PT ;  /* 0x0000000812120812 */ /* 0x000fe400078efcff */
[----:B0-----:R-:W-:Y:S02]  /*cdf0*/  LOP3.LUT R5, R5, 0x1, RZ, 0xc0, !PT ;  /* 0x0000000105057812 */ /* 0x001fe400078ec0ff */
[----:B----4-:R-:W-:-:S03]  /*ce00*/  LOP3.LUT R3, R3, 0x1, RZ, 0xc0, !PT ;  /* 0x0000000103037812 */ /* 0x010fc600078ec0ff */
[----:B------:R-:W-:-:S04]  /*ce10*/  IMAD R5, R5, 0xa00, RZ ;  /* 0x00000a0005057824 */ /* 0x000fc800078e02ff */
[----:B------:R-:W-:Y:S02]  /*ce20*/  IMAD R2, R19, 0x5000, R5 ;  /* 0x0000500013027824 */ /* 0x000fe400078e0205 */
[----:B------:R-:W-:-:S03]  /*ce30*/  IMAD R3, R3, 0x28, RZ ;  /* 0x0000002803037824 */ /* 0x000fc600078e02ff */
[----:B------:R-:W-:Y:S02]  /*ce40*/  R2UR UR5, R2 ;  /* 0x00000000020572ca */ /* 0x000fe400000e0000 */
[----:B------:R-:W-:-:S11]  /*ce50*/  R2UR UR8, R3 ;  /* 0x00000000030872ca */ /* 0x000fd600000e0000 */
[----:B------:R-:W-:Y:S02]  /*ce60*/  ULEA UR14, UR5, UR36, 0x1 ;  /* 0x00000024050e7291 */ /* 0x000fe4000f8e083f */
[----:B------:R-:W-:Y:S02]  /*ce70*/  UIADD3.X UR5, URZ, UR39, URZ, UP0, !UPT ;  /* 0x000000273f057290 */ /* 0x000fe400087fe43f */
[----:B------:R-:W-:Y:S02]  /*ce80*/  UIADD3 UR15, UR14, 0x26c00, URZ ;  /* 0x00026c000e0f7890 */ /* 0x000fe4000fffe03f */
[----:B------:R-:W-:Y:S02]  /*ce90*/  UIADD3 UR17, UR14, 0x29400, URZ ;  /* 0x000294000e117890 */ /* 0x000fe4000fffe03f */
[----:B------:R-:W-:Y:S01]  /*cea0*/  UIADD3 UR18, UR14, 0x2bc00, URZ ;  /* 0x0002bc000e127890 */ /* 0x000fe2000fffe03f */
[----:B---3--:R-:W-:-:S13]  /*ceb0*/  R2UR UR11, R4 ;  /* 0x00000000040b72ca */ /* 0x008fda00000e0000 */
[----:B------:R-:W-:Y:S02]  /*cec0*/  UIMAD UR11, UR11, 0x50, UR8 ;  /* 0x000000500b0b78a4 */ /* 0x000fe4000f8e0208 */
[----:B------:R-:W-:-:S03]  /*ced0*/  UIADD3 UR8, UR14, 0x24400, URZ ;  /* 0x000244000e087890 */ /* 0x000fc6000fffe03f */
[----:B------:R-:W-:-:S06]  /*cee0*/  UMOV UR14, 0x80 ;  /* 0x00000080000e7882 */ /* 0x000fcc0000000000 */
[----:B------:R0:W-:Y:S02]  /*cef0*/  UTMALDG.4D.MULTICAST [UR8], [UR4], UR19, desc[UR6] ;  /* 0x00000608040073b4 */ /* 0x0001e40008019813 */
[----:B0-----:R-:W-:Y:S01]  /*cf00*/  UMOV UR8, UR15 ;  /* 0x0000000f00087c82 */ /* 0x001fe20008000000 */
[----:B------:R-:W-:Y:S02]  /*cf10*/  UMOV UR10, UR16 ;  /* 0x00000010000a7c82 */ /* 0x000fe40008000000 */
[----:B------:R0:W-:Y:S02]  /*cf20*/  UTMALDG.4D.MULTICAST [UR8], [UR4], UR19, desc[UR6] ;  /* 0x00000608040073b4 */ /* 0x0001e40008019813 */
[----:B0-----:R-:W-:Y:S01]  /*cf30*/  UMOV UR8, UR17 ;  /* 0x0000001100087c82 */ /* 0x001fe20008000000 */
[----:B------:R-:W-:Y:S01]  /*cf40*/  UMOV UR10, UR14 ;  /* 0x0000000e000a7c82 */ /* 0x000fe20008000000 */
[----:B------:R-:W-:Y:S01]  /*cf50*/  UMOV UR14, 0xc0 ;  /* 0x000000c0000e7882 */ /* 0x000fe20000000000 */
[----:B------:R0:W-:Y:S02]  /*cf60*/  UTMALDG.4D.MULTICAST [UR8], [UR4], UR19, desc[UR6] ;  /* 0x00000608040073b4 */ /* 0x0001e40008019813 */
[----:B0-----:R-:W-:Y:S01]  /*cf70*/  UMOV UR8, UR18 ;  /* 0x0000001200087c82 */ /* 0x001fe20008000000 */
[----:B------:R-:W-:-:S02]  /*cf80*/  UMOV UR10, UR14 ;  /* 0x0000000e000a7c82 */ /* 0x000fc40008000000 */
[----:B------:R3:W-:Y:S02]  /*cf90*/  UTMALDG.4D.MULTICAST [UR8], [UR4], UR19, desc[UR6] ;  /* 0x00000608040073b4 */ /* 0x0007e40008019813 */
[----:B---3--:R-:W-:Y:S01]  /*cfa0*/  NOP ;  /* 0x0000000000007918 */ /* 0x008fe20000000000 */
.L_x_233:
        /* <DEDUP_REMOVED lines=10> */
[----:B0-----:R-:W-:Y:S02]  /*d050*/  IMAD.U32 R4, RZ, RZ, UR6 ;  /* 0x00000006ff047e24 */ /* 0x001fe4000f8e00ff */
[----:B------:R-:W0:Y:S01]  /*d060*/  LDC.64 R2, c[0x4][R2] ;  /* 0x0100000002027b82 */ /* 0x000e220000000a00 */
[----:B------:R-:W-:Y:S02]  /*d070*/  IMAD.U32 R5, RZ, RZ, UR7 ;  /* 0x00000007ff057e24 */ /* 0x000fe4000f8e00ff */
[----:B------:R-:W-:Y:S02]  /*d080*/  IMAD.U32 R6, RZ, RZ, UR8 ;  /* 0x00000008ff067e24 */ /* 0x000fe4000f8e00ff */
[----:B------:R-:W-:-:S02]  /*d090*/  IMAD.U32 R7, RZ, RZ, UR9 ;  /* 0x00000009ff077e24 */ /* 0x000fc4000f8e00ff */
[----:B------:R-:W-:Y:S02]  /*d0a0*/  IMAD.U32 R10, RZ, RZ, UR4 ;  /* 0x00000004ff0a7e24 */ /* 0x000fe4000f8e00ff */
[----:B------:R-:W-:Y:S02]  /*d0b0*/  IMAD.U32 R11, RZ, RZ, UR5 ;  /* 0x00000005ff0b7e24 */ /* 0x000fe4000f8e00ff */
[----:B-1----:R-:W-:Y:S02]  /*d0c0*/  IMAD.MOV.U32 R8, RZ, RZ, 0x70 ;  /* 0x00000070ff087424 */ /* 0x002fe400078e00ff */
[----:B------:R-:W-:Y:S02]  /*d0d0*/  IMAD.MOV.U32 R12, RZ, RZ, 0x1 ;  /* 0x00000001ff0c7424 */ /* 0x000fe400078e00ff */
[----:B------:R-:W-:-:S07]  /*d0e0*/  IMAD.MOV.U32 R13, RZ, RZ, RZ ;  /* 0x000000ffff0d7224 */ /* 0x000fce00078e00ff */
[----:B------:R-:W-:-:S07]  /*d0f0*/  LEPC R20, `(.L_x_239) ;  /* 0x000000001014794e */ /* 0x000fce0000000000 */
[----:B0-2---:R-:W-:Y:S05]  /*d100*/  CALL.ABS.NOINC R2 ;  /* 0x0000000002007343 */ /* 0x005fea0003c00000 */
.L_x_239:
[----:B0-----:R-:W3:Y:S01]  /*d110*/  LDL.LU R4, [R1+0x14] ;  /* 0x0000140001047983 */ /* 0x001ee20000300800 */
[----:B-1----:R-:W-:Y:S01]  /*d120*/  SHF.R.S32.HI R0, RZ, 0x1f, R16 ;  /* 0x0000001fff007819 */ /* 0x002fe20000011410 */
[----:B------:R-:W-:Y:S01]  /*d130*/  ULDC.64 UR4, c[0x0][0x2d8] ;  /* 0x0000b60000047ab9 */ /* 0x000fe20000000a00 */
[----:B------:R-:W0:Y:S01]  /*d140*/  LDC R8, c[0x0][0x448] ;  /* 0x00011200ff087b82 */ /* 0x000e220000000800 */
[----:B------:R-:W4:Y:S04]  /*d150*/  LDL.LU R7, [R1+0x1c] ;  /* 0x00001c0001077983 */ /* 0x000f280000300800 */
[----:B------:R-:W5:Y:S01]  /*d160*/  LDL R5, [R1+0x24] ;  /* 0x0000240001057983 */ /* 0x000f620000100800 */
[----:B------:R-:W-:Y:S02]  /*d170*/  IMAD R0, R0, UR4, RZ ;  /* 0x0000000400007c24 */ /* 0x000fe4000f8e02ff */
[C---:B------:R-:W-:Y:S01]  /*d180*/  IMAD.WIDE.U32 R2, R16.reuse, UR4, RZ ;  /* 0x0000000410027c25 */ /* 0x040fe2000f8e00ff */
[----:B------:R-:W1:Y:S03]  /*d190*/  S2R R10, SR_TID.X ;  /* 0x00000000000a7919 */ /* 0x000e660000002100 */
[----:B------:R-:W-:Y:S01]  /*d1a0*/  IMAD R0, R16, UR5, R0 ;  /* 0x0000000510007c24 */ /* 0x000fe2000f8e0200 */
[----:B------:R-:W-:-:S03]  /*d1b0*/  ULDC.64 UR4, c[0x0][0x2e0] ;  /* 0x0000b80000047ab9 */ /* 0x000fc60000000a00 */
[----:B------:R-:W-:Y:S01]  /*d1c0*/  IMAD.IADD R3, R3, 0x1, R0 ;  /* 0x0000000103037824 */ /* 0x000fe200078e0200 */
[----:B0-----:R-:W-:-:S13]  /*d1d0*/  ISETP.NE.AND P0, PT, R8, 0x1, PT ;  /* 0x000000010800780c */ /* 0x001fda0003f05270 */
[----:B------:R-:W0:Y:S01]  /*d1e0*/  @P0 LDC R6, c[0x0][0x44c] ;  /* 0x00011300ff060b82 */ /* 0x000e220000000800 */
[----:B-1----:R-:W-:-:S05]  /*d1f0*/  IMAD.SHL.U32 R10, R10, 0x8, RZ ;  /* 0x000000080a0a7824 */ /* 0x002fca00078e00ff */
[----:B------:R-:W-:-:S04]  /*d200*/  LOP3.LUT R10, R10, 0x38, RZ, 0xc0, !PT ;  /* 0x000000380a0a7812 */ /* 0x000fc800078ec0ff */
[C---:B------:R-:W-:Y:S02]  /*d210*/  LOP3.LUT R12, R10.reuse, 0x40, RZ, 0xfc, !PT ;  /* 0x000000400a0c7812 */ /* 0x040fe400078efcff */
[C---:B------:R-:W-:Y:S02]  /*d220*/  LOP3.LUT R11, R10.reuse, 0x80, RZ, 0xfc, !PT ;  /* 0x000000800a0b7812 */ /* 0x040fe400078efcff */
[----:B------:R-:W-:Y:S02]  /*d230*/  LOP3.LUT R10, R10, 0xc0, RZ, 0xfc, !PT ;  /* 0x000000c00a0a7812 */ /* 0x000fe400078efcff */
[----:B---3--:R-:W-:Y:S01]  /*d240*/  SHF.R.S32.HI R0, RZ, 0x1f, R4 ;  /* 0x0000001fff007819 */ /* 0x008fe20000011404 */
[----:B------:R-:W-:-:S04]  /*d250*/  IMAD.WIDE.U32 R2, R4, UR4, R2 ;  /* 0x0000000404027c25 */ /* 0x000fc8000f8e0002 */
[----:B------:R-:W-:Y:S01]  /*d260*/  IMAD R0, R0, UR4, RZ ;  /* 0x0000000400007c24 */ /* 0x000fe2000f8e02ff */
[----:B------:R-:W-:-:S03]  /*d270*/  ULDC UR4, c[0x0][0xc38] ;  /* 0x00030e0000047ab9 */ /* 0x000fc60000000800 */
[----:B------:R-:W-:Y:S02]  /*d280*/  IMAD R0, R4, UR5, R0 ;  /* 0x0000000504007c24 */ /* 0x000fe4000f8e0200 */
[----:B------:R-:W1:Y:S02]  /*d290*/  S2R R4, SR_TID.X ;  /* 0x0000000000047919 */ /* 0x000e640000002100 */
[----:B------:R-:W-:Y:S02]  /*d2a0*/  IMAD.IADD R3, R3, 0x1, R0 ;  /* 0x0000000103037824 */ /* 0x000fe400078e0200 */
[----:B----4-:R-:W-:Y:S02]  /*d2b0*/  IMAD.MOV R0, RZ, RZ, -R7 ;  /* 0x000000ffff007224 */ /* 0x010fe400078e0a07 */
[----:B------:R-:W3:Y:S02]  /*d2c0*/  @P0 LDC R7, c[0x0][0x450] ;  /* 0x00011400ff070b82 */ /* 0x000ee40000000800 */
[----:B-----5:R-:W-:Y:S01]  /*d2d0*/  IMAD R0, R0, UR4, R5 ;  /* 0x0000000400007c24 */ /* 0x020fe2000f8e0205 */
[----:B------:R-:W-:-:S03]  /*d2e0*/  ULDC.64 UR4, c[0x0][0x2d0] ;  /* 0x0000b40000047ab9 */ /* 0x000fc60000000a00 */
[----:B------:R-:W-:Y:S01]  /*d2f0*/  IMAD.SHL.U32 R5, R0, 0x80, RZ ;  /* 0x0000008000057824 */ /* 0x000fe200078e00ff */
[----:B-1----:R-:W-:-:S04]  /*d300*/  LOP3.LUT R4, R4, 0x7f, RZ, 0xc0, !PT ;  /* 0x0000007f04047812 */ /* 0x002fc800078ec0ff */
[----:B--2---:R-:W-:Y:S02]  /*d310*/  SHF.R.U32.HI R9, RZ, 0x3, R4 ;  /* 0x00000003ff097819 */ /* 0x004fe40000011604 */
[----:B------:R-:W1:Y:S02]  /*d320*/  S2R R4, SR_TID.X ;  /* 0x0000000000047919 */ /* 0x000e640000002100 */
[----:B-1----:R-:W-:-:S05]  /*d330*/  IMAD.SHL.U32 R4, R4, 0x10, RZ ;  /* 0x0000001004047824 */ /* 0x002fca00078e00ff */
[----:B------:R-:W-:Y:S02]  /*d340*/  LOP3.LUT R4, R9, 0x70, R4, 0xf8, !PT ;  /* 0x0000007009047812 */ /* 0x000fe400078ef804 */
[----:B------:R-:W1:Y:S02]  /*d350*/  S2R R9, SR_TID.X ;  /* 0x0000000000097919 */ /* 0x000e640000002100 */
[----:B------:R-:W-:-:S05]  /*d360*/  LOP3.LUT R0, R4, R5, RZ, 0xfc, !PT ;  /* 0x0000000504007212 */ /* 0x000fca00078efcff */
[----:B0-----:R-:W-:-:S04]  /*d370*/  @P0 IMAD.HI.U32 R6, R0, R6, RZ ;  /* 0x0000000600060227 */ /* 0x001fc800078e00ff */
[----:B------:R-:W-:Y:S01]  /*d380*/  IMAD.MOV.U32 R4, RZ, RZ, R0 ;  /* 0x000000ffff047224 */ /* 0x000fe200078e0000 */
[----:B---3--:R-:W-:-:S05]  /*d390*/  @P0 SHF.R.U32.HI R4, RZ, R7, R6 ;  /* 0x00000007ff040219 */ /* 0x008fca0000011606 */
[----:B------:R-:W-:Y:S02]  /*d3a0*/  IMAD.MOV R6, RZ, RZ, -R4 ;  /* 0x000000ffff067224 */ /* 0x000fe400078e0a04 */
[----:B------:R-:W-:-:S04]  /*d3b0*/  IMAD.WIDE.U32 R2, R4, UR4, R2 ;  /* 0x0000000404027c25 */ /* 0x000fc8000f8e0002 */
[----:B------:R-:W-:Y:S01]  /*d3c0*/  IMAD R0, R8, R6, R0 ;  /* 0x0000000608007224 */ /* 0x000fe200078e0200 */
[----:B------:R-:W-:-:S05]  /*d3d0*/  SHF.R.S32.HI R6, RZ, 0x1f, R4 ;  /* 0x0000001fff067819 */ /* 0x000fca0000011404 */
[----:B------:R-:W-:Y:S02]  /*d3e0*/  IMAD R6, R6, UR4, RZ ;  /* 0x0000000406067c24 */ /* 0x000fe4000f8e02ff */
[----:B-1----:R-:W-:Y:S02]  /*d3f0*/  IMAD.SHL.U32 R9, R9, 0x8, RZ ;  /* 0x0000000809097824 */ /* 0x002fe400078e00ff */
[----:B------:R-:W-:Y:S01]  /*d400*/  IMAD R6, R4, UR5, R6 ;  /* 0x0000000504067c24 */ /* 0x000fe2000f8e0206 */
[----:B------:R-:W-:Y:S01]  /*d410*/  SHF.R.S32.HI R4, RZ, 0x1f, R0 ;  /* 0x0000001fff047819 */ /* 0x000fe20000011400 */
[----:B------:R-:W-:Y:S01]  /*d420*/  ULDC.64 UR4, c[0x0][0x2c8] ;  /* 0x0000b20000047ab9 */ /* 0x000fe20000000a00 */
[----:B------:R-:W-:Y:S01]  /*d430*/  LOP3.LUT R9, R9, 0x38, RZ, 0xc0, !PT ;  /* 0x0000003809097812 */ /* 0x000fe200078ec0ff */
[----:B------:R-:W-:Y:S02]  /*d440*/  IMAD.IADD R3, R3, 0x1, R6 ;  /* 0x0000000103037824 */ /* 0x000fe400078e0206 */
[----:B------:R-:W-:-:S02]  /*d450*/  IMAD R4, R4, UR4, RZ ;  /* 0x0000000404047c24 */ /* 0x000fc4000f8e02ff */
[----:B------:R-:W-:-:S04]  /*d460*/  IMAD.WIDE.U32 R2, R0, UR4, R2 ;  /* 0x0000000400027c25 */ /* 0x000fc8000f8e0002 */
[----:B------:R-:W-:Y:S01]  /*d470*/  IMAD R4, R0, UR5, R4 ;  /* 0x0000000500047c24 */ /* 0x000fe2000f8e0204 */
[----:B------:R-:W-:-:S03]  /*d480*/  ULDC.64 UR4, c[0x0][0x280] ;  /* 0x0000a00000047ab9 */ /* 0x000fc60000000a00 */
[----:B------:R-:W-:Y:S01]  /*d490*/  IMAD.IADD R3, R3, 0x1, R4 ;  /* 0x0000000103037824 */ /* 0x000fe200078e0204 */
[C---:B------:R-:W-:Y:S01]  /*d4a0*/  LEA R4, P0, R2.reuse, UR4, 0x1 ;  /* 0x0000000402047c11 */ /* 0x040fe2000f8008ff */
[----:B------:R-:W-:Y:S02]  /*d4b0*/  ULDC UR4, c[0x0][0x2b8] ;  /* 0x0000ae0000047ab9 */ /* 0x000fe40000000800 */
[----:B------:R-:W-:Y:S02]  /*d4c0*/  ISETP.GE.AND P4, PT, R9, UR4, PT ;  /* 0x0000000409007c0c */ /* 0x000fe4000bf86270 */
[----:B------:R-:W-:Y:S01]  /*d4d0*/  LEA.HI.X R3, R2, UR5, R3, 0x1, P0 ;  /* 0x0000000502037c11 */ /* 0x000fe200080f0c03 */
[----:B------:R-:W-:Y:S01]  /*d4e0*/  UMOV UR5, 0xffffffff ;  /* 0xffffffff00057882 */ /* 0x000fe20000000000 */
[----:B------:R-:W-:Y:S02]  /*d4f0*/  ISETP.GE.AND P3, PT, R12, UR4, PT ;  /* 0x000000040c007c0c */ /* 0x000fe4000bf66270 */
[----:B------:R-:W-:-:S02]  /*d500*/  ISETP.GE.AND P0, PT, R11, UR4, PT ;  /* 0x000000040b007c0c */ /* 0x000fc4000bf06270 */
[----:B------:R-:W-:Y:S01]  /*d510*/  ISETP.GE.AND P1, PT, R10, UR4, PT ;  /* 0x000000040a007c0c */ /* 0x000fe2000bf26270 */
[----:B------:R-:W-:-:S12]  /*d520*/  BRA.DIV UR5, `(.L_x_240) ;  /* 0x0000004205f47947 */ /* 0x000fd8000b800000 */
[----:B------:R-:W2:Y:S01]  /*d530*/  LDL R10, [R1+0x10] ;  /* 0x00001000010a7983 */ /* 0x000ea20000100800 */
[----:B------:R-:W-:Y:S01]  /*d540*/  ULDC UR4, c[0x0][0x288] ;  /* 0x0000a20000047ab9 */ /* 0x000fe20000000800 */
[----:B------:R-:W0:Y:S02]  /*d550*/  S2R R6, SR_TID.X ;  /* 0x0000000000067919 */ /* 0x000e240000002100 */
[----:B------:R-:W1:Y:S01]  /*d560*/  SHFL.IDX PT, R7, R4, RZ, 0x181f ;  /* 0x00181fff04077589 */ /* 0x000e6200000e0000 */
[----:B------:R-:W-:Y:S01]  /*d570*/  IMAD R2, R8, UR4, RZ ;  /* 0x0000000408027c24 */ /* 0x000fe2000f8e02ff */
[----:B0-----:R-:W-:-:S04]  /*d580*/  LOP3.LUT R6, R6, 0x7f, RZ, 0xc0, !PT ;  /* 0x0000007f06067812 */ /* 0x001fc800078ec0ff */
[----:B------:R-:W-:Y:S02]  /*d590*/  SHF.R.U32.HI R11, RZ, 0x3, R6 ;  /* 0x00000003ff0b7819 */ /* 0x000fe40000011606 */
[----:B------:R-:W0:Y:S03]  /*d5a0*/  SHFL.IDX PT, R6, R3, RZ, 0x181f ;  /* 0x00181fff03067589 */ /* 0x000e2600000e0000 */
[----:B------:R-:W-:-:S05]  /*d5b0*/  IMAD.IADD R0, R11, 0x1, R5 ;  /* 0x000000010b007824 */ /* 0x000fca00078e0205 */
[----:B------:R-:W-:-:S13]  /*d5c0*/  ISETP.GE.AND P2, PT, R0, R2, PT ;  /* 0x000000020000720c */ /* 0x000fda0003f46270 */
[----:B-1----:R-:W-:-:S05]  /*d5d0*/  @!P2 LEA R7, P5, R9, R7, 0x1 ;  /* 0x000000070907a211 */ /* 0x002fca00078a08ff */
[----:B0-----:R-:W-:-:S05]  /*d5e0*/  @!P2 IMAD.X R6, RZ, RZ, R6, P5 ;  /* 0x000000ffff06a224 */ /* 0x001fca00028e0606 */
[----:B------:R-:W-:-:S04]  /*d5f0*/  @!P2 LOP3.LUT R7, R7, R6, RZ, 0x3c, !PT ;  /* 0x000000060707a212 */ /* 0x000fc800078e3cff */
[----:B------:R-:W-:Y:S01]  /*d600*/  @!P2 LOP3.LUT R6, R7, R6, RZ, 0x3c, !PT ;  /* 0x000000060706a212 */ /* 0x000fe200078e3cff */
[----:B------:R-:W-:-:S03]  /*d610*/  ULDC.64 UR6, c[0x0][0x208] ;  /* 0x0000820000067ab9 */ /* 0x000fc60000000a00 */
[----:B------:R-:W-:Y:S01]  /*d620*/  @!P2 LOP3.LUT R7, R7, R6, RZ, 0x3c, !PT ;  /* 0x000000060707a212 */ /* 0x000fe200078e3cff */
[----:B------:R-:W-:-:S04]  /*d630*/  VIADD R5, R0, 0x10 ;  /* 0x0000001000057836 */ /* 0x000fc80000000000 */
[----:B------:R-:W-:Y:S01]  /*d640*/  @!PT LDS RZ, [RZ] ;  /* 0x00000000fffff984 */ /* 0x000fe20000000800 */
[----:B--2---:R-:W-:Y:S04]  /*d650*/  @!P2 LDGSTS.E.BYPASS.LTC128B.128 [R10+0x14400], desc[UR6][R6.64], !P4 ;  /* 0x14400000060aafae */ /* 0x004fe8000e101d46 */
[----:B------:R-:W-:Y:S04]  /*d660*/  @!P2 LDGSTS.E.BYPASS.LTC128B.128 [R10+0x18400], desc[UR6][R6.64+0x80], !P3 ;  /* 0x18400080060aafae */ /* 0x000fe8000d901d46 */
[----:B------:R-:W-:Y:S04]  /*d670*/  @!P2 LDGSTS.E.BYPASS.LTC128B.128 [R10+0x1c400], desc[UR6][R6.64+0x100], !P0 ;  /* 0x1c400100060aafae */ /* 0x000fe8000c101d46 */
[----:B------:R0:W-:Y:S01]  /*d680*/  @!P2 LDGSTS.E.BYPASS.LTC128B.128 [R10+0x20400], desc[UR6][R6.64+0x180], !P1 ;  /* 0x20400180060aafae */ /* 0x0001e2000c901d46 */
[----:B------:R-:W-:-:S03]  /*d690*/  ISETP.GE.AND P2, PT, R5, R2, PT ;  /* 0x000000020500720c */ /* 0x000fc60003f46270 */
[----:B0-----:R-:W0:Y:S04]  /*d6a0*/  SHFL.IDX PT, R7, R4, 0x1, 0x181f ;  /* 0x00381f0004077f89 */ /* 0x001e2800000e0000 */
[----:B------:R-:W1:Y:S06]  /*d6b0*/  SHFL.IDX PT, R6, R3, 0x1, 0x181f ;  /* 0x00381f0003067f89 */ /* 0x000e6c00000e0000 */
[----:B0-----:R-:W-:-:S05]  /*d6c0*/  @!P2 LEA R7, P5, R9, R7, 0x1 ;  /* 0x000000070907a211 */ /* 0x001fca00078a08ff */
[----:B-1----:R-:W-:-:S05]  /*d6d0*/  @!P2 IMAD.X R6, RZ, RZ, R6, P5 ;  /* 0x000000ffff06a224 */ /* 0x002fca00028e0606 */
[----:B------:R-:W-:-:S04]  /*d6e0*/  @!P2 LOP3.LUT R7, R7, R6, RZ, 0x3c, !PT ;  /* 0x000000060707a212 */ /* 0x000fc800078e3cff */
[----:B------:R-:W-:-:S04]  /*d6f0*/  @!P2 LOP3.LUT R6, R7, R6, RZ, 0x3c, !PT ;  /* 0x000000060706a212 */ /* 0x000fc800078e3cff */
[----:B------:R-:W-:-:S05]  /*d700*/  @!P2 LOP3.LUT R7, R7, R6, RZ, 0x3c, !PT ;  /* 0x000000060707a212 */ /* 0x000fca00078e3cff */
[----:B------:R-:W-:Y:S04]  /*d710*/  @!P2 LDGSTS.E.BYPASS.LTC128B.128 [R10+0x14c00], desc[UR6][R6.64], !P4 ;  /* 0x14c00000060aafae */ /* 0x000fe8000e101d46 */
[----:B------:R-:W-:Y:S04]  /*d720*/  @!P2 LDGSTS.E.BYPASS.LTC128B.128 [R10+0x18c00], desc[UR6][R6.64+0x80], !P3 ;  /* 0x18c00080060aafae */ /* 0x000fe8000d901d46 */
[----:B------:R-:W-:Y:S04]  /*d730*/  @!P2 LDGSTS.E.BYPASS.LTC128B.128 [R10+0x1cc00], desc[UR6][R6.64+0x100], !P0 ;  /* 0x1cc00100060aafae */ /* 0x000fe8000c101d46 */
[----:B------:R0:W-:Y:S01]  /*d740*/  @!P2 LDGSTS.E.BYPASS.LTC128B.128 [R10+0x20c00], desc[UR6][R6.64+0x180], !P1 ;  /* 0x20c00180060aafae */ /* 0x0001e2000c901d46 */
[----:B------:R-:W-:-:S03]  /*d750*/  VIADD R5, R0, 0x20 ;  /* 0x0000002000057836 */ /* 0x000fc60000000000 */
[----:B0-----:R-:W0:Y:S04]  /*d760*/  SHFL.IDX PT, R7, R4, 0x2, 0x181f ;  /* 0x00581f0004077f89 */ /* 0x001e2800000e0000 */
[----:B------:R-:W1:Y:S01]  /*d770*/  SHFL.IDX PT, R6, R3, 0x2, 0x181f ;  /* 0x00581f0003067f89 */ /* 0x000e6200000e0000 */
[----:B------:R-:W-:-:S13]  /*d780*/  ISETP.GE.AND P2, PT, R5, R2, PT ;  /* 0x000000020500720c */ /* 0x000fda0003f46270 */
        /* <DEDUP_REMOVED lines=56> */
[----:B------:R-:W-:Y:S01]  /*db10*/  @!P2 LOP3.LUT R7, R7, R6, RZ, 0x3c, !PT ;  /* 0x000000060707a212 */ /* 0x000fe200078e3cff */
[----:B------:R0:W1:Y:S04]  /*db20*/  SHFL.IDX PT, R5, R3, 0x7, 0x181f ;  /* 0x00f81f0003057f89 */ /* 0x00006800000e0000 */
[----:B------:R0:W-:Y:S04]  /*db30*/  @!P2 LDGSTS.E.BYPASS.LTC128B.128 [R10+0x17400], desc[UR6][R6.64], !P4 ;  /* 0x17400000060aafae */ /* 0x0001e8000e101d46 */
[----:B------:R0:W-:Y:S04]  /*db40*/  @!P2 LDGSTS.E.BYPASS.LTC128B.128 [R10+0x1b400], desc[UR6][R6.64+0x80], !P3 ;  /* 0x1b400080060aafae */ /* 0x0001e8000d901d46 */
[----:B------:R0:W-:Y:S04]  /*db50*/  @!P2 LDGSTS.E.BYPASS.LTC128B.128 [R10+0x1f400], desc[UR6][R6.64+0x100], !P0 ;  /* 0x1f400100060aafae */ /* 0x0001e8000c101d46 */
[----:B------:R0:W-:Y:S04]  /*db60*/  @!P2 LDGSTS.E.BYPASS.LTC128B.128 [R10+0x23400], desc[UR6][R6.64+0x180], !P1 ;  /* 0x23400180060aafae */ /* 0x0001e8000c901d46 */
[----:B------:R0:W2:Y:S02]  /*db70*/  SHFL.IDX PT, R3, R4, 0x7, 0x181f ;  /* 0x00f81f0004037f89 */ /* 0x0000a400000e0000 */
.L_x_360:
[----:B------:R-:W-:Y:S01]  /*db80*/  VIADD R0, R0, 0x70 ;  /* 0x0000007000007836 */ /* 0x000fe20000000000 */
[----:B------:R-:W-:Y:S04]  /*db90*/  BSSY B0, `(.L_x_241) ;  /* 0x000000e000007945 */ /* 0x000fe80003800000 */
[----:B------:R-:W-:-:S13]  /*dba0*/  ISETP.GE.AND P2, PT, R0, R2, PT ;  /* 0x000000020000720c */ /* 0x000fda0003f46270 */
[----:B------:R-:W-:Y:S05]  /*dbb0*/  @P2 BRA `(.L_x_242) ;  /* 0x00000000002c2947 */ /* 0x000fea0003800000 */
[----:B0-----:R-:W3:Y:S01]  /*dbc0*/  LDL R4, [R1+0x10] ;  /* 0x0000100001047983 */ /* 0x001ee20000100800 */
[----:B--2---:R-:W-:Y:S01]  /*dbd0*/  LEA R2, P2, R9, R3, 0x1 ;  /* 0x0000000309027211 */ /* 0x004fe200078408ff */
[----:B------:R-:W-:-:S04]  /*dbe0*/  ULDC.64 UR4, c[0x0][0x208] ;  /* 0x0000820000047ab9 */ /* 0x000fc80000000a00 */
[----:B-1----:R-:W-:-:S05]  /*dbf0*/  IMAD.X R3, RZ, RZ, R5, P2 ;  /* 0x000000ffff037224 */ /* 0x002fca00010e0605 */
[----:B------:R-:W-:Y:S01]  /*dc00*/  @!PT LDS RZ, [RZ] ;  /* 0x00000000fffff984 */ /* 0x000fe20000000800 */
[----:B------:R-:W-:Y:S01]  /*dc10*/  @!PT LDS RZ, [RZ] ;  /* 0x00000000fffff984 */ /* 0x000fe20000000800 */
[----:B------:R-:W-:Y:S01]  /*dc20*/  @!PT LDS RZ, [RZ] ;  /* 0x00000000fffff984 */ /* 0x000fe20000000800 */
[----:B---3--:R3:W-:Y:S04]  /*dc30*/  LDGSTS.E.BYPASS.LTC128B.128 [R4+0x17c00], desc[UR4][R2.64], !P4 ;  /* 0x17c0000002047fae */ /* 0x0087e8000e101d44 */
[----:B------:R3:W-:Y:S04]  /*dc40*/  LDGSTS.E.BYPASS.LTC128B.128 [R4+0x1bc00], desc[UR4][R2.64+0x80], !P3 ;  /* 0x1bc0008002047fae */ /* 0x0007e8000d901d44 */
[----:B------:R3:W-:Y:S04]  /*dc50*/  LDGSTS.E.BYPASS.LTC128B.128 [R4+0x1fc00], desc[UR4][R2.64+0x100], !P0 ;  /* 0x1fc0010002047fae */ /* 0x0007e8000c101d44 */
[----:B------:R3:W-:Y:S02]  /*dc60*/  LDGSTS.E.BYPASS.LTC128B.128 [R4+0x23c00], desc[UR4][R2.64+0x180], !P1 ;  /* 0x23c0018002047fae */ /* 0x0007e4000c901d44 */
.L_x_242:
[----:B------:R-:W-:Y:S05]  /*dc70*/  BSYNC B0 ;  /* 0x0000000000007941 */ /* 0x000fea0003800000 */
.L_x_241:
        /* <DEDUP_REMOVED lines=10> */
[----:B------:R-:W4:Y:S01]  /*dd20*/  SYNCS.PHASECHK.TRANS64.TRYWAIT P0, [UR36+0x38820], R0 ;  /* 0x03882000ff0075a7 */ /* 0x000f220008000164 */
[----:B---3--:R-:W-:Y:S02]  /*dd30*/  ISETP.GE.AND P1, PT, R2, 0x51, PT ;  /* 0x000000510200780c */ /* 0x008fe40003f26270 */
[----:B----4-:R-:W-:Y:S11]  /*dd40*/  @!P0 BRA `(.L_x_244) ;  /* 0x0000004800148947 */ /* 0x010ff60003800000 */
.L_x_361:
[----:B------:R-:W-:Y:S05]  /*dd50*/  BSYNC B0 ;  /* 0x0000000000007941 */ /* 0x000fea0003800000 */
.L_x_243:
[----:B------:R-:W-:Y:S05]  /*dd60*/  @!P1 BRA `(.L_x_245) ;  /* 0x0000002c00449947 */ /* 0x000fea0003800000 */
[----:B---3--:R-:W3:Y:S01]  /*dd70*/  LDL R2, [R1+0x20] ;  /* 0x0000200001027983 */ /* 0x008ee20000100800 */
[----:B------:R-:W-:Y:S02]  /*dd80*/  IMAD.MOV.U32 R0, RZ, RZ, 0x1 ;  /* 0x00000001ff007424 */ /* 0x000fe400078e00ff */
[----:B---3--:R-:W-:-:S05]  /*dd90*/  IMAD.MOV R9, RZ, RZ, -R2 ;  /* 0x000000ffff097224 */ /* 0x008fca00078e0a02 */
[----:B------:R-:W-:-:S05]  /*dda0*/  VIADDMNMX R9, R9, R0, 0xffffffff, !PT ;  /* 0xffffffff09097446 */ /* 0x000fca0007800100 */
[----:B------:R-:W-:-:S05]  /*ddb0*/  IMAD.IADD R0, R2, 0x1, R9 ;  /* 0x0000000102007824 */ /* 0x000fca00078e0209 */
[----:B------:R-:W-:-:S04]  /*ddc0*/  LOP3.LUT R0, R0, 0x1, RZ, 0xc0, !PT ;  /* 0x0000000100007812 */ /* 0x000fc800078ec0ff */
[----:B------:R-:W-:Y:S01]  /*ddd0*/  ISETP.NE.U32.AND P0, PT, R0, 0x1, PT ;  /* 0x000000010000780c */ /* 0x000fe20003f05070 */
[----:B------:R-:W-:-:S12]  /*dde0*/  VIADD R0, R2, 0xfffffffe ;  /* 0xfffffffe02007836 */ /* 0x000fd80000000000 */
[----:B------:R-:W-:Y:S05]  /*ddf0*/  @P0 BRA `(.L_x_246) ;  /* 0x0000000c00b40947 */ /* 0x000fea0003800000 */
[----:B------:R-:W3:Y:S01]  /*de00*/  LDL R2, [R1] ;  /* 0x0000000001027983 */ /* 0x000ee20000100800 */
[----:B------:R-:W-:Y:S01]  /*de10*/  LOP3.LUT P2, RZ, R18, 0x8, RZ, 0xc0, !PT ;  /* 0x0000000812ff7812 */ /* 0x000fe2000784c0ff */
[----:B0-----:R-:W-:Y:S01]  /*de20*/  VIADD R4, R19, 0x1 ;  /* 0x0000000113047836 */ /* 0x001fe20000000000 */
[----:B------:R-:W-:Y:S04]  /*de30*/  BSSY B0, `(.L_x_247) ;  /* 0x00000e5000007945 */ /* 0x000fe80003800000 */
[----:B------:R-:W-:-:S04]  /*de40*/  ISETP.NE.AND P0, PT, R4, 0x2, PT ;  /* 0x000000020400780c */ /* 0x000fc80003f05270 */
[----:B------:R-:W-:Y:S02]  /*de50*/  SEL R8, RZ, 0x1, P0 ;  /* 0x00000001ff087807 */ /* 0x000fe40000000000 */
[----:B------:R-:W-:Y:S02]  /*de60*/  SEL R4, R4, RZ, P0 ;  /* 0x000000ff04047207 */ /* 0x000fe40000000000 */
[----:B---3--:R-:W-:Y:S01]  /*de70*/  LOP3.LUT R8, R2, R8, RZ, 0x3c, !PT ;  /* 0x0000000802087212 */ /* 0x008fe200078e3cff */
[----:B------:R-:W-:Y:S06]  /*de80*/  @!P2 BRA `(.L_x_248) ;  /* 0x0000000c007ca947 */ /* 0x000fec0003800000 */
[----:B------:R-:W-:Y:S01]  /*de90*/  LOP3.LUT P2, RZ, R18, 0x4, RZ, 0xc0, !PT ;  /* 0x0000000412ff7812 */ /* 0x000fe2000784c0ff */
[----:B------:R-:W-:-:S12]  /*dea0*/  IMAD.MOV.U32 R6, RZ, RZ, R17 ;  /* 0x000000ffff067224 */ /* 0x000fd800078e0011 */
[----:B------:R-:W-:Y:S05]  /*deb0*/  @!P2 BRA `(.L_x_249) ;  /* 0x000000000054a947 */ /* 0x000fea0003800000 */
[----:B------:R-:W3:Y:S01]  /*dec0*/  LDL R10, [R1+0xc] ;  /* 0x00000c00010a7983 */ /* 0x000ee20000100800 */
[----:B------:R-:W0:Y:S01]  /*ded0*/  LDC R6, c[0x0][0x43c] ;  /* 0x00010f00ff067b82 */ /* 0x000e220000000800 */
[----:B------:R-:W-:Y:S02]  /*dee0*/  ULDC.64 UR4, c[0x0][0x428] ;  /* 0x00010a0000047ab9 */ /* 0x000fe40000000a00 */
[----:B------:R-:W4:Y:S01]  /*def0*/  LDL R7, [R1+0x8] ;  /* 0x0000080001077983 */ /* 0x000f220000100800 */
[----:B------:R-:W-:Y:S01]  /*df00*/  ULDC.64 UR6, c[0x0][0x208] ;  /* 0x0000820000067ab9 */ /* 0x000fe20000000a00 */
[----:B0-----:R-:W-:-:S13]  /*df10*/  ISETP.NE.AND P0, PT, R6, 0x1, PT ;  /* 0x000000010600780c */ /* 0x001fda0003f05270 */
[----:B--2---:R-:W1:Y:S02]  /*df20*/  @P0 LDC.64 R2, c[0x0][0x440] ;  /* 0x00011000ff020b82 */ /* 0x004e640000000a00 */
[----:B-1----:R-:W-:-:S04]  /*df30*/  @P0 IMAD.HI.U32 R5, R0, R2, RZ ;  /* 0x0000000200050227 */ /* 0x002fc800078e00ff */
[----:B------:R-:W-:Y:S01]  /*df40*/  IMAD.MOV.U32 R2, RZ, RZ, R0 ;  /* 0x000000ffff027224 */ /* 0x000fe200078e0000 */
[----:B------:R-:W-:-:S05]  /*df50*/  @P0 SHF.R.U32.HI R2, RZ, R3, R5 ;  /* 0x00000003ff020219 */ /* 0x000fca0000011605 */
[----:B------:R-:W-:-:S04]  /*df60*/  IMAD.MOV R3, RZ, RZ, -R2 ;  /* 0x000000ffff037224 */ /* 0x000fc800078e0a02 */
[----:B------:R-:W-:Y:S01]  /*df70*/  IMAD R0, R6, R3, R0 ;  /* 0x0000000306007224 */ /* 0x000fe200078e0200 */
[----:B------:R-:W-:Y:S01]  /*df80*/  SHF.R.S32.HI R3, RZ, 0x1f, R2 ;  /* 0x0000001fff037819 */ /* 0x000fe20000011402 */
[----:B---3--:R-:W-:-:S04]  /*df90*/  IMAD R5, R10, UR4, RZ ;  /* 0x000000040a057c24 */ /* 0x008fc8000f8e02ff */
[C---:B----4-:R-:W-:Y:S02]  /*dfa0*/  IMAD R5, R7.reuse, UR5, R5 ;  /* 0x0000000507057c24 */ /* 0x050fe4000f8e0205 */
[----:B------:R-:W-:Y:S01]  /*dfb0*/  IMAD.WIDE.U32 R2, R7, UR4, R2 ;  /* 0x0000000407027c25 */ /* 0x000fe2000f8e0002 */
[----:B------:R-:W-:-:S03]  /*dfc0*/  ULDC.64 UR4, c[0x0][0x418] ;  /* 0x0001060000047ab9 */ /* 0x000fc60000000a00 */
[----:B------:R-:W-:Y:S01]  /*dfd0*/  IMAD.IADD R3, R5, 0x1, R3 ;  /* 0x0000000105037824 */ /* 0x000fe200078e0203 */
[----:B------:R-:W-:-:S04]  /*dfe0*/  LEA R6, P0, R2, UR4, 0x2 ;  /* 0x0000000402067c11 */ /* 0x000fc8000f8010ff */
[----:B------:R-:W-:-:S05]  /*dff0*/  LEA.HI.X R7, R2, UR5, R3, 0x2, P0 ;  /* 0x0000000502077c11 */ /* 0x000fca00080f1403 */
[----:B------:R0:W5:Y:S04]  /*e000*/  LDG.E R6, desc[UR6][R6.64] ;  /* 0x0000000606067981 */ /* 0x000168000c1e1900 */
.L_x_249:
[----:B--2---:R-:W-:Y:S01]  /*e010*/  LEA R3, R4, UR36, 0x3 ;  /* 0x0000002404037c11 */ /* 0x004fe2000f8e18ff */
[----:B------:R-:W-:Y:S01]  /*e020*/  BSSY B1, `(.L_x_250) ;  /* 0x0000004000017945 */ /* 0x000fe20003800000 */
[----:B------:R-:W-:-:S04]  /*e030*/  SHF.L.U32 R2, R8, 0x1f, RZ ;  /* 0x0000001f08027819 */ /* 0x000fc800000006ff */
[----:B------:R-:W2:Y:S02]  /*e040*/  SYNCS.PHASECHK.TRANS64.TRYWAIT P0, [R3+URZ+0x38840], R2 ;  /* 0x03884002030075a7 */ /* 0x000ea4000800017f */
[----:B--2---:R-:W-:Y:S05]  /*e050*/  @!P0 BRA `(.L_x_251) ;  /* 0x0000004400688947 */ /* 0x004fea0003800000 */
.L_x_362:
[----:B------:R-:W-:Y:S05]  /*e060*/  BSYNC B1 ;  /* 0x0000000000017941 */ /* 0x000fea0003800000 */
.L_x_250:
[----:B-1----:R-:W1:Y:S01]  /*e070*/  S2R R5, SR_TID.X ;  /* 0x0000000000057919 */ /* 0x002e620000002100 */
[----:B------:R-:W-:Y:S01]  /*e080*/  UPRMT UR4, UR37, 0x9910, URZ ;  /* 0x0000991025047896 */ /* 0x000fe2000800003f */
[----:B-1----:R-:W-:-:S04]  /*e090*/  LOP3.LUT R5, R5, 0x7f, RZ, 0xc0, !PT ;  /* 0x0000007f05057812 */ /* 0x002fc800078ec0ff */
[----:B------:R-:W-:-:S13]  /*e0a0*/  ISETP.NE.AND P0, PT, R5, RZ, PT ;  /* 0x000000ff0500720c */ /* 0x000fda0003f05270 */
[----:B--2---:R-:W-:-:S04]  /*e0b0*/  @!P0 IMAD.MOV.U32 R2, RZ, RZ, 0xa000 ;  /* 0x0000a000ff028424 */ /* 0x004fc800078e00ff */
[----:B------:R1:W-:Y:S02]  /*e0c0*/  @!P0 SYNCS.ARRIVE.TRANS64 RZ, [R3+URZ+0x38830], R2 ;  /* 0x0388300203ff89a7 */ /* 0x0003e4000800003f */
[----:B-1----:R-:W-:-:S05]  /*e0d0*/  IMAD.U32 R2, RZ, RZ, UR4 ;  /* 0x00000004ff027e24 */ /* 0x002fca000f8e00ff */
[----:B------:R-:W-:-:S13]  /*e0e0*/  ISETP.NE.AND P1, PT, R2, 0x2, PT ;  /* 0x000000020200780c */ /* 0x000fda0003f25270 */
[----:B------:R-:W-:Y:S05]  /*e0f0*/  @P1 BRA `(.L_x_252) ;  /* 0x0000000000041947 */ /* 0x000fea0003800000 */
[----:B------:R-:W-:Y:S01]  /*e100*/  BPT.TRAP 0x1 ;  /* 0x000000040000795c */ /* 0x000fe20000300000 */
.L_x_252:
[----:B------:R-:W-:Y:S01]  /*e110*/  LOP3.LUT P0, RZ, R18, 0x2, RZ, 0xc0, !PT ;  /* 0x0000000212ff7812 */ /* 0x000fe2000780c0ff */
[----:B------:R-:W-:-:S12]  /*e120*/  BSSY B1, `(.L_x_253) ;  /* 0x0000003000017945 */ /* 0x000fd80003800000 */
[----:B------:R-:W-:Y:S05]  /*e130*/  @P0 BRA `(.L_x_254) ;  /* 0x0000000000040947 */ /* 0x000fea0003800000 */
[----:B------:R-:W-:Y:S01]  /*e140*/  BPT.TRAP 0x1 ;  /* 0x000000040000795c */ /* 0x000fe20000300000 */
.L_x_254:
[----:B------:R-:W-:Y:S05]  /*e150*/  BSYNC B1 ;  /* 0x0000000000017941 */ /* 0x000fea0003800000 */
.L_x_253:
[----:B------:R-:W1:Y:S01]  /*e160*/  S2R R2, SR_CgaCtaId ;  /* 0x0000000000027919 */ /* 0x000e620000008800 */
[----:B------:R-:W-:Y:S01]  /*e170*/  IMAD.MOV.U32 R10, RZ, RZ, RZ ;  /* 0x000000ffff0a7224 */ /* 0x000fe200078e00ff */
[----:B------:R-:W-:Y:S01]  /*e180*/  UIADD3 UR4, UP0, UR38, 0x370, URZ ;  /* 0x0000037026047890 */ /* 0x000fe2000ff1e03f */
[----:B------:R-:W-:Y:S01]  /*e190*/  PLOP3.LUT P0, PT, PT, PT, PT, 0x80, 0x0 ;  /* 0x000000000000781c */ /* 0x000fe20003f0f070 */
[----:B------:R-:W-:Y:S01]  /*e1a0*/  VIADD R3, R3, 0x38830 ;  /* 0x0003883003037836 */ /* 0x000fe20000000000 */
[----:B------:R-:W-:Y:S01]  /*e1b0*/  UMOV UR6, 0x30000 ;  /* 0x0003000000067882 */ /* 0x000fe20000000000 */
[----:B------:R-:W-:Y:S01]  /*e1c0*/  R2UR UR10, R10 ;  /* 0x000000000a0a72ca */ /* 0x000fe200000e0000 */
[----:B------:R-:W-:Y:S01]  /*e1d0*/  UIADD3.X UR5, URZ, UR39, URZ, UP0, !UPT ;  /* 0x000000273f057290 */ /* 0x000fe200087fe43f */
[----:B------:R-:W-:Y:S01]  /*e1e0*/  UMOV UR14, 0x0 ;  /* 0x00000000000e7882 */ /* 0x000fe20000000000 */
[----:B------:R-:W-:Y:S01]  /*e1f0*/  UMOV UR15, 0x14f00000 ;  /* 0x14f00000000f7882 */ /* 0x000fe20000000000 */
[----:B-1----:R-:W-:-:S05]  /*e200*/  LOP3.LUT R2, R2, 0x1, RZ, 0xc0, !PT ;  /* 0x0000000102027812 */ /* 0x002fca00078ec0ff */
[----:B------:R-:W-:-:S04]  /*e210*/  IMAD R2, R2, 0xa00, RZ ;  /* 0x00000a0002027824 */ /* 0x000fc800078e02ff */
[----:B------:R-:W-:Y:S02]  /*e220*/  IMAD R5, R4, 0x5000, R2 ;  /* 0x0000500004057824 */ /* 0x000fe400078e0202 */
[----:B------:R-:W1:Y:S03]  /*e230*/  S2R R2, SR_CgaCtaId ;  /* 0x0000000000027919 */ /* 0x000e660000008800 */
[----:B------:R-:W-:-:S05]  /*e240*/  LEA R5, R5, UR36, 0x1 ;  /* 0x0000002405057c11 */ /* 0x000fca000f8e08ff */
[----:B0-----:R-:W-:Y:S01]  /*e250*/  VIADD R7, R5, 0x24400 ;  /* 0x0002440005077836 */ /* 0x001fe20000000000 */
[----:B-1----:R-:W-:-:S05]  /*e260*/  LOP3.LUT R2, R2, 0x1, RZ, 0xc0, !PT ;  /* 0x0000000102027812 */ /* 0x002fca00078ec0ff */
[----:B------:R-:W-:-:S04]  /*e270*/  IMAD R2, R2, 0x28, RZ ;  /* 0x0000002802027824 */ /* 0x000fc800078e02ff */
[----:B------:R-:W-:-:S07]  /*e280*/  IMAD R2, R0, 0x50, R2 ;  /* 0x0000005000027824 */ /* 0x000fce00078e0202 */
.L_x_255:
        /* <DEDUP_REMOVED lines=8> */
[----:B------:R0:W-:Y:S02]  /*e310*/  UTMALDG.4D.MULTICAST [UR8], [UR4], UR6, desc[UR14] ;  /* 0x00000e08040073b4 */ /* 0x0001e40008019806 */
[----:B0-----:R-:W-:Y:S05]  /*e320*/  @P0 BRA.U.ANY `(.L_x_255) ;  /* 0xfffffffd00d80947 */ /* 0x001fea000393ffff */
[----:B------:R-:W-:Y:S01]  /*e330*/  IMAD.MOV.U32 R13, RZ, RZ, 0x40 ;  /* 0x00000040ff0d7424 */ /* 0x000fe200078e00ff */
[----:B------:R-:W-:Y:S01]  /*e340*/  PLOP3.LUT P0, PT, PT, PT, PT, 0x80, 0x0 ;  /* 0x000000000000781c */ /* 0x000fe20003f0f070 */
[----:B------:R-:W-:Y:S01]  /*e350*/  VIADD R7, R5, 0x26c00 ;  /* 0x00026c0005077836 */ /* 0x000fe20000000000 */
[----:B------:R-:W-:Y:S01]  /*e360*/  UMOV UR6, 0x30000 ;  /* 0x0003000000067882 */ /* 0x000fe20000000000 */
[----:B------:R-:W-:Y:S01]  /*e370*/  UMOV UR14, 0x0 ;  /* 0x00000000000e7882 */ /* 0x000fe20000000000 */
[----:B------:R-:W-:Y:S01]  /*e380*/  R2UR UR10, R13 ;  /* 0x000000000d0a72ca */ /* 0x000fe200000e0000 */
[----:B------:R-:W-:-:S14]  /*e390*/  UMOV UR15, 0x14f00000 ;  /* 0x14f00000000f7882 */ /* 0x000fdc0000000000 */
.L_x_256:
        /* <DEDUP_REMOVED lines=17> */
.L_x_257:
        /* <DEDUP_REMOVED lines=17> */
.L_x_258:
        /* <DEDUP_REMOVED lines=10> */
[----:B------:R-:W2:Y:S01]  /*e660*/  LDL.LU R7, [R1] ;  /* 0x0000000001077983 */ /* 0x000ea20000300800 */
[----:B------:R-:W-:Y:S01]  /*e670*/  LEA R2, R19, UR36, 0x3 ;  /* 0x0000002413027c11 */ /* 0x000fe2000f8e18ff */
[----:B------:R-:W-:Y:S01]  /*e680*/  BSSY B1, `(.L_x_259) ;  /* 0x0000004000017945 */ /* 0x000fe20003800000 */
[----:B--2---:R-:W-:-:S04]  /*e690*/  SHF.L.U32 R3, R7, 0x1f, RZ ;  /* 0x0000001f07037819 */ /* 0x004fc800000006ff */
[----:B------:R-:W0:Y:S02]  /*e6a0*/  SYNCS.PHASECHK.TRANS64.TRYWAIT P0, [R2+URZ+0x38860], R3 ;  /* 0x03886003020075a7 */ /* 0x000e24000800017f */
[----:B0-----:R-:W-:Y:S05]  /*e6b0*/  @!P0 BRA `(.L_x_260) ;  /* 0x0000003c00e48947 */ /* 0x001fea0003800000 */
.L_x_363:
[----:B------:R-:W-:Y:S05]  /*e6c0*/  BSYNC B1 ;  /* 0x0000000000017941 */ /* 0x000fea0003800000 */
.L_x_259:
[----:B------:R-:W1:Y:S02]  /*e6d0*/  S2R R5, SR_TID.X ;  /* 0x0000000000057919 */ /* 0x000e640000002100 */
[----:B-1----:R-:W-:-:S04]  /*e6e0*/  LOP3.LUT R5, R5, 0x7f, RZ, 0xc0, !PT ;  /* 0x0000007f05057812 */ /* 0x002fc800078ec0ff */
[----:B------:R-:W-:-:S13]  /*e6f0*/  ISETP.NE.AND P0, PT, R5, RZ, PT ;  /* 0x000000ff0500720c */ /* 0x000fda0003f05270 */
[----:B0-----:R-:W-:-:S04]  /*e700*/  @!P0 IMAD.MOV.U32 R3, RZ, RZ, 0xa000 ;  /* 0x0000a000ff038424 */ /* 0x001fc800078e00ff */
[----:B------:R0:W-:Y:S01]  /*e710*/  @!P0 SYNCS.ARRIVE.TRANS64 RZ, [R2+URZ+0x38850], R3 ;  /* 0x0388500302ff89a7 */ /* 0x0001e2000800003f */
[----:B------:R-:W-:Y:S05]  /*e720*/  @P1 BRA `(.L_x_261) ;  /* 0x0000000000041947 */ /* 0x000fea0003800000 */
[----:B------:R-:W-:Y:S01]  /*e730*/  BPT.TRAP 0x1 ;  /* 0x000000040000795c */ /* 0x000fe20000300000 */
.L_x_261:
[----:B------:R-:W-:Y:S01]  /*e740*/  LOP3.LUT P0, RZ, R18, 0x2, RZ, 0xc0, !PT ;  /* 0x0000000212ff7812 */ /* 0x000fe2000780c0ff */
[----:B------:R-:W-:-:S12]  /*e750*/  BSSY B1, `(.L_x_262) ;  /* 0x0000003000017945 */ /* 0x000fd80003800000 */
[----:B------:R-:W-:Y:S05]  /*e760*/  @P0 BRA `(.L_x_263) ;  /* 0x0000000000040947 */ /* 0x000fea0003800000 */
[----:B------:R-:W-:Y:S01]  /*e770*/  BPT.TRAP 0x1 ;  /* 0x000000040000795c */ /* 0x000fe20000300000 */
.L_x_263:
[----:B------:R-:W-:Y:S05]  /*e780*/  BSYNC B1 ;  /* 0x0000000000017941 */ /* 0x000fea0003800000 */
.L_x_262:
[----:B------:R-:W2:Y:S01]  /*e790*/  LDL.LU R5, [R1+0x4] ;  /* 0x0000040001057983 */ /* 0x000ea20000300800 */
[----:B0-----:R-:W0:Y:S01]  /*e7a0*/  S2R R3, SR_CgaCtaId ;  /* 0x0000000000037919 */ /* 0x001e220000008800 */
[----:B------:R-:W1:Y:S01]  /*e7b0*/  S2R R7, SR_CgaCtaId ;  /* 0x0000000000077919 */ /* 0x000e620000008800 */
[----:B------:R-:W-:Y:S01]  /*e7c0*/  R2UR UR10, R10 ;  /* 0x000000000a0a72ca */ /* 0x000fe200000e0000 */
[----:B------:R-:W-:Y:S01]  /*e7d0*/  UIADD3 UR4, UP0, UR38, 0x470, URZ ;  /* 0x0000047026047890 */ /* 0x000fe2000ff1e03f */
[----:B------:R-:W-:Y:S01]  /*e7e0*/  PLOP3.LUT P0, PT, PT, PT, PT, 0x80, 0x0 ;  /* 0x000000000000781c */ /* 0x000fe20003f0f070 */
[----:B------:R-:W-:Y:S01]  /*e7f0*/  VIADD R2, R2, 0x38850 ;  /* 0x0003885002027836 */ /* 0x000fe20000000000 */
[----:B------:R-:W-:Y:S01]  /*e800*/  UMOV UR6, 0x30000 ;  /* 0x0003000000067882 */ /* 0x000fe20000000000 */
[----:B------:R-:W-:Y:S01]  /*e810*/  UIADD3.X UR5, URZ, UR39, URZ, UP0, !UPT ;  /* 0x000000273f057290 */ /* 0x000fe200087fe43f */
[----:B0-----:R-:W-:-:S05]  /*e820*/  LOP3.LUT R3, R3, 0x1, RZ, 0xc0, !PT ;  /* 0x0000000103037812 */ /* 0x001fca00078ec0ff */
[----:B------:R-:W-:Y:S01]  /*e830*/  IMAD R3, R3, 0xa00, RZ ;  /* 0x00000a0003037824 */ /* 0x000fe200078e02ff */
[----:B-1----:R-:W-:-:S03]  /*e840*/  LOP3.LUT R7, R7, 0x1, RZ, 0xc0, !PT ;  /* 0x0000000107077812 */ /* 0x002fc600078ec0ff */
[----:B------:R-:W-:Y:S02]  /*e850*/  IMAD R3, R19, 0x5000, R3 ;  /* 0x0000500013037824 */ /* 0x000fe400078e0203 */
[----:B------:R-:W-:-:S03]  /*e860*/  IMAD R7, R7, 0x28, RZ ;  /* 0x0000002807077824 */ /* 0x000fc600078e02ff */
[----:B------:R-:W-:Y:S01]  /*e870*/  LEA R3, R3, UR36, 0x1 ;  /* 0x0000002403037c11 */ /* 0x000fe2000f8e08ff */
[----:B------:R-:W-:Y:S01]  /*e880*/  UMOV UR14, 0x0 ;  /* 0x00000000000e7882 */ /* 0x000fe20000000000 */
[----:B------:R-:W-:Y:S01]  /*e890*/  UMOV UR15, 0x14f00000 ;  /* 0x14f00000000f7882 */ /* 0x000fe20000000000 */
[----:B--2---:R-:W-:Y:S02]  /*e8a0*/  IMAD R5, R5, 0x50, R7 ;  /* 0x0000005005057824 */ /* 0x004fe400078e0207 */
[----:B------:R-:W-:-:S07]  /*e8b0*/  VIADD R7, R3, 0x400 ;  /* 0x0000040003077836 */ /* 0x000fce0000000000 */
.L_x_264:
        /* <DEDUP_REMOVED lines=10> */
[----:B------:R-:W-:Y:S01]  /*e960*/  R2UR UR10, R13 ;  /* 0x000000000d0a72ca */ /* 0x000fe200000e0000 */
[----:B------:R-:W-:Y:S01]  /*e970*/  VIADD R7, R3, 0x2c00 ;  /* 0x00002c0003077836 */ /* 0x000fe20000000000 */
[----:B------:R-:W-:Y:S01]  /*e980*/  PLOP3.LUT P0, PT, PT, PT, PT, 0x80, 0x0 ;  /* 0x000000000000781c */ /* 0x000fe20003f0f070 */
[----:B------:R-:W-:Y:S01]  /*e990*/  UMOV UR6, 0x30000 ;  /* 0x0003000000067882 */ /* 0x000fe20000000000 */
[----:B------:R-:W-:Y:S01]  /*e9a0*/  UMOV UR14, 0x0 ;  /* 0x00000000000e7882 */ /* 0x000fe20000000000 */
[----:B------:R-:W-:-:S10]  /*e9b0*/  UMOV UR15, 0x14f00000 ;  /* 0x14f00000000f7882 */ /* 0x000fd40000000000 */
.L_x_265:
        /* <DEDUP_REMOVED lines=16> */
.L_x_266:
        /* <DEDUP_REMOVED lines=16> */
.L_x_267:
        /* <DEDUP_REMOVED lines=10> */
[----:B------:R0:W-:Y:S01]  /*ec60*/  STL [R1+0x4], R0 ;  /* 0x0000040001007387 */ /* 0x0001e20000100800 */
[----:B------:R-:W-:-:S07]  /*ec70*/  IMAD.MOV.U32 R17, RZ, RZ, R6 ;  /* 0x000000ffff117224 */ /* 0x000fce00078e0006 */
.L_x_248:
[----:B------:R-:W-:Y:S05]  /*ec80*/  BSYNC B0 ;  /* 0x0000000000007941 */ /* 0x000fea0003800000 */
.L_x_247:
[----:B0-----:R-:W3:Y:S01]  /*ec90*/  LDL.LU R0, [R1+0x20] ;  /* 0x0000200001007983 */ /* 0x001ee20000300800 */
[----:B------:R-:W-:-:S03]  /*eca0*/  IMAD.MOV.U32 R19, RZ, RZ, R4 ;  /* 0x000000ffff137224 */ /* 0x000fc600078e0004 */
[----:B------:R4:W-:Y:S02]  /*ecb0*/  STL [R1], R8 ;  /* 0x0000000801007387 */ /* 0x0009e40000100800 */
[----:B---34-:R-:W-:-:S07]  /*ecc0*/  VIADD R0, R0, 0xfffffffd ;  /* 0xfffffffd00007836 */ /* 0x018fce0000000000 */
.L_x_246:
[----:B------:R-:W3:Y:S01]  /*ecd0*/  LDL.LU R2, [R1+0x18] ;  /* 0x0000180001027983 */ /* 0x000ee20000300800 */
[----:B------:R-:W-:Y:S01]  /*ece0*/  IMAD.MOV R9, RZ, RZ, -R9 ;  /* 0x000000ffff097224 */ /* 0x000fe200078e0a09 */
[----:B------:R-:W-:Y:S04]  /*ecf0*/  BSSY B0, `(.L_x_245) ;  /* 0x00001d8000007945 */ /* 0x000fe80003800000 */
[----:B---3--:R-:W-:-:S13]  /*ed00*/  ISETP.NE.AND P0, PT, R2, R9, PT ;  /* 0x000000090200720c */ /* 0x008fda0003f05270 */
[----:B------:R-:W-:Y:S05]  /*ed10*/  @!P0 BRA `(.L_x_268) ;  /* 0x0000001c00548947 */ /* 0x000fea0003800000 */
[----:B0-----:R-:W-:-:S07]  /*ed20*/  IMAD.MOV.U32 R6, RZ, RZ, R17 ;  /* 0x000000ffff067224 */ /* 0x001fce00078e0011 */
.L_x_311:
[----:B---3--:R-:W3:Y:S01]  /*ed30*/  LDL R2, [R1] ;  /* 0x0000000001027983 */ /* 0x008ee20000100800 */
[----:B------:R-:W-:Y:S01]  /*ed40*/  LOP3.LUT P1, RZ, R18, 0x8, RZ, 0xc0, !PT ;  /* 0x0000000812ff7812 */ /* 0x000fe2000782c0ff */
[----:B------:R-:W-:Y:S01]  /*ed50*/  VIADD R4, R19, 0x1 ;  /* 0x0000000113047836 */ /* 0x000fe20000000000 */
[----:B------:R-:W-:Y:S04]  /*ed60*/  BSSY B1, `(.L_x_269) ;  /* 0x00000e5000017945 */ /* 0x000fe80003800000 */
[----:B------:R-:W-:-:S04]  /*ed70*/  ISETP.NE.AND P0, PT, R4, 0x2, PT ;  /* 0x000000020400780c */ /* 0x000fc80003f05270 */
[----:B-1----:R-:W-:Y:S02]  /*ed80*/  SEL R5, RZ, 0x1, P0 ;  /* 0x00000001ff057807 */ /* 0x002fe40000000000 */
[----:B------:R-:W-:Y:S02]  /*ed90*/  SEL R4, R4, RZ, P0 ;  /* 0x000000ff04047207 */ /* 0x000fe40000000000 */
[----:B---3--:R-:W-:Y:S01]  /*eda0*/  LOP3.LUT R5, R2, R5, RZ, 0x3c, !PT ;  /* 0x0000000502057212 */ /* 0x008fe200078e3cff */
[----:B0-----:R-:W-:Y:S06]  /*edb0*/  @!P1 BRA `(.L_x_270) ;  /* 0x0000000c007c9947 */ /* 0x001fec0003800000 */
        /* <DEDUP_REMOVED lines=9> */
[----:B--2---:R-:W0:Y:S02]  /*ee50*/  @P0 LDC.64 R2, c[0x0][0x440] ;  /* 0x00011000ff020b82 */ /* 0x004e240000000a00 */
[----:B0-----:R-:W-:-:S04]  /*ee60*/  @P0 IMAD.HI.U32 R6, R0, R2, RZ ;  /* 0x0000000200060227 */ /* 0x001fc800078e00ff */
        /* <DEDUP_REMOVED lines=13> */
.L_x_271:
[----:B--2---:R-:W-:Y:S01]  /*ef40*/  LEA R3, R4, UR36, 0x3 ;  /* 0x0000002404037c11 */ /* 0x004fe2000f8e18ff */
[----:B------:R-:W-:Y:S01]  /*ef50*/  BSSY B2, `(.L_x_272) ;  /* 0x0000004000027945 */ /* 0x000fe20003800000 */
[----:B------:R-:W-:-:S04]  /*ef60*/  SHF.L.U32 R2, R5, 0x1f, RZ ;  /* 0x0000001f05027819 */ /* 0x000fc800000006ff */
[----:B------:R-:W1:Y:S02]  /*ef70*/  SYNCS.PHASECHK.TRANS64.TRYWAIT P0, [R3+URZ+0x38840], R2 ;  /* 0x03884002030075a7 */ /* 0x000e64000800017f */
[----:B-1----:R-:W-:Y:S05]  /*ef80*/  @!P0 BRA `(.L_x_273) ;  /* 0x0000003400c48947 */ /* 0x002fea0003800000 */
.L_x_364:
[----:B------:R-:W-:Y:S05]  /*ef90*/  BSYNC B2 ;  /* 0x0000000000027941 */ /* 0x000fea0003800000 */
.L_x_272:
[----:B0-----:R-:W0:Y:S01]  /*efa0*/  S2R R7, SR_TID.X ;  /* 0x0000000000077919 */ /* 0x001e220000002100 */
[----:B------:R-:W-:Y:S01]  /*efb0*/  UPRMT UR4, UR37, 0x9910, URZ ;  /* 0x0000991025047896 */ /* 0x000fe2000800003f */
[----:B0-----:R-:W-:-:S04]  /*efc0*/  LOP3.LUT R7, R7, 0x7f, RZ, 0xc0, !PT ;  /* 0x0000007f07077812 */ /* 0x001fc800078ec0ff */
[----:B------:R-:W-:-:S13]  /*efd0*/  ISETP.NE.AND P0, PT, R7, RZ, PT ;  /* 0x000000ff0700720c */ /* 0x000fda0003f05270 */
[----:B-1----:R-:W-:-:S04]  /*efe0*/  @!P0 IMAD.MOV.U32 R2, RZ, RZ, 0xa000 ;  /* 0x0000a000ff028424 */ /* 0x002fc800078e00ff */
[----:B------:R0:W-:Y:S02]  /*eff0*/  @!P0 SYNCS.ARRIVE.TRANS64 RZ, [R3+URZ+0x38830], R2 ;  /* 0x0388300203ff89a7 */ /* 0x0001e4000800003f */
[----:B0-----:R-:W-:-:S05]  /*f000*/  IMAD.U32 R2, RZ, RZ, UR4 ;  /* 0x00000004ff027e24 */ /* 0x001fca000f8e00ff */
[----:B------:R-:W-:-:S13]  /*f010*/  ISETP.NE.AND P1, PT, R2, 0x2, PT ;  /* 0x000000020200780c */ /* 0x000fda0003f25270 */
[----:B------:R-:W-:Y:S05]  /*f020*/  @P1 BRA `(.L_x_274) ;  /* 0x0000000000041947 */ /* 0x000fea0003800000 */
[----:B------:R-:W-:Y:S01]  /*f030*/  BPT.TRAP 0x1 ;  /* 0x000000040000795c */ /* 0x000fe20000300000 */
.L_x_274:
[----:B------:R-:W-:Y:S01]  /*f040*/  LOP3.LUT P0, RZ, R18, 0x2, RZ, 0xc0, !PT ;  /* 0x0000000212ff7812 */ /* 0x000fe2000780c0ff */
[----:B------:R-:W-:-:S12]  /*f050*/  BSSY B2, `(.L_x_275) ;  /* 0x0000003000027945 */ /* 0x000fd80003800000 */
[----:B------:R-:W-:Y:S05]  /*f060*/  @P0 BRA `(.L_x_276) ;  /* 0x0000000000040947 */ /* 0x000fea0003800000 */
[----:B------:R-:W-:Y:S01]  /*f070*/  BPT.TRAP 0x1 ;  /* 0x000000040000795c */ /* 0x000fe20000300000 */
.L_x_276:
[----:B------:R-:W-:Y:S05]  /*f080*/  BSYNC B2 ;  /* 0x0000000000027941 */ /* 0x000fea0003800000 */
.L_x_275:
[----:B------:R-:W0:Y:S01]  /*f090*/  S2R R2, SR_CgaCtaId ;  /* 0x0000000000027919 */ /* 0x000e220000008800 */
        /* <DEDUP_REMOVED lines=9> */
[----:B0-----:R-:W-:-:S05]  /*f130*/  LOP3.LUT R2, R2, 0x1, RZ, 0xc0, !PT ;  /* 0x0000000102027812 */ /* 0x001fca00078ec0ff */
[----:B------:R-:W-:-:S04]  /*f140*/  IMAD R2, R2, 0xa00, RZ ;  /* 0x00000a0002027824 */ /* 0x000fc800078e02ff */
[----:B------:R-:W-:Y:S02]  /*f150*/  IMAD R7, R4, 0x5000, R2 ;  /* 0x0000500004077824 */ /* 0x000fe400078e0202 */
[----:B------:R-:W0:Y:S03]  /*f160*/  S2R R2, SR_CgaCtaId ;  /* 0x0000000000027919 */ /* 0x000e260000008800 */
[----:B------:R-:W-:-:S05]  /*f170*/  LEA R7, R7, UR36, 0x1 ;  /* 0x0000002407077c11 */ /* 0x000fca000f8e08ff */
[----:B------:R-:W-:Y:S01]  /*f180*/  VIADD R9, R7, 0x24400 ;  /* 0x0002440007097836 */ /* 0x000fe20000000000 */
[----:B0-----:R-:W-:-:S05]  /*f190*/  LOP3.LUT R2, R2, 0x1, RZ, 0xc0, !PT ;  /* 0x0000000102027812 */ /* 0x001fca00078ec0ff */
[----:B------:R-:W-:-:S04]  /*f1a0*/  IMAD R2, R2, 0x28, RZ ;  /* 0x0000002802027824 */ /* 0x000fc800078e02ff */
[----:B------:R-:W-:-:S07]  /*f1b0*/  IMAD R2, R8, 0x50, R2 ;  /* 0x0000005008027824 */ /* 0x000fce00078e0202 */
.L_x_277:
        /* <DEDUP_REMOVED lines=17> */
.L_x_278:
        /* <DEDUP_REMOVED lines=17> */
.L_x_279:
        /* <DEDUP_REMOVED lines=17> */
.L_x_280:
        /* <DEDUP_REMOVED lines=16> */
.L_x_365:
[----:B------:R-:W-:Y:S05]  /*f5f0*/  BSYNC B2 ;  /* 0x0000000000027941 */ /* 0x000fea0003800000 */
.L_x_281:
[----:B------:R-:W1:Y:S02]  /*f600*/  S2R R7, SR_TID.X ;  /* 0x0000000000077919 */ /* 0x000e640000002100 */
[----:B-1----:R-:W-:-:S04]  /*f610*/  LOP3.LUT R7, R7, 0x7f, RZ, 0xc0, !PT ;  /* 0x0000007f07077812 */ /* 0x002fc800078ec0ff */
[----:B------:R-:W-:-:S13]  /*f620*/  ISETP.NE.AND P0, PT, R7, RZ, PT ;  /* 0x000000ff0700720c */ /* 0x000fda0003f05270 */
[----:B0-----:R-:W-:-:S04]  /*f630*/  @!P0 IMAD.MOV.U32 R3, RZ, RZ, 0xa000 ;  /* 0x0000a000ff038424 */ /* 0x001fc800078e00ff */
[----:B------:R0:W-:Y:S01]  /*f640*/  @!P0 SYNCS.ARRIVE.TRANS64 RZ, [R2+URZ+0x38850], R3 ;  /* 0x0388500302ff89a7 */ /* 0x0001e2000800003f */
[----:B------:R-:W-:Y:S05]  /*f650*/  @P1 BRA `(.L_x_283) ;  /* 0x0000000000041947 */ /* 0x000fea0003800000 */
[----:B------:R-:W-:Y:S01]  /*f660*/  BPT.TRAP 0x1 ;  /* 0x000000040000795c */ /* 0x000fe20000300000 */
.L_x_283:
[----:B------:R-:W-:Y:S01]  /*f670*/  LOP3.LUT P0, RZ, R18, 0x2, RZ, 0xc0, !PT ;  /* 0x0000000212ff7812 */ /* 0x000fe2000780c0ff */
[----:B------:R-:W-:-:S12]  /*f680*/  BSSY B2, `(.L_x_284) ;  /* 0x0000003000027945 */ /* 0x000fd80003800000 */
[----:B------:R-:W-:Y:S05]  /*f690*/  @P0 BRA `(.L_x_285) ;  /* 0x0000000000040947 */ /* 0x000fea0003800000 */
[----:B------:R-:W-:Y:S01]  /*f6a0*/  BPT.TRAP 0x1 ;  /* 0x000000040000795c */ /* 0x000fe20000300000 */
.L_x_285:
[----:B------:R-:W-:Y:S05]  /*f6b0*/  BSYNC B2 ;  /* 0x0000000000027941 */ /* 0x000fea0003800000 */
.L_x_284:
        /* <DEDUP_REMOVED lines=19> */
.L_x_286:
        /* <DEDUP_REMOVED lines=16> */
.L_x_287:
        /* <DEDUP_REMOVED lines=16> */
.L_x_288:
        /* <DEDUP_REMOVED lines=16> */
.L_x_289:
        /* <DEDUP_REMOVED lines=12> */
.L_x_270:
[----:B------:R-:W-:Y:S05]  /*fbb0*/  BSYNC B1 ;  /* 0x0000000000017941 */ /* 0x000fea0003800000 */
.L_x_269:
[----:B------:R-:W-:Y:S01]  /*fbc0*/  VIADD R19, R4, 0x1 ;  /* 0x0000000104137836 */ /* 0x000fe20000000000 */
[----:B------:R-:W-:Y:S01]  /*fbd0*/  LOP3.LUT P1, RZ, R18, 0x8, RZ, 0xc0, !PT ;  /* 0x0000000812ff7812 */ /* 0x000fe2000782c0ff */
[----:B------:R-:W-:Y:S03]  /*fbe0*/  BSSY B1, `(.L_x_290) ;  /* 0x00000e5000017945 */ /* 0x000fe60003800000 */
[----:B------:R-:W-:-:S04]  /*fbf0*/  ISETP.NE.AND P0, PT, R19, 0x2, PT ;  /* 0x000000021300780c */ /* 0x000fc80003f05270 */
[----:B------:R-:W-:Y:S02]  /*fc00*/  SEL R2, RZ, 0x1, P0 ;  /* 0x00000001ff027807 */ /* 0x000fe40000000000 */
[----:B------:R-:W-:Y:S02]  /*fc10*/  SEL R19, R19, RZ, P0 ;  /* 0x000000ff13137207 */ /* 0x000fe40000000000 */
[----:B------:R-:W-:-:S05]  /*fc20*/  LOP3.LUT R9, R5, R2, RZ, 0x3c, !PT ;  /* 0x0000000205097212 */ /* 0x000fca00078e3cff */
[----:B------:R1:W-:Y:S01]  /*fc30*/  STL [R1], R9 ;  /* 0x0000000901007387 */ /* 0x0003e20000100800 */
[----:B------:R-:W-:Y:S05]  /*fc40*/  @!P1 BRA `(.L_x_291) ;  /* 0x0000000c00789947 */ /* 0x000fea0003800000 */
[----:B------:R-:W-:Y:S01]  /*fc50*/  LOP3.LUT P1, RZ, R18, 0x4, RZ, 0xc0, !PT ;  /* 0x0000000412ff7812 */ /* 0x000fe2000782c0ff */
[----:B0-----:R-:W-:-:S12]  /*fc60*/  VIADD R8, R0, 0xffffffff ;  /* 0xffffffff00087836 */ /* 0x001fd80000000000 */
        /* <DEDUP_REMOVED lines=22> */
.L_x_292:
[----:B--2---:R-:W-:Y:S01]  /*fdd0*/  LEA R3, R19, UR36, 0x3 ;  /* 0x0000002413037c11 */ /* 0x004fe2000f8e18ff */
[----:B------:R-:W-:Y:S01]  /*fde0*/  BSSY B2, `(.L_x_293) ;  /* 0x0000004000027945 */ /* 0x000fe20003800000 */
[----:B------:R-:W-:-:S04]  /*fdf0*/  SHF.L.U32 R2, R9, 0x1f, RZ ;  /* 0x0000001f09027819 */ /* 0x000fc800000006ff */
[----:B------:R-:W2:Y:S02]  /*fe00*/  SYNCS.PHASECHK.TRANS64.TRYWAIT P0, [R3+URZ+0x38840], R2 ;  /* 0x03884002030075a7 */ /* 0x000ea4000800017f */
[----:B--2---:R-:W-:Y:S05]  /*fe10*/  @!P0 BRA `(.L_x_294) ;  /* 0x0000002800488947 */ /* 0x004fea0003800000 */
.L_x_366:
[----:B------:R-:W-:Y:S05]  /*fe20*/  BSYNC B2 ;  /* 0x0000000000027941 */ /* 0x000fea0003800000 */
.L_x_293:
[----:B0-----:R-:W0:Y:S01]  /*fe30*/  S2R R7, SR_TID.X ;  /* 0x0000000000077919 */ /* 0x001e220000002100 */
[----:B------:R-:W-:Y:S01]  /*fe40*/  UPRMT UR4, UR37, 0x9910, URZ ;  /* 0x0000991025047896 */ /* 0x000fe2000800003f */
[----:B0-----:R-:W-:-:S04]  /*fe50*/  LOP3.LUT R7, R7, 0x7f, RZ, 0xc0, !PT ;  /* 0x0000007f07077812 */ /* 0x001fc800078ec0ff */
[----:B------:R-:W-:-:S13]  /*fe60*/  ISETP.NE.AND P0, PT, R7, RZ, PT ;  /* 0x000000ff0700720c */ /* 0x000fda0003f05270 */
[----:B--2---:R-:W-:-:S04]  /*fe70*/  @!P0 IMAD.MOV.U32 R2, RZ, RZ, 0xa000 ;  /* 0x0000a000ff028424 */ /* 0x004fc800078e00ff */
[----:B------:R0:W-:Y:S02]  /*fe80*/  @!P0 SYNCS.ARRIVE.TRANS64 RZ, [R3+URZ+0x38830], R2 ;  /* 0x0388300203ff89a7 */ /* 0x0001e4000800003f */
[----:B0-----:R-:W-:-:S05]  /*fe90*/  IMAD.U32 R2, RZ, RZ, UR4 ;  /* 0x00000004ff027e24 */ /* 0x001fca000f8e00ff */
[----:B------:R-:W-:-:S13]  /*fea0*/  ISETP.NE.AND P1, PT, R2, 0x2, PT ;  /* 0x000000020200780c */ /* 0x000fda0003f25270 */
[----:B------:R-:W-:Y:S05]  /*feb0*/  @P1 BRA `(.L_x_295) ;  /* 0x0000000000041947 */ /* 0x000fea0003800000 */
[----:B------:R-:W-:Y:S01]  /*fec0*/  BPT.TRAP 0x1 ;  /* 0x000000040000795c */ /* 0x000fe20000300000 */
.L_x_295:
[----:B------:R-:W-:Y:S01]  /*fed0*/  LOP3.LUT P0, RZ, R18, 0x2, RZ, 0xc0, !PT ;  /* 0x0000000212ff7812 */ /* 0x000fe2000780c0ff */
[----:B------:R-:W-:-:S12]  /*fee0*/  BSSY B2, `(.L_x_296) ;  /* 0x0000003000027945 */ /* 0x000fd80003800000 */
[----:B------:R-:W-:Y:S05]  /*fef0*/  @P0 BRA `(.L_x_297) ;  /* 0x0000000000040947 */ /* 0x000fea0003800000 */
[----:B------:R-:W-:Y:S01]  /*ff00*/  BPT.TRAP 0x1 ;  /* 0x000000040000795c */ /* 0x000fe20000300000 */
.L_x_297:
[----:B------:R-:W-:Y:S05]  /*ff10*/  BSYNC B2 ;  /* 0x0000000000027941 */ /* 0x000fea0003800000 */
.L_x_296:
        /* <DEDUP_REMOVED lines=15> */
[----:B-1----:R-:W-:Y:S01]  /*10010*/  VIADD R9, R7, 0x24400 ;  /* 0x0002440007097836 */ /* 0x002fe20000000000 */
[----:B0-----:R-:W-:-:S05]  /*10020*/  LOP3.LUT R2, R2, 0x1, RZ, 0xc0, !PT ;  /* 0x0000000102027812 */ /* 0x001fca00078ec0ff */
[----:B------:R-:W-:-:S04]  /*10030*/  IMAD R2, R2, 0x28, RZ ;  /* 0x0000002802027824 */ /* 0x000fc800078e02ff */
[----:B------:R-:W-:-:S07]  /*10040*/  IMAD R2, R8, 0x50, R2 ;  /* 0x0000005008027824 */ /* 0x000fce00078e0202 */
.L_x_298:
        /* <DEDUP_REMOVED lines=17> */
.L_x_299:
        /* <DEDUP_REMOVED lines=17> */
.L_x_300:
        /* <DEDUP_REMOVED lines=17> */
.L_x_301:
        /* <DEDUP_REMOVED lines=10> */
[----:B------:R-:W-:Y:S01]  /*10420*/  SHF.L.U32 R5, R5, 0x1f, RZ ;  /* 0x0000001f05057819 */ /* 0x000fe200000006ff */
[----:B------:R-:W-:Y:S01]  /*10430*/  BSSY B2, `(.L_x_302) ;  /* 0x0000004000027945 */ /* 0x000fe20003800000 */
[----:B------:R-:W-:-:S04]  /*10440*/  LEA R2, R4, UR36, 0x3 ;  /* 0x0000002404027c11 */ /* 0x000fc8000f8e18ff */
[----:B------:R-:W0:Y:S02]  /*10450*/  SYNCS.PHASECHK.TRANS64.TRYWAIT P0, [R2+URZ+0x38860], R5 ;  /* 0x03886005020075a7 */ /* 0x000e24000800017f */
[----:B0-----:R-:W-:Y:S05]  /*10460*/  @!P0 BRA `(.L_x_303) ;  /* 0x0000002000c88947 */ /* 0x001fea0003800000 */
.L_x_367:
[----:B------:R-:W-:Y:S05]  /*10470*/  BSYNC B2 ;  /* 0x0000000000027941 */ /* 0x000fea0003800000 */
.L_x_302:
[----:B------:R-:W1:Y:S02]  /*10480*/  S2R R3, SR_TID.X ;  /* 0x0000000000037919 */ /* 0x000e640000002100 */
[----:B-1----:R-:W-:-:S04]  /*10490*/  LOP3.LUT R3, R3, 0x7f, RZ, 0xc0, !PT ;  /* 0x0000007f03037812 */ /* 0x002fc800078ec0ff */
[----:B------:R-:W-:-:S13]  /*104a0*/  ISETP.NE.AND P0, PT, R3, RZ, PT ;  /* 0x000000ff0300720c */ /* 0x000fda0003f05270 */
[----:B------:R-:W-:-:S04]  /*104b0*/  @!P0 IMAD.MOV.U32 R3, RZ, RZ, 0xa000 ;  /* 0x0000a000ff038424 */ /* 0x000fc800078e00ff */
[----:B------:R1:W-:Y:S01]  /*104c0*/  @!P0 SYNCS.ARRIVE.TRANS64 RZ, [R2+URZ+0x38850], R3 ;  /* 0x0388500302ff89a7 */ /* 0x0003e2000800003f */
[----:B------:R-:W-:Y:S05]  /*104d0*/  @P1 BRA `(.L_x_304) ;  /* 0x0000000000041947 */ /* 0x000fea0003800000 */
[----:B------:R-:W-:Y:S01]  /*104e0*/  BPT.TRAP 0x1 ;  /* 0x000000040000795c */ /* 0x000fe20000300000 */
.L_x_304:
[----:B------:R-:W-:Y:S01]  /*104f0*/  LOP3.LUT P0, RZ, R18, 0x2, RZ, 0xc0, !PT ;  /* 0x0000000212ff7812 */ /* 0x000fe2000780c0ff */
[----:B------:R-:W-:-:S12]  /*10500*/  BSSY B2, `(.L_x_305) ;  /* 0x0000003000027945 */ /* 0x000fd80003800000 */
[----:B------:R-:W-:Y:S05]  /*10510*/  @P0 BRA `(.L_x_306) ;  /* 0x0000000000040947 */ /* 0x000fea0003800000 */
[----:B------:R-:W-:Y:S01]  /*10520*/  BPT.TRAP 0x1 ;  /* 0x000000040000795c */ /* 0x000fe20000300000 */
.L_x_306:
[----:B------:R-:W-:Y:S05]  /*10530*/  BSYNC B2 ;  /* 0x0000000000027941 */ /* 0x000fea0003800000 */
.L_x_305:
[----:B0-----:R-:W2:Y:S01]  /*10540*/  LDL.LU R5, [R1+0x4] ;  /* 0x0000040001057983 */ /* 0x001ea20000300800 */
[----:B-1----:R-:W0:Y:S01]  /*10550*/  S2R R3, SR_CgaCtaId ;  /* 0x0000000000037919 */ /* 0x002e220000008800 */
        /* <DEDUP_REMOVED lines=17> */
.L_x_307:
        /* <DEDUP_REMOVED lines=16> */
.L_x_308:
        /* <DEDUP_REMOVED lines=16> */
.L_x_309:
        /* <DEDUP_REMOVED lines=16> */
.L_x_310:
        /* <DEDUP_REMOVED lines=12> */
.L_x_291:
[----:B------:R-:W-:Y:S05]  /*10a30*/  BSYNC B1 ;  /* 0x0000000000017941 */ /* 0x000fea0003800000 */
.L_x_290:
[C---:B------:R-:W-:Y:S01]  /*10a40*/  ISETP.GT.AND P0, PT, R0.reuse, 0x1, PT ;  /* 0x000000010000780c */ /* 0x040fe20003f04270 */
[----:B------:R-:W-:-:S12]  /*10a50*/  VIADD R0, R0, 0xfffffffe ;  /* 0xfffffffe00007836 */ /* 0x000fd80000000000 */
[----:B------:R-:W-:Y:S05]  /*10a60*/  @P0 BRA `(.L_x_311) ;  /* 0xffffffe000b00947 */ /* 0x000fea000383ffff */
.L_x_268:
[----:B------:R-:W-:Y:S05]  /*10a70*/  BSYNC B0 ;  /* 0x0000000000007941 */ /* 0x000fea0003800000 */
.L_x_245:
[----:B------:R-:W-:Y:S01]  /*10a80*/  LOP3.LUT P0, RZ, R18, 0x8, RZ, 0xc0, !PT ;  /* 0x0000000812ff7812 */ /* 0x000fe2000780c0ff */
[----:B------:R-:W-:-:S12]  /*10a90*/  BSSY B0, `(.L_x_312) ;  /* 0x0000065000007945 */ /* 0x000fd80003800000 */
[----:B------:R-:W-:Y:S05]  /*10aa0*/  @!P0 BRA `(.L_x_313) ;  /* 0x00000004008c8947 */ /* 0x000fea0003800000 */
[----:B---3--:R-:W3:Y:S01]  /*10ab0*/  LDL R2, [R1] ;  /* 0x0000000001027983 */ /* 0x008ee20000100800 */
[----:B------:R-:W-:Y:S01]  /*10ac0*/  LEA R0, R19, UR36, 0x3 ;  /* 0x0000002413007c11 */ /* 0x000fe2000f8e18ff */
[----:B------:R-:W-:Y:S01]  /*10ad0*/  BSSY B1, `(.L_x_314) ;  /* 0x0000004000017945 */ /* 0x000fe20003800000 */
[----:B---3--:R-:W-:-:S04]  /*10ae0*/  SHF.L.U32 R2, R2, 0x1f, RZ ;  /* 0x0000001f02027819 */ /* 0x008fc800000006ff */
[----:B------:R-:W3:Y:S02]  /*10af0*/  SYNCS.PHASECHK.TRANS64.TRYWAIT P0, [R0+URZ+0x38860], R2 ;  /* 0x03886002000075a7 */ /* 0x000ee4000800017f */
[----:B---3--:R-:W-:Y:S05]  /*10b00*/  @!P0 BRA `(.L_x_315) ;  /* 0x0000001c00348947 */ /* 0x008fea0003800000 */
.L_x_368:
[----:B------:R-:W-:Y:S05]  /*10b10*/  BSYNC B1 ;  /* 0x0000000000017941 */ /* 0x000fea0003800000 */
.L_x_314:
[----:B0-2---:R-:W0:Y:S01]  /*10b20*/  S2R R3, SR_TID.X ;  /* 0x0000000000037919 */ /* 0x005e220000002100 */
        /* <DEDUP_REMOVED lines=9> */
.L_x_316:
[----:B------:R-:W-:Y:S01]  /*10bc0*/  LOP3.LUT P0, RZ, R18, 0x2, RZ, 0xc0, !PT ;  /* 0x0000000212ff7812 */ /* 0x000fe2000780c0ff */
[----:B------:R-:W-:-:S12]  /*10bd0*/  BSSY B1, `(.L_x_317) ;  /* 0x0000003000017945 */ /* 0x000fd80003800000 */
[----:B------:R-:W-:Y:S05]  /*10be0*/  @P0 BRA `(.L_x_318) ;  /* 0x0000000000040947 */ /* 0x000fea0003800000 */
[----:B------:R-:W-:Y:S01]  /*10bf0*/  BPT.TRAP 0x1 ;  /* 0x000000040000795c */ /* 0x000fe20000300000 */
.L_x_318:
[----:B------:R-:W-:Y:S05]  /*10c00*/  BSYNC B1 ;  /* 0x0000000000017941 */ /* 0x000fea0003800000 */
.L_x_317:
[----:B------:R-:W2:Y:S01]  /*10c10*/  LDL R3, [R1+0x4] ;  /* 0x0000040001037983 */ /* 0x000ea20000100800 */
[----:B------:R-:W0:Y:S01]  /*10c20*/  S2R R2, SR_CgaCtaId ;  /* 0x0000000000027919 */ /* 0x000e220000008800 */
[----:B------:R-:W3:Y:S01]  /*10c30*/  S2R R4, SR_CgaCtaId ;  /* 0x0000000000047919 */ /* 0x000ee20000008800 */
[----:B------:R-:W-:Y:S01]  /*10c40*/  UIADD3 UR4, UP0, UR38, 0x470, URZ ;  /* 0x0000047026047890 */ /* 0x000fe2000ff1e03f */
[----:B------:R-:W-:Y:S01]  /*10c50*/  PLOP3.LUT P0, PT, PT, PT, PT, 0x80, 0x0 ;  /* 0x000000000000781c */ /* 0x000fe20003f0f070 */
[----:B------:R-:W-:Y:S01]  /*10c60*/  VIADD R0, R0, 0x38850 ;  /* 0x0003885000007836 */ /* 0x000fe20000000000 */
[----:B------:R-:W-:Y:S01]  /*10c70*/  UMOV UR6, 0x30000 ;  /* 0x0003000000067882 */ /* 0x000fe20000000000 */
[----:B------:R-:W-:Y:S01]  /*10c80*/  UIADD3.X UR5, URZ, UR39, URZ, UP0, !UPT ;  /* 0x000000273f057290 */ /* 0x000fe200087fe43f */
[----:B0-----:R-:W-:Y:S02]  /*10c90*/  LOP3.LUT R2, R2, 0x1, RZ, 0xc0, !PT ;  /* 0x0000000102027812 */ /* 0x001fe400078ec0ff */
[----:B---3--:R-:W-:-:S03]  /*10ca0*/  LOP3.LUT R4, R4, 0x1, RZ, 0xc0, !PT ;  /* 0x0000000104047812 */ /* 0x008fc600078ec0ff */
[----:B------:R-:W-:-:S04]  /*10cb0*/  IMAD R2, R2, 0xa00, RZ ;  /* 0x00000a0002027824 */ /* 0x000fc800078e02ff */
[----:B------:R-:W-:Y:S02]  /*10cc0*/  IMAD R2, R19, 0x5000, R2 ;  /* 0x0000500013027824 */ /* 0x000fe400078e0202 */
[----:B------:R-:W-:-:S03]  /*10cd0*/  IMAD R4, R4, 0x28, RZ ;  /* 0x0000002804047824 */ /* 0x000fc600078e02ff */
[----:B------:R-:W-:Y:S01]  /*10ce0*/  LEA R2, R2, UR36, 0x1 ;  /* 0x0000002402027c11 */ /* 0x000fe2000f8e08ff */
[----:B------:R-:W-:Y:S01]  /*10cf0*/  UMOV UR14, 0x0 ;  /* 0x00000000000e7882 */ /* 0x000fe20000000000 */
[----:B------:R-:W-:Y:S01]  /*10d00*/  UMOV UR15, 0x14f00000 ;  /* 0x14f00000000f7882 */ /* 0x000fe20000000000 */
[----:B------:R-:W-:Y:S01]  /*10d10*/  UMOV UR10, URZ ;  /* 0x0000003f000a7c82 */ /* 0x000fe20008000000 */
[----:B--2---:R-:W-:Y:S02]  /*10d20*/  IMAD R3, R3, 0x50, R4 ;  /* 0x0000005003037824 */ /* 0x004fe400078e0204 */
[----:B------:R-:W-:-:S07]  /*10d30*/  VIADD R4, R2, 0x400 ;  /* 0x0000040002047836 */ /* 0x000fce0000000000 */
.L_x_319:
        /* <DEDUP_REMOVED lines=10> */
[----:B------:R-:W-:Y:S01]  /*10de0*/  PLOP3.LUT P0, PT, PT, PT, PT, 0x80, 0x0 ;  /* 0x000000000000781c */ /* 0x000fe20003f0f070 */
[----:B------:R-:W-:Y:S01]  /*10df0*/  VIADD R4, R2, 0x2c00 ;  /* 0x00002c0002047836 */ /* 0x000fe20000000000 */
[----:B------:R-:W-:Y:S01]  /*10e00*/  UMOV UR6, 0x30000 ;  /* 0x0003000000067882 */ /* 0x000fe20000000000 */
[----:B------:R-:W-:Y:S01]  /*10e10*/  UMOV UR14, 0x0 ;  /* 0x00000000000e7882 */ /* 0x000fe20000000000 */
[----:B------:R-:W-:Y:S01]  /*10e20*/  UMOV UR15, 0x14f00000 ;  /* 0x14f00000000f7882 */ /* 0x000fe20000000000 */
[----:B------:R-:W-:-:S08]  /*10e30*/  UMOV UR10, 0x40 ;  /* 0x00000040000a7882 */ /* 0x000fd00000000000 */
.L_x_320:
        /* <DEDUP_REMOVED lines=16> */
.L_x_321:
        /* <DEDUP_REMOVED lines=16> */
.L_x_322:
        /* <DEDUP_REMOVED lines=9> */
[----:B----4-:R-:W-:Y:S05]  /*110d0*/  @P0 BRA.U.ANY `(.L_x_322) ;  /* 0xfffffffd00d80947 */ /* 0x010fea000393ffff */
.L_x_313:
[----:B------:R-:W-:Y:S05]  /*110e0*/  BSYNC B0 ;  /* 0x0000000000007941 */ /* 0x000fea0003800000 */
.L_x_312:
[----:B0-----:R-:W4:Y:S01]  /*110f0*/  LDL.LU R6, [R1+0x24] ;  /* 0x0000240001067983 */ /* 0x001f220000300800 */
[----:B------:R-:W-:Y:S01]  /*11100*/  VIADD R19, R19, 0x1 ;  /* 0x0000000113137836 */ /* 0x000fe20000000000 */
[----:B------:R-:W-:Y:S02]  /*11110*/  ULDC UR4, c[0x0][0xc34] ;  /* 0x00030d0000047ab9 */ /* 0x000fe40000000800 */
[----:B-1----:R-:W5:Y:S04]  /*11120*/  LDL.LU R5, [R1] ;  /* 0x0000000001057983 */ /* 0x002f680000300800 */
[----:B------:R-:W2:Y:S01]  /*11130*/  LDL.LU R4, [R1+0x2c] ;  /* 0x00002c0001047983 */ /* 0x000ea20000300800 */
[----:B------:R-:W-:-:S04]  /*11140*/  ISETP.NE.AND P0, PT, R19, 0x2, PT ;  /* 0x000000021300780c */ /* 0x000fc80003f05270 */
[----:B---3--:R-:W-:Y:S02]  /*11150*/  SEL R0, RZ, 0x1, P0 ;  /* 0x00000001ff007807 */ /* 0x008fe40000000000 */
[----:B------:R-:W-:Y:S01]  /*11160*/  SEL R19, R19, RZ, P0 ;  /* 0x000000ff13137207 */ /* 0x000fe20000000000 */
[----:B----4-:R-:W-:Y:S01]  /*11170*/  VIADD R6, R6, UR40 ;  /* 0x0000002806067c36 */ /* 0x010fe20008000000 */
[----:B-----5:R-:W-:-:S04]  /*11180*/  LOP3.LUT R5, R5, R0, RZ, 0x3c, !PT ;  /* 0x0000000005057212 */ /* 0x020fc800078e3cff */
[----:B------:R0:W-:Y:S01]  /*11190*/  STL [R1+0x24], R6 ;  /* 0x0000240601007387 */ /* 0x0001e20000100800 */
[----:B------:R-:W-:Y:S01]  /*111a0*/  ISETP.GE.AND P1, PT, R6, UR4, PT ;  /* 0x0000000406007c0c */ /* 0x000fe2000bf26270 */
[----:B--2---:R-:W-:-:S05]  /*111b0*/  VIADD R4, R4, 0x1 ;  /* 0x0000000104047836 */ /* 0x004fca0000000000 */
[----:B------:R0:W-:Y:S04]  /*111c0*/  STL [R1+0x2c], R4 ;  /* 0x00002c0401007387 */ /* 0x0001e80000100800 */
[----:B------:R0:W-:Y:S03]  /*111d0*/  STL [R1], R5 ;  /* 0x0000000501007387 */ /* 0x0001e60000100800 */
[----:B------:R-:W-:Y:S05]  /*111e0*/  @!P1 BRA `(.L_x_323) ;  /* 0xffffffb000349947 */ /* 0x000fea000383ffff */
[----:B------:R-:W-:-:S07]  /*111f0*/  LOP3.LUT R2, R4, 0x1, RZ, 0xc, !PT ;  /* 0x0000000104027812 */ /* 0x000fce00078e0cff */
.L_x_228:
[----:B0-----:R-:W0:Y:S01]  /*11200*/  S2R R3, SR_CgaCtaId ;  /* 0x0000000000037919 */ /* 0x001e220000008800 */
[----:B------:R-:W-:Y:S01]  /*11210*/  MOV R0, 0x400 ;  /* 0x0000040000007802 */ /* 0x000fe20000000f00 */
[----:B------:R-:W-:Y:S03]  /*11220*/  BSSY B0, `(.L_x_324) ;  /* 0x0000005000007945 */ /* 0x000fe60003800000 */
[----:B0-----:R-:W-:Y:S02]  /*11230*/  LEA R0, R3, R0, 0x18 ;  /* 0x0000000003007211 */ /* 0x001fe400078ec0ff */
[----:B------:R-:W-:-:S04]  /*11240*/  SHF.L.U32 R3, R2, 0x1f, RZ ;  /* 0x0000001f02037819 */ /* 0x000fc800000006ff */
[----:B------:R-:W0:Y:S02]  /*11250*/  SYNCS.PHASECHK.TRANS64.TRYWAIT P0, [R0+URZ+0x38820], R3 ;  /* 0x03882003000075a7 */ /* 0x000e24000800017f */
[----:B0-----:R-:W-:Y:S05]  /*11260*/  @!P0 BRA `(.L_x_325) ;  /* 0x0000001400708947 */ /* 0x001fea0003800000 */
.L_x_369:
[----:B------:R-:W-:Y:S05]  /*11270*/  BSYNC B0 ;  /* 0x0000000000007941 */ /* 0x000fea0003800000 */
.L_x_324:
[----:B------:R-:W-:-:S03]  /*11280*/  UMOV UR4, 0xffffffff ;  /* 0xffffffff00047882 */ /* 0x000fc60000000000 */
[----:B------:R-:W-:Y:S05]  /*11290*/  BRA.DIV UR4, `(.L_x_326) ;  /* 0x0000001604787947 */ /* 0x000fea000b800000 */
[----:B------:R-:W1:Y:S02]  /*112a0*/  S2R R2, SR_TID.X ;  /* 0x0000000000027919 */ /* 0x000e640000002100 */
[----:B-1----:R-:W-:-:S04]  /*112b0*/  SHF.R.U32.HI R2, RZ, 0x5, R2 ;  /* 0x00000005ff027819 */ /* 0x002fc80000011602 */
[----:B------:R-:W-:-:S05]  /*112c0*/  LOP3.LUT R2, R2, 0x3, RZ, 0xc0, !PT ;  /* 0x0000000302027812 */ /* 0x000fca00078ec0ff */
[----:B------:R1:W2:Y:S02]  /*112d0*/  SHFL.IDX PT, R14, R2, RZ, 0x1f ;  /* 0x00001fff020e7589 */ /* 0x0002a400000e0000 */
.L_x_372:
[----:B--2---:R-:W-:Y:S01]  /*112e0*/  ISETP.NE.AND P0, PT, R14, RZ, PT ;  /* 0x000000ff0e00720c */ /* 0x004fe20003f05270 */
[----:B------:R-:W-:-:S12]  /*112f0*/  BSSY B0, `(.L_x_327) ;  /* 0x0000027000007945 */ /* 0x000fd80003800000 */
[----:B------:R-:W-:Y:S05]  /*11300*/  @P0 BRA `(.L_x_328) ;  /* 0x0000000000940947 */ /* 0x000fea0003800000 */
[----:B------:R-:W-:-:S03]  /*11310*/  UMOV UR4, 0xffffffff ;  /* 0xffffffff00047882 */ /* 0x000fc60000000000 */
[----:B------:R-:W-:Y:S05]  /*11320*/  BRA.DIV UR4, `(.L_x_329) ;  /* 0x0000001604887947 */ /* 0x000fea000b800000 */
[----:B------:R-:W-:-:S13]  /*11330*/  ELECT P6, URZ, PT ;  /* 0x00000000003f782f */ /* 0x000fda00038c0000 */
.L_x_375:
        /* <DEDUP_REMOVED lines=8> */
.L_x_330:
[----:B------:R-:W2:Y:S01]  /*113c0*/  LDL.LU R7, [R1] ;  /* 0x0000000001077983 */ /* 0x000ea20000300800 */
[----:B------:R-:W-:Y:S02]  /*113d0*/  VIADD R2, R0, 0x38840 ;  /* 0x0003884000027836 */ /* 0x000fe40000000000 */
[C---:B0-----:R-:W-:Y:S02]  /*113e0*/  VIADD R3, R19.reuse, 0x1 ;  /* 0x0000000113037836 */ /* 0x041fe40000000000 */
[----:B------:R-:W-:-:S03]  /*113f0*/  IMAD R6, R19, 0x8, R2 ;  /* 0x0000000813067824 */ /* 0x000fc600078e0202 */
[----:B------:R-:W-:-:S04]  /*11400*/  ISETP.NE.AND P1, PT, R3, 0x2, PT ;  /* 0x000000020300780c */ /* 0x000fc80003f25270 */
[----:B------:R-:W-:Y:S02]  /*11410*/  SEL R4, RZ, 0x1, P1 ;  /* 0x00000001ff047807 */ /* 0x000fe40000800000 */
[----:B------:R-:W-:Y:S02]  /*11420*/  SEL R3, R3, RZ, P1 ;  /* 0x000000ff03037207 */ /* 0x000fe40000800000 */
[C---:B--2---:R-:W-:Y:S02]  /*11430*/  SHF.L.U32 R5, R7.reuse, 0x1f, RZ ;  /* 0x0000001f07057819 */ /* 0x044fe400000006ff */
[----:B------:R-:W-:Y:S01]  /*11440*/  LOP3.LUT R4, R7, R4, RZ, 0x3c, !PT ;  /* 0x0000000407047212 */ /* 0x000fe200078e3cff */
[----:B------:R-:W-:Y:S01]  /*11450*/  IMAD R7, R3, 0x8, R2 ;  /* 0x0000000803077824 */ /* 0x000fe200078e0202 */
[----:B------:R-:W0:Y:S02]  /*11460*/  SYNCS.PHASECHK.TRANS64.TRYWAIT P0, [R6+URZ], R5 ;  /* 0x00000005060075a7 */ /* 0x000e24000800017f */
[----:B------:R-:W-:Y:S01]  /*11470*/  SHF.L.U32 R2, R4, 0x1f, RZ ;  /* 0x0000001f04027819 */ /* 0x000fe200000006ff */
[----:B0-----:R-:W-:Y:S06]  /*11480*/  @!P0 BRA `(.L_x_331) ;  /* 0x0000001400508947 */ /* 0x001fec0003800000 */
.L_x_376:
[----:B------:R-:W1:Y:S02]  /*11490*/  SYNCS.PHASECHK.TRANS64.TRYWAIT P0, [R7+URZ], R2 ;  /* 0x00000002070075a7 */ /* 0x000e64000800017f */
[----:B-1----:R-:W-:Y:S05]  /*114a0*/  @!P0 BRA `(.L_x_332) ;  /* 0x00000014005c8947 */ /* 0x002fea0003800000 */
.L_x_377:
[----:B------:R-:W-:Y:S05]  /*114b0*/  @!P2 BRA `(.L_x_333) ;  /* 0x000000000004a947 */ /* 0x000fea0003800000 */
[----:B------:R-:W-:Y:S01]  /*114c0*/  BPT.TRAP 0x1 ;  /* 0x000000040000795c */ /* 0x000fe20000300000 */
.L_x_333:
[----:B------:R-:W-:-:S04]  /*114d0*/  VIADD R0, R0, 0x38860 ;  /* 0x0003886000007836 */ /* 0x000fc80000000000 */
[----:B------:R-:W-:-:S04]  /*114e0*/  IMAD R4, R19, 0x8, R0 ;  /* 0x0000000813047824 */ /* 0x000fc800078e0200 */
[----:B------:R-:W2:Y:S02]  /*114f0*/  SYNCS.PHASECHK.TRANS64.TRYWAIT P0, [R4+URZ], R5 ;  /* 0x00000005040075a7 */ /* 0x000ea4000800017f */
[----:B--2---:R-:W-:Y:S05]  /*11500*/  @!P0 BRA `(.L_x_334) ;  /* 0x0000001400588947 */ /* 0x004fea0003800000 */
.L_x_378:
[----:B------:R-:W-:-:S07]  /*11510*/  IMAD R3, R3, 0x8, R0 ;  /* 0x0000000803037824 */ /* 0x000fce00078e0200 */
.L_x_335:
[----:B---3--:R3:W4:Y:S02]  /*11520*/  SYNCS.PHASECHK.TRANS64.TRYWAIT P0, [R3+URZ], R2 ;  /* 0x00000002030075a7 */ /* 0x008724000800017f */
[----:B----4-:R-:W-:Y:S05]  /*11530*/  @!P0 NANOSLEEP.SYNCS 0x989680 ;  /* 0x009896800000895d */ /* 0x010fea0003900000 */
[----:B------:R-:W4:Y:S02]  /*11540*/  @!P0 SYNCS.PHASECHK.TRANS64 P0, [R3+URZ], R2 ;  /* 0x00000002030085a7 */ /* 0x000f24000800007f */
[----:B----4-:R-:W-:Y:S05]  /*11550*/  @!P0 BRA `(.L_x_335) ;  /* 0xfffffffc00f08947 */ /* 0x010fea000383ffff */
.L_x_328:
[----:B------:R-:W-:Y:S05]  /*11560*/  BSYNC B0 ;  /* 0x0000000000007941 */ /* 0x000fea0003800000 */
.L_x_327:
[----:B------:R-:W-:Y:S05]  /*11570*/  EXIT ;  /* 0x000000000000794d */ /* 0x000fea0003800000 */
.L_x_196:
[----:B0-----:R-:W-:-:S04]  /*11580*/  IMAD.U32 R3, RZ, RZ, UR36 ;  /* 0x00000024ff037e24 */ /* 0x001fc8000f8e00ff */
[----:B------:R0:W1:Y:S03]  /*11590*/  SYNCS.PHASECHK.TRANS64.TRYWAIT P1, [R3+URZ+0x38800], R0 ;  /* 0x03880000030075a7 */ /* 0x000066000802017f */
[----:B-1----:R-:W-:Y:S05]  /*115a0*/  @!P1 NANOSLEEP.SYNCS 0x989680 ;  /* 0x009896800000995d */ /* 0x002fea0003900000 */
[----:B------:R-:W1:Y:S02]  /*115b0*/  @!P1 SYNCS.PHASECHK.TRANS64 P1, [R3+URZ+0x38800], R0 ;  /* 0x03880000030095a7 */ /* 0x000e64000802007f */
[----:B-1----:R-:W-:Y:S05]  /*115c0*/  @!P1 BRA `(.L_x_196) ;  /* 0xfffffffc00ec9947 */ /* 0x002fea000383ffff */
[----:B------:R-:W-:Y:S05]  /*115d0*/  BRA `(.L_x_336) ;  /* 0xffffff0000647947 */ /* 0x000fea000383ffff */
.L_x_200:
[----:B-1----:R1:W2:Y:S02]  /*115e0*/  SYNCS.PHASECHK.TRANS64.TRYWAIT P1, [R0+URZ+0x38830], R3 ;  /* 0x03883003000075a7 */ /* 0x0022a4000802017f */
[----:B--2---:R-:W-:Y:S05]  /*115f0*/  @!P1 NANOSLEEP.SYNCS 0x989680 ;  /* 0x009896800000995d */ /* 0x004fea0003900000 */
[----:B------:R-:W2:Y:S02]  /*11600*/  @!P1 SYNCS.PHASECHK.TRANS64 P1, [R0+URZ+0x38830], R3 ;  /* 0x03883003000095a7 */ /* 0x000ea4000802007f */
[----:B--2---:R-:W-:Y:S05]  /*11610*/  @!P1 BRA `(.L_x_200) ;  /* 0xfffffffc00f09947 */ /* 0x004fea000383ffff */
[----:B------:R-:W-:Y:S05]  /*11620*/  BRA `(.L_x_199) ;  /* 0xffffff0000847947 */ /* 0x000fea000383ffff */
.L_x_206:
[----:B------:R-:W-:-:S13]  /*11630*/  R2UR UR4, R233 ;  /* 0x00000000e90472ca */ /* 0x000fda00000e0000 */
[----:B-1----:R-:W-:-:S04]  /*11640*/  IMAD.U32 R152, RZ, RZ, UR4 ;  /* 0x00000004ff987e24 */ /* 0x002fc8000f8e00ff */
[----:B------:R1:W2:Y:S03]  /*11650*/  SYNCS.PHASECHK.TRANS64.TRYWAIT P1, [R152+URZ+0x38830], R3 ;  /* 0x03883003980075a7 */ /* 0x0002a6000802017f */
[----:B--2---:R-:W-:Y:S05]  /*11660*/  @!P1 NANOSLEEP.SYNCS 0x989680 ;  /* 0x009896800000995d */ /* 0x004fea0003900000 */
[----:B------:R-:W2:Y:S02]  /*11670*/  @!P1 SYNCS.PHASECHK.TRANS64 P1, [R152+URZ+0x38830], R3 ;  /* 0x03883003980095a7 */ /* 0x000ea4000802007f */
[----:B--2---:R-:W-:Y:S05]  /*11680*/  @!P1 BRA `(.L_x_206) ;  /* 0xfffffffc00e89947 */ /* 0x004fea000383ffff */
[----:B------:R-:W-:Y:S05]  /*11690*/  BRA `(.L_x_205) ;  /* 0xffffff3800f47947 */ /* 0x000fea000383ffff */
.L_x_210:
[----:B0-----:R-:W-:-:S04]  /*116a0*/  IMAD.U32 R3, RZ, RZ, UR4 ;  /* 0x00000004ff037e24 */ /* 0x001fc8000f8e00ff */
[----:B------:R0:W2:Y:S03]  /*116b0*/  SYNCS.PHASECHK.TRANS64.TRYWAIT P1, [R3+URZ+0x38850], R0 ;  /* 0x03885000030075a7 */ /* 0x0000a6000802017f */
[----:B--2---:R-:W-:Y:S05]  /*116c0*/  @!P1 NANOSLEEP.SYNCS 0x989680 ;  /* 0x009896800000995d */ /* 0x004fea0003900000 */
[----:B------:R-:W2:Y:S02]  /*116d0*/  @!P1 SYNCS.PHASECHK.TRANS64 P1, [R3+URZ+0x38850], R0 ;  /* 0x03885000030095a7 */ /* 0x000ea4000802007f */
[----:B--2---:R-:W-:Y:S05]  /*116e0*/  @!P1 BRA `(.L_x_210) ;  /* 0xfffffffc00ec9947 */ /* 0x004fea000383ffff */
[----:B------:R-:W-:Y:S05]  /*116f0*/  BRA `(.L_x_209) ;  /* 0xffffff6400147947 */ /* 0x000fea000383ffff */
.L_x_217:
[----:B-1----:R-:W-:-:S04]  /*11700*/  IMAD.U32 R7, RZ, RZ, UR9 ;  /* 0x00000009ff077e24 */ /* 0x002fc8000f8e00ff */
[----:B------:R1:W2:Y:S03]  /*11710*/  SYNCS.PHASECHK.TRANS64.TRYWAIT P1, [R7+URZ+0x38850], R0 ;  /* 0x03885000070075a7 */ /* 0x0002a6000802017f */
[----:B--2---:R-:W-:Y:S05]  /*11720*/  @!P1 NANOSLEEP.SYNCS 0x989680 ;  /* 0x009896800000995d */ /* 0x004fea0003900000 */
[----:B------:R-:W2:Y:S02]  /*11730*/  @!P1 SYNCS.PHASECHK.TRANS64 P1, [R7+URZ+0x38850], R0 ;  /* 0x03885000070095a7 */ /* 0x000ea4000802007f */
[----:B--2---:R-:W-:Y:S05]  /*11740*/  @!P1 BRA `(.L_x_217) ;  /* 0xfffffffc00ec9947 */ /* 0x004fea000383ffff */
[----:B------:R-:W-:Y:S05]  /*11750*/  BRA `(.L_x_216) ;  /* 0xffffff7c00407947 */ /* 0x000fea000383ffff */
.L_x_232:
[----:B------:R-:W0:Y:S01]  /*11760*/  S2R R5, SR_TID.X ;  /* 0x0000000000057919 */ /* 0x000e220000002100 */
[----:B------:R-:W-:Y:S01]  /*11770*/  BSSY B0, `(.L_x_337) ;  /* 0x000000a000007945 */ /* 0x000fe20003800000 */
[----:B------:R-:W-:Y:S02]  /*11780*/  IMAD.MOV.U32 R12, RZ, RZ, RZ ;  /* 0x000000ffff0c7224 */ /* 0x000fe400078e00ff */
[----:B------:R-:W-:Y:S02]  /*11790*/  IMAD.MOV.U32 R11, RZ, RZ, 0x1f ;  /* 0x0000001fff0b7424 */ /* 0x000fe400078e00ff */
[----:B------:R-:W-:Y:S01]  /*117a0*/  IMAD.MOV.U32 R15, RZ, RZ, -0x1 ;  /* 0xffffffffff0f7424 */ /* 0x000fe200078e00ff */
[----:B0-----:R-:W-:-:S04]  /*117b0*/  SHF.R.U32.HI R5, RZ, 0x5, R5 ;  /* 0x00000005ff057819 */ /* 0x001fc80000011605 */
[----:B------:R-:W-:-:S05]  /*117c0*/  LOP3.LUT R5, R5, 0x3, RZ, 0xc0, !PT ;  /* 0x0000000305057812 */ /* 0x000fca00078ec0ff */
[----:B------:R-:W-:-:S07]  /*117d0*/  IMAD.MOV.U32 R13, RZ, RZ, R5 ;  /* 0x000000ffff0d7224 */ /* 0x000fce00078e0005 */
[----:B-1----:R-:W-:Y:S05]  /*117e0*/  WARPSYNC.COLLECTIVE R15, `(.L_x_338) ;  /* 0x000000000f087348 */ /* 0x002fea0003c00000 */
[----:B------:R0:W2:Y:S02]  /*117f0*/  SHFL.IDX P6, R14, R13, R12, R11 ;  /* 0x0000000c0d0e7389 */ /* 0x0000a400000c000b */
[----:B012---:R-:W-:Y:S01]  /*11800*/  ENDCOLLECTIVE ;  /* 0x000000000000791b */ /* 0x007fe20003800000 */
.L_x_338:
[----:B------:R-:W-:Y:S05]  /*11810*/  BSYNC B0 ;  /* 0x0000000000007941 */ /* 0x000fea0003800000 */
.L_x_337:
[----:B------:R-:W-:Y:S05]  /*11820*/  BRA `(.L_x_339) ;  /* 0xffffffb0006c7947 */ /* 0x000fea000383ffff */
.L_x_234:
[----:B------:R-:W-:Y:S01]  /*11830*/  BSSY B0, `(.L_x_340) ;  /* 0x0000006000007945 */ /* 0x000fe20003800000 */
[----:B------:R-:W-:-:S07]  /*11840*/  IMAD.MOV.U32 R15, RZ, RZ, -0x1 ;  /* 0xffffffffff0f7424 */ /* 0x000fce00078e00ff */
[----:B01----:R-:W-:Y:S05]  /*11850*/  WARPSYNC.COLLECTIVE R15, `(.L_x_341) ;  /* 0x000000000f0c7348 */ /* 0x003fea0003c00000 */
[----:B------:R-:W-:Y:S02]  /*11860*/  ELECT P6, UR62, PT ;  /* 0x00000000003e782f */ /* 0x000fe400038c0000 */
[----:B------:R-:W-:Y:S01]  /*11870*/  MOV R14, UR62 ;  /* 0x0000003e000e7c02 */ /* 0x000fe20008000f00 */
[----:B01----:R-:W-:Y:S10]  /*11880*/  ENDCOLLECTIVE ;  /* 0x000000000000791b */ /* 0x003ff40003800000 */
.L_x_341:
[----:B------:R-:W-:Y:S05]  /*11890*/  BSYNC B0 ;  /* 0x0000000000007941 */ /* 0x000fea0003800000 */
.L_x_340:
[----:B------:R-:W-:Y:S05]  /*118a0*/  BRA `(.L_x_342) ;  /* 0xffffffb0006c7947 */ /* 0x000fea000383ffff */
.L_x_236:
[----:B---3--:R3:W4:Y:S02]  /*118b0*/  SYNCS.PHASECHK.TRANS64.TRYWAIT P0, [R2+URZ+0x38840], R3 ;  /* 0x03884003020075a7 */ /* 0x008724000800017f */
[----:B----4-:R-:W-:Y:S05]  /*118c0*/  @!P0 NANOSLEEP.SYNCS 0x989680 ;  /* 0x009896800000895d */ /* 0x010fea0003900000 */
[----:B------:R-:W4:Y:S02]  /*118d0*/  @!P0 SYNCS.PHASECHK.TRANS64 P0, [R2+URZ+0x38840], R3 ;  /* 0x03884003020085a7 */ /* 0x000f24000800007f */
[----:B----4-:R-:W-:Y:S05]  /*118e0*/  @!P0 BRA `(.L_x_236) ;  /* 0xfffffffc00f08947 */ /* 0x010fea000383ffff */
[----:B------:R-:W-:Y:S05]  /*118f0*/  BRA `(.L_x_343) ;  /* 0xffffffb000c47947 */ /* 0x000fea000383ffff */
.L_x_240:
[----:B------:R0:W5:Y:S01]  /*11900*/  LDL R10, [R1+0x10] ;  /* 0x00001000010a7983 */ /* 0x0001620000100800 */
[----:B------:R-:W-:Y:S02]  /*11910*/  IMAD.MOV.U32 R13, RZ, RZ, R3 ;  /* 0x000000ffff0d7224 */ /* 0x000fe400078e0003 */
[----:B------:R-:W-:Y:S01]  /*11920*/  IMAD.MOV.U32 R12, RZ, RZ, RZ ;  /* 0x000000ffff0c7224 */ /* 0x000fe200078e00ff */
[----:B------:R-:W1:Y:S01]  /*11930*/  S2R R7, SR_TID.X ;  /* 0x0000000000077919 */ /* 0x000e620000002100 */
[----:B------:R-:W-:Y:S02]  /*11940*/  IMAD.MOV.U32 R11, RZ, RZ, 0x181f ;  /* 0x0000181fff0b7424 */ /* 0x000fe400078e00ff */
[----:B------:R-:W-:-:S07]  /*11950*/  IMAD.MOV.U32 R15, RZ, RZ, -0x1 ;  /* 0xffffffffff0f7424 */ /* 0x000fce00078e00ff */
[----:B01---5:R-:W-:Y:S05]  /*11960*/  WARPSYNC.COLLECTIVE R15, `(.L_x_344) ;  /* 0x000000000f087348 */ /* 0x023fea0003c00000 */
[----:B------:R2:W3:Y:S02]  /*11970*/  SHFL.IDX P6, R14, R13, R12, R11 ;  /* 0x0000000c0d0e7389 */ /* 0x0004e400000c000b */
[----:B0123-5:R-:W-:Y:S01]  /*11980*/  ENDCOLLECTIVE ;  /* 0x000000000000791b */ /* 0x02ffe20003800000 */
.L_x_344:
[----:B------:R-:W-:Y:S02]  /*11990*/  IMAD.MOV.U32 R13, RZ, RZ, R4 ;  /* 0x000000ffff0d7224 */ /* 0x000fe400078e0004 */
[----:B------:R-:W-:Y:S01]  /*119a0*/  IMAD.MOV.U32 R6, RZ, RZ, R14 ;  /* 0x000000ffff067224 */ /* 0x000fe200078e000e */
[----:B------:R-:W-:-:S07]  /*119b0*/  LOP3.LUT R7, R7, 0x7f, RZ, 0xc0, !PT ;  /* 0x0000007f07077812 */ /* 0x000fce00078ec0ff */
[----:B------:R-:W-:Y:S05]  /*119c0*/  WARPSYNC.COLLECTIVE R15, `(.L_x_345) ;  /* 0x000000000f087348 */ /* 0x000fea0003c00000 */
[----:B------:R0:W1:Y:S02]  /*119d0*/  SHFL.IDX P6, R14, R13, R12, R11 ;  /* 0x0000000c0d0e7389 */ /* 0x00006400000c000b */
[----:B01----:R-:W-:Y:S01]  /*119e0*/  ENDCOLLECTIVE ;  /* 0x000000000000791b */ /* 0x003fe20003800000 */
.L_x_345:
[----:B------:R-:W-:Y:S01]  /*119f0*/  ULDC UR4, c[0x0][0x288] ;  /* 0x0000a20000047ab9 */ /* 0x000fe20000000800 */
[----:B------:R-:W-:Y:S01]  /*11a00*/  ULDC.64 UR6, c[0x0][0x208] ;  /* 0x0000820000067ab9 */ /* 0x000fe20000000a00 */
[----:B------:R-:W-:Y:S01]  /*11a10*/  SHF.R.U32.HI R0, RZ, 0x3, R7 ;  /* 0x00000003ff007819 */ /* 0x000fe20000011607 */
[----:B------:R-:W-:-:S04]  /*11a20*/  IMAD R2, R8, UR4, RZ ;  /* 0x0000000408027c24 */ /* 0x000fc8000f8e02ff */
        /* <DEDUP_REMOVED lines=8> */
[----:B------:R-:W-:-:S04]  /*11ab0*/  @!P2 LOP3.LUT R7, R7, R6, RZ, 0x3c, !PT ;  /* 0x000000060707a212 */ /* 0x000fc800078e3cff */
[----:B------:R-:W-:-:S04]  /*11ac0*/  @!P2 LOP3.LUT R6, R7, R6, RZ, 0x3c, !PT ;  /* 0x000000060706a212 */ /* 0x000fc800078e3cff */
[----:B------:R-:W-:-:S05]  /*11ad0*/  @!P2 LOP3.LUT R7, R7, R6, RZ, 0x3c, !PT ;  /* 0x000000060707a212 */ /* 0x000fca00078e3cff */
[----:B------:R-:W-:Y:S01]  /*11ae0*/  @!PT LDS RZ, [RZ] ;  /* 0x00000000fffff984 */ /* 0x000fe20000000800 */
[----:B------:R-:W-:Y:S01]  /*11af0*/  @!PT LDS RZ, [RZ] ;  /* 0x00000000fffff984 */ /* 0x000fe20000000800 */
[----:B------:R-:W-:Y:S01]  /*11b00*/  @!PT LDS RZ, [RZ] ;  /* 0x00000000fffff984 */ /* 0x000fe20000000800 */
[----:B------:R0:W-:Y:S04]  /*11b10*/  @!P2 LDGSTS.E.BYPASS.LTC128B.128 [R10+0x14400], desc[UR6][R6.64], !P4 ;  /* 0x14400000060aafae */ /* 0x0001e8000e101d46 */
[----:B------:R0:W-:Y:S04]  /*11b20*/  @!P2 LDGSTS.E.BYPASS.LTC128B.128 [R10+0x18400], desc[UR6][R6.64+0x80], !P3 ;  /* 0x18400080060aafae */ /* 0x0001e8000d901d46 */
[----:B------:R0:W-:Y:S04]  /*11b30*/  @!P2 LDGSTS.E.BYPASS.LTC128B.128 [R10+0x1c400], desc[UR6][R6.64+0x100], !P0 ;  /* 0x1c400100060aafae */ /* 0x0001e8000c101d46 */
[----:B------:R0:W-:Y:S01]  /*11b40*/  @!P2 LDGSTS.E.BYPASS.LTC128B.128 [R10+0x20400], desc[UR6][R6.64+0x180], !P1 ;  /* 0x20400180060aafae */ /* 0x0001e2000c901d46 */
[----:B------:R-:W-:Y:S01]  /*11b50*/  ISETP.GE.AND P2, PT, R5, R2, PT ;  /* 0x000000020500720c */ /* 0x000fe20003f46270 */
[----:B------:R-:W-:-:S12]  /*11b60*/  VIADD R5, R0, 0x20 ;  /* 0x0000002000057836 */ /* 0x000fd80000000000 */
[----:B0-----:R-:W-:Y:S05]  /*11b70*/  WARPSYNC.COLLECTIVE R15, `(.L_x_346) ;  /* 0x000000000f087348 */ /* 0x001fea0003c00000 */
[----:B------:R1:W2:Y:S02]  /*11b80*/  SHFL.IDX P6, R14, R13, R12, R11 ;  /* 0x0000000c0d0e7389 */ /* 0x0002a400000c000b */
[----:B012---:R-:W-:Y:S01]  /*11b90*/  ENDCOLLECTIVE ;  /* 0x000000000000791b */ /* 0x007fe20003800000 */
.L_x_346:
[----:B------:R-:W-:Y:S02]  /*11ba0*/  IMAD.MOV.U32 R13, RZ, RZ, R4 ;  /* 0x000000ffff0d7224 */ /* 0x000fe400078e0004 */
[----:B------:R-:W-:-:S07]  /*11bb0*/  IMAD.MOV.U32 R6, RZ, RZ, R14 ;  /* 0x000000ffff067224 */ /* 0x000fce00078e000e */
[----:B------:R-:W-:Y:S05]  /*11bc0*/  WARPSYNC.COLLECTIVE R15, `(.L_x_347) ;  /* 0x000000000f087348 */ /* 0x000fea0003c00000 */
[----:B------:R0:W1:Y:S02]  /*11bd0*/  SHFL.IDX P6, R14, R13, R12, R11 ;  /* 0x0000000c0d0e7389 */ /* 0x00006400000c000b */
[----:B01----:R-:W-:Y:S01]  /*11be0*/  ENDCOLLECTIVE ;  /* 0x000000000000791b */ /* 0x003fe20003800000 */
.L_x_347:
[----:B------:R-:W-:Y:S01]  /*11bf0*/  ULDC.64 UR4, c[0x0][0x208] ;  /* 0x0000820000047ab9 */ /* 0x000fe20000000a00 */
[----:B------:R-:W-:Y:S02]  /*11c00*/  IMAD.MOV.U32 R13, RZ, RZ, R3 ;  /* 0x000000ffff0d7224 */ /* 0x000fe400078e0003 */
[----:B------:R-:W-:Y:S02]  /*11c10*/  IMAD.MOV.U32 R12, RZ, RZ, 0x2 ;  /* 0x00000002ff0c7424 */ /* 0x000fe400078e00ff */
[----:B------:R-:W-:-:S05]  /*11c20*/  IMAD.MOV.U32 R7, RZ, RZ, R14 ;  /* 0x000000ffff077224 */ /* 0x000fca00078e000e */
        /* <DEDUP_REMOVED lines=17> */
.L_x_348:
[----:B------:R-:W-:Y:S02]  /*11d40*/  IMAD.MOV.U32 R13, RZ, RZ, R4 ;  /* 0x000000ffff0d7224 */ /* 0x000fe400078e0004 */
[----:B------:R-:W-:-:S07]  /*11d50*/  IMAD.MOV.U32 R6, RZ, RZ, R14 ;  /* 0x000000ffff067224 */ /* 0x000fce00078e000e */
[----:B------:R-:W-:Y:S05]  /*11d60*/  WARPSYNC.COLLECTIVE R15, `(.L_x_349) ;  /* 0x000000000f087348 */ /* 0x000fea0003c00000 */
[----:B------:R0:W1:Y:S02]  /*11d70*/  SHFL.IDX P6, R14, R13, R12, R11 ;  /* 0x0000000c0d0e7389 */ /* 0x00006400000c000b */
[----:B01----:R-:W-:Y:S01]  /*11d80*/  ENDCOLLECTIVE ;  /* 0x000000000000791b */ /* 0x003fe20003800000 */
.L_x_349:
        /* <DEDUP_REMOVED lines=21> */
.L_x_350:
[----:B------:R-:W-:Y:S02]  /*11ee0*/  IMAD.MOV.U32 R13, RZ, RZ, R4 ;  /* 0x000000ffff0d7224 */ /* 0x000fe400078e0004 */
[----:B------:R-:W-:-:S07]  /*11ef0*/  IMAD.MOV.U32 R6, RZ, RZ, R14 ;  /* 0x000000ffff067224 */ /* 0x000fce00078e000e */
[----:B------:R-:W-:Y:S05]  /*11f00*/  WARPSYNC.COLLECTIVE R15, `(.L_x_351) ;  /* 0x000000000f087348 */ /* 0x000fea0003c00000 */
[----:B------:R0:W1:Y:S02]  /*11f10*/  SHFL.IDX P6, R14, R13, R12, R11 ;  /* 0x0000000c0d0e7389 */ /* 0x00006400000c000b */
[----:B01----:R-:W-:Y:S01]  /*11f20*/  ENDCOLLECTIVE ;  /* 0x000000000000791b */ /* 0x003fe20003800000 */
.L_x_351:
        /* <DEDUP_REMOVED lines=21> */
.L_x_352:
[----:B------:R-:W-:Y:S02]  /*12080*/  IMAD.MOV.U32 R13, RZ, RZ, R4 ;  /* 0x000000ffff0d7224 */ /* 0x000fe400078e0004 */
[----:B------:R-:W-:-:S07]  /*12090*/  IMAD.MOV.U32 R6, RZ, RZ, R14 ;  /* 0x000000ffff067224 */ /* 0x000fce00078e000e */
[----:B------:R-:W-:Y:S05]  /*120a0*/  WARPSYNC.COLLECTIVE R15, `(.L_x_353) ;  /* 0x000000000f087348 */ /* 0x000fea0003c00000 */
[----:B------:R0:W1:Y:S02]  /*120b0*/  SHFL.IDX P6, R14, R13, R12, R11 ;  /* 0x0000000c0d0e7389 */ /* 0x00006400000c000b */
[----:B01----:R-:W-:Y:S01]  /*120c0*/  ENDCOLLECTIVE ;  /* 0x000000000000791b */ /* 0x003fe20003800000 */
.L_x_353:
        /* <DEDUP_REMOVED lines=21> */
.L_x_354:
[----:B------:R-:W-:Y:S02]  /*12220*/  IMAD.MOV.U32 R13, RZ, RZ, R4 ;  /* 0x000000ffff0d7224 */ /* 0x000fe400078e0004 */
[----:B------:R-:W-:-:S07]  /*12230*/  IMAD.MOV.U32 R6, RZ, RZ, R14 ;  /* 0x000000ffff067224 */ /* 0x000fce00078e000e */
[----:B------:R-:W-:Y:S05]  /*12240*/  WARPSYNC.COLLECTIVE R15, `(.L_x_355) ;  /* 0x000000000f087348 */ /* 0x000fea0003c00000 */
[----:B------:R0:W1:Y:S02]  /*12250*/  SHFL.IDX P6, R14, R13, R12, R11 ;  /* 0x0000000c0d0e7389 */ /* 0x00006400000c000b */
[----:B01----:R-:W-:Y:S01]  /*12260*/  ENDCOLLECTIVE ;  /* 0x000000000000791b */ /* 0x003fe20003800000 */
.L_x_355:
        /* <DEDUP_REMOVED lines=20> */
.L_x_356:
[----:B------:R-:W-:Y:S02]  /*123b0*/  IMAD.MOV.U32 R13, RZ, RZ, R4 ;  /* 0x000000ffff0d7224 */ /* 0x000fe400078e0004 */
[----:B------:R-:W-:-:S07]  /*123c0*/  IMAD.MOV.U32 R6, RZ, RZ, R14 ;  /* 0x000000ffff067224 */ /* 0x000fce00078e000e */
[----:B------:R-:W-:Y:S05]  /*123d0*/  WARPSYNC.COLLECTIVE R15, `(.L_x_357) ;  /* 0x000000000f087348 */ /* 0x000fea0003c00000 */
[----:B------:R0:W1:Y:S02]  /*123e0*/  SHFL.IDX P6, R14, R13, R12, R11 ;  /* 0x0000000c0d0e7389 */ /* 0x00006400000c000b */
[----:B01----:R-:W-:Y:S01]  /*123f0*/  ENDCOLLECTIVE ;  /* 0x000000000000791b */ /* 0x003fe20003800000 */
.L_x_357:
        /* <DEDUP_REMOVED lines=19> */
.L_x_358:
[----:B------:R-:W-:Y:S02]  /*12530*/  IMAD.MOV.U32 R13, RZ, RZ, R4 ;  /* 0x000000ffff0d7224 */ /* 0x000fe400078e0004 */
[----:B------:R-:W-:-:S07]  /*12540*/  IMAD.MOV.U32 R5, RZ, RZ, R14 ;  /* 0x000000ffff057224 */ /* 0x000fce00078e000e */
[----:B------:R-:W-:Y:S05]  /*12550*/  WARPSYNC.COLLECTIVE R15, `(.L_x_359) ;  /* 0x000000000f087348 */ /* 0x000fea0003c00000 */
[----:B------:R0:W1:Y:S02]  /*12560*/  SHFL.IDX P6, R14, R13, R12, R11 ;  /* 0x0000000c0d0e7389 */ /* 0x00006400000c000b */
[----:B01----:R-:W-:Y:S01]  /*12570*/  ENDCOLLECTIVE ;  /* 0x000000000000791b */ /* 0x003fe20003800000 */
.L_x_359:
[----:B------:R-:W-:Y:S01]  /*12580*/  IMAD.MOV.U32 R3, RZ, RZ, R14 ;  /* 0x000000ffff037224 */ /* 0x000fe200078e000e */
[----:B------:R-:W-:Y:S06]  /*12590*/  BRA `(.L_x_360) ;  /* 0xffffffb400787947 */ /* 0x000fec000383ffff */
.L_x_244:
[----:B---3--:R-:W-:-:S04]  /*125a0*/  IMAD.U32 R2, RZ, RZ, UR36 ;  /* 0x00000024ff027e24 */ /* 0x008fc8000f8e00ff */
[----:B------:R3:W4:Y:S03]  /*125b0*/  SYNCS.PHASECHK.TRANS64.TRYWAIT P0, [R2+URZ+0x38820], R0 ;  /* 0x03882000020075a7 */ /* 0x000726000800017f */
[----:B----4-:R-:W-:Y:S05]  /*125c0*/  @!P0 NANOSLEEP.SYNCS 0x989680 ;  /* 0x009896800000895d */ /* 0x010fea0003900000 */
[----:B------:R-:W4:Y:S02]  /*125d0*/  @!P0 SYNCS.PHASECHK.TRANS64 P0, [R2+URZ+0x38820], R0 ;  /* 0x03882000020085a7 */ /* 0x000f24000800007f */
[----:B----4-:R-:W-:Y:S05]  /*125e0*/  @!P0 BRA `(.L_x_244) ;  /* 0xfffffffc00ec8947 */ /* 0x010fea000383ffff */
[----:B------:R-:W-:Y:S05]  /*125f0*/  BRA `(.L_x_361) ;  /* 0xffffffb400d47947 */ /* 0x000fea000383ffff */
.L_x_251:
[----:B--2---:R2:W3:Y:S02]  /*12600*/  SYNCS.PHASECHK.TRANS64.TRYWAIT P0, [R3+URZ+0x38840], R2 ;  /* 0x03884002030075a7 */ /* 0x0044e4000800017f */
[----:B---3--:R-:W-:Y:S05]  /*12610*/  @!P0 NANOSLEEP.SYNCS 0x989680 ;  /* 0x009896800000895d */ /* 0x008fea0003900000 */
[----:B------:R-:W3:Y:S02]  /*12620*/  @!P0 SYNCS.PHASECHK.TRANS64 P0, [R3+URZ+0x38840], R2 ;  /* 0x03884002030085a7 */ /* 0x000ee4000800007f */
[----:B---3--:R-:W-:Y:S05]  /*12630*/  @!P0 BRA `(.L_x_251) ;  /* 0xfffffffc00f08947 */ /* 0x008fea000383ffff */
[----:B------:R-:W-:Y:S05]  /*12640*/  BRA `(.L_x_362) ;  /* 0xffffffb800847947 */ /* 0x000fea000383ffff */
.L_x_260:
[----:B0-----:R0:W1:Y:S02]  /*12650*/  SYNCS.PHASECHK.TRANS64.TRYWAIT P0, [R2+URZ+0x38860], R3 ;  /* 0x03886003020075a7 */ /* 0x001064000800017f */
[----:B-1----:R-:W-:Y:S05]  /*12660*/  @!P0 NANOSLEEP.SYNCS 0x989680 ;  /* 0x009896800000895d */ /* 0x002fea0003900000 */
[----:B------:R-:W1:Y:S02]  /*12670*/  @!P0 SYNCS.PHASECHK.TRANS64 P0, [R2+URZ+0x38860], R3 ;  /* 0x03886003020085a7 */ /* 0x000e64000800007f */
[----:B-1----:R-:W-:Y:S05]  /*12680*/  @!P0 BRA `(.L_x_260) ;  /* 0xfffffffc00f08947 */ /* 0x002fea000383ffff */
[----:B------:R-:W-:Y:S05]  /*12690*/  BRA `(.L_x_363) ;  /* 0xffffffc000087947 */ /* 0x000fea000383ffff */
.L_x_273:
[----:B-1----:R1:W2:Y:S02]  /*126a0*/  SYNCS.PHASECHK.TRANS64.TRYWAIT P0, [R3+URZ+0x38840], R2 ;  /* 0x03884002030075a7 */ /* 0x0022a4000800017f */
[----:B--2---:R-:W-:Y:S05]  /*126b0*/  @!P0 NANOSLEEP.SYNCS 0x989680 ;  /* 0x009896800000895d */ /* 0x004fea0003900000 */
[----:B------:R-:W2:Y:S02]  /*126c0*/  @!P0 SYNCS.PHASECHK.TRANS64 P0, [R3+URZ+0x38840], R2 ;  /* 0x03884002030085a7 */ /* 0x000ea4000800007f */
[----:B--2---:R-:W-:Y:S05]  /*126d0*/  @!P0 BRA `(.L_x_273) ;  /* 0xfffffffc00f08947 */ /* 0x004fea000383ffff */
[----:B------:R-:W-:Y:S05]  /*126e0*/  BRA `(.L_x_364) ;  /* 0xffffffc800287947 */ /* 0x000fea000383ffff */
.L_x_282:
[----:B0-----:R0:W1:Y:S02]  /*126f0*/  SYNCS.PHASECHK.TRANS64.TRYWAIT P0, [R2+URZ+0x38860], R3 ;  /* 0x03886003020075a7 */ /* 0x001064000800017f */
[----:B-1----:R-:W-:Y:S05]  /*12700*/  @!P0 NANOSLEEP.SYNCS 0x989680 ;  /* 0x009896800000895d */ /* 0x002fea0003900000 */
[----:B------:R-:W1:Y:S02]  /*12710*/  @!P0 SYNCS.PHASECHK.TRANS64 P0, [R2+URZ+0x38860], R3 ;  /* 0x03886003020085a7 */ /* 0x000e64000800007f */
[----:B-1----:R-:W-:Y:S05]  /*12720*/  @!P0 BRA `(.L_x_282) ;  /* 0xfffffffc00f08947 */ /* 0x002fea000383ffff */
[----:B------:R-:W-:Y:S05]  /*12730*/  BRA `(.L_x_365) ;  /* 0xffffffcc00ac7947 */ /* 0x000fea000383ffff */
.L_x_294:
[----:B--2---:R2:W3:Y:S02]  /*12740*/  SYNCS.PHASECHK.TRANS64.TRYWAIT P0, [R3+URZ+0x38840], R2 ;  /* 0x03884002030075a7 */ /* 0x0044e4000800017f */
[----:B---3--:R-:W-:Y:S05]  /*12750*/  @!P0 NANOSLEEP.SYNCS 0x989680 ;  /* 0x009896800000895d */ /* 0x008fea0003900000 */
[----:B------:R-:W3:Y:S02]  /*12760*/  @!P0 SYNCS.PHASECHK.TRANS64 P0, [R3+URZ+0x38840], R2 ;  /* 0x03884002030085a7 */ /* 0x000ee4000800007f */
[----:B---3--:R-:W-:Y:S05]  /*12770*/  @!P0 BRA `(.L_x_294) ;  /* 0xfffffffc00f08947 */ /* 0x008fea000383ffff */
[----:B------:R-:W-:Y:S05]  /*12780*/  BRA `(.L_x_366) ;  /* 0xffffffd400a47947 */ /* 0x000fea000383ffff */
.L_x_303:
[----:B0-----:R0:W1:Y:S02]  /*12790*/  SYNCS.PHASECHK.TRANS64.TRYWAIT P0, [R2+URZ+0x38860], R5 ;  /* 0x03886005020075a7 */ /* 0x001064000800017f */
[----:B-1----:R-:W-:Y:S05]  /*127a0*/  @!P0 NANOSLEEP.SYNCS 0x989680 ;  /* 0x009896800000895d */ /* 0x002fea0003900000 */
[----:B------:R-:W1:Y:S02]  /*127b0*/  @!P0 SYNCS.PHASECHK.TRANS64 P0, [R2+URZ+0x38860], R5 ;  /* 0x03886005020085a7 */ /* 0x000e64000800007f */
[----:B-1----:R-:W-:Y:S05]  /*127c0*/  @!P0 BRA `(.L_x_303) ;  /* 0xfffffffc00f08947 */ /* 0x002fea000383ffff */
[----:B------:R-:W-:Y:S05]  /*127d0*/  BRA `(.L_x_367) ;  /* 0xffffffdc00247947 */ /* 0x000fea000383ffff */
.L_x_315:
[----:B---3--:R3:W4:Y:S02]  /*127e0*/  SYNCS.PHASECHK.TRANS64.TRYWAIT P0, [R0+URZ+0x38860], R2 ;  /* 0x03886002000075a7 */ /* 0x008724000800017f */
[----:B----4-:R-:W-:Y:S05]  /*127f0*/  @!P0 NANOSLEEP.SYNCS 0x989680 ;  /* 0x009896800000895d */ /* 0x010fea0003900000 */
[----:B------:R-:W4:Y:S02]  /*12800*/  @!P0 SYNCS.PHASECHK.TRANS64 P0, [R0+URZ+0x38860], R2 ;  /* 0x03886002000085a7 */ /* 0x000f24000800007f */
[----:B----4-:R-:W-:Y:S05]  /*12810*/  @!P0 BRA `(.L_x_315) ;  /* 0xfffffffc00f08947 */ /* 0x010fea000383ffff */
[----:B------:R-:W-:Y:S05]  /*12820*/  BRA `(.L_x_368) ;  /* 0xffffffe000b87947 */ /* 0x000fea000383ffff */
.L_x_325:
[----:B0-----:R0:W1:Y:S02]  /*12830*/  SYNCS.PHASECHK.TRANS64.TRYWAIT P0, [R0+URZ+0x38820], R3 ;  /* 0x03882003000075a7 */ /* 0x001064000800017f */
[----:B-1----:R-:W-:Y:S05]  /*12840*/  @!P0 NANOSLEEP.SYNCS 0x989680 ;  /* 0x009896800000895d */ /* 0x002fea0003900000 */
[----:B------:R-:W1:Y:S02]  /*12850*/  @!P0 SYNCS.PHASECHK.TRANS64 P0, [R0+URZ+0x38820], R3 ;  /* 0x03882003000085a7 */ /* 0x000e64000800007f */
[----:B-1----:R-:W-:Y:S05]  /*12860*/  @!P0 BRA `(.L_x_325) ;  /* 0xfffffffc00f08947 */ /* 0x002fea000383ffff */
[----:B------:R-:W-:Y:S05]  /*12870*/  BRA `(.L_x_369) ;  /* 0xffffffe8007c7947 */ /* 0x000fea000383ffff */
.L_x_326:
        /* <DEDUP_REMOVED lines=11> */
.L_x_371:
[----:B------:R-:W-:Y:S05]  /*12930*/  BSYNC B0 ;  /* 0x0000000000007941 */ /* 0x000fea0003800000 */
.L_x_370:
[----:B------:R-:W-:Y:S05]  /*12940*/  BRA `(.L_x_372) ;  /* 0xffffffe800647947 */ /* 0x000fea000383ffff */
.L_x_329:
[----:B------:R-:W-:Y:S01]  /*12950*/  BSSY B1, `(.L_x_373) ;  /* 0x0000006000017945 */ /* 0x000fe20003800000 */
[----:B------:R-:W-:-:S07]  /*12960*/  IMAD.MOV.U32 R15, RZ, RZ, -0x1 ;  /* 0xffffffffff0f7424 */ /* 0x000fce00078e00ff */
[----:B01----:R-:W-:Y:S05]  /*12970*/  WARPSYNC.COLLECTIVE R15, `(.L_x_374) ;  /* 0x000000000f0c7348 */ /* 0x003fea0003c00000 */
[----:B------:R-:W-:Y:S02]  /*12980*/  ELECT P6, UR62, PT ;  /* 0x00000000003e782f */ /* 0x000fe400038c0000 */
[----:B------:R-:W-:Y:S01]  /*12990*/  MOV R14, UR62 ;  /* 0x0000003e000e7c02 */ /* 0x000fe20008000f00 */
[----:B01----:R-:W-:Y:S10]  /*129a0*/  ENDCOLLECTIVE ;  /* 0x000000000000791b */ /* 0x003ff40003800000 */
.L_x_374:
[----:B------:R-:W-:Y:S05]  /*129b0*/  BSYNC B1 ;  /* 0x0000000000017941 */ /* 0x000fea0003800000 */
.L_x_373:
[----:B------:R-:W-:Y:S05]  /*129c0*/  BRA `(.L_x_375) ;  /* 0xffffffe8005c7947 */ /* 0x000fea000383ffff */
.L_x_331:
[----:B0-----:R0:W1:Y:S02]  /*129d0*/  SYNCS.PHASECHK.TRANS64.TRYWAIT P0, [R6+URZ], R5 ;  /* 0x00000005060075a7 */ /* 0x001064000800017f */
[----:B-1----:R-:W-:Y:S05]  /*129e0*/  @!P0 NANOSLEEP.SYNCS 0x989680 ;  /* 0x009896800000895d */ /* 0x002fea0003900000 */
[----:B------:R-:W1:Y:S02]  /*129f0*/  @!P0 SYNCS.PHASECHK.TRANS64 P0, [R6+URZ], R5 ;  /* 0x00000005060085a7 */ /* 0x000e64000800007f */
[----:B-1----:R-:W-:Y:S05]  /*12a00*/  @!P0 BRA `(.L_x_331) ;  /* 0xfffffffc00f08947 */ /* 0x002fea000383ffff */
[----:B------:R-:W-:Y:S05]  /*12a10*/  BRA `(.L_x_376) ;  /* 0xffffffe8009c7947 */ /* 0x000fea000383ffff */
.L_x_332:
[----:B-1----:R1:W2:Y:S02]  /*12a20*/  SYNCS.PHASECHK.TRANS64.TRYWAIT P0, [R7+URZ], R2 ;  /* 0x00000002070075a7 */ /* 0x0022a4000800017f */
[----:B--2---:R-:W-:Y:S05]  /*12a30*/  @!P0 NANOSLEEP.SYNCS 0x989680 ;  /* 0x009896800000895d */ /* 0x004fea0003900000 */
[----:B------:R-:W2:Y:S02]  /*12a40*/  @!P0 SYNCS.PHASECHK.TRANS64 P0, [R7+URZ], R2 ;  /* 0x00000002070085a7 */ /* 0x000ea4000800007f */
[----:B--2---:R-:W-:Y:S05]  /*12a50*/  @!P0 BRA `(.L_x_332) ;  /* 0xfffffffc00f08947 */ /* 0x004fea000383ffff */
[----:B------:R-:W-:Y:S05]  /*12a60*/  BRA `(.L_x_377) ;  /* 0xffffffe800907947 */ /* 0x000fea000383ffff */
.L_x_334:
[----:B--2---:R2:W3:Y:S02]  /*12a70*/  SYNCS.PHASECHK.TRANS64.TRYWAIT P0, [R4+URZ], R5 ;  /* 0x00000005040075a7 */ /* 0x0044e4000800017f */
[----:B---3--:R-:W-:Y:S05]  /*12a80*/  @!P0 NANOSLEEP.SYNCS 0x989680 ;  /* 0x009896800000895d */ /* 0x008fea0003900000 */
[----:B------:R-:W3:Y:S02]  /*12a90*/  @!P0 SYNCS.PHASECHK.TRANS64 P0, [R4+URZ], R5 ;  /* 0x00000005040085a7 */ /* 0x000ee4000800007f */
[----:B---3--:R-:W-:Y:S05]  /*12aa0*/  @!P0 BRA `(.L_x_334) ;  /* 0xfffffffc00f08947 */ /* 0x008fea000383ffff */
[----:B------:R-:W-:Y:S05]  /*12ab0*/  BRA `(.L_x_378) ;  /* 0xffffffe800947947 */ /* 0x000fea000383ffff */
.L_x_379:
        /* <DEDUP_REMOVED lines=12> */
.L_x_3425:


//--------------------- .text._ZN7cutlass13device_kernelIN5flash11enable_sm90INS1_16FlashAttnFwdSm90INS1_25CollectiveMainloopFwdSm90ILi2EN4cute5tupleIJNS5_1CILi1EEES8_S8_EEENS6_IJNS7_ILi128EEENS7_ILi80EEENS7_ILi256EEEEEELi256ENS_6half_tEfNS_4arch4Sm90ELb0ELb0ELb0ELb1ELb0ELb0ELb0ELb1ELb1ELb1ELb0ELb0EEENS1_21CollectiveEpilogueFwdINS6_IJSA_SC_SB_EEES9_SE_SG_Li256ELb1ELb1ELb0ELb0EEENS1_36VarlenDynamicPersistentTileSchedulerILi128ELi80ELi256ELi128ELb0ELb1ELb1ELb0ELb1ELb1EEEEEEEEEvNT_6ParamsE --------------------------
	.section	.text._ZN7cutlass13device_kernelIN5flash11enable_sm90INS1_16FlashAttnFwdSm90INS1_25CollectiveMainloopFwdSm90ILi2EN4cute5tupleIJNS5_1CILi1EEES8_S8_EEENS6_IJNS7_ILi128EEENS7_ILi80EEENS7_ILi256EEEEEELi256ENS_6half_tEfNS_4arch4Sm90ELb0ELb0ELb0ELb1ELb0ELb0ELb0ELb1ELb1ELb1ELb0ELb0EEENS1_21CollectiveEpilogueFwdINS6_IJSA_SC_SB_EEES9_SE_SG_Li256ELb1ELb1ELb0ELb0EEENS1_36VarlenDynamicPersistentTileSchedulerILi128ELi80ELi256ELi128ELb0ELb1ELb1ELb0ELb1ELb1EEEEEEEEEvNT_6ParamsE,"ax",@progbits
	.align	128
.text._ZN7cutlass13device_kernelIN5flash11enable_sm90INS1_16FlashAttnFwdSm90INS1_25CollectiveMainloopFwdSm90ILi2EN4cute5tupleIJNS5_1CILi1EEES8_S8_EEENS6_IJNS7_ILi128EEENS7_ILi80EEENS7_ILi256EEEEEELi256ENS_6half_tEfNS_4arch4Sm90ELb0ELb0ELb0ELb1ELb0ELb0ELb0ELb1ELb1ELb1ELb0ELb0EEENS1_21CollectiveEpilogueFwdINS6_IJSA_SC_SB_EEES9_SE_SG_Li256ELb1ELb1ELb0ELb0EEENS1_36VarlenDynamicPersistentTileSchedulerILi128ELi80ELi256ELi128ELb0ELb1ELb1ELb0ELb1ELb1EEEEEEEEEvNT_6ParamsE:
        .type           _ZN7cutlass13device_kernelIN5flash11enable_sm90INS1_16FlashAttnFwdSm90INS1_25CollectiveMainloopFwdSm90ILi2EN4cute5tupleIJNS5_1CILi1EEES8_S8_EEENS6_IJNS7_ILi128EEENS7_ILi80EEENS7_ILi256EEEEEELi256ENS_6half_tEfNS_4arch4Sm90ELb0ELb0ELb0ELb1ELb0ELb0ELb0ELb1ELb1ELb1ELb0ELb0EEENS1_21CollectiveEpilogueFwdINS6_IJSA_SC_SB_EEES9_SE_SG_Li256ELb1ELb1ELb0ELb0EEENS1_36VarlenDynamicPersistentTileSchedulerILi128ELi80ELi256ELi128ELb0ELb1ELb1ELb0ELb1ELb1EEEEEEEEEvNT_6ParamsE,@function
        .size           _ZN7cutlass13device_kernelIN5flash11enable_sm90INS1_16FlashAttnFwdSm90INS1_25CollectiveMainloopFwdSm90ILi2EN4cute5tupleIJNS5_1CILi1EEES8_S8_EEENS6_IJNS7_ILi128EEENS7_ILi80EEENS7_ILi256EEEEEELi256ENS_6half_tEfNS_4arch4Sm90ELb0ELb0ELb0ELb1ELb0ELb0ELb0ELb1ELb1ELb1ELb0ELb0EEENS1_21CollectiveEpilogueFwdINS6_IJSA_SC_SB_EEES9_SE_SG_Li256ELb1ELb1ELb0ELb0EEENS1_36VarlenDynamicPersistentTileSchedulerILi128ELi80ELi256ELi128ELb0ELb1ELb1ELb0ELb1ELb1EEEEEEEEEvNT_6ParamsE,(.L_x_3426 - _ZN7cutlass13device_kernelIN5flash11enable_sm90INS1_16FlashAttnFwdSm90INS1_25CollectiveMainloopFwdSm90ILi2EN4cute5tupleIJNS5_1CILi1EEES8_S8_EEENS6_IJNS7_ILi128EEENS7_ILi80EEENS7_ILi256EEEEEELi256ENS_6half_tEfNS_4arch4Sm90ELb0ELb0ELb0ELb1ELb0ELb0ELb0ELb1ELb1ELb1ELb0ELb0EEENS1_21CollectiveEpilogueFwdINS6_IJSA_SC_SB_EEES9_SE_SG_Li256ELb1ELb1ELb0ELb0EEENS1_36VarlenDynamicPersistentTileSchedulerILi128ELi80ELi256ELi128ELb0ELb1ELb1ELb0ELb1ELb1EEEEEEEEEvNT_6ParamsE)
        .other          _ZN7cutlass13device_kernelIN5flash11enable_sm90INS1_16FlashAttnFwdSm90INS1_25CollectiveMainloopFwdSm90ILi2EN4cute5tupleIJNS5_1CILi1EEES8_S8_EEENS6_IJNS7_ILi128EEENS7_ILi80EEENS7_ILi256EEEEEELi256ENS_6half_tEfNS_4arch4Sm90ELb0ELb0ELb0ELb1ELb0ELb0ELb0ELb1ELb1ELb1ELb0ELb0EEENS1_21CollectiveEpilogueFwdINS6_IJSA_SC_SB_EEES9_SE_SG_Li256ELb1ELb1ELb0ELb0EEENS1_36VarlenDynamicPersistentTileSchedulerILi128ELi80ELi256ELi128ELb0ELb1ELb1ELb0ELb1ELb1EEEEEEEEEvNT_6ParamsE,@"STO_CUDA_ENTRY STV_DEFAULT"
_ZN7cutlass13device_kernelIN5flash11enable_sm90INS1_16FlashAttnFwdSm90INS1_25CollectiveMainloopFwdSm90ILi2EN4cute5tupleIJNS5_1CILi1EEES8_S8_EEENS6_IJNS7_ILi128EEENS7_ILi80EEENS7_ILi256EEEEEELi256ENS_6half_tEfNS_4arch4Sm90ELb0ELb0ELb0ELb1ELb0ELb0ELb0ELb1ELb1ELb1ELb0ELb0EEENS1_21CollectiveEpilogueFwdINS6_IJSA_SC_SB_EEES9_SE_SG_Li256ELb1ELb1ELb0ELb0EEENS1_36VarlenDynamicPersistentTileSchedulerILi128ELi80ELi256ELi128ELb0ELb1ELb1ELb0ELb1ELb1EEEEEEEEEvNT_6ParamsE:
        /* <DEDUP_REMOVED lines=18> */
.L_x_381:
[----:B------:R-:W-:Y:S05]  /*0120*/  BSYNC B0 ;  /* 0x0000000000007941 */ /* 0x000fea0003800000 */
.L_x_380:
        /* <DEDUP_REMOVED lines=41> */
.L_x_382:
        /* <DEDUP_REMOVED lines=22> */
.L_x_383:
        /* <DEDUP_REMOVED lines=18> */
.L_x_384:
        /* <DEDUP_REMOVED lines=22> */
.L_x_385:
        /* <DEDUP_REMOVED lines=22> */
.L_x_386:
        /* <DEDUP_REMOVED lines=8> */
.L_x_388:
[----:B------:R-:W-:-:S08]  /*0980*/  NOP ;  /* 0x0000000000007918 */ /* 0x000fd00000000000 */
[----:B------:R-:W1:Y:S02]  /*0990*/  USETMAXREG.TRY_ALLOC.CTAPOOL UP0, 0xf0 ;  /* 0x000000f0000079c8 */ /* 0x000e640008000600 */
[----:B-1----:R-:W-:-:S13]  /*09a0*/  PLOP3.LUT P0, PT, PT, PT, UP0, 0x80, 0x0 ;  /* 0x000000000000781c */ /* 0x002fda0003f0f008 */
[----:B------:R-:W-:Y:S05]  /*09b0*/  @!P0 BRA `(.L_x_388) ;  /* 0xfffffffc00f08947 */ /* 0x000fea000383ffff */
[----:B------:R-:W1:Y:S08]  /*09c0*/  S2UR UR5, SR_CgaCtaId ;  /* 0x00000000000579c3 */ /* 0x000e700000008800 */
[----:B------:R-:W-:Y:S06]  /*09d0*/  BAR.ARV 0x8, 0x180 ;  /* 0x0206000000007b1d */ /* 0x000fec0000002000 */
[----:B------:R-:W-:-:S02]  /*09e0*/  UMOV UR4, 0x400 ;  /* 0x0000040000047882 */ /* 0x000fc40000000000 */
[----:B------:R-:W-:Y:S01]  /*09f0*/  BAR.SYNC.DEFER_BLOCKING 0x5, 0x180 ;  /* 0x0146000000007b1d */ /* 0x000fe20000010000 */
[----:B-1----:R-:W-:-:S09]  /*0a00*/  ULEA UR4, UR5, UR4, 0x18 ;  /* 0x0000000405047291 */ /* 0x002fd2000f8ec03f */
[----:B------:R-:W1:Y:S01]  /*0a10*/  LDS.128 R12, [UR4+0x388d0] ;  /* 0x0388d004ff0c7984 */ /* 0x000e620008000c00 */
[----:B------:R-:W-:Y:S01]  /*0a20*/  ULDC UR4, c[0x0][0xc3c] ;  /* 0x00030f0000047ab9 */ /* 0x000fe20000000800 */
[----:B------:R-:W-:Y:S06]  /*0a30*/  BAR.ARV 0x4, 0x180 ;  /* 0x0106000000007b1d */ /* 0x000fec0000002000 */
[----:B-1----:R-:W-:-:S13]  /*0a40*/  ISETP.GE.AND P0, PT, R15, UR4, PT ;  /* 0x000000040f007c0c */ /* 0x002fda000bf06270 */
[----:B------:R-:W-:Y:S05]  /*0a50*/  @P0 EXIT ;  /* 0x000000000000094d */ /* 0x000fea0003800000 */
[----:B0-----:R-:W2:Y:S01]  /*0a60*/  LDL R2, [R1+0x5c] ;  /* 0x00005c0001027983 */ /* 0x001ea20000100800 */
[----:B------:R-:W-:Y:S01]  /*0a70*/  R2UR UR6, R13 ;  /* 0x000000000d0672ca */ /* 0x000fe200000e0000 */
[----:B------:R-:W-:Y:S01]  /*0a80*/  IMAD.MOV.U32 R218, RZ, RZ, RZ ;  /* 0x000000ffffda7224 */ /* 0x000fe200078e00ff */
[----:B------:R-:W-:Y:S01]  /*0a90*/  R2UR UR5, R14 ;  /* 0x000000000e0572ca */ /* 0x000fe200000e0000 */
[----:B------:R-:W0:Y:S01]  /*0aa0*/  S2R R0, SR_TID.X ;  /* 0x0000000000007919 */ /* 0x000e220000002100 */
[----:B------:R-:W-:Y:S01]  /*0ab0*/  CS2R R16, SRZ ;  /* 0x0000000000107805 */ /* 0x000fe2000001ff00 */
[----:B0-----:R-:W-:-:S05]  /*0ac0*/  VIADD R231, R0, 0xffffff80 ;  /* 0xffffff8000e77836 */ /* 0x001fca0000000000 */
[----:B------:R-:W-:-:S04]  /*0ad0*/  SHF.R.S32.HI R0, RZ, 0x1f, R231 ;  /* 0x0000001fff007819 */ /* 0x000fc800000114e7 */
[CC--:B------:R-:W-:Y:S02]  /*0ae0*/  LEA.HI R3, R0.reuse, R231.reuse, RZ, 0x4 ;  /* 0x000000e700037211 */ /* 0x0c0fe400078f20ff */
[----:B------:R-:W-:Y:S02]  /*0af0*/  LEA.HI R4, R0, R231, RZ, 0x5 ;  /* 0x000000e700047211 */ /* 0x000fe400078f28ff */
[----:B------:R-:W-:-:S03]  /*0b00*/  SHF.R.S32.HI R6, RZ, 0x4, R3 ;  /* 0x00000004ff067819 */ /* 0x000fc60000011403 */
[----:B------:R-:W-:Y:S01]  /*0b10*/  IMAD.SHL.U32 R5, R4, 0x20, RZ ;  /* 0x0000002004057824 */ /* 0x000fe200078e00ff */
[C---:B------:R-:W-:Y:S02]  /*0b20*/  LOP3.LUT R4, R3.reuse, 0x3fffff0, RZ, 0xc0, !PT ;  /* 0x03fffff003047812 */ /* 0x040fe400078ec0ff */
[----:B------:R-:W-:Y:S02]  /*0b30*/  LEA.HI R3, R3, R6, RZ, 0x1 ;  /* 0x0000000603037211 */ /* 0x000fe400078f08ff */
[----:B------:R-:W-:Y:S01]  /*0b40*/  LOP3.LUT R5, R5, 0xfffffc00, RZ, 0xc0, !PT ;  /* 0xfffffc0005057812 */ /* 0x000fe200078ec0ff */
[----:B------:R-:W-:Y:S01]  /*0b50*/  IMAD.IADD R4, R231, 0x1, -R4 ;  /* 0x00000001e7047824 */ /* 0x000fe200078e0a04 */
[----:B------:R-:W-:-:S03]  /*0b60*/  LOP3.LUT R3, R3, 0x1ffffffe, RZ, 0xc0, !PT ;  /* 0x1ffffffe03037812 */ /* 0x000fc600078ec0ff */
[----:B------:R-:W-:Y:S01]  /*0b70*/  IMAD R4, R4, 0x40, R5 ;  /* 0x0000004004047824 */ /* 0x000fe200078e0205 */
[----:B------:R-:W-:Y:S01]  /*0b80*/  LEA.HI R5, R0, R231, RZ, 0x2 ;  /* 0x000000e700057211 */ /* 0x000fe200078f10ff */
[----:B------:R-:W-:Y:S02]  /*0b90*/  IMAD.IADD R3, R6, 0x1, -R3 ;  /* 0x0000000106037824 */ /* 0x000fe400078e0a03 */
[----:B------:R-:W-:Y:S02]  /*0ba0*/  IMAD.MOV.U32 R6, RZ, RZ, -0x2 ;  /* 0xfffffffeff067424 */ /* 0x000fe400078e00ff */
[----:B------:R-:W-:Y:S01]  /*0bb0*/  IMAD R225, R3, 0x8, R4 ;  /* 0x0000000803e17824 */ /* 0x000fe200078e0204 */
[----:B------:R-:W-:-:S05]  /*0bc0*/  LOP3.LUT R4, R5, 0xfffffffc, RZ, 0xc0, !PT ;  /* 0xfffffffc05047812 */ /* 0x000fca00078ec0ff */
[----:B------:R-:W-:-:S05]  /*0bd0*/  IMAD.IADD R4, R231, 0x1, -R4 ;  /* 0x00000001e7047824 */ /* 0x000fca00078e0a04 */
[----:B------:R-:W-:-:S04]  /*0be0*/  LEA.HI R3, R4, R4, RZ, 0x1 ;  /* 0x0000000404037211 */ /* 0x000fc800078f08ff */
[----:B------:R-:W-:-:S05]  /*0bf0*/  LOP3.LUT R3, R3, 0x1ffffffe, RZ, 0xc0, !PT ;  /* 0x1ffffffe03037812 */ /* 0x000fca00078ec0ff */
[----:B------:R-:W-:Y:S01]  /*0c00*/  IMAD.IADD R3, R4, 0x1, -R3 ;  /* 0x0000000104037824 */ /* 0x000fe200078e0a03 */
[----:B--2---:R-:W-:Y:S02]  /*0c10*/  R2UR UR4, R2 ;  /* 0x00000000020472ca */ /* 0x004fe400000e0000 */
[CC--:B------:R-:W-:Y:S02]  /*0c20*/  LEA.HI R2, R0.reuse, R231.reuse, RZ, 0x7 ;  /* 0x000000e700027211 */ /* 0x0c0fe400078f38ff */
[----:B------:R-:W-:Y:S02]  /*0c30*/  LEA.HI R0, R0, R231, RZ, 0x3 ;  /* 0x000000e700007211 */ /* 0x000fe400078f18ff */
[C---:B------:R-:W-:Y:S02]  /*0c40*/  LOP3.LUT R220, R2.reuse, 0xffffff80, RZ, 0xc0, !PT ;  /* 0xffffff8002dc7812 */ /* 0x040fe400078ec0ff */
[----:B------:R-:W-:Y:S02]  /*0c50*/  SHF.R.S32.HI R221, RZ, 0x7, R2 ;  /* 0x00000007ffdd7819 */ /* 0x000fe40000011402 */
[----:B------:R-:W-:Y:S01]  /*0c60*/  SHF.R.S32.HI R217, RZ, 0x3, R0 ;  /* 0x00000003ffd97819 */ /* 0x000fe20000011400 */
[----:B------:R-:W-:Y:S01]  /*0c70*/  IMAD.IADD R220, R231, 0x1, -R220 ;  /* 0x00000001e7dc7824 */ /* 0x000fe200078e0adc */
[----:B------:R-:W-:Y:S01]  /*0c80*/  LEA.HI R2, R2, R221, RZ, 0x1 ;  /* 0x000000dd02027211 */ /* 0x000fe200078f08ff */
[----:B------:R-:W-:-:S03]  /*0c90*/  ULOP3.LUT UR4, UR4, 0x1, URZ, 0xfc, !UPT ;  /* 0x0000000104047892 */ /* 0x000fc6000f8efc3f */
[----:B------:R-:W-:Y:S02]  /*0ca0*/  SHF.R.S32.HI R7, RZ, 0x1f, R220 ;  /* 0x0000001fff077819 */ /* 0x000fe400000114dc */
[----:B------:R-:W-:Y:S01]  /*0cb0*/  LOP3.LUT R2, R2, 0x3fffffe, RZ, 0xc0, !PT ;  /* 0x03fffffe02027812 */ /* 0x000fe200078ec0ff */
[----:B------:R-:W-:Y:S01]  /*0cc0*/  IMAD.U32 R226, RZ, RZ, UR4 ;  /* 0x00000004ffe27e24 */ /* 0x000fe2000f8e00ff */
[CC--:B------:R-:W-:Y:S02]  /*0cd0*/  LEA.HI R8, R7.reuse, R220.reuse, RZ, 0x2 ;  /* 0x000000dc07087211 */ /* 0x0c0fe400078f10ff */
[----:B------:R-:W-:Y:S01]  /*0ce0*/  LEA.HI R7, R7, R220, RZ, 0x5 ;  /* 0x000000dc07077211 */ /* 0x000fe200078f28ff */
[----:B------:R-:W-:Y:S01]  /*0cf0*/  IMAD.IADD R222, R221, 0x1, -R2 ;  /* 0x00000001ddde7824 */ /* 0x000fe200078e0a02 */
[--C-:B------:R-:W-:Y:S02]  /*0d00*/  SHF.R.S32.HI R9, RZ, 0x2, R8.reuse ;  /* 0x00000002ff097819 */ /* 0x100fe40000011408 */
[----:B------:R-:W-:-:S02]  /*0d10*/  SHF.R.S32.HI R10, RZ, 0x1f, R8 ;  /* 0x0000001fff0a7819 */ /* 0x000fc40000011408 */
[----:B------:R-:W-:Y:S02]  /*0d20*/  LOP3.LUT R2, R0, 0xfffffff8, RZ, 0xc0, !PT ;  /* 0xfffffff800027812 */ /* 0x000fe400078ec0ff */
[----:B------:R-:W-:Y:S02]  /*0d30*/  LEA.HI R10, R10, R9, RZ, 0x3 ;  /* 0x000000090a0a7211 */ /* 0x000fe400078f18ff */
[----:B------:R-:W-:Y:S01]  /*0d40*/  SHF.R.S32.HI R7, RZ, 0x5, R7 ;  /* 0x00000005ff077819 */ /* 0x000fe20000011407 */
[----:B------:R-:W-:Y:S01]  /*0d50*/  IMAD.IADD R213, R231, 0x1, -R2 ;  /* 0x00000001e7d57824 */ /* 0x000fe200078e0a02 */
[----:B------:R-:W-:Y:S02]  /*0d60*/  LOP3.LUT R10, R10, 0xfffffff8, RZ, 0xc0, !PT ;  /* 0xfffffff80a0a7812 */ /* 0x000fe400078ec0ff */
[----:B------:R-:W-:Y:S01]  /*0d70*/  LOP3.LUT R5, R8, 0x7ffffffc, RZ, 0xc0, !PT ;  /* 0x7ffffffc08057812 */ /* 0x000fe200078ec0ff */
[----:B------:R-:W-:Y:S02]  /*0d80*/  IMAD.SHL.U32 R18, R213, 0x8, RZ ;  /* 0x00000008d5127824 */ /* 0x000fe400078e00ff */
[----:B------:R-:W-:-:S02]  /*0d90*/  IMAD.IADD R10, R9, 0x1, -R10 ;  /* 0x00000001090a7824 */ /* 0x000fc400078e0a0a */
[C---:B------:R-:W-:Y:S01]  /*0da0*/  VIADD R23, R18.reuse, 0x40 ;  /* 0x0000004012177836 */ /* 0x040fe20000000000 */
[----:B------:R-:W-:Y:S01]  /*0db0*/  SHF.R.S32.HI R230, RZ, 0x1f, R18 ;  /* 0x0000001fffe67819 */ /* 0x000fe20000011412 */
[----:B------:R-:W-:Y:S02]  /*0dc0*/  IMAD R7, R7, 0x10, R10 ;  /* 0x0000001007077824 */ /* 0x000fe400078e020a */
[C---:B------:R-:W-:Y:S01]  /*0dd0*/  VIADD R22, R18.reuse, 0x80 ;  /* 0x0000008012167836 */ /* 0x040fe20000000000 */
[----:B------:R-:W-:Y:S01]  /*0de0*/  SHF.R.S32.HI R229, RZ, 0x1f, R23 ;  /* 0x0000001fffe57819 */ /* 0x000fe20000011417 */
[----:B------:R-:W-:Y:S02]  /*0df0*/  VIADD R212, R18, 0xc0 ;  /* 0x000000c012d47836 */ /* 0x000fe40000000000 */
[----:B------:R-:W-:Y:S01]  /*0e00*/  IMAD.IADD R5, R220, 0x1, -R5 ;  /* 0x00000001dc057824 */ /* 0x000fe200078e0a05 */
[----:B------:R-:W-:Y:S01]  /*0e10*/  SHF.R.S32.HI R228, RZ, 0x1f, R22 ;  /* 0x0000001fffe47819 */ /* 0x000fe20000011416 */
[----:B------:R-:W-:Y:S01]  /*0e20*/  IMAD R222, R222, 0x40, R7 ;  /* 0x00000040dede7824 */ /* 0x000fe200078e0207 */
[----:B------:R-:W-:Y:S01]  /*0e30*/  SHF.R.S32.HI R227, RZ, 0x1f, R212 ;  /* 0x0000001fffe37819 */ /* 0x000fe200000114d4 */
[----:B------:R-:W-:-:S02]  /*0e40*/  IMAD R223, R5, R6, 0x50 ;  /* 0x0000005005df7424 */ /* 0x000fc400078e0206 */
[----:B------:R-:W-:Y:S02]  /*0e50*/  IMAD.MOV.U32 R7, RZ, RZ, R15 ;  /* 0x000000ffff077224 */ /* 0x000fe400078e000f */
[----:B------:R-:W-:-:S07]  /*0e60*/  IMAD R224, R3, 0x8, R222 ;  /* 0x0000000803e07824 */ /* 0x000fce00078e02de */
.L_x_431:
[----:B0-23--:R-:W0:Y:S01]  /*0e70*/  LDC.64 R2, c[0x0][0xc88] ;  /* 0x00032200ff027b82 */ /* 0x00de220000000a00 */
[----:B------:R-:W-:Y:S01]  /*0e80*/  ULDC.64 UR12, c[0x0][0x208] ;  /* 0x00008200000c7ab9 */ /* 0x000fe20000000a00 */
[----:B------:R-:W-:Y:S01]  /*0e90*/  ULDC.64 UR8, c[0x0][0xa28] ;  /* 0x00028a0000087ab9 */ /* 0x000fe20000000a00 */
[----:B------:R-:W-:Y:S01]  /*0ea0*/  ULDC.64 UR10, c[0x0][0xa20] ;  /* 0x00028800000a7ab9 */ /* 0x000fe20000000a00 */
[----:B0-----:R-:W-:-:S06]  /*0eb0*/  IMAD.WIDE R2, R7, 0x4, R2 ;  /* 0x0000000407027825 */ /* 0x001fcc00078e0202 */
[----:B------:R-:W2:Y:S01]  /*0ec0*/  LDG.E R2, desc[UR12][R2.64] ;  /* 0x0000000c02027981 */ /* 0x000ea2000c1e1900 */
[----:B------:R-:W-:Y:S02]  /*0ed0*/  UISETP.NE.U32.AND UP0, UPT, UR8, URZ, UPT ;  /* 0x0000003f0800728c */ /* 0x000fe4000bf05070 */
[----:B------:R-:W-:Y:S02]  /*0ee0*/  UISETP.NE.U32.AND UP1, UPT, UR10, URZ, UPT ;  /* 0x0000003f0a00728c */ /* 0x000fe4000bf25070 */
[----:B------:R-:W-:Y:S02]  /*0ef0*/  UISETP.NE.AND.EX UP0, UPT, UR9, URZ, UPT, UP0 ;  /* 0x0000003f0900728c */ /* 0x000fe4000bf05300 */
[----:B------:R-:W-:-:S04]  /*0f00*/  UISETP.NE.AND.EX UP1, UPT, UR11, URZ, UPT, UP1 ;  /* 0x0000003f0b00728c */ /* 0x000fc8000bf25310 */
[----:B------:R-:W-:Y:S02]  /*0f10*/  PLOP3.LUT P0, PT, PT, PT, UP0, 0x80, 0x0 ;  /* 0x000000000000781c */ /* 0x000fe40003f0f008 */
[----:B------:R-:W-:Y:S02]  /*0f20*/  PLOP3.LUT P1, PT, PT, PT, UP1, 0x80, 0x0 ;  /* 0x000000000000781c */ /* 0x000fe40003f2f018 */
[----:B--2---:R-:W-:-:S13]  /*0f30*/  R2UR UR4, R2 ;  /* 0x00000000020472ca */ /* 0x004fda00000e0000 */
[----:B------:R-:W-:Y:S02]  /*0f40*/  USHF.R.S32.HI UR7, URZ, 0x1f, UR4 ;  /* 0x0000001f3f077899 */ /* 0x000fe40008011404 */
[----:B------:R-:W-:Y:S01]  /*0f50*/  IMAD.U32 R216, RZ, RZ, UR4 ;  /* 0x00000004ffd87e24 */ /* 0x000fe2000f8e00ff */
[----:B------:R-:W-:Y:S02]  /*0f60*/  @UP0 ULEA UR8, UP2, UR4, UR8, 0x2 ;  /* 0x0000000804080291 */ /* 0x000fe4000f84103f */
[----:B------:R-:W-:Y:S02]  /*0f70*/  @UP1 ULEA UR10, UP3, UR4, UR10, 0x2 ;  /* 0x0000000a040a1291 */ /* 0x000fe4000f86103f */
[----:B------:R-:W-:Y:S01]  /*0f80*/  @UP0 ULEA.HI.X UR9, UR4, UR9, UR7, 0x2, UP2 ;  /* 0x0000000904090291 */ /* 0x000fe200090f1407 */
[----:B------:R-:W-:Y:S01]  /*0f90*/  IMAD.U32 R214, RZ, RZ, UR6 ;  /* 0x00000006ffd67e24 */ /* 0x000fe2000f8e00ff */
[----:B------:R-:W-:Y:S01]  /*0fa0*/  @UP1 ULEA.HI.X UR11, UR4, UR11, UR7, 0x2, UP3 ;  /* 0x0000000b040b1291 */ /* 0x000fe200098f1407 */
[----:B------:R-:W-:Y:S01]  /*0fb0*/  IMAD.U32 R2, RZ, RZ, UR8 ;  /* 0x00000008ff027e24 */ /* 0x000fe2000f8e00ff */
[----:B------:R-:W-:Y:S01]  /*0fc0*/  ULDC UR6, c[0x0][0x2f0] ;  /* 0x0000bc0000067ab9 */ /* 0x000fe20000000800 */
[----:B------:R-:W-:Y:S01]  /*0fd0*/  IMAD.U32 R4, RZ, RZ, UR10 ;  /* 0x0000000aff047e24 */ /* 0x000fe2000f8e00ff */
[----:B------:R-:W-:Y:S01]  /*0fe0*/  ULDC UR4, c[0x0][0x424] ;  /* 0x0001090000047ab9 */ /* 0x000fe20000000800 */
[----:B------:R-:W-:Y:S01]  /*0ff0*/  IMAD.U32 R3, RZ, RZ, UR9 ;  /* 0x00000009ff037e24 */ /* 0x000fe2000f8e00ff */
[----:B------:R-:W-:Y:S01]  /*1000*/  ULDC.64 UR8, c[0x0][0x418] ;  /* 0x0001060000087ab9 */ /* 0x000fe20000000a00 */
[----:B------:R-:W-:Y:S01]  /*1010*/  IMAD.U32 R5, RZ, RZ, UR11 ;  /* 0x0000000bff057e24 */ /* 0x000fe2000f8e00ff */
[----:B------:R-:W-:Y:S01]  /*1020*/  UMOV UR60, URZ ;  /* 0x0000003f003c7c82 */ /* 0x000fe20008000000 */
[----:B------:R-:W-:Y:S01]  /*1030*/  IMAD.U32 R219, RZ, RZ, UR7 ;  /* 0x00000007ffdb7e24 */ /* 0x000fe2000f8e00ff */
[----:B------:R-:W2:Y:S04]  /*1040*/  @P0 LDG.E R2, desc[UR12][R2.64] ;  /* 0x0000000c02020981 */ /* 0x000ea8000c1e1900 */
[----:B------:R-:W3:Y:S01]  /*1050*/  @P1 LDG.E R4, desc[UR12][R4.64] ;  /* 0x0000000c04041981 */ /* 0x000ee2000c1e1900 */
[----:B------:R-:W-:Y:S01]  /*1060*/  UISETP.NE.U32.AND UP0, UPT, UR8, URZ, UPT ;  /* 0x0000003f0800728c */ /* 0x000fe2000bf05070 */
[----:B------:R-:W-:Y:S01]  /*1070*/  IMAD.MOV.U32 R0, RZ, RZ, RZ ;  /* 0x000000ffff007224 */ /* 0x000fe200078e00ff */
[----:B------:R-:W-:-:S02]  /*1080*/  CS2R R150, SRZ ;  /* 0x0000000000967805 */ /* 0x000fc4000001ff00 */
[----:B------:R-:W-:Y:S01]  /*1090*/  CS2R R148, SRZ ;  /* 0x0000000000947805 */ /* 0x000fe2000001ff00 */
[----:B------:R-:W-:Y:S01]  /*10a0*/  UISETP.NE.AND.EX UP0, UPT, UR9, URZ, UPT, UP0 ;  /* 0x0000003f0900728c */ /* 0x000fe2000bf05300 */
[----:B------:R-:W-:Y:S02]  /*10b0*/  CS2R R146, SRZ ;  /* 0x0000000000927805 */ /* 0x000fe4000001ff00 */
[----:B------:R-:W-:Y:S02]  /*10c0*/  CS2R R144, SRZ ;  /* 0x0000000000907805 */ /* 0x000fe4000001ff00 */
[----:B------:R-:W-:Y:S01]  /*10d0*/  CS2R R142, SRZ ;  /* 0x00000000008e7805 */ /* 0x000fe2000001ff00 */
[----:B------:R-:W-:Y:S01]  /*10e0*/  USEL UR4, UR4, 0x1, UP0 ;  /* 0x0000000104047887 */ /* 0x000fe20008000000 */
[----:B------:R-:W-:Y:S02]  /*10f0*/  CS2R R140, SRZ ;  /* 0x00000000008c7805 */ /* 0x000fe4000001ff00 */
[----:B------:R-:W-:-:S02]  /*1100*/  CS2R R138, SRZ ;  /* 0x00000000008a7805 */ /* 0x000fc4000001ff00 */
[----:B------:R-:W-:Y:S01]  /*1110*/  CS2R R136, SRZ ;  /* 0x0000000000887805 */ /* 0x000fe2000001ff00 */
[----:B------:R-:W-:Y:S01]  /*1120*/  UIMAD UR4, UR4, UR6, URZ ;  /* 0x00000006040472a4 */ /* 0x000fe2000f8e023f */
        /* <DEDUP_REMOVED lines=12> */
[----:B------:R-:W-:Y:S01]  /*11f0*/  IMAD.MOV.U32 R170, RZ, RZ, RZ ;  /* 0x000000ffffaa7224 */ /* 0x000fe200078e00ff */
[----:B------:R-:W-:Y:S02]  /*1200*/  CS2R R168, SRZ ;  /* 0x0000000000a87805 */ /* 0x000fe4000001ff00 */
[----:B------:R-:W-:Y:S02]  /*1210*/  CS2R R108, SRZ ;  /* 0x00000000006c7805 */ /* 0x000fe4000001ff00 */
[----:B------:R-:W-:Y:S02]  /*1220*/  CS2R R166, SRZ ;  /* 0x0000000000a67805 */ /* 0x000fe4000001ff00 */
[----:B------:R-:W-:Y:S01]  /*1230*/  CS2R R104, SRZ ;  /* 0x0000000000687805 */ /* 0x000fe2000001ff00 */
[----:B------:R-:W-:Y:S01]  /*1240*/  IMAD.MOV.U32 R165, RZ, RZ, RZ ;  /* 0x000000ffffa57224 */ /* 0x000fe200078e00ff */
        /* <DEDUP_REMOVED lines=8> */
[----:B-1----:R-:W-:Y:S01]  /*12d0*/  CS2R R84, SRZ ;  /* 0x0000000000547805 */ /* 0x002fe2000001ff00 */
[----:B------:R-:W-:Y:S01]  /*12e0*/  IMAD.MOV.U32 R19, RZ, RZ, RZ ;  /* 0x000000ffff137224 */ /* 0x000fe200078e00ff */
        /* <DEDUP_REMOVED lines=20> */
[----:B------:R-:W-:Y:S02]  /*1430*/  IMAD.MOV.U32 R41, RZ, RZ, RZ ;  /* 0x000000ffff297224 */ /* 0x000fe400078e00ff */
[----:B------:R-:W-:Y:S01]  /*1440*/  IMAD.U32 R215, RZ, RZ, UR5 ;  /* 0x00000005ffd77e24 */ /* 0x000fe2000f8e00ff */
[----:B--2---:R-:W-:-:S02]  /*1450*/  @P0 R2UR UR60, R2 ;  /* 0x00000000023c02ca */ /* 0x004fc400000e0000 */
[----:B------:R-:W-:Y:S02]  /*1460*/  CS2R R2, SRZ ;  /* 0x0000000000027805 */ /* 0x000fe4000001ff00 */
[----:B------:R-:W-:Y:S02]  /*1470*/  PLOP3.LUT P0, PT, PT, PT, PT, 0x80, 0x0 ;  /* 0x000000000000781c */ /* 0x000fe40003f0f070 */
[----:B---3--:R-:W-:Y:S01]  /*1480*/  @P1 R2UR UR4, R4 ;  /* 0x00000000040412ca */ /* 0x008fe200000e0000 */
[----:B----4-:R-:W-:-:S14]  /*1490*/  @P1 BRA `(.L_x_389) ;  /* 0x00000000003c1947 */ /* 0x010fdc0003800000 */
[----:B------:R-:W-:Y:S02]  /*14a0*/  ULDC.64 UR6, c[0x0][0xa08] ;  /* 0x0002820000067ab9 */ /* 0x000fe40000000a00 */
[----:B------:R-:W-:-:S04]  /*14b0*/  ISETP.NE.U32.AND P1, PT, RZ, UR6, PT ;  /* 0x00000006ff007c0c */ /* 0x000fc8000bf25070 */
[----:B------:R-:W-:-:S13]  /*14c0*/  ISETP.NE.AND.EX P1, PT, RZ, UR7, PT, P1 ;  /* 0x00000007ff007c0c */ /* 0x000fda000bf25310 */
[----:B------:R-:W-:Y:S05]  /*14d0*/  @!P1 BRA `(.L_x_389) ;  /* 0x00000000002c9947 */ /* 0x000fea0003800000 */
[----:B------:R-:W-:Y:S01]  /*14e0*/  R2UR UR8, R216 ;  /* 0x00000000d80872ca */ /* 0x000fe200000e0000 */
[----:B------:R-:W-:Y:S01]  /*14f0*/  ULDC.64 UR4, c[0x0][0xa08] ;  /* 0x0002820000047ab9 */ /* 0x000fe20000000a00 */
[----:B------:R-:W-:-:S11]  /*1500*/  ULDC.64 UR6, c[0x0][0x208] ;  /* 0x0000820000067ab9 */ /* 0x000fd60000000a00 */
[----:B------:R-:W-:-:S06]  /*1510*/  UIMAD.WIDE UR4, UR8, 0x4, UR4 ;  /* 0x00000004080478a5 */ /* 0x000fcc000f8e0204 */
[----:B------:R-:W-:Y:S02]  /*1520*/  IMAD.U32 R4, RZ, RZ, UR4 ;  /* 0x00000004ff047e24 */ /* 0x000fe4000f8e00ff */
[----:B------:R-:W-:-:S05]  /*1530*/  IMAD.U32 R5, RZ, RZ, UR5 ;  /* 0x00000005ff057e24 */ /* 0x000fca000f8e00ff */
[----:B------:R-:W2:Y:S04]  /*1540*/  LDG.E R7, desc[UR6][R4.64] ;  /* 0x0000000604077981 */ /* 0x000ea8000c1e1900 */
[----:B------:R-:W3:Y:S01]  /*1550*/  LDG.E R6, desc[UR6][R4.64+0x4] ;  /* 0x0000040604067981 */ /* 0x000ee2000c1e1900 */
[----:B--2---:R-:W-:Y:S02]  /*1560*/  R2UR UR4, R7 ;  /* 0x00000000070472ca */ /* 0x004fe400000e0000 */
[----:B---3--:R-:W-:-:S13]  /*1570*/  R2UR UR5, R6 ;  /* 0x00000000060572ca */ /* 0x008fda00000e0000 */
[----:B------:R-:W-:-:S12]  /*1580*/  UIADD3 UR4, -UR4, UR5, URZ ;  /* 0x0000000504047290 */ /* 0x000fd8000fffe13f */
.L_x_389:
[----:B------:R-:W-:Y:S01]  /*1590*/  UIADD3 UR60, -UR60, UR4, URZ ;  /* 0x000000043c3c7290 */ /* 0x000fe2000fffe13f */
[----:B------:R-:W-:Y:S01]  /*15a0*/  IMAD.MOV.U32 R40, RZ, RZ, RZ ;  /* 0x000000ffff287224 */ /* 0x000fe200078e00ff */
[----:B------:R-:W-:Y:S02]  /*15b0*/  CS2R R162, SRZ ;  /* 0x0000000000a27805 */ /* 0x000fe4000001ff00 */
[----:B------:R-:W-:Y:S01]  /*15c0*/  CS2R R34, SRZ ;  /* 0x0000000000227805 */ /* 0x000fe2000001ff00 */
[----:B------:R-:W-:Y:S01]  /*15d0*/  UISETP.GE.AND UP0, UPT, UR60, 0x1, UPT ;  /* 0x000000013c00788c */ /* 0x000fe2000bf06270 */
[----:B------:R-:W-:Y:S01]  /*15e0*/  CS2R R36, SRZ ;  /* 0x0000000000247805 */ /* 0x000fe2000001ff00 */
[----:B------:R-:W-:Y:S01]  /*15f0*/  UIADD3 UR4, UR60, 0x4f, URZ ;  /* 0x0000004f3c047890 */ /* 0x000fe2000fffe03f */
[----:B------:R-:W-:Y:S01]  /*1600*/  CS2R R32, SRZ ;  /* 0x0000000000207805 */ /* 0x000fe2000001ff00 */
[----:B------:R-:W-:Y:S01]  /*1610*/  IMAD.MOV.U32 R8, RZ, RZ, RZ ;  /* 0x000000ffff087224 */ /* 0x000fe200078e00ff */
[----:B------:R-:W-:-:S02]  /*1620*/  CS2R R26, SRZ ;  /* 0x00000000001a7805 */ /* 0x000fc4000001ff00 */
[----:B------:R-:W-:Y:S01]  /*1630*/  PLOP3.LUT P1, PT, PT, PT, UP0, 0x80, 0x0 ;  /* 0x000000000000781c */ /* 0x000fe20003f2f008 */
[----:B------:R-:W-:Y:S01]  /*1640*/  UIMAD.WIDE UR4, UR4, 0x66666667, URZ ;  /* 0x66666667040478a5 */ /* 0x000fe2000f8e023f */
[----:B------:R-:W-:Y:S01]  /*1650*/  CS2R R28, SRZ ;  /* 0x00000000001c7805 */ /* 0x000fe2000001ff00 */
[----:B------:R-:W-:Y:S01]  /*1660*/  IMAD.MOV.U32 R164, RZ, RZ, RZ ;  /* 0x000000ffffa47224 */ /* 0x000fe200078e00ff */
[----:B------:R-:W-:Y:S01]  /*1670*/  CS2R R24, SRZ ;  /* 0x0000000000187805 */ /* 0x000fe2000001ff00 */
[----:B------:R-:W-:-:S04]  /*1680*/  USHF.R.U32.HI UR61, URZ, 0x1f, UR5 ;  /* 0x0000001f3f3d7899 */ /* 0x000fc80008011605 */
[----:B------:R-:W-:-:S04]  /*1690*/  ULEA.HI.SX32 UR61, UR5, UR61, 0x1b ;  /* 0x0000003d053d7291 */ /* 0x000fc8000f8fda3f */
[----:B------:R-:W-:Y:S08]  /*16a0*/  @!P1 BRA `(.L_x_390) ;  /* 0x0000008c00f89947 */ /* 0x000ff00003800000 */
[----:B------:R-:W0:Y:S01]  /*16b0*/  SHFL.IDX PT, R0, R221, RZ, 0x1f ;  /* 0x00001fffdd007589 */ /* 0x000e2200000e0000 */
[----:B------:R-:W1:Y:S01]  /*16c0*/  S2UR UR7, SR_CgaCtaId ;  /* 0x00000000000779c3 */ /* 0x000e620000008800 */
[----:B------:R-:W-:Y:S01]  /*16d0*/  UMOV UR6, 0x400 ;  /* 0x0000040000067882 */ /* 0x000fe20000000000 */
[----:B0-----:R-:W-:Y:S01]  /*16e0*/  R2UR UR4, R0 ;  /* 0x00000000000472ca */ /* 0x001fe200000e0000 */
[----:B-1----:R-:W-:-:S04]  /*16f0*/  ULEA UR6, UR7, UR6, 0x18 ;  /* 0x0000000607067291 */ /* 0x002fc8000f8ec03f */
[----:B------:R-:W-:-:S04]  /*1700*/  UIADD3 UR6, UR6, 0x14400, URZ ;  /* 0x0001440006067890 */ /* 0x000fc8000fffe03f */
[----:B------:R-:W-:-:S04]  /*1710*/  ULOP3.LUT UP0, URZ, UR6, 0x9f, URZ, 0xc0, !UPT ;  /* 0x0000009f063f7892 */ /* 0x000fc8000f80c03f */
[----:B------:R-:W-:Y:S02]  /*1720*/  ULEA.HI UR5, UR4, UR4, URZ, 0x1 ;  /* 0x0000000404057291 */ /* 0x000fe4000f8f083f */
[----:B------:R-:W-:Y:S02]  /*1730*/  PLOP3.LUT P0, PT, PT, PT, UP0, 0x80, 0x0 ;  /* 0x000000000000781c */ /* 0x000fe40003f0f008 */
[----:B------:R-:W-:-:S04]  /*1740*/  ULOP3.LUT UR5, UR5, 0x1e, URZ, 0xc0, !UPT ;  /* 0x0000001e05057892 */ /* 0x000fc8000f8ec03f */
[----:B------:R-:W-:-:S04]  /*1750*/  UIADD3 UR5, UR4, -UR5, URZ ;  /* 0x8000000504057290 */ /* 0x000fc8000fffe03f */
[----:B------:R-:W-:-:S04]  /*1760*/  ULEA UR5, UR5, UR6, 0xd ;  /* 0x0000000605057291 */ /* 0x000fc8000f8e683f */
[----:B------:R-:W-:-:S04]  /*1770*/  USHF.R.U32.HI UR5, URZ, 0x4, UR5 ;  /* 0x000000043f057899 */ /* 0x000fc80008011605 */
[----:B------:R-:W-:Y:S01]  /*1780*/  ULOP3.LUT UR36, UR5, 0x3fff, URZ, 0xc0, !UPT ;  /* 0x00003fff05247892 */ /* 0x000fe2000f8ec03f */
[----:B------:R-:W-:Y:S11]  /*1790*/  @!P0 BRA `(.L_x_391) ;  /* 0x0000000000408947 */ /* 0x000ff60003800000 */
        /* <DEDUP_REMOVED lines=16> */
.L_x_391:
[----:B------:R-:W0:Y:S01]  /*18a0*/  S2UR UR5, SR_CgaCtaId ;  /* 0x00000000000579c3 */ /* 0x000e220000008800 */
[----:B------:R-:W-:Y:S01]  /*18b0*/  LEA.HI R0, R218, R218, RZ, 0x1 ;  /* 0x000000dada007211 */ /* 0x000fe200078f08ff */
[----:B------:R-:W-:Y:S01]  /*18c0*/  UMOV UR4, 0x400 ;  /* 0x0000040000047882 */ /* 0x000fe20000000000 */
[----:B------:R-:W-:Y:S01]  /*18d0*/  R2UR UR6, R226 ;  /* 0x00000000e20672ca */ /* 0x000fe200000e0000 */
[----:B------:R-:W-:Y:S01]  /*18e0*/  BSSY B0, `(.L_x_392) ;  /* 0x000000a000007945 */ /* 0x000fe20003800000 */
[----:B------:R-:W-:-:S05]  /*18f0*/  LOP3.LUT R3, R0, 0xfffffffe, RZ, 0xc0, !PT ;  /* 0xfffffffe00037812 */ /* 0x000fca00078ec0ff */
[----:B------:R-:W-:-:S05]  /*1900*/  IMAD.IADD R0, R218, 0x1, -R3 ;  /* 0x00000001da007824 */ /* 0x000fca00078e0a03 */
[----:B------:R-:W-:Y:S01]  /*1910*/  SHF.L.U32 R0, R0, 0x1f, RZ ;  /* 0x0000001f00007819 */ /* 0x000fe200000006ff */
[----:B------:R-:W-:-:S05]  /*1920*/  IMAD.U32 R2, RZ, RZ, UR6 ;  /* 0x00000006ff027e24 */ /* 0x000fca000f8e00ff */
[----:B------:R-:W-:Y:S01]  /*1930*/  ISETP.NE.AND P0, PT, R2, 0x3, PT ;  /* 0x000000030200780c */ /* 0x000fe20003f05270 */
[----:B0-----:R-:W-:-:S06]  /*1940*/  ULEA UR4, UR5, UR4, 0x18 ;  /* 0x0000000405047291 */ /* 0x001fcc000f8ec03f */
[----:B------:R-:W-:-:S04]  /*1950*/  IMAD.U32 R5, RZ, RZ, UR4 ;  /* 0x00000004ff057e24 */ /* 0x000fc8000f8e00ff */
[----:B------:R-:W0:Y:S02]  /*1960*/  SYNCS.PHASECHK.TRANS64.TRYWAIT P1, [R5+URZ+0x38800], R0 ;  /* 0x03880000050075a7 */ /* 0x000e24000802017f */
[----:B0-----:R-:W-:Y:S05]  /*1970*/  @!P1 BRA `(.L_x_393) ;  /* 0x0000012800c89947 */ /* 0x001fea0003800000 */
.L_x_567:
[----:B------:R-:W-:Y:S05]  /*1980*/  BSYNC B0 ;  /* 0x0000000000007941 */ /* 0x000fea0003800000 */
.L_x_392:
[----:B------:R-:W-:Y:S05]  /*1990*/  @!P0 BRA `(.L_x_394) ;  /* 0x0000000000048947 */ /* 0x000fea0003800000 */
[----:B------:R-:W-:Y:S01]  /*19a0*/  BPT.TRAP 0x1 ;  /* 0x000000040000795c */ /* 0x000fe20000300000 */
.L_x_394:
[----:B0-----:R-:W-:Y:S01]  /*19b0*/  IMAD R0, R16, 0x8, R5 ;  /* 0x0000000810007824 */ /* 0x001fe200078e0205 */
[----:B------:R-:W-:-:S04]  /*19c0*/  SHF.L.U32 R3, R17, 0x1f, RZ ;  /* 0x0000001f11037819 */ /* 0x000fc800000006ff */
[----:B------:R0:W1:Y:S01]  /*19d0*/  SYNCS.PHASECHK.TRANS64.TRYWAIT P2, [R0+URZ+0x38830], R3 ;  /* 0x03883003000075a7 */ /* 0x000062000804017f */
[----:B------:R-:W-:Y:S05]  /*19e0*/  @!P0 BRA `(.L_x_395) ;  /* 0x0000000000048947 */ /* 0x000fea0003800000 */
[----:B------:R-:W-:Y:S01]  /*19f0*/  BPT.TRAP 0x1 ;  /* 0x000000040000795c */ /* 0x000fe20000300000 */
.L_x_395:
[----:B------:R-:W2:Y:S01]  /*1a00*/  S2R R2, SR_TID.X ;  /* 0x0000000000027919 */ /* 0x000ea20000002100 */
[----:B------:R-:W-:Y:S01]  /*1a10*/  IMAD.MOV.U32 R151, RZ, RZ, RZ ;  /* 0x000000ffff977224 */ /* 0x000fe200078e00ff */
[----:B--2---:R-:W-:Y:S01]  /*1a20*/  LOP3.LUT P1, RZ, R2, 0x7f, RZ, 0xc0, !PT ;  /* 0x0000007f02ff7812 */ /* 0x004fe2000782c0ff */
[----:B-1----:R-:W-:-:S12]  /*1a30*/  @P2 BRA `(.L_x_396) ;  /* 0x0000000000082947 */ /* 0x002fd80003800000 */
[----:B------:R-:W1:Y:S02]  /*1a40*/  SYNCS.PHASECHK.TRANS64.TRYWAIT P2, [R0+URZ+0x38830], R3 ;  /* 0x03883003000075a7 */ /* 0x000e64000804017f */
[----:B-1----:R-:W-:Y:S05]  /*1a50*/  @!P2 BRA `(.L_x_397) ;  /* 0x0000012800a4a947 */ /* 0x002fea0003800000 */
.L_x_396:
[----:B------:R-:W-:Y:S05]  /*1a60*/  WARPSYNC.ALL ;  /* 0x0000000000007948 */ /* 0x000fea0003800000 */
[----:B------:R-:W-:Y:S01]  /*1a70*/  R2UR UR4, R5 ;  /* 0x00000000050472ca */ /* 0x000fe200000e0000 */
[----:B------:R-:W-:Y:S01]  /*1a80*/  ULOP3.LUT UR5, UR36, 0x10000, URZ, 0xfc, !UPT ;  /* 0x0001000024057892 */ /* 0x000fe2000f8efc3f */
[----:B------:R-:W-:Y:S01]  /*1a90*/  R2UR UR6, R16 ;  /* 0x00000000100672ca */ /* 0x000fe200000e0000 */
[----:B------:R-:W-:Y:S01]  /*1aa0*/  WARPGROUP.ARRIVE ;  /* 0x00000000000079c5 */ /* 0x000fe20000000000 */
[----:B------:R-:W-:Y:S01]  /*1ab0*/  UMOV UR9, 0x40000040 ;  /* 0x4000004000097882 */ /* 0x000fe20000000000 */
[----:B------:R-:W-:Y:S01]  /*1ac0*/  UMOV UR11, 0x40000040 ;  /* 0x40000040000b7882 */ /* 0x000fe20000000000 */
[----:B------:R-:W-:Y:S01]  /*1ad0*/  UMOV UR15, UR9 ;  /* 0x00000009000f7c82 */ /* 0x000fe20008000000 */
[----:B------:R-:W-:Y:S01]  /*1ae0*/  IMAD.U32 R13, RZ, RZ, UR9 ;  /* 0x00000009ff0d7e24 */ /* 0x000fe2000f8e00ff */
[----:B------:R-:W-:Y:S01]  /*1af0*/  UMOV UR8, UR5 ;  /* 0x0000000500087c82 */ /* 0x000fe20008000000 */
[----:B------:R-:W-:Y:S01]  /*1b00*/  UMOV UR17, 0x40000040 ;  /* 0x4000004000117882 */ /* 0x000fe20000000000 */
[----:B------:R-:W-:Y:S01]  /*1b10*/  UMOV UR14, UR8 ;  /* 0x00000008000e7c82 */ /* 0x000fe20008000000 */
[----:B------:R-:W-:Y:S01]  /*1b20*/  IMAD.U32 R12, RZ, RZ, UR8 ;  /* 0x00000008ff0c7e24 */ /* 0x000fe2000f8e00ff */
[----:B------:R-:W-:Y:S01]  /*1b30*/  UMOV UR19, 0x40000040 ;  /* 0x4000004000137882 */ /* 0x000fe20000000000 */
[----:B------:R-:W-:Y:S01]  /*1b40*/  UIADD3 UR4, UR4, 0x24400, URZ ;  /* 0x0002440004047890 */ /* 0x000fe2000fffe03f */
[----:B------:R-:W-:Y:S01]  /*1b50*/  IMAD.U32 R11, RZ, RZ, UR17 ;  /* 0x00000011ff0b7e24 */ /* 0x000fe2000f8e00ff */
[----:B------:R-:W-:Y:S01]  /*1b60*/  UMOV UR13, 0x40000040 ;  /* 0x40000040000d7882 */ /* 0x000fe20000000000 */
[----:B------:R-:W-:Y:S01]  /*1b70*/  UIADD3 UR20, UR5, 0x404, URZ ;  /* 0x0000040405147890 */ /* 0x000fe2000fffe03f */
[----:B------:R-:W-:Y:S01]  /*1b80*/  VIADD R2, R223, UR60 ;  /* 0x0000003cdf027c36 */ /* 0x000fe20008000000 */
[----:B------:R-:W-:Y:S01]  /*1b90*/  USHF.R.U32.HI UR4, URZ, 0x4, UR4 ;  /* 0x000000043f047899 */ /* 0x000fe20008011604 */
[----:B01----:R-:W-:Y:S01]  /*1ba0*/  IMAD.U32 R3, RZ, RZ, UR61 ;  /* 0x0000003dff037e24 */ /* 0x003fe2000f8e00ff */
[----:B------:R-:W-:Y:S01]  /*1bb0*/  UMOV UR21, 0x40000040 ;  /* 0x4000004000157882 */ /* 0x000fe20000000000 */
[----:B------:R-:W-:Y:S01]  /*1bc0*/  UMOV UR23, 0x40000040 ;  /* 0x4000004000177882 */ /* 0x000fe20000000000 */
[----:B------:R-:W-:Y:S01]  /*1bd0*/  ULOP3.LUT UR4, UR4, 0x3fff, URZ, 0xc0, !UPT ;  /* 0x00003fff04047892 */ /* 0x000fe2000f8ec03f */
[----:B------:R-:W-:Y:S01]  /*1be0*/  IMAD R2, R3, -0x50, R2 ;  /* 0xffffffb003027824 */ /* 0x000fe200078e0202 */
[----:B------:R-:W-:Y:S01]  /*1bf0*/  UIADD3 UR24, UR5, 0x406, URZ ;  /* 0x0000040605187890 */ /* 0x000fe2000fffe03f */
[----:B------:R-:W-:Y:S01]  /*1c00*/  P2R R21, PR, RZ, 0x1 ;  /* 0x00000001ff157803 */ /* 0x000fe20000000000 */
[----:B------:R-:W-:Y:S01]  /*1c10*/  ULOP3.LUT UR7, UR4, 0x10000, URZ, 0xfc, !UPT ;  /* 0x0001000004077892 */ /* 0x000fe2000f8efc3f */
[----:B------:R-:W-:Y:S01]  /*1c20*/  @!P1 VIADD R0, R0, 0x38840 ;  /* 0x0003884000009836 */ /* 0x000fe20000000000 */
[----:B------:R-:W-:Y:S01]  /*1c30*/  UMOV UR25, 0x40000040 ;  /* 0x4000004000197882 */ /* 0x000fe20000000000 */
[----:B------:R-:W-:Y:S01]  /*1c40*/  UMOV UR27, 0x40000040 ;  /* 0x40000040001b7882 */ /* 0x000fe20000000000 */
[----:B------:R-:W-:Y:S01]  /*1c50*/  UIMAD UR4, UR6, 0xa00, UR7 ;  /* 0x00000a00060478a4 */ /* 0x000fe2000f8e0207 */
[C---:B------:R-:W-:Y:S01]  /*1c60*/  ISETP.GT.AND P6, PT, R2.reuse, RZ, PT ;  /* 0x000000ff0200720c */ /* 0x040fe20003fc4270 */
[----:B------:R-:W-:Y:S01]  /*1c70*/  IMAD.U32 R19, RZ, RZ, UR7 ;  /* 0x00000007ff137e24 */ /* 0x000fe2000f8e00ff */
[----:B------:R-:W-:Y:S01]  /*1c80*/  UIADD3 UR7, UR5, 0x2, URZ ;  /* 0x0000000205077890 */ /* 0x000fe2000fffe03f */
[C---:B------:R-:W-:Y:S01]  /*1c90*/  ISETP.GT.AND P5, PT, R2.reuse, 0x1, PT ;  /* 0x000000010200780c */ /* 0x040fe20003fa4270 */
[----:B------:R-:W-:Y:S01]  /*1ca0*/  UIADD3 UR6, UR4, 0x200, URZ ;  /* 0x0000020004067890 */ /* 0x000fe2000fffe03f */
[C---:B------:R-:W-:Y:S01]  /*1cb0*/  ISETP.GT.AND P4, PT, R2.reuse, 0x8, PT ;  /* 0x000000080200780c */ /* 0x040fe20003f84270 */
[----:B------:R-:W-:Y:S01]  /*1cc0*/  UMOV UR10, UR4 ;  /* 0x00000004000a7c82 */ /* 0x000fe20008000000 */
[----:B------:R-:W-:Y:S01]  /*1cd0*/  UIADD3 UR12, UR4, 0x2, URZ ;  /* 0x00000002040c7890 */ /* 0x000fe2000fffe03f */
[----:B------:R-:W-:Y:S01]  /*1ce0*/  HGMMA.64x16x16.F32 R56, gdesc[UR8], RZ, !UPT, gsb0 ;  /* 0x00200000083879f0 */ /* 0x000fe2000c0008ff */
[----:B------:R-:W-:Y:S01]  /*1cf0*/  UIADD3 UR10, UR4, 0x80, URZ ;  /* 0x00000080040a7890 */ /* 0x000fe2000fffe03f */
[C---:B------:R-:W-:Y:S01]  /*1d00*/  ISETP.GT.AND P3, PT, R2.reuse, 0x9, PT ;  /* 0x000000090200780c */ /* 0x040fe20003f64270 */
[----:B------:R-:W-:Y:S01]  /*1d10*/  UMOV UR8, UR14 ;  /* 0x0000000e00087c82 */ /* 0x000fe20008000000 */
[----:B------:R-:W-:Y:S01]  /*1d20*/  UMOV UR9, UR15 ;  /* 0x0000000f00097c82 */ /* 0x000fe20008000000 */
[----:B------:R-:W-:Y:S01]  /*1d30*/  UMOV UR11, 0x40000040 ;  /* 0x40000040000b7882 */ /* 0x000fe20000000000 */
[----:B------:R-:W-:Y:S01]  /*1d40*/  UMOV UR16, UR7 ;  /* 0x0000000700107c82 */ /* 0x000fe20008000000 */
[----:B------:R-:W-:Y:S01]  /*1d50*/  UMOV UR18, UR12 ;  /* 0x0000000c00127c82 */ /* 0x000fe20008000000 */
[----:B------:R-:W-:Y:S01]  /*1d60*/  UIADD3 UR7, UR5, 0x4, URZ ;  /* 0x0000000405077890 */ /* 0x000fe2000fffe03f */
[----:B------:R-:W-:Y:S01]  /*1d70*/  IMAD.U32 R10, RZ, RZ, UR16 ;  /* 0x00000010ff0a7e24 */ /* 0x000fe2000f8e00ff */
[----:B------:R-:W-:Y:S01]  /*1d80*/  UIADD3 UR12, UR4, 0x4, URZ ;  /* 0x00000004040c7890 */ /* 0x000fe2000fffe03f */
[----:B------:R-:W-:Y:S01]  /*1d90*/  ISETP.GT.AND P2, PT, R2, 0x10, PT ;  /* 0x000000100200780c */ /* 0x000fe20003f44270 */
[----:B------:R-:W-:Y:S01]  /*1da0*/  UIADD3 UR22, UR4, 0x284, URZ ;  /* 0x0000028404167890 */ /* 0x000fe2000fffe03f */
[----:B------:R-:W-:Y:S01]  /*1db0*/  @!P1 PRMT R0, RZ, 0x654, R0 ;  /* 0x00000654ff009816 */ /* 0x000fe20000000000 */
[----:B------:R-:W-:Y:S01]  /*1dc0*/  UIADD3 UR26, UR4, 0x286, URZ ;  /* 0x00000286041a7890 */ /* 0x000fe2000fffe03f */
[--C-:B------:R-:W-:Y:S01]  /*1dd0*/  IMAD.MOV.U32 R150, RZ, RZ, R151.reuse ;  /* 0x000000ffff967224 */ /* 0x100fe200078e0097 */
        /* <DEDUP_REMOVED lines=50> */
[----:B------:R-:W-:Y:S01]  /*2100*/  UMOV UR57, 0x40000040 ;  /* 0x4000004000397882 */ /* 0x000fe20000000000 */
[----:B------:R-:W-:Y:S01]  /*2110*/  UMOV UR59, 0x40000040 ;  /* 0x40000040003b7882 */ /* 0x000fe20000000000 */
[----:B------:R-:W-:Y:S01]  /*2120*/  IMAD.U32 R7, RZ, RZ, UR57 ;  /* 0x00000039ff077e24 */ /* 0x000fe2000f8e00ff */
[----:B------:R-:W-:Y:S01]  /*2130*/  UISETP.GE.AND UP0, UPT, UR60, 0x51, UPT ;  /* 0x000000513c00788c */ /* 0x000fe2000bf06270 */
        /* <DEDUP_REMOVED lines=514> */
[----:B------:R-:W-:-:S02]  /*4160*/  FMNMX.FTZ R3, R49, R4, !PT ;  /* 0x0000000431037209 */ /* 0x000fc40007810000 */
[----:B------:R-:W-:Y:S02]  /*4170*/  FSEL R53, R53, -INF , P4 ;  /* 0xff80000035357808 */ /* 0x000fe40002000000 */
[----:B------:R-:W-:Y:S02]  /*4180*/  FMNMX.FTZ R4, R52, R3, !PT ;  /* 0x0000000334047209 */ /* 0x000fe40007810000 */
[----:B------:R-:W-:Y:S02]  /*4190*/  FSEL R50, R50, -INF , P2 ;  /* 0xff80000032327808 */ /* 0x000fe40001000000 */
[----:B------:R-:W-:Y:S02]  /*41a0*/  ISETP.GT.AND P2, PT, R2, 0x21, PT ;  /* 0x000000210200780c */ /* 0x000fe40003f44270 */
[----:B------:R-:W-:Y:S02]  /*41b0*/  FMNMX.FTZ R3, R53, R4, !PT ;  /* 0x0000000435037209 */ /* 0x000fe40007810000 */
[----:B------:R-:W-:-:S02]  /*41c0*/  FSEL R51, R51, -INF , P6 ;  /* 0xff80000033337808 */ /* 0x000fc40003000000 */
[----:B------:R-:W-:Y:S02]  /*41d0*/  ISETP.GT.AND P6, PT, R2, 0x28, PT ;  /* 0x000000280200780c */ /* 0x000fe40003fc4270 */
        /* <DEDUP_REMOVED lines=29> */
[----:B------:R-:W-:Y:S01]  /*43b0*/  FSEL R36, R36, -INF , P2 ;  /* 0xff80000024247808 */ /* 0x000fe20001000000 */
[----:B------:R-:W-:Y:S01]  /*43c0*/  ULDC UR5, c[0x0][0x988] ;  /* 0x0002620000057ab9 */ /* 0x000fe20000000800 */
        /* <DEDUP_REMOVED lines=26> */
[----:B-1----:R-:W-:Y:S02]  /*4570*/  FMNMX.FTZ R15, R14, R3, !PT ;  /* 0x000000030e0f7209 */ /* 0x002fe40007810000 */
[----:B------:R-:W-:-:S03]  /*4580*/  FMNMX.FTZ R3, R58, R59, !PT ;  /* 0x0000003b3a037209 */ /* 0x000fc60007810000 */
[----:B------:R-:W1:Y:S02]  /*4590*/  SHFL.BFLY PT, R4, R15, 0x1, 0x1f ;  /* 0x0c201f000f047f89 */ /* 0x000e6400000e0000 */
[----:B-1----:R-:W-:-:S04]  /*45a0*/  FMNMX.FTZ R4, R15, R4, !PT ;  /* 0x000000040f047209 */ /* 0x002fc80007810000 */
        /* <DEDUP_REMOVED lines=36> */
[----:B-1----:R-:W-:Y:S01]  /*47f0*/  FADD.FTZ R15, R56, R57 ;  /* 0x00000039380f7221 */ /* 0x002fe20000010000 */
[----:B------:R-:W-:Y:S01]  /*4800*/  FFMA.FTZ R20, R29, UR5, -R20 ;  /* 0x000000051d147c23 */ /* 0x000fe20008010814 */
[----:B------:R-:W-:-:S02]  /*4810*/  FMNMX.FTZ R3, R47, R2, !PT ;  /* 0x000000022f037209 */ /* 0x000fc40007810000 */
[----:B------:R-:W-:Y:S01]  /*4820*/  F2FP.F16.F32.PACK_AB R208, R57, R56 ;  /* 0x0000003839d0723e */ /* 0x000fe200000000ff */
[--C-:B------:R-:W-:Y:S01]  /*4830*/  IMAD.MOV.U32 R57, RZ, RZ, R151.reuse ;  /* 0x000000ffff397224 */ /* 0x100fe200078e0097 */
[----:B------:R-:W-:Y:S01]  /*4840*/  FMNMX.FTZ R2, R34, R3, !PT ;  /* 0x0000000322027209 */ /* 0x000fe20007810000 */
[----:B------:R-:W-:Y:S01]  /*4850*/  MUFU.EX2 R48, R48 ;  /* 0x0000003000307308 */ /* 0x000fe20000000800 */
[----:B------:R-:W-:Y:S02]  /*4860*/  IMAD.MOV.U32 R56, RZ, RZ, R151 ;  /* 0x000000ffff387224 */ /* 0x000fe400078e0097 */
[----:B------:R-:W-:-:S04]  /*4870*/  FMNMX.FTZ R3, R35, R2, !PT ;  /* 0x0000000223037209 */ /* 0x000fc80007810000 */
[----:B------:R-:W-:Y:S01]  /*4880*/  FMNMX.FTZ R2, R38, R3, !PT ;  /* 0x0000000326027209 */ /* 0x000fe20007810000 */
[----:B------:R-:W1:Y:S01]  /*4890*/  MUFU.EX2 R49, R49 ;  /* 0x0000003100317308 */ /* 0x000e620000000800 */
[----:B--2---:R-:W-:Y:S02]  /*48a0*/  F2FP.F16.F32.PACK_AB R210, R61, R60 ;  /* 0x0000003c3dd2723e */ /* 0x004fe400000000ff */
[----:B------:R-:W-:-:S04]  /*48b0*/  FMNMX.FTZ R3, R39, R2, !PT ;  /* 0x0000000227037209 */ /* 0x000fc80007810000 */
[----:B------:R-:W-:Y:S01]  /*48c0*/  FMNMX.FTZ R2, R26, R3, !PT ;  /* 0x000000031a027209 */ /* 0x000fe20007810000 */
[----:B------:R-:W-:Y:S03]  /*48d0*/  MUFU.EX2 R52, R52 ;  /* 0x0000003400347308 */ /* 0x000fe60000000800 */
[----:B------:R-:W-:-:S04]  /*48e0*/  FMNMX.FTZ R3, R27, R2, !PT ;  /* 0x000000021b037209 */ /* 0x000fc80007810000 */
[----:B------:R-:W-:Y:S01]  /*48f0*/  FMNMX.FTZ R2, R30, R3, !PT ;  /* 0x000000031e027209 */ /* 0x000fe20007810000 */
[----:B------:R-:W2:Y:S01]  /*4900*/  MUFU.EX2 R53, R53 ;  /* 0x0000003500357308 */ /* 0x000ea20000000800 */
[----:B-1----:R-:W-:Y:S02]  /*4910*/  F2FP.F16.F32.PACK_AB R204, R49, R48 ;  /* 0x0000003031cc723e */ /* 0x002fe400000000ff */
[----:B------:R-:W-:-:S05]  /*4920*/  FMNMX.FTZ R2, R31, R2, !PT ;  /* 0x000000021f027209 */ /* 0x000fca0007810000 */
[----:B------:R-:W1:Y:S01]  /*4930*/  SHFL.BFLY PT, R3, R2, 0x2, 0x1f ;  /* 0x0c401f0002037f89 */ /* 0x000e6200000e0000 */
[----:B------:R-:W-:Y:S08]  /*4940*/  MUFU.EX2 R40, R40 ;  /* 0x0000002800287308 */ /* 0x000ff00000000800 */
[----:B------:R-:W3:Y:S01]  /*4950*/  MUFU.EX2 R41, R41 ;  /* 0x0000002900297308 */ /* 0x000ee20000000800 */
[----:B--2---:R-:W-:-:S07]  /*4960*/  F2FP.F16.F32.PACK_AB R206, R53, R52 ;  /* 0x0000003435ce723e */ /* 0x004fce00000000ff */
[----:B------:R-:W-:Y:S01]  /*4970*/  MUFU.EX2 R44, R44 ;  /* 0x0000002c002c7308 */ /* 0x000fe20000000800 */
[----:B-1----:R-:W-:-:S07]  /*4980*/  FMNMX.FTZ R14, R2, R3, !PT ;  /* 0x00000003020e7209 */ /* 0x002fce0007810000 */
[----:B------:R-:W-:Y:S01]  /*4990*/  MUFU.EX2 R21, R20 ;  /* 0x0000001400157308 */ /* 0x000fe20000000800 */
[----:B---3--:R-:W-:Y:S01]  /*49a0*/  F2FP.F16.F32.PACK_AB R200, R41, R40 ;  /* 0x0000002829c8723e */ /* 0x008fe200000000ff */
[----:B------:R-:W1:Y:S06]  /*49b0*/  SHFL.BFLY PT, R3, R14, 0x1, 0x1f ;  /* 0x0c201f000e037f89 */ /* 0x000e6c00000e0000 */
[----:B------:R-:W2:Y:S08]  /*49c0*/  MUFU.EX2 R45, R45 ;  /* 0x0000002d002d7308 */ /* 0x000eb00000000800 */
[----:B------:R-:W-:Y:S08]  /*49d0*/  MUFU.EX2 R32, R32 ;  /* 0x0000002000207308 */ /* 0x000ff00000000800 */
[----:B------:R-:W3:Y:S01]  /*49e0*/  MUFU.EX2 R33, R33 ;  /* 0x0000002100217308 */ /* 0x000ee20000000800 */
[----:B--2---:R-:W-:-:S02]  /*49f0*/  F2FP.F16.F32.PACK_AB R202, R45, R44 ;  /* 0x0000002c2dca723e */ /* 0x004fc400000000ff */
[----:B-1----:R-:W-:Y:S01]  /*4a00*/  FMNMX.FTZ R3, R14, R3, !PT ;  /* 0x000000030e037209 */ /* 0x002fe20007810000 */
[----:B------:R-:W-:Y:S01]  /*4a10*/  FADD.FTZ R14, R60, R15 ;  /* 0x0000000f3c0e7221 */ /* 0x000fe20000010000 */
[--C-:B------:R-:W-:Y:S02]  /*4a20*/  IMAD.MOV.U32 R60, RZ, RZ, R151.reuse ;  /* 0x000000ffff3c7224 */ /* 0x100fe400078e0097 */
[C---:B------:R-:W-:Y:S01]  /*4a30*/  FSETP.NEU.FTZ.AND P2, PT, R3.reuse, -INF , PT ;  /* 0xff8000000300780b */ /* 0x040fe20003f5d000 */
[----:B------:R-:W-:Y:S01]  /*4a40*/  FMUL.FTZ R2, R3, UR5 ;  /* 0x0000000503027c20 */ /* 0x000fe20008410000 */
[----:B------:R-:W-:Y:S01]  /*4a50*/  FADD.FTZ R15, R61, R14 ;  /* 0x0000000e3d0f7221 */ /* 0x000fe20000010000 */
[----:B------:R-:W-:Y:S01]  /*4a60*/  MUFU.EX2 R36, R36 ;  /* 0x0000002400247308 */ /* 0x000fe20000000800 */
[----:B------:R-:W-:Y:S02]  /*4a70*/  IMAD.MOV.U32 R61, RZ, RZ, R151 ;  /* 0x000000ffff3d7224 */ /* 0x000fe400078e0097 */
[----:B------:R-:W-:Y:S01]  /*4a80*/  FSEL R2, R2, RZ, P2 ;  /* 0x000000ff02027208 */ /* 0x000fe20001000000 */
[----:B------:R-:W-:Y:S01]  /*4a90*/  FADD.FTZ R14, R48, R15 ;  /* 0x0000000f300e7221 */ /* 0x000fe20000010000 */
[----:B------:R-:W-:Y:S01]  /*4aa0*/  PLOP3.LUT P2, PT, PT, PT, UP0, 0x80, 0x0 ;  /* 0x000000000000781c */ /* 0x000fe20003f4f008 */
[----:B------:R-:W-:Y:S01]  /*4ab0*/  IMAD.MOV.U32 R48, RZ, RZ, R151 ;  /* 0x000000ffff307224 */ /* 0x000fe200078e0097 */
[----:B---3--:R-:W-:Y:S01]  /*4ac0*/  F2FP.F16.F32.PACK_AB R196, R33, R32 ;  /* 0x0000002021c4723e */ /* 0x008fe200000000ff */
        /* <DEDUP_REMOVED lines=8> */
[----:B------:R-:W-:Y:S01]  /*4b50*/  FFMA.FTZ R55, R55, UR5, -R2 ;  /* 0x0000000537377c23 */ /* 0x000fe20008010802 */
[----:B------:R-:W-:Y:S01]  /*4b60*/  FADD.FTZ R29, R49, R14 ;  /* 0x0000000e311d7221 */ /* 0x000fe20000010000 */
[--C-:B------:R-:W-:Y:S01]  /*4b70*/  FFMA.FTZ R42, R42, UR5, -R2.reuse ;  /* 0x000000052a2a7c23 */ /* 0x100fe20008010802 */
[--C-:B------:R-:W-:Y:S01]  /*4b80*/  FFMA.FTZ R43, R43, UR5, -R2.reuse ;  /* 0x000000052b2b7c23 */ /* 0x100fe20008010802 */
[--C-:B------:R-:W-:Y:S01]  /*4b90*/  FFMA.FTZ R46, R46, UR5, -R2.reuse ;  /* 0x000000052e2e7c23 */ /* 0x100fe20008010802 */
[----:B------:R-:W-:Y:S01]  /*4ba0*/  FADD.FTZ R20, R52, R29 ;  /* 0x0000001d34147221 */ /* 0x000fe20000010000 */
[----:B------:R-:W1:Y:S01]  /*4bb0*/  MUFU.EX2 R59, R59 ;  /* 0x0000003b003b7308 */ /* 0x000e620000000800 */
[--C-:B------:R-:W-:Y:S01]  /*4bc0*/  FFMA.FTZ R47, R47, UR5, -R2.reuse ;  /* 0x000000052f2f7c23 */ /* 0x100fe20008010802 */
[----:B------:R-:W-:Y:S01]  /*4bd0*/  FFMA.FTZ R34, R34, UR5, -R2 ;  /* 0x0000000522227c23 */ /* 0x000fe20008010802 */
[----:B------:R-:W-:Y:S01]  /*4be0*/  FADD.FTZ R29, R53, R20 ;  /* 0x00000014351d7221 */ /* 0x000fe20000010000 */
[--C-:B------:R-:W-:Y:S01]  /*4bf0*/  FFMA.FTZ R35, R35, UR5, -R2.reuse ;  /* 0x0000000523237c23 */ /* 0x100fe20008010802 */
[--C-:B------:R-:W-:Y:S01]  /*4c00*/  FFMA.FTZ R38, R38, UR5, -R2.reuse ;  /* 0x0000000526267c23 */ /* 0x100fe20008010802 */
[--C-:B------:R-:W-:Y:S01]  /*4c10*/  FFMA.FTZ R39, R39, UR5, -R2.reuse ;  /* 0x0000000527277c23 */ /* 0x100fe20008010802 */
[----:B------:R-:W-:Y:S01]  /*4c20*/  FADD.FTZ R20, R40, R29 ;  /* 0x0000001d28147221 */ /* 0x000fe20000010000 */
[----:B------:R-:W2:Y:S01]  /*4c30*/  MUFU.EX2 R62, R62 ;  /* 0x0000003e003e7308 */ /* 0x000ea20000000800 */
[--C-:B------:R-:W-:Y:S01]  /*4c40*/  FFMA.FTZ R26, R26, UR5, -R2.reuse ;  /* 0x000000051a1a7c23 */ /* 0x100fe20008010802 */
[----:B------:R-:W-:Y:S01]  /*4c50*/  FFMA.FTZ R27, R27, UR5, -R2 ;  /* 0x000000051b1b7c23 */ /* 0x000fe20008010802 */
[----:B------:R-:W-:Y:S01]  /*4c60*/  FADD.FTZ R29, R41, R20 ;  /* 0x00000014291d7221 */ /* 0x000fe20000010000 */
[--C-:B------:R-:W-:Y:S01]  /*4c70*/  FFMA.FTZ R30, R30, UR5, -R2.reuse ;  /* 0x000000051e1e7c23 */ /* 0x100fe20008010802 */
[----:B------:R-:W-:Y:S01]  /*4c80*/  FFMA.FTZ R2, R31, UR5, -R2 ;  /* 0x000000051f027c23 */ /* 0x000fe20008010802 */
[----:B------:R-:W-:-:S02]  /*4c90*/  IMAD.MOV.U32 R53, RZ, RZ, R151 ;  /* 0x000000ffff357224 */ /* 0x000fc400078e0097 */
[----:B0-----:R-:W-:Y:S01]  /*4ca0*/  FADD.FTZ R0, R44, R29 ;  /* 0x0000001d2c007221 */ /* 0x001fe20000010000 */
[----:B------:R-:W0:Y:S01]  /*4cb0*/  MUFU.EX2 R63, R63 ;  /* 0x0000003f003f7308 */ /* 0x000e220000000800 */
[----:B-1----:R-:W-:Y:S01]  /*4cc0*/  FADD.FTZ R15, R58, R59 ;  /* 0x0000003b3a0f7221 */ /* 0x002fe20000010000 */
[----:B------:R-:W-:Y:S01]  /*4cd0*/  F2FP.F16.F32.PACK_AB R209, R59, R58 ;  /* 0x0000003a3bd1723e */ /* 0x000fe200000000ff */
[----:B------:R-:W-:Y:S01]  /*4ce0*/  FADD.FTZ R29, R45, R0 ;  /* 0x000000002d1d7221 */ /* 0x000fe20000010000 */
[--C-:B------:R-:W-:Y:S02]  /*4cf0*/  IMAD.MOV.U32 R59, RZ, RZ, R151.reuse ;  /* 0x000000ffff3b7224 */ /* 0x100fe400078e0097 */
[----:B------:R-:W-:Y:S02]  /*4d00*/  IMAD.MOV.U32 R58, RZ, RZ, R151 ;  /* 0x000000ffff3a7224 */ /* 0x000fe400078e0097 */
[----:B------:R-:W1:Y:S01]  /*4d10*/  MUFU.EX2 R50, R50 ;  /* 0x0000003200327308 */ /* 0x000e620000000800 */
[----:B--2---:R-:W-:Y:S01]  /*4d20*/  FADD.FTZ R14, R62, R15 ;  /* 0x0000000f3e0e7221 */ /* 0x004fe20000010000 */
[----:B------:R-:W-:-:S02]  /*4d30*/  IMAD.MOV.U32 R52, RZ, RZ, R151 ;  /* 0x000000ffff347224 */ /* 0x000fc400078e0097 */
[--C-:B------:R-:W-:Y:S02]  /*4d40*/  IMAD.MOV.U32 R49, RZ, RZ, R151.reuse ;  /* 0x000000ffff317224 */ /* 0x100fe400078e0097 */
[--C-:B------:R-:W-:Y:S02]  /*4d50*/  IMAD.MOV.U32 R45, RZ, RZ, R151.reuse ;  /* 0x000000ffff2d7224 */ /* 0x100fe400078e0097 */
[----:B------:R-:W2:Y:S01]  /*4d60*/  MUFU.EX2 R51, R51 ;  /* 0x0000003300337308 */ /* 0x000ea20000000800 */
[C---:B0-----:R-:W-:Y:S01]  /*4d70*/  FADD.FTZ R15, R63.reuse, R14 ;  /* 0x0000000e3f0f7221 */ /* 0x041fe20000010000 */
[----:B------:R-:W-:Y:S01]  /*4d80*/  F2FP.F16.F32.PACK_AB R211, R63, R62 ;  /* 0x0000003e3fd3723e */ /* 0x000fe200000000ff */
[--C-:B------:R-:W-:Y:S02]  /*4d90*/  IMAD.MOV.U32 R63, RZ, RZ, R151.reuse ;  /* 0x000000ffff3f7224 */ /* 0x100fe400078e0097 */
[--C-:B------:R-:W-:Y:S02]  /*4da0*/  IMAD.MOV.U32 R62, RZ, RZ, R151.reuse ;  /* 0x000000ffff3e7224 */ /* 0x100fe400078e0097 */
[----:B------:R-:W-:Y:S01]  /*4db0*/  IMAD.MOV.U32 R44, RZ, RZ, R151 ;  /* 0x000000ffff2c7224 */ /* 0x000fe200078e0097 */
[----:B------:R-:W0:Y:S01]  /*4dc0*/  MUFU.EX2 R54, R54 ;  /* 0x0000003600367308 */ /* 0x000e220000000800 */
[----:B-1----:R-:W-:Y:S01]  /*4dd0*/  FADD.FTZ R14, R50, R15 ;  /* 0x0000000f320e7221 */ /* 0x002fe20000010000 */
[----:B------:R-:W-:-:S02]  /*4de0*/  IMAD.MOV.U32 R41, RZ, RZ, R151 ;  /* 0x000000ffff297224 */ /* 0x000fc400078e0097 */
[--C-:B------:R-:W-:Y:S02]  /*4df0*/  IMAD.MOV.U32 R40, RZ, RZ, R151.reuse ;  /* 0x000000ffff287224 */ /* 0x100fe400078e0097 */
[--C-:B------:R-:W-:Y:S02]  /*4e00*/  IMAD.MOV.U32 R31, RZ, RZ, R151.reuse ;  /* 0x000000ffff1f7224 */ /* 0x100fe400078e0097 */
        /* <DEDUP_REMOVED lines=18> */
[----:B------:R-:W-:-:S03]  /*4f30*/  IMAD.MOV.U32 R32, RZ, RZ, R151 ;  /* 0x000000ffff207224 */ /* 0x000fc600078e0097 */
[----:B------:R-:W2:Y:S01]  /*4f40*/  MUFU.EX2 R47, R47 ;  /* 0x0000002f002f7308 */ /* 0x000ea20000000800 */
[C---:B0-----:R-:W-:Y:S01]  /*4f50*/  FADD.FTZ R15, R43.reuse, R0 ;  /* 0x000000002b0f7221 */ /* 0x041fe20000010000 */
[----:B------:R-:W-:Y:S01]  /*4f60*/  F2FP.F16.F32.PACK_AB R201, R43, R42 ;  /* 0x0000002a2bc9723e */ /* 0x000fe200000000ff */
[--C-:B------:R-:W-:Y:S02]  /*4f70*/  IMAD.MOV.U32 R43, RZ, RZ, R151.reuse ;  /* 0x000000ffff2b7224 */ /* 0x100fe400078e0097 */
[----:B------:R-:W-:-:S03]  /*4f80*/  IMAD.MOV.U32 R42, RZ, RZ, R151 ;  /* 0x000000ffff2a7224 */ /* 0x000fc600078e0097 */
        /* <DEDUP_REMOVED lines=15> */
[----:B--2---:R-:W-:-:S07]  /*5080*/  FADD.FTZ R14, R24, R29 ;  /* 0x0000001d180e7221 */ /* 0x004fce0000010000 */
[----:B------:R-:W2:Y:S01]  /*5090*/  MUFU.EX2 R38, R38 ;  /* 0x0000002600267308 */ /* 0x000ea20000000800 */
[C---:B0-----:R-:W-:Y:S01]  /*50a0*/  FADD.FTZ R15, R35.reuse, R0 ;  /* 0x00000000230f7221 */ /* 0x041fe20000010000 */
[----:B------:R-:W-:Y:S01]  /*50b0*/  F2FP.F16.F32.PACK_AB R197, R35, R34 ;  /* 0x0000002223c5723e */ /* 0x000fe200000000ff */
[--C-:B------:R-:W-:Y:S02]  /*50c0*/  IMAD.MOV.U32 R35, RZ, RZ, R151.reuse ;  /* 0x000000ffff237224 */ /* 0x100fe400078e0097 */
[----:B------:R-:W-:-:S03]  /*50d0*/  IMAD.MOV.U32 R34, RZ, RZ, R151 ;  /* 0x000000ffff227224 */ /* 0x000fc600078e0097 */
        /* <DEDUP_REMOVED lines=8> */
[----:B0-----:R-:W-:Y:S01]  /*5160*/  FADD.FTZ R14, R28, R29 ;  /* 0x0000001d1c0e7221 */ /* 0x001fe20000010000 */
[C---:B------:R-:W-:Y:S01]  /*5170*/  F2FP.F16.F32.PACK_AB R194, R21.reuse, R28 ;  /* 0x0000001c15c2723e */ /* 0x040fe200000000ff */
[----:B------:R-:W-:Y:S02]  /*5180*/  IMAD.MOV.U32 R28, RZ, RZ, R151 ;  /* 0x000000ffff1c7224 */ /* 0x000fe400078e0097 */
[----:B------:R-:W-:-:S03]  /*5190*/  FADD.FTZ R15, R21, R14 ;  /* 0x0000000e150f7221 */ /* 0x000fc60000010000 */
[----:B------:R-:W0:Y:S01]  /*51a0*/  MUFU.EX2 R27, R27 ;  /* 0x0000001b001b7308 */ /* 0x000e220000000800 */
[C---:B-1----:R-:W-:Y:S01]  /*51b0*/  FADD.FTZ R29, R39.reuse, R0 ;  /* 0x00000000271d7221 */ /* 0x042fe20000010000 */
[----:B------:R-:W-:Y:S01]  /*51c0*/  F2FP.F16.F32.PACK_AB R199, R39, R38 ;  /* 0x0000002627c7723e */ /* 0x000fe200000000ff */
[--C-:B------:R-:W-:Y:S02]  /*51d0*/  IMAD.MOV.U32 R39, RZ, RZ, R151.reuse ;  /* 0x000000ffff277224 */ /* 0x100fe400078e0097 */
[----:B------:R-:W-:-:S03]  /*51e0*/  IMAD.MOV.U32 R38, RZ, RZ, R151 ;  /* 0x000000ffff267224 */ /* 0x000fc600078e0097 */
[----:B------:R-:W1:Y:S01]  /*51f0*/  MUFU.EX2 R30, R30 ;  /* 0x0000001e001e7308 */ /* 0x000e620000000800 */
[----:B--2---:R-:W-:Y:S01]  /*5200*/  FADD.FTZ R0, R26, R29 ;  /* 0x0000001d1a007221 */ /* 0x004fe20000010000 */
[----:B------:R-:W-:-:S06]  /*5210*/  IMAD.MOV.U32 R29, RZ, RZ, R151 ;  /* 0x000000ffff1d7224 */ /* 0x000fcc00078e0097 */
[----:B------:R2:W3:Y:S01]  /*5220*/  MUFU.EX2 R195, R2 ;  /* 0x0000000200c37308 */ /* 0x0004e20000000800 */
[C---:B0-----:R-:W-:Y:S01]  /*5230*/  FADD.FTZ R21, R27.reuse, R0 ;  /* 0x000000001b157221 */ /* 0x041fe20000010000 */
[----:B------:R-:W-:Y:S01]  /*5240*/  F2FP.F16.F32.PACK_AB R193, R27, R26 ;  /* 0x0000001a1bc1723e */ /* 0x000fe200000000ff */
[----:B------:R-:W-:Y:S02]  /*5250*/  IMAD.MOV.U32 R0, RZ, RZ, 0x3f800000 ;  /* 0x3f800000ff007424 */ /* 0x000fe400078e00ff */
[--C-:B------:R-:W-:Y:S02]  /*5260*/  IMAD.MOV.U32 R27, RZ, RZ, R151.reuse ;  /* 0x000000ffff1b7224 */ /* 0x100fe400078e0097 */
[----:B------:R-:W-:Y:S02]  /*5270*/  IMAD.MOV.U32 R26, RZ, RZ, R151 ;  /* 0x000000ffff1a7224 */ /* 0x000fe400078e0097 */
[----:B-1----:R-:W-:Y:S01]  /*5280*/  FADD.FTZ R14, R30, R21 ;  /* 0x000000151e0e7221 */ /* 0x002fe20000010000 */
[----:B--2---:R-:W-:-:S03]  /*5290*/  IMAD.MOV.U32 R2, RZ, RZ, 0x3f800000 ;  /* 0x3f800000ff027424 */ /* 0x004fc600078e00ff */
[C---:B---3--:R-:W-:Y:S01]  /*52a0*/  FADD.FTZ R14, R195.reuse, R14 ;  /* 0x0000000ec30e7221 */ /* 0x048fe20000010000 */
[----:B------:R-:W-:Y:S01]  /*52b0*/  F2FP.F16.F32.PACK_AB R195, R195, R30 ;  /* 0x0000001ec3c3723e */ /* 0x000fe200000000ff */
[----:B------:R-:W-:Y:S01]  /*52c0*/  IMAD.MOV.U32 R30, RZ, RZ, R151 ;  /* 0x000000ffff1e7224 */ /* 0x000fe200078e0097 */
[----:B------:R-:W-:Y:S06]  /*52d0*/  @!P2 BRA `(.L_x_398) ;  /* 0x0000003c0088a947 */ /* 0x000fec0003800000 */
[----:B------:R-:W-:Y:S01]  /*52e0*/  R2UR UR60, R16 ;  /* 0x00000000103c72ca */ /* 0x000fe200000e0000 */
[----:B------:R-:W-:Y:S01]  /*52f0*/  UIADD3 UR4, UR61, -0x2, URZ ;  /* 0xfffffffe3d047890 */ /* 0x000fe2000fffe03f */
[----:B------:R-:W-:Y:S01]  /*5300*/  IMAD.MOV.U32 R20, RZ, RZ, R3 ;  /* 0x000000ffff147224 */ /* 0x000fe200078e0003 */
[----:B------:R-:W-:Y:S01]  /*5310*/  CS2R R150, SRZ ;  /* 0x0000000000967805 */ /* 0x000fe2000001ff00 */
[----:B------:R-:W-:Y:S01]  /*5320*/  IMAD.MOV.U32 R21, RZ, RZ, R4 ;  /* 0x000000ffff157224 */ /* 0x000fe200078e0004 */
[----:B------:R-:W-:Y:S01]  /*5330*/  CS2R R146, SRZ ;  /* 0x0000000000927805 */ /* 0x000fe2000001ff00 */
[----:B------:R-:W-:Y:S01]  /*5340*/  IMAD.MOV.U32 R232, RZ, RZ, R17 ;  /* 0x000000ffffe87224 */ /* 0x000fe200078e0011 */
[----:B------:R-:W-:Y:S01]  /*5350*/  CS2R R142, SRZ ;  /* 0x00000000008e7805 */ /* 0x000fe2000001ff00 */
[----:B------:R-:W-:Y:S01]  /*5360*/  IMAD.U32 R233, RZ, RZ, UR4 ;  /* 0x00000004ffe97e24 */ /* 0x000fe2000f8e00ff */
[----:B------:R-:W-:Y:S01]  /*5370*/  CS2R R138, SRZ ;  /* 0x00000000008a7805 */ /* 0x000fe2000001ff00 */
[----:B------:R-:W-:Y:S01]  /*5380*/  IMAD.MOV.U32 R0, RZ, RZ, 0x3f800000 ;  /* 0x3f800000ff007424 */ /* 0x000fe200078e00ff */
        /* <DEDUP_REMOVED lines=59> */
[----:B------:R-:W-:-:S07]  /*5740*/  CS2R R24, SRZ ;  /* 0x0000000000187805 */ /* 0x000fce000001ff00 */
.L_x_407:
[----:B------:R-:W-:-:S04]  /*5750*/  UIADD3 UR4, UR60, 0x1, URZ ;  /* 0x000000013c047890 */ /* 0x000fc8000fffe03f */
[----:B------:R-:W-:-:S04]  /*5760*/  UISETP.NE.AND UP0, UPT, UR4, 0x2, UPT ;  /* 0x000000020400788c */ /* 0x000fc8000bf05270 */
[----:B------:R-:W-:Y:S02]  /*5770*/  USEL UR5, URZ, 0x1, UP0 ;  /* 0x000000013f057887 */ /* 0x000fe40008000000 */
[----:B------:R-:W-:-:S04]  /*5780*/  USEL UR4, UR4, URZ, UP0 ;  /* 0x0000003f04047287 */ /* 0x000fc80008000000 */
[----:B------:R-:W-:Y:S02]  /*5790*/  LOP3.LUT R17, R232, UR5, RZ, 0x3c, !PT ;  /* 0x00000005e8117c12 */ /* 0x000fe4000f8e3cff */
[----:B------:R-:W-:Y:S01]  /*57a0*/  IMAD.U32 R16, RZ, RZ, UR4 ;  /* 0x00000004ff107e24 */ /* 0x000fe2000f8e00ff */
[----:B------:R-:W-:Y:S06]  /*57b0*/  @!P0 BRA `(.L_x_399) ;  /* 0x0000000000048947 */ /* 0x000fec0003800000 */
[----:B------:R-:W-:Y:S01]  /*57c0*/  BPT.TRAP 0x1 ;  /* 0x000000040000795c */ /* 0x000fe20000300000 */
.L_x_399:
[----:B------:R-:W0:Y:S01]  /*57d0*/  S2UR UR6, SR_CgaCtaId ;  /* 0x00000000000679c3 */ /* 0x000e220000008800 */
[----:B------:R-:W-:Y:S01]  /*57e0*/  UMOV UR5, 0x400 ;  /* 0x0000040000057882 */ /* 0x000fe20000000000 */
[----:B------:R-:W-:Y:S01]  /*57f0*/  SHF.L.U32 R3, R17, 0x1f, RZ ;  /* 0x0000001f11037819 */ /* 0x000fe200000006ff */
[----:B0-----:R-:W-:-:S06]  /*5800*/  ULEA UR5, UR6, UR5, 0x18 ;  /* 0x0000000506057291 */ /* 0x001fcc000f8ec03f */
[----:B------:R-:W-:-:S05]  /*5810*/  IMAD.U32 R5, RZ, RZ, UR5 ;  /* 0x00000005ff057e24 */ /* 0x000fca000f8e00ff */
[----:B------:R-:W-:-:S13]  /*5820*/  R2UR UR61, R5 ;  /* 0x00000000053d72ca */ /* 0x000fda00000e0000 */
[----:B------:R-:W-:-:S09]  /*5830*/  ULEA UR61, UR4, UR61, 0x3 ;  /* 0x0000003d043d7291 */ /* 0x000fd2000f8e183f */
[----:B------:R0:W1:Y:S01]  /*5840*/  SYNCS.PHASECHK.TRANS64.TRYWAIT P2, [UR61+0x38830], R3 ;  /* 0x03883003ff0075a7 */ /* 0x000062000804017d */
[----:B------:R-:W-:Y:S05]  /*5850*/  @!P0 BRA `(.L_x_400) ;  /* 0x0000000000048947 */ /* 0x000fea0003800000 */
[----:B------:R-:W-:Y:S01]  /*5860*/  BPT.TRAP 0x1 ;  /* 0x000000040000795c */ /* 0x000fe20000300000 */
.L_x_400:
[----:B-1----:R-:W-:Y:S05]  /*5870*/  @P2 BRA `(.L_x_401) ;  /* 0x0000000000082947 */ /* 0x002fea0003800000 */
[----:B------:R-:W1:Y:S02]  /*5880*/  SYNCS.PHASECHK.TRANS64.TRYWAIT P2, [UR61+0x38830], R3 ;  /* 0x03883003ff0075a7 */ /* 0x000e64000804017d */
[----:B-1----:R-:W-:Y:S05]  /*5890*/  @!P2 BRA `(.L_x_402) ;  /* 0x000000ec0028a947 */ /* 0x002fea0003800000 */
.L_x_401:
        /* <DEDUP_REMOVED lines=645> */
.L_x_403:
[----:B------:R-:W-:Y:S02]  /*80f0*/  R2UR UR4, R5 ;  /* 0x00000000050472ca */ /* 0x000fe400000e0000 */
[----:B------:R-:W-:-:S11]  /*8100*/  SHF.L.U32 R0, R232, 0x1f, RZ ;  /* 0x0000001fe8007819 */ /* 0x000fd600000006ff */
[----:B------:R-:W-:-:S09]  /*8110*/  ULEA UR4, UR60, UR4, 0x3 ;  /* 0x000000043c047291 */ /* 0x000fd2000f8e183f */
[----:B------:R2:W3:Y:S01]  /*8120*/  SYNCS.PHASECHK.TRANS64.TRYWAIT P2, [UR4+0x38850], R0 ;  /* 0x03885000ff0075a7 */ /* 0x0004e20008040144 */
[----:B------:R-:W-:Y:S05]  /*8130*/  @!P0 BRA `(.L_x_404) ;  /* 0x0000000000048947 */ /* 0x000fea0003800000 */
[----:B------:R-:W-:Y:S01]  /*8140*/  BPT.TRAP 0x1 ;  /* 0x000000040000795c */ /* 0x000fe20000300000 */
.L_x_404:
[----:B---3--:R-:W-:Y:S05]  /*8150*/  @P2 BRA `(.L_x_405) ;  /* 0x0000000000082947 */ /* 0x008fea0003800000 */
[----:B------:R-:W3:Y:S02]  /*8160*/  SYNCS.PHASECHK.TRANS64.TRYWAIT P2, [UR4+0x38850], R0 ;  /* 0x03885000ff0075a7 */ /* 0x000ee40008040144 */
[----:B---3--:R-:W-:Y:S05]  /*8170*/  @!P2 BRA `(.L_x_406) ;  /* 0x000000c40008a947 */ /* 0x008fea0003800000 */
.L_x_405:
[----:B------:R-:W-:Y:S01]  /*8180*/  R2UR UR5, R5 ;  /* 0x00000000050572ca */ /* 0x000fe200000e0000 */
[----:B------:R-:W-:Y:S01]  /*8190*/  WARPGROUP.ARRIVE ;  /* 0x00000000000079c5 */ /* 0x000fe20000000000 */
[----:B------:R-:W-:Y:S01]  /*81a0*/  UMOV UR7, 0x40000040 ;  /* 0x4000004000077882 */ /* 0x000fe20000000000 */
[----:B0-2---:R-:W-:Y:S01]  /*81b0*/  FMNMX.FTZ R0, R184, R21, !PT ;  /* 0x00000015b8007209 */ /* 0x005fe20007810000 */
[----:B------:R-:W-:Y:S01]  /*81c0*/  ULDC UR10, c[0x0][0x988] ;  /* 0x00026200000a7ab9 */ /* 0x000fe20000000800 */
[----:B------:R-:W-:Y:S01]  /*81d0*/  VOTEU.ALL UP0, P1 ;  /* 0x00000000003f7886 */ /* 0x000fe20000800000 */
[----:B------:R-:W-:Y:S01]  /*81e0*/  IMAD.MOV.U32 R232, RZ, RZ, R17 ;  /* 0x000000ffffe87224 */ /* 0x000fe200078e0011 */
[----:B-1----:R-:W-:-:S03]  /*81f0*/  FMNMX.FTZ R3, R185, R0, !PT ;  /* 0x00000000b9037209 */ /* 0x002fc60007810000 */
[----:B------:R-:W-:Y:S01]  /*8200*/  @!UP0 UIADD3 UR61, UR61, 0x38840, URZ ;  /* 0x000388403d3d8890 */ /* 0x000fe2000fffe03f */
[----:B------:R-:W-:Y:S01]  /*8210*/  FMNMX.FTZ R0, R188, R3, !PT ;  /* 0x00000003bc007209 */ /* 0x000fe20007810000 */
[----:B------:R-:W-:Y:S02]  /*8220*/  @!UP0 UIADD3 UR4, UR4, 0x38860, URZ ;  /* 0x0003886004048890 */ /* 0x000fe4000fffe03f */
[----:B------:R-:W-:Y:S01]  /*8230*/  UIADD3 UR5, UR5, 0x400, URZ ;  /* 0x0000040005057890 */ /* 0x000fe2000fffe03f */
[----:B------:R-:W-:Y:S01]  /*8240*/  FMNMX.FTZ R3, R189, R0, !PT ;  /* 0x00000000bd037209 */ /* 0x000fe20007810000 */
[----:B------:R-:W-:Y:S02]  /*8250*/  @!UP0 UPRMT UR61, URZ, 0x654, UR61 ;  /* 0x000006543f3d8896 */ /* 0x000fe4000800003d */
[----:B------:R-:W-:Y:S01]  /*8260*/  USHF.R.U32.HI UR5, URZ, 0x4, UR5 ;  /* 0x000000043f057899 */ /* 0x000fe20008011605 */
[----:B------:R-:W-:Y:S01]  /*8270*/  FMNMX.FTZ R0, R176, R3, !PT ;  /* 0x00000003b0007209 */ /* 0x000fe20007810000 */
[----:B------:R-:W-:-:S02]  /*8280*/  @!UP0 UPRMT UR4, URZ, 0x654, UR4 ;  /* 0x000006543f048896 */ /* 0x000fc40008000004 */
[----:B------:R-:W-:Y:S01]  /*8290*/  ULOP3.LUT UR5, UR5, 0x3fff, URZ, 0xc0, !UPT ;  /* 0x00003fff05057892 */ /* 0x000fe2000f8ec03f */
[----:B------:R-:W-:-:S03]  /*82a0*/  FMNMX.FTZ R3, R177, R0, !PT ;  /* 0x00000000b1037209 */ /* 0x000fc60007810000 */
[----:B------:R-:W-:Y:S01]  /*82b0*/  ULOP3.LUT UR5, UR5, 0x2800000, URZ, 0xfc, !UPT ;  /* 0x0280000005057892 */ /* 0x000fe2000f8efc3f */
[----:B------:R-:W-:-:S03]  /*82c0*/  FMNMX.FTZ R0, R180, R3, !PT ;  /* 0x00000003b4007209 */ /* 0x000fc60007810000 */
[----:B------:R-:W-:Y:S01]  /*82d0*/  UIMAD UR60, UR60, 0xa00, UR5 ;  /* 0x00000a003c3c78a4 */ /* 0x000fe2000f8e0205 */
[----:B------:R-:W-:Y:S02]  /*82e0*/  FMNMX.FTZ R3, R181, R0, !PT ;  /* 0x00000000b5037209 */ /* 0x000fe40007810000 */
[----:B------:R-:W-:Y:S01]  /*82f0*/  UMOV UR5, UR10 ;  /* 0x0000000a00057c82 */ /* 0x000fe20008000000 */
[----:B------:R-:W-:Y:S02]  /*8300*/  R2UR UR10, R233 ;  /* 0x00000000e90a72ca */ /* 0x000fe400000e0000 */
[----:B------:R-:W-:Y:S01]  /*8310*/  FMNMX.FTZ R0, R168, R3, !PT ;  /* 0x00000003a8007209 */ /* 0x000fe20007810000 */
[----:B------:R-:W-:Y:S02]  /*8320*/  UMOV UR6, UR60 ;  /* 0x0000003c00067c82 */ /* 0x000fe40008000000 */
[----:B------:R-:W-:Y:S01]  /*8330*/  HGMMA.64x256x16.F32 R24, R208, gdesc[UR4].tnspB, R24, gsb0 ;  /* 0x43e00004d0187df0 */ /* 0x000fe20008000818 */
[----:B------:R-:W-:Y:S01]  /*8340*/  UIADD3 UR6, UR60, 0x80, URZ ;  /* 0x000000803c067890 */ /* 0x000fe2000fffe03f */
[----:B------:R-:W-:Y:S01]  /*8350*/  FMNMX.FTZ R3, R169, R0, !PT ;  /* 0x00000000a9037209 */ /* 0x000fe20007810000 */
[----:B------:R-:W-:-:S03]  /*8360*/  UMOV UR7, 0x40000040 ;  /* 0x4000004000077882 */ /* 0x000fc60000000000 */
[----:B------:R-:W-:Y:S02]  /*8370*/  FMNMX.FTZ R0, R172, R3, !PT ;  /* 0x00000003ac007209 */ /* 0x000fe40007810000 */
[----:B------:R-:W-:Y:S02]  /*8380*/  ISETP.LT.AND P2, PT, RZ, UR10, PT ;  /* 0x0000000aff007c0c */ /* 0x000fe4000bf41270 */
        /* <DEDUP_REMOVED lines=24> */
[----:B------:R-:W-:Y:S01]  /*8510*/  WARPGROUP.ARRIVE ;  /* 0x00000000000079c5 */ /* 0x000fe20000000000 */
[----:B0-----:R-:W-:-:S15]  /*8520*/  FMNMX.FTZ R200, R2, R3, !PT ;  /* 0x0000000302c87209 */ /* 0x001fde0007810000 */
[----:B------:R-:W-:-:S06]  /*8530*/  NOP ;  /* 0x0000000000007918 */ /* 0x000fcc0000000000 */
[----:B------:R-:W-:Y:S01]  /*8540*/  HGMMA.64x256x16.F32 R24, R196, gdesc[UR4].tnspB, R24, gsb0 ;  /* 0x43e00004c4187df0 */ /* 0x000fe20008000818 */
[----:B------:R-:W0:Y:S01]  /*8550*/  SHFL.BFLY PT, R3, R200, 0x1, 0x1f ;  /* 0x0c201f00c8037f89 */ /* 0x000e2200000e0000 */
[----:B------:R-:W-:Y:S01]  /*8560*/  UMOV UR6, UR60 ;  /* 0x0000003c00067c82 */ /* 0x000fe20008000000 */
[----:B------:R-:W-:Y:S01]  /*8570*/  UMOV UR7, 0x40000040 ;  /* 0x4000004000077882 */ /* 0x000fe20000000000 */
[----:B------:R-:W-:Y:S02]  /*8580*/  R2UR UR60, R16 ;  /* 0x00000000103c72ca */ /* 0x000fe400000e0000 */
        /* <DEDUP_REMOVED lines=40> */
[----:B------:R-:W-:Y:S01]  /*8810*/  FMNMX.FTZ R196, R190, R3, !PT ;  /* 0x00000003bec47209 */ /* 0x000fe20007810000 */
[--C-:B------:R-:W-:Y:S01]  /*8820*/  FFMA.FTZ R197, R184, UR5, -R0.reuse ;  /* 0x00000005b8c57c23 */ /* 0x100fe20008010800 */
[----:B------:R-:W-:Y:S01]  /*8830*/  WARPGROUP.ARRIVE ;  /* 0x00000000000079c5 */ /* 0x000fe20000000000 */
[--C-:B------:R-:W-:Y:S01]  /*8840*/  FFMA.FTZ R198, R164, UR5, -R0.reuse ;  /* 0x00000005a4c67c23 */ /* 0x100fe20008010800 */
[----:B------:R-:W-:Y:S01]  /*8850*/  FMNMX.FTZ R3, R191, R196, !PT ;  /* 0x000000c4bf037209 */ /* 0x000fe20007810000 */
[----:B------:R-:W-:Y:S02]  /*8860*/  FFMA.FTZ R196, R160, UR5, -R0 ;  /* 0x00000005a0c47c23 */ /* 0x000fe40008010800 */
[----:B------:R-:W0:Y:S01]  /*8870*/  MUFU.EX2 R197, R197 ;  /* 0x000000c500c57308 */ /* 0x000e220000000800 */
[----:B------:R-:W-:Y:S01]  /*8880*/  FMNMX.FTZ R184, R178, R3, !PT ;  /* 0x00000003b2b87209 */ /* 0x000fe20007810000 */
[----:B------:R-:W-:Y:S03]  /*8890*/  HGMMA.64x256x16.F32 R24, R192, gdesc[UR4].tnspB, R24, gsb0 ;  /* 0x43e00004c0187df0 */ /* 0x000fe60008000818 */
[----:B------:R-:W-:-:S03]  /*88a0*/  FMNMX.FTZ R3, R179, R184, !PT ;  /* 0x000000b8b3037209 */ /* 0x000fc60007810000 */
[----:B------:R-:W-:Y:S01]  /*88b0*/  MUFU.EX2 R196, R196 ;  /* 0x000000c400c47308 */ /* 0x000fe20000000800 */
[----:B------:R-:W-:-:S04]  /*88c0*/  FMNMX.FTZ R184, R182, R3, !PT ;  /* 0x00000003b6b87209 */ /* 0x000fc80007810000 */
[----:B------:R-:W-:-:S03]  /*88d0*/  FMNMX.FTZ R3, R183, R184, !PT ;  /* 0x000000b8b7037209 */ /* 0x000fc60007810000 */
[----:B------:R-:W-:Y:S01]  /*88e0*/  MUFU.EX2 R198, R198 ;  /* 0x000000c600c67308 */ /* 0x000fe20000000800 */
[----:B------:R-:W-:Y:S01]  /*88f0*/  FMNMX.FTZ R184, R170, R3, !PT ;  /* 0x00000003aab87209 */ /* 0x000fe20007810000 */
[----:B0-----:R-:W-:-:S03]  /*8900*/  FFMA.FTZ R15, R2, R15, R197 ;  /* 0x0000000f020f7223 */ /* 0x001fc600000100c5 */
[----:B------:R-:W-:Y:S01]  /*8910*/  FMNMX.FTZ R3, R171, R184, !PT ;  /* 0x000000b8ab037209 */ /* 0x000fe20007810000 */
[C---:B------:R-:W-:Y:S01]  /*8920*/  FADD.FTZ R15, R208.reuse, R15 ;  /* 0x0000000fd00f7221 */ /* 0x040fe20000010000 */
[----:B------:R-:W-:Y:S02]  /*8930*/  F2FP.F16.F32.PACK_AB R208, R208, R197 ;  /* 0x000000c5d0d0723e */ /* 0x000fe400000000ff */
        /* <DEDUP_REMOVED lines=29> */
[----:B------:R-:W-:Y:S01]  /*8b10*/  FADD.FTZ R174, R210, R15 ;  /* 0x0000000fd2ae7221 */ /* 0x000fe20000010000 */
[--C-:B------:R-:W-:Y:S01]  /*8b20*/  FFMA.FTZ R201, R170, UR5, -R156.reuse ;  /* 0x00000005aac97c23 */ /* 0x100fe2000801089c */
[----:B------:R-:W1:Y:S01]  /*8b30*/  MUFU.EX2 R209, R209 ;  /* 0x000000d100d17308 */ /* 0x000e620000000800 */
[--C-:B------:R-:W-:Y:S01]  /*8b40*/  FFMA.FTZ R170, R171, UR5, -R156.reuse ;  /* 0x00000005abaa7c23 */ /* 0x100fe2000801089c */
[----:B0-----:R-:W-:Y:S01]  /*8b50*/  FFMA.FTZ R157, R162, UR5, -R156 ;  /* 0x00000005a29d7c23 */ /* 0x001fe2000801089c */
[----:B------:R-:W-:Y:S01]  /*8b60*/  FADD.FTZ R171, R189, R174 ;  /* 0x000000aebdab7221 */ /* 0x000fe20000010000 */
[--C-:B------:R-:W-:Y:S01]  /*8b70*/  FFMA.FTZ R175, R175, UR5, -R156.reuse ;  /* 0x00000005afaf7c23 */ /* 0x100fe2000801089c */
[--C-:B------:R-:W-:Y:S01]  /*8b80*/  FFMA.FTZ R163, R163, UR5, -R156.reuse ;  /* 0x00000005a3a37c23 */ /* 0x100fe2000801089c */
[--C-:B------:R-:W-:Y:S01]  /*8b90*/  FFMA.FTZ R167, R167, UR5, -R156.reuse ;  /* 0x00000005a7a77c23 */ /* 0x100fe2000801089c */
[----:B------:R-:W-:Y:S01]  /*8ba0*/  FADD.FTZ R174, R204, R171 ;  /* 0x000000abccae7221 */ /* 0x000fe20000010000 */
[----:B------:R-:W0:Y:S01]  /*8bb0*/  MUFU.EX2 R160, R160 ;  /* 0x000000a000a07308 */ /* 0x000e220000000800 */
[--C-:B------:R-:W-:Y:S01]  /*8bc0*/  FFMA.FTZ R154, R154, UR5, -R156.reuse ;  /* 0x000000059a9a7c23 */ /* 0x100fe2000801089c */
[--C-:B------:R-:W-:Y:S01]  /*8bd0*/  FFMA.FTZ R155, R155, UR5, -R156.reuse ;  /* 0x000000059b9b7c23 */ /* 0x100fe2000801089c */
[--C-:B------:R-:W-:Y:S01]  /*8be0*/  FFMA.FTZ R158, R158, UR5, -R156.reuse ;  /* 0x000000059e9e7c23 */ /* 0x100fe2000801089c */
[----:B------:R-:W-:Y:S01]  /*8bf0*/  FFMA.FTZ R156, R159, UR5, -R156 ;  /* 0x000000059f9c7c23 */ /* 0x000fe2000801089c */
[----:B------:R-:W-:Y:S01]  /*8c00*/  FADD.FTZ R159, R177, R174 ;  /* 0x000000aeb19f7221 */ /* 0x000fe20000010000 */
[----:B------:R-:W-:-:S02]  /*8c10*/  F2FP.F16.F32.PACK_AB R210, R189, R210 ;  /* 0x000000d2bdd2723e */ /* 0x000fc400000000ff */
[----:B------:R-:W2:Y:S01]  /*8c20*/  MUFU.EX2 R211, R211 ;  /* 0x000000d300d37308 */ /* 0x000ea20000000800 */
[----:B-1----:R-:W-:Y:S01]  /*8c30*/  FFMA.FTZ R165, R0, R14, R209 ;  /* 0x0000000e00a57223 */ /* 0x002fe200000100d1 */
[----:B------:R-:W-:-:S06]  /*8c40*/  F2FP.F16.F32.PACK_AB R204, R177, R204 ;  /* 0x000000ccb1cc723e */ /* 0x000fcc00000000ff */
[----:B------:R-:W1:Y:S01]  /*8c50*/  MUFU.EX2 R164, R164 ;  /* 0x000000a400a47308 */ /* 0x000e620000000800 */
[C---:B0-----:R-:W-:Y:S01]  /*8c60*/  FADD.FTZ R166, R160.reuse, R165 ;  /* 0x000000a5a0a67221 */ /* 0x041fe20000010000 */
[----:B------:R-:W-:-:S06]  /*8c70*/  F2FP.F16.F32.PACK_AB R209, R160, R209 ;  /* 0x000000d1a0d1723e */ /* 0x000fcc00000000ff */
[----:B------:R-:W0:Y:S01]  /*8c80*/  MUFU.EX2 R205, R205 ;  /* 0x000000cd00cd7308 */ /* 0x000e220000000800 */
[----:B--2---:R-:W-:-:S07]  /*8c90*/  FADD.FTZ R165, R211, R166 ;  /* 0x000000a6d3a57221 */ /* 0x004fce0000010000 */
[----:B------:R-:W2:Y:S01]  /*8ca0*/  MUFU.EX2 R168, R168 ;  /* 0x000000a800a87308 */ /* 0x000ea20000000800 */
[C---:B-1----:R-:W-:Y:S01]  /*8cb0*/  FADD.FTZ R166, R164.reuse, R165 ;  /* 0x000000a5a4a67221 */ /* 0x042fe20000010000 */
[----:B------:R-:W-:-:S06]  /*8cc0*/  F2FP.F16.F32.PACK_AB R211, R164, R211 ;  /* 0x000000d3a4d3723e */ /* 0x000fcc00000000ff */
[----:B------:R-:W1:Y:S08]  /*8cd0*/  MUFU.EX2 R207, R207 ;  /* 0x000000cf00cf7308 */ /* 0x000e700000000800 */
[----:B------:R-:W3:Y:S08]  /*8ce0*/  MUFU.EX2 R172, R172 ;  /* 0x000000ac00ac7308 */ /* 0x000ef00000000800 */
[----:B------:R-:W4:Y:S08]  /*8cf0*/  MUFU.EX2 R201, R201 ;  /* 0x000000c900c97308 */ /* 0x000f300000000800 */
[----:B------:R0:W-:Y:S08]  /*8d00*/  MUFU.EX2 R14, R157 ;  /* 0x0000009d000e7308 */ /* 0x0001f00000000800 */
[----:B------:R-:W5:Y:S01]  /*8d10*/  MUFU.EX2 R170, R170 ;  /* 0x000000aa00aa7308 */ /* 0x000f620000000800 */
[----:B0-----:R-:W-:Y:S01]  /*8d20*/  FADD.FTZ R157, R205, R166 ;  /* 0x000000a6cd9d7221 */ /* 0x001fe20000010000 */
[----:B------:R-:W-:Y:S01]  /*8d30*/  FADD.FTZ R166, R206, R159 ;  /* 0x0000009fcea67221 */ /* 0x000fe20000010000 */
[----:B--2---:R-:W-:-:S02]  /*8d40*/  F2FP.F16.F32.PACK_AB R205, R168, R205 ;  /* 0x000000cda8cd723e */ /* 0x004fc400000000ff */
[----:B------:R-:W-:Y:S01]  /*8d50*/  FADD.FTZ R160, R168, R157 ;  /* 0x0000009da8a07221 */ /* 0x000fe20000010000 */
[C---:B------:R-:W-:Y:S01]  /*8d60*/  FADD.FTZ R159, R185.reuse, R166 ;  /* 0x000000a6b99f7221 */ /* 0x040fe20000010000 */
[----:B------:R-:W-:Y:S01]  /*8d70*/  F2FP.F16.F32.PACK_AB R206, R185, R206 ;  /* 0x000000ceb9ce723e */ /* 0x000fe200000000ff */
[----:B------:R-:W0:Y:S01]  /*8d80*/  MUFU.EX2 R203, R203 ;  /* 0x000000cb00cb7308 */ /* 0x000e220000000800 */
[----:B-1----:R-:W-:Y:S01]  /*8d90*/  FADD.FTZ R157, R207, R160 ;  /* 0x000000a0cf9d7221 */ /* 0x002fe20000010000 */
[----:B------:R-:W-:Y:S01]  /*8da0*/  FADD.FTZ R166, R200, R159 ;  /* 0x0000009fc8a67221 */ /* 0x000fe20000010000 */
[C---:B---3--:R-:W-:Y:S02]  /*8db0*/  F2FP.F16.F32.PACK_AB R207, R172.reuse, R207 ;  /* 0x000000cfaccf723e */ /* 0x048fe400000000ff */
[----:B------:R-:W-:Y:S01]  /*8dc0*/  FADD.FTZ R164, R172, R157 ;  /* 0x0000009daca47221 */ /* 0x000fe20000010000 */
[C---:B------:R-:W-:Y:S01]  /*8dd0*/  FADD.FTZ R159, R169.reuse, R166 ;  /* 0x000000a6a99f7221 */ /* 0x040fe20000010000 */
[----:B------:R-:W-:Y:S01]  /*8de0*/  F2FP.F16.F32.PACK_AB R200, R169, R200 ;  /* 0x000000c8a9c8723e */ /* 0x000fe200000000ff */
[----:B------:R-:W1:Y:S01]  /*8df0*/  MUFU.EX2 R162, R175 ;  /* 0x000000af00a27308 */ /* 0x000e620000000800 */
[----:B----4-:R-:W-:Y:S01]  /*8e00*/  FADD.FTZ R157, R201, R164 ;  /* 0x000000a4c99d7221 */ /* 0x010fe20000010000 */
[----:B------:R-:W-:Y:S01]  /*8e10*/  FADD.FTZ R166, R202, R159 ;  /* 0x0000009fcaa67221 */ /* 0x000fe20000010000 */
[----:B-----5:R-:W-:-:S02]  /*8e20*/  F2FP.F16.F32.PACK_AB R201, R170, R201 ;  /* 0x000000c9aac9723e */ /* 0x020fc400000000ff */
[----:B------:R-:W-:Y:S01]  /*8e30*/  FADD.FTZ R164, R170, R157 ;  /* 0x0000009daaa47221 */ /* 0x000fe20000010000 */
[C---:B------:R-:W-:Y:S01]  /*8e40*/  FADD.FTZ R159, R173.reuse, R166 ;  /* 0x000000a6ad9f7221 */ /* 0x040fe20000010000 */
[----:B------:R-:W-:Y:S01]  /*8e50*/  F2FP.F16.F32.PACK_AB R202, R173, R202 ;  /* 0x000000caadca723e */ /* 0x000fe200000000ff */
[----:B------:R-:W2:Y:S01]  /*8e60*/  MUFU.EX2 R15, R163 ;  /* 0x000000a3000f7308 */ /* 0x000ea20000000800 */
[----:B0-----:R-:W-:-:S07]  /*8e70*/  FADD.FTZ R157, R203, R164 ;  /* 0x000000a4cb9d7221 */ /* 0x001fce0000010000 */
[----:B------:R-:W0:Y:S01]  /*8e80*/  MUFU.EX2 R199, R199 ;  /* 0x000000c700c77308 */ /* 0x000e220000000800 */
[C---:B-1----:R-:W-:Y:S01]  /*8e90*/  FADD.FTZ R157, R162.reuse, R157 ;  /* 0x0000009da29d7221 */ /* 0x042fe20000010000 */
[----:B------:R-:W-:-:S03]  /*8ea0*/  F2FP.F16.F32.PACK_AB R203, R162, R203 ;  /* 0x000000cba2cb723e */ /* 0x000fc600000000ff */
[----:B------:R-:W-:-:S03]  /*8eb0*/  FADD.FTZ R162, R14, R157 ;  /* 0x0000009d0ea27221 */ /* 0x000fc60000010000 */
[----:B------:R-:W1:Y:S01]  /*8ec0*/  MUFU.EX2 R160, R167 ;  /* 0x000000a700a07308 */ /* 0x000e620000000800 */
[C---:B--2---:R-:W-:Y:S01]  /*8ed0*/  FADD.FTZ R162, R15.reuse, R162 ;  /* 0x000000a20fa27221 */ /* 0x044fe20000010000 */
[----:B------:R-:W-:-:S06]  /*8ee0*/  F2FP.F16.F32.PACK_AB R197, R15, R14 ;  /* 0x0000000e0fc5723e */ /* 0x000fcc00000000ff */
[----:B------:R2:W3:Y:S01]  /*8ef0*/  MUFU.EX2 R168, R154 ;  /* 0x0000009a00a87308 */ /* 0x0004e20000000800 */
[----:B0-----:R-:W-:Y:S01]  /*8f00*/  FADD.FTZ R15, R199, R162 ;  /* 0x000000a2c70f7221 */ /* 0x001fe20000010000 */
[----:B------:R-:W-:Y:S02]  /*8f10*/  WARPGROUP.DEPBAR.LE gsb0, 0x0 ;  /* 0x00008000000079c5 */ /* 0x000fe40000010000 */
[----:B------:R-:W-:Y:S01]  /*8f20*/  @!P1 SYNCS.ARRIVE.TRANS64.RED.A1T0 RZ, [UR61], RZ ;  /* 0x000000ffffff99a7 */ /* 0x000fe2000810043d */
[----:B------:R-:W-:Y:S02]  /*8f30*/  F2FP.F16.F32.PACK_AB R192, R152, R21 ;  /* 0x0000001598c0723e */ /* 0x000fe400000000ff */
[----:B------:R-:W-:Y:S01]  /*8f40*/  F2FP.F16.F32.PACK_AB R194, R20, R153 ;  /* 0x0000009914c2723e */ /* 0x000fe200000000ff */
[----:B------:R0:W4:Y:S01]  /*8f50*/  MUFU.EX2 R193, R155 ;  /* 0x0000009b00c17308 */ /* 0x0001220000000800 */
[----:B--2---:R-:W-:Y:S01]  /*8f60*/  FADD.FTZ R154, R196, R159 ;  /* 0x0000009fc49a7221 */ /* 0x004fe20000010000 */
[C---:B-1----:R-:W-:Y:S01]  /*8f70*/  FADD.FTZ R15, R160.reuse, R15 ;  /* 0x0000000fa00f7221 */ /* 0x042fe20000010000 */
[C---:B------:R-:W-:Y:S01]  /*8f80*/  F2FP.F16.F32.PACK_AB R196, R181.reuse, R196 ;  /* 0x000000c4b5c4723e */ /* 0x040fe200000000ff */
[----:B------:R-:W-:Y:S01]  /*8f90*/  @!P1 SYNCS.ARRIVE.TRANS64.RED.A1T0 RZ, [UR4], RZ ;  /* 0x000000ffffff99a7 */ /* 0x000fe20008100404 */
[----:B------:R-:W-:Y:S01]  /*8fa0*/  FADD.FTZ R157, R181, R154 ;  /* 0x0000009ab59d7221 */ /* 0x000fe20000010000 */
[----:B------:R-:W-:Y:S01]  /*8fb0*/  UIADD3 UR4, UR10, -0x1, URZ ;  /* 0xffffffff0a047890 */ /* 0x000fe2000fffe03f */
[----:B------:R-:W-:Y:S01]  /*8fc0*/  F2FP.F16.F32.PACK_AB R199, R160, R199 ;  /* 0x000000c7a0c7723e */ /* 0x000fe200000000ff */
[----:B------:R-:W1:Y:S01]  /*8fd0*/  MUFU.EX2 R158, R158 ;  /* 0x0000009e009e7308 */ /* 0x000e620000000800 */
[----:B------:R-:W-:Y:S01]  /*8fe0*/  FADD.FTZ R154, R198, R157 ;  /* 0x0000009dc69a7221 */ /* 0x000fe20000010000 */
[----:B---3--:R-:W-:Y:S01]  /*8ff0*/  FADD.FTZ R15, R168, R15 ;  /* 0x0000000fa80f7221 */ /* 0x008fe20000010000 */
[----:B------:R-:W-:Y:S01]  /*9000*/  F2FP.F16.F32.PACK_AB R198, R161, R198 ;  /* 0x000000c6a1c6723e */ /* 0x000fe200000000ff */
[----:B------:R-:W-:-:S02]  /*9010*/  IMAD.U32 R233, RZ, RZ, UR4 ;  /* 0x00000004ffe97e24 */ /* 0x000fc4000f8e00ff */
[----:B------:R-:W-:Y:S02]  /*9020*/  FADD.FTZ R154, R161, R154 ;  /* 0x0000009aa19a7221 */ /* 0x000fe40000010000 */
[----:B------:R-:W2:Y:S02]  /*9030*/  MUFU.EX2 R195, R156 ;  /* 0x0000009c00c37308 */ /* 0x000ea40000000800 */
[----:B0-----:R-:W-:Y:S01]  /*9040*/  FADD.FTZ R155, R21, R154 ;  /* 0x0000009a159b7221 */ /* 0x001fe20000010000 */
[C---:B----4-:R-:W-:Y:S01]  /*9050*/  FADD.FTZ R15, R193.reuse, R15 ;  /* 0x0000000fc10f7221 */ /* 0x050fe20000010000 */
[----:B------:R-:W-:Y:S02]  /*9060*/  F2FP.F16.F32.PACK_AB R193, R193, R168 ;  /* 0x000000a8c1c1723e */ /* 0x000fe400000000ff */
[----:B------:R-:W-:-:S04]  /*9070*/  FADD.FTZ R14, R152, R155 ;  /* 0x0000009b980e7221 */ /* 0x000fc80000010000 */
[----:B------:R-:W-:Y:S01]  /*9080*/  FADD.FTZ R21, R153, R14 ;  /* 0x0000000e99157221 */ /* 0x000fe20000010000 */
[----:B-1----:R-:W-:-:S03]  /*9090*/  FADD.FTZ R14, R158, R15 ;  /* 0x0000000f9e0e7221 */ /* 0x002fc60000010000 */
[----:B------:R-:W-:Y:S01]  /*90a0*/  FADD.FTZ R15, R20, R21 ;  /* 0x00000015140f7221 */ /* 0x000fe20000010000 */
[----:B------:R-:W-:Y:S02]  /*90b0*/  IMAD.MOV.U32 R20, RZ, RZ, R3 ;  /* 0x000000ffff147224 */ /* 0x000fe400078e0003 */
[----:B------:R-:W-:Y:S02]  /*90c0*/  IMAD.MOV.U32 R21, RZ, RZ, R4 ;  /* 0x000000ffff157224 */ /* 0x000fe400078e0004 */
[C---:B--2---:R-:W-:Y:S01]  /*90d0*/  FADD.FTZ R14, R195.reuse, R14 ;  /* 0x0000000ec30e7221 */ /* 0x044fe20000010000 */
[----:B------:R-:W-:Y:S01]  /*90e0*/  F2FP.F16.F32.PACK_AB R195, R195, R158 ;  /* 0x0000009ec3c3723e */ /* 0x000fe200000000ff */
[----:B------:R-:W-:Y:S06]  /*90f0*/  @P2 BRA `(.L_x_407) ;  /* 0xffffffc400942947 */ /* 0x000fec000383ffff */
.L_x_398:
        /* <DEDUP_REMOVED lines=131> */
.L_x_408:
[----:B------:R-:W-:Y:S01]  /*9930*/  IMAD R11, R16, 0x8, R5 ;  /* 0x00000008100b7824 */ /* 0x000fe200078e0205 */
[----:B------:R-:W-:-:S04]  /*9940*/  SHF.L.U32 R0, R17, 0x1f, RZ ;  /* 0x0000001f11007819 */ /* 0x000fc800000006ff */
[----:B------:R0:W1:Y:S01]  /*9950*/  SYNCS.PHASECHK.TRANS64.TRYWAIT P2, [R11+URZ+0x38850], R0 ;  /* 0x038850000b0075a7 */ /* 0x000062000804017f */
[----:B------:R-:W-:Y:S05]  /*9960*/  @!P0 BRA `(.L_x_409) ;  /* 0x0000000000048947 */ /* 0x000fea0003800000 */
[----:B------:R-:W-:Y:S01]  /*9970*/  BPT.TRAP 0x1 ;  /* 0x000000040000795c */ /* 0x000fe20000300000 */
.L_x_409:
[----:B-1----:R-:W-:Y:S05]  /*9980*/  @P2 BRA `(.L_x_410) ;  /* 0x0000000000082947 */ /* 0x002fea0003800000 */
[----:B------:R-:W1:Y:S02]  /*9990*/  SYNCS.PHASECHK.TRANS64.TRYWAIT P0, [R11+URZ+0x38850], R0 ;  /* 0x038850000b0075a7 */ /* 0x000e64000800017f */
[----:B-1----:R-:W-:Y:S05]  /*99a0*/  @!P0 BRA `(.L_x_411) ;  /* 0x000000ac00148947 */ /* 0x002fea0003800000 */
.L_x_410:
[----:B------:R-:W-:Y:S05]  /*99b0*/  WARPSYNC.ALL ;  /* 0x0000000000007948 */ /* 0x000fea0003800000 */
[----:B------:R-:W-:Y:S01]  /*99c0*/  VIADD R5, R5, 0x400 ;  /* 0x0000040005057836 */ /* 0x000fe20000000000 */
[----:B------:R-:W-:Y:S01]  /*99d0*/  WARPGROUP.ARRIVE ;  /* 0x00000000000079c5 */ /* 0x000fe20000000000 */
[----:B------:R-:W-:Y:S01]  /*99e0*/  IMAD.MOV.U32 R7, RZ, RZ, 0x40000040 ;  /* 0x40000040ff077424 */ /* 0x000fe200078e00ff */
[----:B01----:R-:W0:Y:S01]  /*99f0*/  SHFL.BFLY PT, R0, R15, 0x2, 0x1f ;  /* 0x0c401f000f007f89 */ /* 0x003e2200000e0000 */
[----:B------:R-:W-:Y:S01]  /*9a00*/  IMAD.MOV.U32 R9, RZ, RZ, 0x40000040 ;  /* 0x40000040ff097424 */ /* 0x000fe200078e00ff */
[----:B------:R-:W-:Y:S01]  /*9a10*/  SHF.R.U32.HI R5, RZ, 0x4, R5 ;  /* 0x00000004ff057819 */ /* 0x000fe20000011605 */
[----:B------:R-:W-:Y:S01]  /*9a20*/  @!P1 VIADD R11, R11, 0x38860 ;  /* 0x000388600b0b9836 */ /* 0x000fe20000000000 */
[----:B------:R-:W-:Y:S01]  /*9a30*/  R2UR UR7, R7 ;  /* 0x00000000070772ca */ /* 0x000fe200000e0000 */
[----:B------:R-:W-:Y:S01]  /*9a40*/  IMAD.MOV.U32 R7, RZ, RZ, 0x40000040 ;  /* 0x40000040ff077424 */ /* 0x000fe200078e00ff */
[----:B------:R-:W-:Y:S01]  /*9a50*/  LOP3.LUT R5, R5, 0x3fff, RZ, 0xc0, !PT ;  /* 0x00003fff05057812 */ /* 0x000fe200078ec0ff */
[----:B------:R-:W-:Y:S01]  /*9a60*/  IMAD.U32 R13, RZ, RZ, UR5 ;  /* 0x00000005ff0d7e24 */ /* 0x000fe2000f8e00ff */
[----:B------:R-:W-:Y:S01]  /*9a70*/  @!P1 PRMT R11, RZ, 0x654, R11 ;  /* 0x00000654ff0b9816 */ /* 0x000fe2000000000b */
[----:B------:R-:W-:Y:S01]  /*9a80*/  VIADD R218, R218, 0x1 ;  /* 0x00000001dada7836 */ /* 0x000fe20000000000 */
[----:B------:R-:W-:-:S05]  /*9a90*/  LOP3.LUT R5, R5, 0x2800000, RZ, 0xfc, !PT ;  /* 0x0280000005057812 */ /* 0x000fca00078efcff */
[C---:B------:R-:W-:Y:S02]  /*9aa0*/  IMAD R6, R16.reuse, 0xa00, R5 ;  /* 0x00000a0010067824 */ /* 0x040fe400078e0205 */
[----:B------:R-:W1:Y:S01]  /*9ab0*/  SHFL.BFLY PT, R5, R14, 0x2, 0x1f ;  /* 0x0c401f000e057f89 */ /* 0x000e6200000e0000 */
[----:B------:R-:W-:Y:S02]  /*9ac0*/  VIADD R16, R16, 0x1 ;  /* 0x0000000110107836 */ /* 0x000fe40000000000 */
[C---:B------:R-:W-:Y:S01]  /*9ad0*/  R2UR UR6, R6.reuse ;  /* 0x00000000060672ca */ /* 0x040fe200000e0000 */
[----:B------:R-:W-:Y:S02]  /*9ae0*/  VIADD R8, R6, 0x80 ;  /* 0x0000008006087836 */ /* 0x000fe40000000000 */
[----:B------:R-:W-:Y:S01]  /*9af0*/  ISETP.NE.AND P2, PT, R16, 0x2, PT ;  /* 0x000000021000780c */ /* 0x000fe20003f45270 */
[----:B0-----:R-:W-:-:S03]  /*9b00*/  FADD.FTZ R0, R0, R15 ;  /* 0x0000000f00007221 */ /* 0x001fc60000010000 */
[----:B------:R-:W-:-:S06]  /*9b10*/  SEL R16, R16, RZ, P2 ;  /* 0x000000ff10107207 */ /* 0x000fcc0001000000 */
[----:B------:R-:W-:Y:S01]  /*9b20*/  HGMMA.64x256x16.F32 R24, R208, gdesc[UR4].tnspB, R24, gsb0 ;  /* 0x43e00004d0187df0 */ /* 0x000fe20008000818 */
[----:B------:R-:W-:Y:S01]  /*9b30*/  R2UR UR6, R8 ;  /* 0x00000000080672ca */ /* 0x000fe200000e0000 */
[----:B------:R-:W-:Y:S01]  /*9b40*/  VIADD R8, R6, 0x100 ;  /* 0x0000010006087836 */ /* 0x000fe20000000000 */
[----:B------:R-:W-:Y:S01]  /*9b50*/  R2UR UR7, R9 ;  /* 0x00000000090772ca */ /* 0x000fe200000e0000 */
[----:B------:R-:W-:Y:S02]  /*9b60*/  IMAD.MOV.U32 R9, RZ, RZ, 0x40000040 ;  /* 0x40000040ff097424 */ /* 0x000fe400078e00ff */
[----:B-1----:R-:W-:Y:S02]  /*9b70*/  FADD.FTZ R2, R5, R14 ;  /* 0x0000000e05027221 */ /* 0x002fe40000010000 */
[----:B------:R-:W0:Y:S02]  /*9b80*/  SHFL.BFLY PT, R5, R0, 0x1, 0x1f ;  /* 0x0c201f0000057f89 */ /* 0x000e2400000e0000 */
[----:B0-----:R-:W-:Y:S01]  /*9b90*/  FADD.FTZ R10, R0, R5 ;  /* 0x00000005000a7221 */ /* 0x001fe20000010000 */
[----:B------:R-:W-:Y:S01]  /*9ba0*/  IMAD.MOV.U32 R5, RZ, RZ, RZ ;  /* 0x000000ffff057224 */ /* 0x000fe200078e00ff */
[----:B------:R-:W-:-:S03]  /*9bb0*/  SEL R0, RZ, 0x1, P2 ;  /* 0x00000001ff007807 */ /* 0x000fc60001000000 */
[----:B------:R-:W-:Y:S02]  /*9bc0*/  FSETP.NE.FTZ.AND P0, PT, R10, RZ, PT ;  /* 0x000000ff0a00720b */ /* 0x000fe40003f15000 */
[----:B------:R-:W-:Y:S01]  /*9bd0*/  LOP3.LUT R17, R17, R0, RZ, 0x3c, !PT ;  /* 0x0000000011117212 */ /* 0x000fe200078e3cff */
[----:B------:R-:W-:Y:S01]  /*9be0*/  IMAD.MOV.U32 R0, RZ, RZ, -0x800000 ;  /* 0xff800000ff007424 */ /* 0x000fe200078e00ff */
[----:B------:R-:W-:Y:S02]  /*9bf0*/  WARPGROUP.DEPBAR.LE gsb0, 0x0 ;  /* 0x00008000000079c5 */ /* 0x000fe40000010000 */
[----:B------:R-:W-:-:S07]  /*9c00*/  WARPGROUP.ARRIVE ;  /* 0x00000000000079c5 */ /* 0x000fce0000000000 */
[----:B------:R-:W-:Y:S01]  /*9c10*/  HGMMA.64x256x16.F32 R24, R204, gdesc[UR4].tnspB, R24, gsb0 ;  /* 0x43e00004cc187df0 */ /* 0x000fe20008000818 */
[----:B------:R-:W-:Y:S01]  /*9c20*/  R2UR UR6, R8 ;  /* 0x00000000080672ca */ /* 0x000fe200000e0000 */
[C---:B------:R-:W-:Y:S01]  /*9c30*/  VIADD R8, R6.reuse, 0x180 ;  /* 0x0000018006087836 */ /* 0x040fe20000000000 */
[----:B------:R-:W-:Y:S01]  /*9c40*/  R2UR UR7, R9 ;  /* 0x00000000090772ca */ /* 0x000fe200000e0000 */
[----:B------:R-:W-:Y:S02]  /*9c50*/  IMAD.MOV.U32 R9, RZ, RZ, 0x40000040 ;  /* 0x40000040ff097424 */ /* 0x000fe400078e00ff */
[----:B------:R-:W-:Y:S01]  /*9c60*/  VIADD R6, R6, 0x200 ;  /* 0x0000020006067836 */ /* 0x000fe20000000000 */
[----:B------:R-:W-:Y:S02]  /*9c70*/  WARPGROUP.DEPBAR.LE gsb0, 0x0 ;  /* 0x00008000000079c5 */ /* 0x000fe40000010000 */
[----:B------:R-:W-:-:S15]  /*9c80*/  WARPGROUP.ARRIVE ;  /* 0x00000000000079c5 */ /* 0x000fde0000000000 */
[----:B------:R-:W-:-:S04]  /*9c90*/  NOP ;  /* 0x0000000000007918 */ /* 0x000fc80000000000 */
[----:B------:R-:W-:Y:S01]  /*9ca0*/  HGMMA.64x256x16.F32 R24, R200, gdesc[UR4].tnspB, R24, gsb0 ;  /* 0x43e00004c8187df0 */ /* 0x000fe20008000818 */
[----:B------:R-:W-:Y:S02]  /*9cb0*/  R2UR UR6, R8 ;  /* 0x00000000080672ca */ /* 0x000fe400000e0000 */
[----:B------:R-:W-:Y:S01]  /*9cc0*/  R2UR UR7, R9 ;  /* 0x00000000090772ca */ /* 0x000fe200000e0000 */
[----:B------:R-:W0:Y:S02]  /*9cd0*/  @P0 MUFU.LG2 R8, R10 ;  /* 0x0000000a00080308 */ /* 0x000e240000000c00 */
[----:B0-----:R-:W-:Y:S01]  /*9ce0*/  @P0 FMUL.FTZ R8, R8, 0.69314718246459960938 ;  /* 0x3f31721808080820 */ /* 0x001fe20000410000 */
[----:B------:R-:W-:Y:S02]  /*9cf0*/  WARPGROUP.DEPBAR.LE gsb0, 0x0 ;  /* 0x00008000000079c5 */ /* 0x000fe40000010000 */
[----:B------:R-:W-:-:S15]  /*9d00*/  WARPGROUP.ARRIVE ;  /* 0x00000000000079c5 */ /* 0x000fde0000000000 */
[----:B------:R-:W-:-:S04]  /*9d10*/  NOP ;  /* 0x0000000000007918 */ /* 0x000fc80000000000 */
[----:B------:R-:W-:Y:S01]  /*9d20*/  HGMMA.64x256x16.F32 R24, R196, gdesc[UR4].tnspB, R24, gsb0 ;  /* 0x43e00004c4187df0 */ /* 0x000fe20008000818 */
[----:B------:R-:W-:Y:S01]  /*9d30*/  R2UR UR6, R6 ;  /* 0x00000000060672ca */ /* 0x000fe200000e0000 */
[----:B------:R-:W-:Y:S01]  /*9d40*/  IMAD.MOV.U32 R6, RZ, RZ, RZ ;  /* 0x000000ffff067224 */ /* 0x000fe200078e00ff */
[----:B------:R-:W-:Y:S02]  /*9d50*/  R2UR UR7, R7 ;  /* 0x00000000070772ca */ /* 0x000fe400000e0000 */
[----:B------:R-:W0:Y:S03]  /*9d60*/  SHFL.BFLY PT, R7, R2, 0x1, 0x1f ;  /* 0x0c201f0002077f89 */ /* 0x000e2600000e0000 */
[----:B------:R-:W-:Y:S01]  /*9d70*/  @P0 MUFU.RCP R6, R10 ;  /* 0x0000000a00060308 */ /* 0x000fe20000001000 */
[----:B0-----:R-:W-:Y:S01]  /*9d80*/  FADD.FTZ R12, R2, R7 ;  /* 0x00000007020c7221 */ /* 0x001fe20000010000 */
[----:B------:R-:W-:-:S02]  /*9d90*/  IMAD.U32 R7, RZ, RZ, UR5 ;  /* 0x00000005ff077e24 */ /* 0x000fc4000f8e00ff */
[----:B------:R-:W-:Y:S02]  /*9da0*/  IMAD.MOV.U32 R2, RZ, RZ, -0x800000 ;  /* 0xff800000ff027424 */ /* 0x000fe400078e00ff */
[----:B------:R-:W-:Y:S01]  /*9db0*/  FSETP.NE.FTZ.AND P3, PT, R12, RZ, PT ;  /* 0x000000ff0c00720b */ /* 0x000fe20003f75000 */
[----:B------:R-:W-:-:S04]  /*9dc0*/  @P0 FMUL.FTZ R7, R7, 0.69314718246459960938 ;  /* 0x3f31721807070820 */ /* 0x000fc80000410000 */
[----:B------:R-:W-:Y:S01]  /*9dd0*/  @P0 FFMA.FTZ R0, R7, R4, R8 ;  /* 0x0000000407000223 */ /* 0x000fe20000010008 */
[----:B------:R-:W-:-:S07]  /*9de0*/  PLOP3.LUT P0, PT, PT, PT, PT, 0x8, 0x0 ;  /* 0x000000000000781c */ /* 0x000fce0003f0e170 */
[----:B------:R-:W0:Y:S01]  /*9df0*/  @P3 MUFU.LG2 R9, R12 ;  /* 0x0000000c00093308 */ /* 0x000e220000000c00 */
[----:B------:R-:W-:-:S07]  /*9e00*/  @P3 FMUL.FTZ R13, R13, 0.69314718246459960938 ;  /* 0x3f3172180d0d3820 */ /* 0x000fce0000410000 */
[----:B------:R-:W1:Y:S01]  /*9e10*/  @P3 MUFU.RCP R5, R12 ;  /* 0x0000000c00053308 */ /* 0x000e620000001000 */
[----:B0-----:R-:W-:-:S04]  /*9e20*/  @P3 FMUL.FTZ R10, R9, 0.69314718246459960938 ;  /* 0x3f317218090a3820 */ /* 0x001fc80000410000 */
[----:B------:R-:W-:Y:S01]  /*9e30*/  @P3 FFMA.FTZ R2, R13, R3, R10 ;  /* 0x000000030d023223 */ /* 0x000fe2000001000a */
[----:B------:R-:W-:Y:S02]  /*9e40*/  WARPGROUP.DEPBAR.LE gsb0, 0x0 ;  /* 0x00008000000079c5 */ /* 0x000fe40000010000 */
[----:B------:R-:W-:-:S06]  /*9e50*/  WARPGROUP.ARRIVE ;  /* 0x00000000000079c5 */ /* 0x000fcc0000000000 */
[----:B------:R-:W-:Y:S03]  /*9e60*/  HGMMA.64x256x16.F32 R24, R192, gdesc[UR4].tnspB, R24, gsb0 ;  /* 0x43e00004c0187df0 */ /* 0x000fe60008000818 */
[----:B------:R-:W-:Y:S02]  /*9e70*/  WARPGROUP.DEPBAR.LE gsb0, 0x0 ;  /* 0x00008000000079c5 */ /* 0x000fe40000010000 */
[----:B------:R0:W-:Y:S01]  /*9e80*/  @!P1 SYNCS.ARRIVE.TRANS64.RED.A1T0 RZ, [R11+URZ], RZ ;  /* 0x000000ff0bff99a7 */ /* 0x0001e2000810043f */
[-C--:B-1----:R-:W-:Y:S01]  /*9e90*/  FMUL.FTZ R19, R83, R5.reuse ;  /* 0x0000000553137220 */ /* 0x082fe20000410000 */
        /* <DEDUP_REMOVED lines=126> */
[----:B0-----:R-:W-:-:S07]  /*a680*/  FMUL.FTZ R151, R151, R5 ;  /* 0x0000000597977220 */ /* 0x001fce0000410000 */
.L_x_390:
[----:B------:R-:W0:Y:S01]  /*a690*/  S2R R4, SR_CgaCtaId ;  /* 0x0000000000047919 */ /* 0x000e220000008800 */
[----:B------:R-:W-:Y:S01]  /*a6a0*/  MOV R171, 0x400 ;  /* 0x0000040000ab7802 */ /* 0x000fe20000000f00 */
[----:B------:R-:W-:Y:S01]  /*a6b0*/  BSSY B0, `(.L_x_412) ;  /* 0x00002f9000007945 */ /* 0x000fe20003800000 */
[----:B------:R-:W-:Y:S02]  /*a6c0*/  BAR.SYNC.DEFER_BLOCKING 0x5, 0x180 ;  /* 0x0146000000007b1d */ /* 0x000fe40000010000 */
[----:B0-----:R-:W-:-:S05]  /*a6d0*/  LEA R171, R4, R171, 0x18 ;  /* 0x000000ab04ab7211 */ /* 0x001fca00078ec0ff */
[----:B------:R-:W0:Y:S02]  /*a6e0*/  LDS.128 R4, [R171+0x388d0] ;  /* 0x0388d000ab047984 */ /* 0x000e240000000c00 */
[----:B0-----:R-:W-:Y:S02]  /*a6f0*/  R2UR UR6, R5 ;  /* 0x00000000050672ca */ /* 0x001fe400000e0000 */
[----:B------:R-:W-:Y:S01]  /*a700*/  R2UR UR5, R6 ;  /* 0x00000000060572ca */ /* 0x000fe200000e0000 */
[----:B------:R-:W-:Y:S06]  /*a710*/  BAR.ARV 0x4, 0x180 ;  /* 0x0106000000007b1d */ /* 0x000fec0000002000 */
[----:B------:R-:W-:Y:S08]  /*a720*/  @P0 BRA `(.L_x_413) ;  /* 0x0000002000200947 */ /* 0x000ff00003800000 */
[----:B------:R-:W0:Y:S01]  /*a730*/  S2R R6, SR_SWINHI ;  /* 0x0000000000067919 */ /* 0x000e220000002f00 */
[----:B------:R-:W-:Y:S01]  /*a740*/  F2FP.F16.F32.PACK_AB R24, R25, R24 ;  /* 0x000000181918723e */ /* 0x000fe200000000ff */
[----:B------:R-:W-:Y:S01]  /*a750*/  ULDC.64 UR8, c[0x0][0xc00] ;  /* 0x0003000000087ab9 */ /* 0x000fe20000000a00 */
[----:B------:R-:W-:Y:S01]  /*a760*/  F2FP.F16.F32.PACK_AB R25, R164, R26 ;  /* 0x0000001aa419723e */ /* 0x000fe200000000ff */
[----:B------:R-:W-:Y:S01]  /*a770*/  UISETP.NE.U32.AND UP0, UPT, UR8, URZ, UPT ;  /* 0x0000003f0800728c */ /* 0x000fe2000bf05070 */
[----:B------:R-:W-:Y:S01]  /*a780*/  F2FP.F16.F32.PACK_AB R32, R33, R32 ;  /* 0x000000202120723e */ /* 0x000fe200000000ff */
[----:B------:R-:W-:Y:S01]  /*a790*/  ULDC.64 UR12, c[0x0][0x208] ;  /* 0x00008200000c7ab9 */ /* 0x000fe20000000a00 */
[----:B------:R-:W-:Y:S01]  /*a7a0*/  F2FP.F16.F32.PACK_AB R26, R29, R28 ;  /* 0x0000001c1d1a723e */ /* 0x000fe200000000ff */
[----:B------:R-:W-:Y:S01]  /*a7b0*/  UISETP.NE.AND.EX UP0, UPT, UR9, URZ, UPT, UP0 ;  /* 0x0000003f0900728c */ /* 0x000fe2000bf05300 */
[----:B------:R-:W-:Y:S02]  /*a7c0*/  F2FP.F16.F32.PACK_AB R27, R8, R27 ;  /* 0x0000001b081b723e */ /* 0x000fe400000000ff */
[----:B------:R-:W-:-:S02]  /*a7d0*/  F2FP.F16.F32.PACK_AB R33, R163, R34 ;  /* 0x00000022a321723e */ /* 0x000fc400000000ff */
[----:B------:R-:W-:Y:S02]  /*a7e0*/  F2FP.F16.F32.PACK_AB R40, R41, R40 ;  /* 0x000000282928723e */ /* 0x000fe400000000ff */
[----:B------:R-:W-:Y:S02]  /*a7f0*/  F2FP.F16.F32.PACK_AB R34, R37, R36 ;  /* 0x000000242522723e */ /* 0x000fe400000000ff */
[----:B------:R-:W-:Y:S02]  /*a800*/  F2FP.F16.F32.PACK_AB R35, R162, R35 ;  /* 0x00000023a223723e */ /* 0x000fe400000000ff */
[----:B------:R-:W-:Y:S02]  /*a810*/  F2FP.F16.F32.PACK_AB R41, R161, R42 ;  /* 0x0000002aa129723e */ /* 0x000fe400000000ff */
[----:B------:R-:W-:Y:S02]  /*a820*/  F2FP.F16.F32.PACK_AB R48, R49, R48 ;  /* 0x000000303130723e */ /* 0x000fe400000000ff */
[----:B------:R-:W-:-:S02]  /*a830*/  F2FP.F16.F32.PACK_AB R42, R45, R44 ;  /* 0x0000002c2d2a723e */ /* 0x000fc400000000ff */
[----:B------:R-:W-:Y:S02]  /*a840*/  F2FP.F16.F32.PACK_AB R43, R160, R43 ;  /* 0x0000002ba02b723e */ /* 0x000fe400000000ff */
[----:B------:R-:W-:Y:S02]  /*a850*/  F2FP.F16.F32.PACK_AB R49, R159, R50 ;  /* 0x000000329f31723e */ /* 0x000fe400000000ff */
[----:B------:R-:W-:Y:S02]  /*a860*/  F2FP.F16.F32.PACK_AB R56, R57, R56 ;  /* 0x000000383938723e */ /* 0x000fe400000000ff */
[----:B------:R-:W-:Y:S02]  /*a870*/  F2FP.F16.F32.PACK_AB R50, R53, R52 ;  /* 0x000000343532723e */ /* 0x000fe400000000ff */
[----:B------:R-:W-:Y:S02]  /*a880*/  MOV R4, R171 ;  /* 0x000000ab00047202 */ /* 0x000fe40000000f00 */
[----:B0-----:R-:W-:-:S02]  /*a890*/  MOV R5, R6 ;  /* 0x0000000600057202 */ /* 0x001fc40000000f00 */
[----:B------:R-:W-:Y:S02]  /*a8a0*/  F2FP.F16.F32.PACK_AB R51, R158, R51 ;  /* 0x000000339e33723e */ /* 0x000fe400000000ff */
[----:B------:R-:W-:Y:S01]  /*a8b0*/  F2FP.F16.F32.PACK_AB R57, R157, R58 ;  /* 0x0000003a9d39723e */ /* 0x000fe200000000ff */
[----:B------:R-:W-:Y:S01]  /*a8c0*/  IMAD.WIDE R110, R225, 0x2, R4 ;  /* 0x00000002e16e7825 */ /* 0x000fe200078e0204 */
[----:B------:R-:W-:Y:S02]  /*a8d0*/  F2FP.F16.F32.PACK_AB R64, R65, R64 ;  /* 0x000000404140723e */ /* 0x000fe400000000ff */
[----:B------:R-:W-:Y:S02]  /*a8e0*/  F2FP.F16.F32.PACK_AB R58, R61, R60 ;  /* 0x0000003c3d3a723e */ /* 0x000fe400000000ff */
[C---:B------:R-:W-:Y:S02]  /*a8f0*/  IADD3 R173, P1, R110.reuse, 0x20, RZ ;  /* 0x000000206ead7810 */ /* 0x040fe40007f3e0ff */
[----:B------:R-:W-:-:S02]  /*a900*/  LOP3.LUT R9, R110, 0x380, RZ, 0xc0, !PT ;  /* 0x000003806e097812 */ /* 0x000fc400078ec0ff */
[C---:B------:R-:W-:Y:S01]  /*a910*/  IADD3 R175, P0, R110.reuse, 0x40, RZ ;  /* 0x000000406eaf7810 */ /* 0x040fe20007f1e0ff */
[--C-:B------:R-:W-:Y:S01]  /*a920*/  IMAD.X R11, RZ, RZ, R111.reuse, P1 ;  /* 0x000000ffff0b7224 */ /* 0x100fe200008e066f */
[C---:B------:R-:W-:Y:S02]  /*a930*/  IADD3 R177, P4, R110.reuse, 0x60, RZ ;  /* 0x000000606eb17810 */ /* 0x040fe40007f9e0ff */
        /* <DEDUP_REMOVED lines=11> */
[--C-:B------:R-:W-:Y:S01]  /*a9f0*/  IMAD.X R47, RZ, RZ, R111.reuse, P2 ;  /* 0x000000ffff2f7224 */ /* 0x100fe200010e066f */
[----:B------:R-:W-:Y:S01]  /*aa00*/  LOP3.LUT R10, R173, 0x380, RZ, 0xc0, !PT ;  /* 0x00000380ad0a7812 */ /* 0x000fe200078ec0ff */
[----:B------:R-:W-:Y:S01]  /*aa10*/  IMAD.X R55, RZ, RZ, R111, P1 ;  /* 0x000000ffff377224 */ /* 0x000fe200008e066f */
[----:B------:R-:W-:-:S02]  /*aa20*/  LOP3.LUT R12, R175, 0x380, RZ, 0xc0, !PT ;  /* 0x00000380af0c7812 */ /* 0x000fc400078ec0ff */
[C---:B------:R-:W-:Y:S02]  /*aa30*/  IADD3 R189, P0, R110.reuse, 0x8020, RZ ;  /* 0x000080206ebd7810 */ /* 0x040fe40007f1e0ff */
        /* <DEDUP_REMOVED lines=11> */
[----:B------:R-:W-:Y:S01]  /*aaf0*/  LOP3.LUT R14, R177, 0x380, RZ, 0xc0, !PT ;  /* 0x00000380b10e7812 */ /* 0x000fe200078ec0ff */
[--C-:B------:R-:W-:Y:S01]  /*ab00*/  IMAD.X R107, RZ, RZ, R111.reuse, P2 ;  /* 0x000000ffff6b7224 */ /* 0x100fe200010e066f */
[----:B------:R-:W-:Y:S01]  /*ab10*/  LOP3.LUT R110, R9, R110, RZ, 0x3c, !PT ;  /* 0x0000006e096e7212 */ /* 0x000fe200078e3cff */
[----:B------:R-:W-:Y:S01]  /*ab20*/  IMAD.X R9, RZ, RZ, R111, P1 ;  /* 0x000000ffff097224 */ /* 0x000fe200008e066f */
[----:B------:R-:W-:-:S02]  /*ab30*/  LOP3.LUT R20, R179, 0x380, RZ, 0xc0, !PT ;  /* 0x00000380b3147812 */ /* 0x000fc400078ec0ff */
[----:B------:R-:W-:Y:S02]  /*ab40*/  SHF.R.U64 R10, R10, 0x3, RZ ;  /* 0x000000030a0a7819 */ /* 0x000fe400000012ff */
[----:B------:R-:W-:Y:S02]  /*ab50*/  LOP3.LUT R30, R181, 0x380, RZ, 0xc0, !PT ;  /* 0x00000380b51e7812 */ /* 0x000fe400078ec0ff */
[----:B------:R-:W-:Y:S02]  /*ab60*/  SHF.R.U64 R12, R12, 0x3, RZ ;  /* 0x000000030c0c7819 */ /* 0x000fe400000012ff */
[----:B------:R-:W-:Y:S02]  /*ab70*/  LOP3.LUT R38, R183, 0x380, RZ, 0xc0, !PT ;  /* 0x00000380b7267812 */ /* 0x000fe400078ec0ff */
[----:B------:R-:W-:Y:S02]  /*ab80*/  SHF.R.U64 R14, R14, 0x3, RZ ;  /* 0x000000030e0e7819 */ /* 0x000fe400000012ff */
[----:B------:R-:W-:-:S02]  /*ab90*/  LOP3.LUT R46, R185, 0x380, RZ, 0xc0, !PT ;  /* 0x00000380b92e7812 */ /* 0x000fc400078ec0ff */
[----:B------:R-:W-:Y:S02]  /*aba0*/  SHF.R.U64 R20, R20, 0x3, RZ ;  /* 0x0000000314147819 */ /* 0x000fe400000012ff */
[----:B------:R-:W-:Y:S02]  /*abb0*/  LOP3.LUT R54, R187, 0x380, RZ, 0xc0, !PT ;  /* 0x00000380bb367812 */ /* 0x000fe400078ec0ff */
[----:B------:R-:W-:Y:S02]  /*abc0*/  LOP3.LUT R98, R195, 0x380, RZ, 0xc0, !PT ;  /* 0x00000380c3627812 */ /* 0x000fe400078ec0ff */
[----:B------:R-:W-:Y:S01]  /*abd0*/  MOV R110, R110 ;  /* 0x0000006e006e7202 */ /* 0x000fe20000000f00 */
[----:B------:R-:W-:Y:S01]  /*abe0*/  BAR.SYNC.DEFER_BLOCKING 0x1, 0x100 ;  /* 0x0044000000007b1d */ /* 0x000fe20000010000 */
[----:B------:R-:W-:Y:S02]  /*abf0*/  LOP3.LUT R10, R10, R173, RZ, 0x3c, !PT ;  /* 0x000000ad0a0a7212 */ /* 0x000fe400078e3cff */
[----:B------:R-:W-:-:S02]  /*ac00*/  SHF.R.U64 R30, R30, 0x3, RZ ;  /* 0x000000031e1e7819 */ /* 0x000fc400000012ff */
[----:B------:R-:W-:Y:S02]  /*ac10*/  LOP3.LUT R62, R189, 0x380, RZ, 0xc0, !PT ;  /* 0x00000380bd3e7812 */ /* 0x000fe400078ec0ff */
[----:B------:R-:W-:Y:S02]  /*ac20*/  LOP3.LUT R111, R106, 0x380, RZ, 0xc0, !PT ;  /* 0x000003806a6f7812 */ /* 0x000fe400078ec0ff */
[----:B------:R-:W-:Y:S02]  /*ac30*/  LOP3.LUT R12, R12, R175, RZ, 0x3c, !PT ;  /* 0x000000af0c0c7212 */ /* 0x000fe400078e3cff */
[----:B------:R-:W-:Y:S02]  /*ac40*/  SHF.R.U64 R38, R38, 0x3, RZ ;  /* 0x0000000326267819 */ /* 0x000fe400000012ff */
[----:B------:R-:W-:Y:S02]  /*ac50*/  LOP3.LUT R70, R191, 0x380, RZ, 0xc0, !PT ;  /* 0x00000380bf467812 */ /* 0x000fe400078ec0ff */
[----:B------:R-:W-:-:S02]  /*ac60*/  LOP3.LUT R14, R14, R177, RZ, 0x3c, !PT ;  /* 0x000000b10e0e7212 */ /* 0x000fc400078e3cff */
[----:B------:R-:W-:Y:S02]  /*ac70*/  SHF.R.U64 R46, R46, 0x3, RZ ;  /* 0x000000032e2e7819 */ /* 0x000fe400000012ff */
[----:B------:R-:W-:Y:S02]  /*ac80*/  LOP3.LUT R78, R193, 0x380, RZ, 0xc0, !PT ;  /* 0x00000380c14e7812 */ /* 0x000fe400078ec0ff */
[----:B------:R-:W-:Y:S02]  /*ac90*/  LOP3.LUT R20, R20, R179, RZ, 0x3c, !PT ;  /* 0x000000b314147212 */ /* 0x000fe400078e3cff */
[----:B------:R-:W-:Y:S01]  /*aca0*/  SHF.R.U64 R54, R54, 0x3, RZ ;  /* 0x0000000336367819 */ /* 0x000fe200000012ff */
[----:B------:R-:W-:Y:S01]  /*acb0*/  STSM.16.M88.4 [R110], R24 ;  /* 0x000000186e007844 */ /* 0x000fe20000000200 */
[----:B------:R-:W-:Y:S02]  /*acc0*/  SHF.R.U64 R98, R98, 0x3, RZ ;  /* 0x0000000362627819 */ /* 0x000fe400000012ff */
[----:B------:R-:W-:-:S02]  /*acd0*/  LOP3.LUT R30, R30, R181, RZ, 0x3c, !PT ;  /* 0x000000b51e1e7212 */ /* 0x000fc400078e3cff */
[----:B------:R-:W-:Y:S02]  /*ace0*/  SHF.R.U64 R62, R62, 0x3, RZ ;  /* 0x000000033e3e7819 */ /* 0x000fe400000012ff */
[----:B------:R-:W-:Y:S02]  /*acf0*/  LOP3.LUT R102, R6, 0x380, RZ, 0xc0, !PT ;  /* 0x0000038006667812 */ /* 0x000fe400078ec0ff */
[----:B------:R-:W-:Y:S02]  /*ad00*/  SHF.R.U64 R111, R111, 0x3, RZ ;  /* 0x000000036f6f7819 */ /* 0x000fe400000012ff */
[----:B------:R-:W-:Y:S02]  /*ad10*/  MOV R28, R10 ;  /* 0x0000000a001c7202 */ /* 0x000fe40000000f00 */
[----:B------:R-:W-:Y:S02]  /*ad20*/  LOP3.LUT R38, R38, R183, RZ, 0x3c, !PT ;  /* 0x000000b726267212 */ /* 0x000fe400078e3cff */
[----:B------:R-:W-:Y:S01]  /*ad30*/  SHF.R.U64 R70, R70, 0x3, RZ ;  /* 0x0000000346467819 */ /* 0x000fe200000012ff */
[----:B------:R-:W-:Y:S01]  /*ad40*/  STSM.16.M88.4 [R28], R32 ;  /* 0x000000201c007844 */ /* 0x000fe20000000200 */
[----:B------:R-:W-:-:S02]  /*ad50*/  MOV R12, R12 ;  /* 0x0000000c000c7202 */ /* 0x000fc40000000f00 */
[----:B------:R-:W-:Y:S02]  /*ad60*/  LOP3.LUT R46, R46, R185, RZ, 0x3c, !PT ;  /* 0x000000b92e2e7212 */ /* 0x000fe400078e3cff */
[----:B------:R-:W-:Y:S01]  /*ad70*/  SHF.R.U64 R78, R78, 0x3, RZ ;  /* 0x000000034e4e7819 */ /* 0x000fe200000012ff */
[----:B------:R-:W-:Y:S01]  /*ad80*/  STSM.16.M88.4 [R12], R40 ;  /* 0x000000280c007844 */ /* 0x000fe20000000200 */
[----:B------:R-:W-:Y:S02]  /*ad90*/  LOP3.LUT R173, R172, 0x380, RZ, 0xc0, !PT ;  /* 0x00000380acad7812 */ /* 0x000fe400078ec0ff */
[----:B------:R-:W-:Y:S02]  /*ada0*/  MOV R14, R14 ;  /* 0x0000000e000e7202 */ /* 0x000fe40000000f00 */
[----:B------:R-:W-:Y:S02]  /*adb0*/  LOP3.LUT R54, R54, R187, RZ, 0x3c, !PT ;  /* 0x000000bb36367212 */ /* 0x000fe400078e3cff */
[----:B------:R-:W-:Y:S01]  /*adc0*/  LOP3.LUT R98, R98, R195, RZ, 0x3c, !PT ;  /* 0x000000c362627212 */ /* 0x000fe200078e3cff */
[----:B------:R-:W-:Y:S01]  /*add0*/  STSM.16.M88.4 [R14], R48 ;  /* 0x000000300e007844 */ /* 0x000fe20000000200 */
[----:B------:R-:W-:-:S02]  /*ade0*/  MOV R20, R20 ;  /* 0x0000001400147202 */ /* 0x000fc40000000f00 */
[----:B------:R-:W-:Y:S02]  /*adf0*/  F2FP.F16.F32.PACK_AB R59, R156, R59 ;  /* 0x0000003b9c3b723e */ /* 0x000fe400000000ff */
[----:B------:R-:W-:Y:S02]  /*ae00*/  F2FP.F16.F32.PACK_AB R65, R155, R66 ;  /* 0x000000429b41723e */ /* 0x000fe400000000ff */
[----:B------:R-:W-:Y:S01]  /*ae10*/  F2FP.F16.F32.PACK_AB R72, R73, R72 ;  /* 0x000000484948723e */ /* 0x000fe200000000ff */
[----:B------:R-:W-:Y:S01]  /*ae20*/  STSM.16.M88.4 [R20], R56 ;  /* 0x0000003814007844 */ /* 0x000fe20000000200 */
[----:B------:R-:W-:Y:S02]  /*ae30*/  LOP3.LUT R62, R62, R189, RZ, 0x3c, !PT ;  /* 0x000000bd3e3e7212 */ /* 0x000fe400078e3cff */
[----:B------:R-:W-:Y:S02]  /*ae40*/  SHF.R.U64 R29, R102, 0x3, RZ ;  /* 0x00000003661d7819 */ /* 0x000fe400000012ff */
[----:B------:R-:W-:-:S02]  /*ae50*/  LOP3.LUT R106, R111, R106, RZ, 0x3c, !PT ;  /* 0x0000006a6f6a7212 */ /* 0x000fc400078e3cff */
[----:B------:R-:W-:Y:S02]  /*ae60*/  MOV R30, R30 ;  /* 0x0000001e001e7202 */ /* 0x000fe40000000f00 */
[----:B------:R-:W-:Y:S02]  /*ae70*/  F2FP.F16.F32.PACK_AB R66, R69, R68 ;  /* 0x000000444542723e */ /* 0x000fe400000000ff */
[----:B------:R-:W-:Y:S02]  /*ae80*/  F2FP.F16.F32.PACK_AB R67, R154, R67 ;  /* 0x000000439a43723e */ /* 0x000fe400000000ff */
[----:B------:R-:W-:Y:S02]  /*ae90*/  F2FP.F16.F32.PACK_AB R73, R153, R74 ;  /* 0x0000004a9949723e */ /* 0x000fe400000000ff */
[----:B------:R-:W-:Y:S01]  /*aea0*/  F2FP.F16.F32.PACK_AB R80, R81, R80 ;  /* 0x000000505150723e */ /* 0x000fe200000000ff */
[----:B------:R-:W-:Y:S01]  /*aeb0*/  STSM.16.M88.4 [R30], R64 ;  /* 0x000000401e007844 */ /* 0x000fe20000000200 */
        /* <DEDUP_REMOVED lines=8> */
[----:B------:R-:W-:Y:S02]  /*af40*/  SHF.R.U64 R173, R173, 0x3, RZ ;  /* 0x00000003adad7819 */ /* 0x000fe400000012ff */
[----:B------:R-:W-:Y:S02]  /*af50*/  MOV R46, R46 ;  /* 0x0000002e002e7202 */ /* 0x000fe40000000f00 */
[----:B------:R-:W-:Y:S02]  /*af60*/  F2FP.F16.F32.PACK_AB R82, R85, R84 ;  /* 0x000000545552723e */ /* 0x000fe400000000ff */
[----:B------:R-:W-:Y:S02]  /*af70*/  F2FP.F16.F32.PACK_AB R83, R83, R86 ;  /* 0x000000565353723e */ /* 0x000fe400000000ff */
[----:B------:R-:W-:Y:S02]  /*af80*/  F2FP.F16.F32.PACK_AB R89, R91, R90 ;  /* 0x0000005a5b59723e */ /* 0x000fe400000000ff */
[----:B------:R-:W-:Y:S01]  /*af90*/  MOV R54, R54 ;  /* 0x0000003600367202 */ /* 0x000fe20000000f00 */
[----:B------:R0:W-:Y:S01]  /*afa0*/  STSM.16.M88.4 [R46], R80 ;  /* 0x000000502e007844 */ /* 0x0001e20000000200 */
[----:B------:R-:W-:-:S02]  /*afb0*/  MOV R11, R98 ;  /* 0x00000062000b7202 */ /* 0x000fc40000000f00 */
[----:B------:R-:W-:Y:S02]  /*afc0*/  F2FP.F16.F32.PACK_AB R90, R93, R92 ;  /* 0x0000005c5d5a723e */ /* 0x000fe400000000ff */
[----:B------:R-:W-:Y:S02]  /*afd0*/  F2FP.F16.F32.PACK_AB R91, R95, R94 ;  /* 0x0000005e5f5b723e */ /* 0x000fe400000000ff */
[----:B------:R-:W-:Y:S02]  /*afe0*/  F2FP.F16.F32.PACK_AB R96, R97, R96 ;  /* 0x000000606160723e */ /* 0x000fe400000000ff */
[----:B------:R-:W-:Y:S01]  /*aff0*/  LOP3.LUT R102, R29, R6, RZ, 0x3c, !PT ;  /* 0x000000061d667212 */ /* 0x000fe200078e3cff */
[----:B------:R-:W-:Y:S01]  /*b000*/  STSM.16.M88.4 [R54], R88 ;  /* 0x0000005836007844 */ /* 0x000fe20000000200 */
[----:B------:R-:W-:Y:S02]  /*b010*/  MOV R62, R62 ;  /* 0x0000003e003e7202 */ /* 0x000fe40000000f00 */
[----:B------:R-:W-:-:S02]  /*b020*/  MOV R10, R106 ;  /* 0x0000006a000a7202 */ /* 0x000fc40000000f00 */
[----:B------:R-:W-:Y:S01]  /*b030*/  F2FP.F16.F32.PACK_AB R97, R87, R3 ;  /* 0x000000035761723e */ /* 0x000fe200000000ff */
[----:B0-----:R-:W0:Y:S01]  /*b040*/  LDC R80, c[0x0][0xbe8] ;  /* 0x0002fa00ff507b82 */ /* 0x001e220000000800 */
[----:B------:R-:W-:Y:S02]  /*b050*/  F2FP.F16.F32.PACK_AB R98, R101, R100 ;  /* 0x000000646562723e */ /* 0x000fe400000000ff */
[----:B------:R-:W-:Y:S02]  /*b060*/  F2FP.F16.F32.PACK_AB R99, R166, R165 ;  /* 0x000000a5a663723e */ /* 0x000fe400000000ff */
[----:B------:R-:W-:Y:S02]  /*b070*/  F2FP.F16.F32.PACK_AB R104, R105, R104 ;  /* 0x000000686968723e */ /* 0x000fe400000000ff */
[----:B------:R-:W-:Y:S01]  /*b080*/  F2FP.F16.F32.PACK_AB R112, R113, R112 ;  /* 0x000000707170723e */ /* 0x000fe200000000ff */
[----:B------:R-:W-:Y:S01]  /*b090*/  STSM.16.M88.4 [R62], R96 ;  /* 0x000000603e007844 */ /* 0x000fe20000000200 */
[----:B------:R-:W-:-:S02]  /*b0a0*/  MOV R70, R70 ;  /* 0x0000004600467202 */ /* 0x000fc40000000f00 */
[----:B------:R-:W-:Y:S02]  /*b0b0*/  F2FP.F16.F32.PACK_AB R105, R168, R167 ;  /* 0x000000a7a869723e */ /* 0x000fe400000000ff */
        /* <DEDUP_REMOVED lines=12> */
[----:B------:R-:W-:-:S02]  /*b180*/  F2FP.F16.F32.PACK_AB R122, R125, R124 ;  /* 0x0000007c7d7a723e */ /* 0x000fc400000000ff */
[----:B------:R-:W-:Y:S02]  /*b190*/  F2FP.F16.F32.PACK_AB R123, R127, R126 ;  /* 0x0000007e7f7b723e */ /* 0x000fe400000000ff */
[----:B------:R-:W-:Y:S02]  /*b1a0*/  F2FP.F16.F32.PACK_AB R129, R131, R130 ;  /* 0x000000828381723e */ /* 0x000fe400000000ff */
[----:B------:R-:W-:Y:S01]  /*b1b0*/  F2FP.F16.F32.PACK_AB R136, R137, R136 ;  /* 0x000000888988723e */ /* 0x000fe200000000ff */
[----:B------:R1:W-:Y:S01]  /*b1c0*/  STSM.16.M88.4 [R11], R120 ;  /* 0x000000780b007844 */ /* 0x0003e20000000200 */
[----:B------:R-:W-:Y:S02]  /*b1d0*/  R2UR UR4, R216 ;  /* 0x00000000d80472ca */ /* 0x000fe400000e0000 */
[----:B------:R-:W-:Y:S02]  /*b1e0*/  MOV R102, R102 ;  /* 0x0000006600667202 */ /* 0x000fe40000000f00 */
[----:B------:R-:W-:-:S02]  /*b1f0*/  F2FP.F16.F32.PACK_AB R130, R133, R132 ;  /* 0x000000848582723e */ /* 0x000fc400000000ff */
[----:B------:R-:W-:Y:S02]  /*b200*/  F2FP.F16.F32.PACK_AB R131, R135, R134 ;  /* 0x000000868783723e */ /* 0x000fe400000000ff */
[----:B------:R-:W-:Y:S02]  /*b210*/  F2FP.F16.F32.PACK_AB R137, R139, R138 ;  /* 0x0000008a8b89723e */ /* 0x000fe400000000ff */
[----:B------:R-:W-:Y:S01]  /*b220*/  F2FP.F16.F32.PACK_AB R144, R145, R144 ;  /* 0x000000909190723e */ /* 0x000fe200000000ff */
[----:B------:R2:W-:Y:S01]  /*b230*/  STSM.16.M88.4 [R102], R128 ;  /* 0x0000008066007844 */ /* 0x0005e20000000200 */
[----:B------:R-:W-:Y:S01]  /*b240*/  F2FP.F16.F32.PACK_AB R138, R141, R140 ;  /* 0x0000008c8d8a723e */ /* 0x000fe200000000ff */
[----:B------:R-:W-:Y:S01]  /*b250*/  USHF.L.U32 UR10, UR4, 0x2, URZ ;  /* 0x00000002040a7899 */ /* 0x000fe2000800063f */
[----:B------:R-:W-:Y:S02]  /*b260*/  F2FP.F16.F32.PACK_AB R139, R143, R142 ;  /* 0x0000008e8f8b723e */ /* 0x000fe400000000ff */
[----:B------:R-:W-:-:S02]  /*b270*/  F2FP.F16.F32.PACK_AB R145, R147, R146 ;  /* 0x000000929391723e */ /* 0x000fc400000000ff */
[----:B------:R-:W-:Y:S01]  /*b280*/  MOV R6, R8 ;  /* 0x0000000800067202 */ /* 0x000fe20000000f00 */
[----:B------:R2:W-:Y:S01]  /*b290*/  STSM.16.M88.4 [R10], R136 ;  /* 0x000000880a007844 */ /* 0x0005e20000000200 */
[----:B------:R-:W-:Y:S02]  /*b2a0*/  F2FP.F16.F32.PACK_AB R146, R149, R148 ;  /* 0x000000949592723e */ /* 0x000fe400000000ff */
[----:B------:R-:W-:Y:S02]  /*b2b0*/  F2FP.F16.F32.PACK_AB R147, R151, R150 ;  /* 0x000000969793723e */ /* 0x000fe400000000ff */
[----:B------:R-:W-:Y:S02]  /*b2c0*/  R2UR UR7, R219 ;  /* 0x00000000db0772ca */ /* 0x000fe400000e0000 */
[----:B------:R-:W-:Y:S01]  /*b2d0*/  PLOP3.LUT P0, PT, PT, PT, UP0, 0x80, 0x0 ;  /* 0x000000000000781c */ /* 0x000fe20003f0f008 */
[----:B------:R2:W-:Y:S01]  /*b2e0*/  STSM.16.M88.4 [R6], R144 ;  /* 0x0000009006007844 */ /* 0x0005e20000000200 */
[----:B------:R-:W-:-:S09]  /*b2f0*/  R2UR UR14, R214 ;  /* 0x00000000d60e72ca */ /* 0x000fd200000e0000 */
[----:B------:R-:W-:Y:S02]  /*b300*/  USHF.L.U64.HI UR11, UR4, 0x2, UR7 ;  /* 0x00000002040b7899 */ /* 0x000fe40008010207 */
[----:B------:R-:W-:-:S04]  /*b310*/  UIADD3 UR4, UP1, UR10, UR8, URZ ;  /* 0x000000080a047290 */ /* 0x000fc8000ff3e03f */
[----:B------:R-:W-:Y:S02]  /*b320*/  UIADD3.X UR7, UR11, UR9, URZ, UP1, !UPT ;  /* 0x000000090b077290 */ /* 0x000fe40008ffe43f */
[----:B------:R-:W-:Y:S01]  /*b330*/  IMAD.U32 R8, RZ, RZ, UR4 ;  /* 0x00000004ff087e24 */ /* 0x000fe2000f8e00ff */
[----:B------:R-:W-:-:S03]  /*b340*/  ULDC.64 UR8, c[0x0][0xc08] ;  /* 0x0003020000087ab9 */ /* 0x000fc60000000a00 */
[----:B------:R-:W-:Y:S01]  /*b350*/  IMAD.U32 R9, RZ, RZ, UR7 ;  /* 0x00000007ff097e24 */ /* 0x000fe2000f8e00ff */
[----:B------:R-:W-:Y:S06]  /*b360*/  BAR.SYNC.DEFER_BLOCKING 0x1, 0x100 ;  /* 0x0044000000007b1d */ /* 0x000fec0000010000 */
[----:B------:R-:W3:Y:S01]  /*b370*/  @P0 LDG.E R3, desc[UR12][R8.64] ;  /* 0x0000000c08030981 */ /* 0x000ee2000c1e1900 */
[----:B0-----:R-:W-:Y:S01]  /*b380*/  ISETP.NE.AND P1, PT, R80, 0x1, PT ;  /* 0x000000015000780c */ /* 0x001fe20003f25270 */
[----:B------:R-:W-:Y:S01]  /*b390*/  UISETP.NE.U32.AND UP1, UPT, UR8, URZ, UPT ;  /* 0x0000003f0800728c */ /* 0x000fe2000bf25070 */
[----:B------:R-:W-:Y:S01]  /*b3a0*/  IMAD.U32 R15, RZ, RZ, UR14 ;  /* 0x0000000eff0f7e24 */ /* 0x000fe2000f8e00ff */
[----:B------:R-:W-:Y:S01]  /*b3b0*/  ULDC UR7, c[0x0][0xa88] ;  /* 0x0002a20000077ab9 */ /* 0x000fe20000000800 */
[----:B------:R-:W-:Y:S01]  /*b3c0*/  UMOV UR4, URZ ;  /* 0x0000003f00047c82 */ /* 0x000fe20008000000 */
[----:B------:R-:W-:-:S06]  /*b3d0*/  UISETP.NE.AND.EX UP1, UPT, UR9, URZ, UPT, UP1 ;  /* 0x0000003f0900728c */ /* 0x000fcc000bf25310 */
[----:B------:R-:W-:Y:S02]  /*b3e0*/  PLOP3.LUT P2, PT, PT, PT, UP1, 0x80, 0x0 ;  /* 0x000000000000781c */ /* 0x000fe40003f4f018 */
[----:B-1----:R-:W0:Y:S03]  /*b3f0*/  @P1 LDC R11, c[0x0][0xbec] ;  /* 0x0002fb00ff0b1b82 */ /* 0x002e260000000800 */
[----:B------:R-:W-:-:S04]  /*b400*/  @UP1 UIADD3 UR8, UP2, UR10, UR8, URZ ;  /* 0x000000080a081290 */ /* 0x000fc8000ff5e03f */
[----:B------:R-:W-:Y:S01]  /*b410*/  @UP1 UIADD3.X UR9, UR11, UR9, URZ, UP2, !UPT ;  /* 0x000000090b091290 */ /* 0x000fe200097fe43f */
[----:B------:R-:W1:Y:S01]  /*b420*/  @P1 LDC R13, c[0x0][0xbf0] ;  /* 0x0002fc00ff0d1b82 */ /* 0x000e620000000800 */
[----:B------:R-:W-:-:S04]  /*b430*/  IMAD.U32 R20, RZ, RZ, UR8 ;  /* 0x00000008ff147e24 */ /* 0x000fc8000f8e00ff */
[----:B------:R-:W-:Y:S01]  /*b440*/  IMAD.U32 R21, RZ, RZ, UR9 ;  /* 0x00000009ff157e24 */ /* 0x000fe2000f8e00ff */
[----:B---3--:R-:W-:Y:S01]  /*b450*/  @P0 R2UR UR4, R3 ;  /* 0x00000000030402ca */ /* 0x008fe200000e0000 */
[----:B------:R-:W-:-:S06]  /*b460*/  IMAD.U32 R3, RZ, RZ, UR7 ;  /* 0x00000007ff037e24 */ /* 0x000fcc000f8e00ff */
[----:B------:R2:W5:Y:S01]  /*b470*/  @P2 LDG.E R3, desc[UR12][R20.64] ;  /* 0x0000000c14032981 */ /* 0x000562000c1e1900 */
[----:B01----:R-:W-:Y:S07]  /*b480*/  @P2 BRA `(.L_x_414) ;  /* 0x0000000000142947 */ /* 0x003fee0003800000 */
[----:B------:R-:W-:Y:S05]  /*b490*/  @!P0 BRA `(.L_x_414) ;  /* 0x0000000000108947 */ /* 0x000fea0003800000 */
[----:B------:R-:W-:Y:S02]  /*b4a0*/  ULDC.64 UR8, c[0x0][0x208] ;  /* 0x0000820000087ab9 */ /* 0x000fe40000000a00 */
[----:B--2---:R-:W2:Y:S04]  /*b4b0*/  LDG.E R6, desc[UR8][R8.64] ;  /* 0x0000000808067981 */ /* 0x004ea8000c1e1900 */
[----:B-----5:R-:W2:Y:S02]  /*b4c0*/  LDG.E R3, desc[UR8][R8.64+0x4] ;  /* 0x0000040808037981 */ /* 0x020ea4000c1e1900 */
[----:B--2---:R-:W-:-:S07]  /*b4d0*/  IMAD.IADD R3, R3, 0x1, -R6 ;  /* 0x0000000103037824 */ /* 0x004fce00078e0a06 */
.L_x_414:
[----:B------:R-:W-:Y:S01]  /*b4e0*/  R2UR UR18, R215 ;  /* 0x00000000d71272ca */ /* 0x000fe200000e0000 */
[----:B------:R-:W-:Y:S01]  /*b4f0*/  ULDC.64 UR12, c[0x0][0xb90] ;  /* 0x0002e400000c7ab9 */ /* 0x000fe20000000a00 */
[----:B------:R-:W-:Y:S01]  /*b500*/  R2UR UR16, R219 ;  /* 0x00000000db1072ca */ /* 0x000fe200000e0000 */
[----:B------:R-:W-:Y:S01]  /*b510*/  USHF.R.S32.HI UR11, URZ, 0x1f, UR4 ;  /* 0x0000001f3f0b7899 */ /* 0x000fe20008011404 */
[----:B------:R-:W-:Y:S01]  /*b520*/  R2UR UR15, R216 ;  /* 0x00000000d80f72ca */ /* 0x000fe200000e0000 */
[----:B--2---:R-:W-:Y:S01]  /*b530*/  IMAD R10, R15, 0x80, R224 ;  /* 0x000000800f0a7824 */ /* 0x004fe200078e02e0 */
[----:B------:R-:W-:Y:S01]  /*b540*/  UMOV UR10, UR4 ;  /* 0x00000004000a7c82 */ /* 0x000fe20008000000 */
[----:B------:R-:W-:Y:S01]  /*b550*/  IMAD R9, R217, 0x40, R18 ;  /* 0x00000040d9097824 */ /* 0x000fe200078e0212 */
[----:B------:R-:W-:Y:S01]  /*b560*/  R2UR UR17, R214 ;  /* 0x00000000d61172ca */ /* 0x000fe200000e0000 */
[----:B------:R-:W-:Y:S01]  /*b570*/  @P1 IMAD.HI.U32 R6, R10, R11, RZ ;  /* 0x0000000b0a061227 */ /* 0x000fe200078e00ff */
[----:B------:R-:W0:Y:S01]  /*b580*/  @P1 LDC R19, c[0x0][0xbf0] ;  /* 0x0002fc00ff131b82 */ /* 0x000e220000000800 */
[----:B------:R-:W-:-:S02]  /*b590*/  ULDC.64 UR20, c[0x0][0x208] ;  /* 0x0000820000147ab9 */ /* 0x000fc40000000a00 */
[----:B------:R-:W-:Y:S01]  /*b5a0*/  USHF.R.S32.HI UR14, URZ, 0x1f, UR18 ;  /* 0x0000001f3f0e7899 */ /* 0x000fe20008011412 */
[----:B------:R-:W-:Y:S01]  /*b5b0*/  IMAD.MOV.U32 R8, RZ, RZ, R10 ;  /* 0x000000ffff087224 */ /* 0x000fe200078e000a */
[----:B------:R-:W-:Y:S01]  /*b5c0*/  UIMAD.WIDE.U32 UR8, UR18, UR12, UR10 ;  /* 0x0000000c120872a5 */ /* 0x000fe2000f8e000a */
[----:B------:R-:W-:Y:S01]  /*b5d0*/  @P1 SHF.R.U32.HI R8, RZ, R13, R6 ;  /* 0x0000000dff081219 */ /* 0x000fe20000011606 */
[----:B------:R-:W-:Y:S01]  /*b5e0*/  UIMAD UR7, UR14, UR12, URZ ;  /* 0x0000000c0e0772a4 */ /* 0x000fe2000f8e023f */
[----:B------:R-:W-:Y:S01]  /*b5f0*/  IMAD.WIDE R4, R9, 0x2, R4 ;  /* 0x0000000209047825 */ /* 0x000fe200078e0204 */
[----:B------:R-:W-:Y:S01]  /*b600*/  USEL UR16, UR16, URZ, !UP0 ;  /* 0x0000003f10107287 */ /* 0x000fe2000c000000 */
[--C-:B------:R-:W-:Y:S01]  /*b610*/  SHF.R.S32.HI R6, RZ, 0x1f, R8.reuse ;  /* 0x0000001fff067819 */ /* 0x100fe20000011408 */
[----:B------:R-:W-:Y:S01]  /*b620*/  UIMAD UR7, UR18, UR13, UR7 ;  /* 0x0000000d120772a4 */ /* 0x000fe2000f8e0207 */
[----:B------:R-:W-:Y:S01]  /*b630*/  IMAD.MOV R11, RZ, RZ, -R8 ;  /* 0x000000ffff0b7224 */ /* 0x000fe200078e0a08 */
[----:B------:R-:W-:Y:S01]  /*b640*/  USEL UR15, UR15, URZ, !UP0 ;  /* 0x0000003f0f0f7287 */ /* 0x000fe2000c000000 */
[----:B------:R-:W-:Y:S01]  /*b650*/  IADD3 R33, P3, R4, 0x4000, RZ ;  /* 0x0000400004217810 */ /* 0x000fe20007f7e0ff */
[----:B------:R-:W-:Y:S01]  /*b660*/  ULDC.64 UR12, c[0x0][0xb98] ;  /* 0x0002e600000c7ab9 */ /* 0x000fe20000000a00 */
[----:B------:R-:W-:Y:S01]  /*b670*/  UIADD3 UR9, UR9, UR7, URZ ;  /* 0x0000000709097290 */ /* 0x000fe2000fffe03f */
[----:B------:R-:W-:Y:S01]  /*b680*/  IMAD R11, R80, R11, R10 ;  /* 0x0000000b500b7224 */ /* 0x000fe200078e020a */
[----:B------:R-:W-:Y:S01]  /*b690*/  UIMAD UR7, UR16, UR12, URZ ;  /* 0x0000000c100772a4 */ /* 0x000fe2000f8e023f */
[----:B------:R-:W-:Y:S01]  /*b6a0*/  IADD3 R13, P5, R4, 0x1000, RZ ;  /* 0x00001000040d7810 */ /* 0x000fe20007fbe0ff */
[----:B------:R-:W-:Y:S01]  /*b6b0*/  UIMAD.WIDE.U32 UR8, UR15, UR12, UR8 ;  /* 0x0000000c0f0872a5 */ /* 0x000fe2000f8e0008 */
[----:B------:R-:W-:Y:S01]  /*b6c0*/  LOP3.LUT R32, R33, 0x380, RZ, 0xc0, !PT ;  /* 0x0000038021207812 */ /* 0x000fe200078ec0ff */
[----:B------:R-:W-:Y:S01]  /*b6d0*/  UIMAD UR7, UR15, UR13, UR7 ;  /* 0x0000000d0f0772a4 */ /* 0x000fe2000f8e0207 */
[----:B------:R-:W-:Y:S01]  /*b6e0*/  LOP3.LUT R12, R13, 0x380, RZ, 0xc0, !PT ;  /* 0x000003800d0c7812 */ /* 0x000fe200078ec0ff */
[----:B-----5:R-:W-:Y:S01]  /*b6f0*/  IMAD R83, R3, R80, RZ ;  /* 0x0000005003537224 */ /* 0x020fe200078e02ff */
[----:B------:R-:W-:Y:S01]  /*b700*/  SHF.R.U64 R32, R32, 0x3, RZ ;  /* 0x0000000320207819 */ /* 0x000fe200000012ff */
[----:B------:R-:W-:Y:S01]  /*b710*/  ULDC.64 UR12, c[0x0][0xaa0] ;  /* 0x0002a800000c7ab9 */ /* 0x000fe20000000a00 */
[----:B------:R-:W-:Y:S01]  /*b720*/  IADD3 R8, P0, R8, UR8, RZ ;  /* 0x0000000808087c10 */ /* 0x000fe2000ff1e0ff */
[----:B------:R-:W-:Y:S01]  /*b730*/  IMAD.U32 R9, RZ, RZ, UR7 ;  /* 0x00000007ff097e24 */ /* 0x000fe2000f8e00ff */
[----:B------:R-:W-:-:S02]  /*b740*/  SHF.R.U64 R12, R12, 0x3, RZ ;  /* 0x000000030c0c7819 */ /* 0x000fc400000012ff */
[----:B------:R-:W-:Y:S01]  /*b750*/  LOP3.LUT R32, R32, R33, RZ, 0x3c, !PT ;  /* 0x0000002120207212 */ /* 0x000fe200078e3cff */
[----:B------:R-:W-:Y:S01]  /*b760*/  IMAD.X R33, RZ, RZ, R5, P3 ;  /* 0x000000ffff217224 */ /* 0x000fe200018e0605 */
[----:B------:R-:W-:Y:S01]  /*b770*/  IADD3.X R9, R6, UR9, R9, P0, !PT ;  /* 0x0000000906097c10 */ /* 0x000fe200087fe409 */
[----:B------:R-:W-:Y:S01]  /*b780*/  ULDC.64 UR8, c[0x0][0xb88] ;  /* 0x0002e20000087ab9 */ /* 0x000fe20000000a00 */
[----:B------:R-:W-:Y:S02]  /*b790*/  SHF.R.S32.HI R6, RZ, 0x1f, R11 ;  /* 0x0000001fff067819 */ /* 0x000fe4000001140b */
[C---:B------:R-:W-:Y:S01]  /*b7a0*/  IADD3 R29, P0, R4.reuse, 0x3000, RZ ;  /* 0x00003000041d7810 */ /* 0x040fe20007f1e0ff */
[----:B------:R-:W-:Y:S01]  /*b7b0*/  IMAD.WIDE.U32 R8, R11, UR8, R8 ;  /* 0x000000080b087c25 */ /* 0x000fe2000f8e0008 */
[----:B------:R-:W-:Y:S02]  /*b7c0*/  IADD3 R37, P2, R4, 0x5000, RZ ;  /* 0x0000500004257810 */ /* 0x000fe40007f5e0ff */
[----:B------:R-:W-:Y:S01]  /*b7d0*/  LOP3.LUT R28, R29, 0x380, RZ, 0xc0, !PT ;  /* 0x000003801d1c7812 */ /* 0x000fe200078ec0ff */
[----:B------:R-:W-:Y:S01]  /*b7e0*/  IMAD R6, R6, UR8, RZ ;  /* 0x0000000806067c24 */ /* 0x000fe2000f8e02ff */
[----:B------:R-:W-:-:S02]  /*b7f0*/  IADD3 R53, P3, R4, 0xa000, RZ ;  /* 0x0000a00004357810 */ /* 0x000fc40007f7e0ff */
[----:B------:R-:W-:Y:S02]  /*b800*/  IADD3 R25, P4, R4, 0x2000, RZ ;  /* 0x0000200004197810 */ /* 0x000fe40007f9e0ff */
[----:B------:R-:W-:Y:S01]  /*b810*/  LOP3.LUT R12, R12, R13, RZ, 0x3c, !PT ;  /* 0x0000000d0c0c7212 */ /* 0x000fe200078e3cff */
[----:B------:R-:W-:Y:S01]  /*b820*/  IMAD R13, R11, UR9, R6 ;  /* 0x000000090b0d7c24 */ /* 0x000fe2000f8e0206 */
[----:B------:R-:W-:Y:S01]  /*b830*/  SHF.R.U64 R28, R28, 0x3, RZ ;  /* 0x000000031c1c7819 */ /* 0x000fe200000012ff */
[----:B------:R-:W-:Y:S01]  /*b840*/  ULDC.64 UR8, c[0x0][0xb50] ;  /* 0x0002d40000087ab9 */ /* 0x000fe20000000a00 */
[----:B------:R-:W-:Y:S01]  /*b850*/  LOP3.LUT R36, R37, 0x380, RZ, 0xc0, !PT ;  /* 0x0000038025247812 */ /* 0x000fe200078ec0ff */
[----:B------:R-:W-:Y:S01]  /*b860*/  IMAD.IADD R9, R9, 0x1, R13 ;  /* 0x0000000109097824 */ /* 0x000fe200078e020d */
[----:B------:R-:W-:Y:S01]  /*b870*/  LOP3.LUT R52, R53, 0x380, RZ, 0xc0, !PT ;  /* 0x0000038035347812 */ /* 0x000fe200078ec0ff */
[----:B------:R-:W-:Y:S01]  /*b880*/  IMAD.X R13, RZ, RZ, R5, P5 ;  /* 0x000000ffff0d7224 */ /* 0x000fe200028e0605 */
[----:B------:R-:W-:-:S02]  /*b890*/  LOP3.LUT R24, R25, 0x380, RZ, 0xc0, !PT ;  /* 0x0000038019187812 */ /* 0x000fc400078ec0ff */
[----:B------:R-:W-:Y:S02]  /*b8a0*/  LEA R10, P6, R8, UR8, 0x2 ;  /* 0x00000008080a7c11 */ /* 0x000fe4000f8c10ff */
[----:B------:R-:W-:Y:S01]  /*b8b0*/  LOP3.LUT R28, R28, R29, RZ, 0x3c, !PT ;  /* 0x0000001d1c1c7212 */ /* 0x000fe200078e3cff */
[----:B------:R-:W-:Y:S01]  /*b8c0*/  IMAD.X R29, RZ, RZ, R5, P0 ;  /* 0x000000ffff1d7224 */ /* 0x000fe200000e0605 */
[----:B------:R-:W-:Y:S01]  /*b8d0*/  SHF.R.U64 R36, R36, 0x3, RZ ;  /* 0x0000000324247819 */ /* 0x000fe200000012ff */
[----:B------:R-:W-:Y:S01]  /*b8e0*/  SHFL.IDX PT, R20, R10, RZ, 0x1c1f ;  /* 0x001c1fff0a147589 */ /* 0x000fe200000e0000 */
[----:B------:R-:W-:Y:S02]  /*b8f0*/  SHF.R.U64 R52, R52, 0x3, RZ ;  /* 0x0000000334347819 */ /* 0x000fe400000012ff */
[----:B------:R-:W-:Y:S01]  /*b900*/  SHF.R.U64 R24, R24, 0x3, RZ ;  /* 0x0000000318187819 */ /* 0x000fe200000012ff */
[----:B------:R-:W-:Y:S01]  /*b910*/  SHFL.IDX PT, R54, R10, 0x1, 0x1c1f ;  /* 0x003c1f000a367f89 */ /* 0x000fe200000e0000 */
[----:B------:R-:W-:-:S02]  /*b920*/  IADD3 R49, P0, R4, 0x9000, RZ ;  /* 0x0000900004317810 */ /* 0x000fc40007f1e0ff */
[----:B------:R-:W-:Y:S01]  /*b930*/  LEA.HI.X R11, R8, UR9, R9, 0x2, P6 ;  /* 0x00000009080b7c11 */ /* 0x000fe2000b0f1409 */
[----:B------:R-:W-:Y:S01]  /*b940*/  IMAD.U32 R9, RZ, RZ, UR17 ;  /* 0x00000011ff097e24 */ /* 0x000fe2000f8e00ff */
[----:B------:R-:W-:Y:S01]  /*b950*/  LOP3.LUT R36, R36, R37, RZ, 0x3c, !PT ;  /* 0x0000002524247212 */ /* 0x000fe200078e3cff */
[--C-:B------:R-:W-:Y:S01]  /*b960*/  IMAD.X R37, RZ, RZ, R5.reuse, P2 ;  /* 0x000000ffff257224 */ /* 0x100fe200010e0605 */
[----:B------:R-:W-:Y:S01]  /*b970*/  LOP3.LUT R52, R52, R53, RZ, 0x3c, !PT ;  /* 0x0000003534347212 */ /* 0x000fe200078e3cff */
[--C-:B------:R-:W-:Y:S01]  /*b980*/  IMAD.X R53, RZ, RZ, R5.reuse, P3 ;  /* 0x000000ffff357224 */ /* 0x100fe200018e0605 */
[----:B------:R-:W-:Y:S01]  /*b990*/  LOP3.LUT R24, R24, R25, RZ, 0x3c, !PT ;  /* 0x0000001918187212 */ /* 0x000fe200078e3cff */
[--C-:B------:R-:W-:Y:S01]  /*b9a0*/  IMAD.X R25, RZ, RZ, R5.reuse, P4 ;  /* 0x000000ffff197224 */ /* 0x100fe200020e0605 */
[----:B------:R-:W-:Y:S01]  /*b9b0*/  LOP3.LUT R48, R49, 0x380, RZ, 0xc0, !PT ;  /* 0x0000038031307812 */ /* 0x000fe200078ec0ff */
[----:B------:R-:W1:Y:S01]  /*b9c0*/  SHFL.IDX PT, R21, R11, RZ, 0x1c1f ;  /* 0x001c1fff0b157589 */ /* 0x000e6200000e0000 */
[C---:B------:R-:W-:Y:S01]  /*b9d0*/  IADD3 R57, P2, R4.reuse, 0xb000, RZ ;  /* 0x0000b00004397810 */ /* 0x040fe20007f5e0ff */
[----:B------:R-:W-:Y:S01]  /*b9e0*/  IMAD R14, R9, 0x80, R222 ;  /* 0x00000080090e7824 */ /* 0x000fe200078e02de */
[C---:B------:R-:W-:Y:S01]  /*b9f0*/  IADD3 R8, P3, R4.reuse, 0xf000, RZ ;  /* 0x0000f00004087810 */ /* 0x040fe20007f7e0ff */
[----:B------:R-:W2:Y:S01]  /*ba00*/  SHFL.IDX PT, R55, R11, 0x1, 0x1c1f ;  /* 0x003c1f000b377f89 */ /* 0x000ea200000e0000 */
[----:B------:R-:W-:Y:S01]  /*ba10*/  IADD3 R41, P6, R4, 0x6000, RZ ;  /* 0x0000600004297810 */ /* 0x000fe20007fde0ff */
[----:B------:R-:W-:Y:S01]  /*ba20*/  VIADD R6, R14, 0x8 ;  /* 0x000000080e067836 */ /* 0x000fe20000000000 */
[C---:B------:R-:W-:Y:S01]  /*ba30*/  IADD3 R45, P5, R4.reuse, 0x7000, RZ ;  /* 0x00007000042d7810 */ /* 0x040fe20007fbe0ff */
[----:B------:R-:W-:Y:S01]  /*ba40*/  UIMAD UR7, UR11, UR12, URZ ;  /* 0x0000000c0b0772a4 */ /* 0x000fe2000f8e023f */
[----:B------:R-:W-:Y:S01]  /*ba50*/  IADD3 R69, P4, R4, 0x8000, RZ ;  /* 0x0000800004457810 */ /* 0x000fe20007f9e0ff */
[----:B------:R-:W-:Y:S01]  /*ba60*/  UIMAD.WIDE.U32 UR8, UR4, UR12, URZ ;  /* 0x0000000c040872a5 */ /* 0x000fe2000f8e003f */
[----:B------:R-:W-:Y:S01]  /*ba70*/  SHF.R.U64 R48, R48, 0x3, RZ ;  /* 0x0000000330307819 */ /* 0x000fe200000012ff */
[----:B------:R-:W-:Y:S01]  /*ba80*/  IMAD.X R61, RZ, RZ, R5, P3 ;  /* 0x000000ffff3d7224 */ /* 0x000fe200018e0605 */
[----:B------:R-:W-:Y:S01]  /*ba90*/  LOP3.LUT R56, R57, 0x380, RZ, 0xc0, !PT ;  /* 0x0000038039387812 */ /* 0x000fe200078ec0ff */
[----:B------:R-:W-:Y:S01]  /*baa0*/  ULDC.64 UR10, c[0x0][0xae8] ;  /* 0x0002ba00000a7ab9 */ /* 0x000fe20000000a00 */
[----:B------:R-:W-:-:S02]  /*bab0*/  LOP3.LUT R3, R8, 0x380, RZ, 0xc0, !PT ;  /* 0x0000038008037812 */ /* 0x000fc400078ec0ff */
[----:B------:R-:W-:Y:S02]  /*bac0*/  LOP3.LUT R40, R41, 0x380, RZ, 0xc0, !PT ;  /* 0x0000038029287812 */ /* 0x000fe400078ec0ff */
[----:B------:R-:W-:Y:S02]  /*bad0*/  LOP3.LUT R44, R45, 0x380, RZ, 0xc0, !PT ;  /* 0x000003802d2c7812 */ /* 0x000fe400078ec0ff */
[----:B------:R-:W-:Y:S02]  /*bae0*/  LOP3.LUT R68, R69, 0x380, RZ, 0xc0, !PT ;  /* 0x0000038045447812 */ /* 0x000fe400078ec0ff */
[----:B------:R-:W-:Y:S01]  /*baf0*/  LOP3.LUT R48, R48, R49, RZ, 0x3c, !PT ;  /* 0x0000003130307212 */ /* 0x000fe200078e3cff */
[----:B------:R-:W-:Y:S01]  /*bb00*/  IMAD.X R49, RZ, RZ, R5, P0 ;  /* 0x000000ffff317224 */ /* 0x000fe200000e0605 */
[----:B------:R-:W-:Y:S02]  /*bb10*/  SHF.R.U64 R56, R56, 0x3, RZ ;  /* 0x0000000338387819 */ /* 0x000fe400000012ff */
[----:B------:R-:W-:-:S02]  /*bb20*/  SHF.R.U64 R3, R3, 0x3, RZ ;  /* 0x0000000303037819 */ /* 0x000fc400000012ff */
[----:B------:R-:W-:Y:S02]  /*bb30*/  SHF.R.U64 R40, R40, 0x3, RZ ;  /* 0x0000000328287819 */ /* 0x000fe400000012ff */
[----:B------:R-:W-:Y:S02]  /*bb40*/  SHF.R.U64 R44, R44, 0x3, RZ ;  /* 0x000000032c2c7819 */ /* 0x000fe400000012ff */
[----:B------:R-:W-:Y:S02]  /*bb50*/  SHF.R.U64 R68, R68, 0x3, RZ ;  /* 0x0000000344447819 */ /* 0x000fe400000012ff */
[----:B------:R-:W-:Y:S02]  /*bb60*/  LOP3.LUT P0, RZ, R220, 0x3, RZ, 0xc0, !PT ;  /* 0x00000003dcff7812 */ /* 0x000fe4000780c0ff */
[----:B------:R-:W-:Y:S01]  /*bb70*/  LOP3.LUT R56, R56, R57, RZ, 0x3c, !PT ;  /* 0x0000003938387212 */ /* 0x000fe200078e3cff */
[----:B------:R-:W-:Y:S01]  /*bb80*/  IMAD.X R57, RZ, RZ, R5, P2 ;  /* 0x000000ffff397224 */ /* 0x000fe200010e0605 */
[----:B------:R-:W-:-:S02]  /*bb90*/  LOP3.LUT R60, R3, R8, RZ, 0x3c, !PT ;  /* 0x00000008033c7212 */ /* 0x000fc400078e3cff */
[----:B------:R-:W-:Y:S01]  /*bba0*/  LOP3.LUT R40, R40, R41, RZ, 0x3c, !PT ;  /* 0x0000002928287212 */ /* 0x000fe200078e3cff */
[----:B------:R-:W3:Y:S01]  /*bbb0*/  @P1 LDC R3, c[0x0][0xbec] ;  /* 0x0002fb00ff031b82 */ /* 0x000ee20000000800 */
[----:B------:R-:W-:Y:S01]  /*bbc0*/  LOP3.LUT R44, R44, R45, RZ, 0x3c, !PT ;  /* 0x0000002d2c2c7212 */ /* 0x000fe200078e3cff */
[--C-:B------:R-:W-:Y:S01]  /*bbd0*/  IMAD.X R41, RZ, RZ, R5.reuse, P6 ;  /* 0x000000ffff297224 */ /* 0x100fe200030e0605 */
[----:B------:R-:W-:Y:S01]  /*bbe0*/  LOP3.LUT R68, R68, R69, RZ, 0x3c, !PT ;  /* 0x0000004544447212 */ /* 0x000fe200078e3cff */
[--C-:B------:R-:W-:Y:S01]  /*bbf0*/  IMAD.X R45, RZ, RZ, R5.reuse, P5 ;  /* 0x000000ffff2d7224 */ /* 0x100fe200028e0605 */
[-C--:B------:R-:W-:Y:S01]  /*bc00*/  ISETP.GE.OR P2, PT, R14, R83.reuse, P0 ;  /* 0x000000530e00720c */ /* 0x080fe20000746670 */
[----:B------:R-:W-:Y:S01]  /*bc10*/  IMAD.X R69, RZ, RZ, R5, P4 ;  /* 0x000000ffff457224 */ /* 0x000fe200020e0605 */
[----:B------:R-:W-:Y:S02]  /*bc20*/  ISETP.GE.OR P0, PT, R6, R83, P0 ;  /* 0x000000530600720c */ /* 0x000fe40000706670 */
[----:B------:R-:W-:-:S02]  /*bc30*/  IADD3 R77, P6, R4, 0xc000, RZ ;  /* 0x0000c000044d7810 */ /* 0x000fc40007fde0ff */
[C---:B------:R-:W-:Y:S02]  /*bc40*/  IADD3 R73, P5, R4.reuse, 0xd000, RZ ;  /* 0x0000d00004497810 */ /* 0x040fe40007fbe0ff */
[C---:B------:R-:W-:Y:S02]  /*bc50*/  IADD3 R65, P4, R4.reuse, 0xe000, RZ ;  /* 0x0000e00004417810 */ /* 0x040fe40007f9e0ff */
[----:B------:R-:W-:Y:S02]  /*bc60*/  LOP3.LUT R9, R4, 0x380, RZ, 0xc0, !PT ;  /* 0x0000038004097812 */ /* 0x000fe400078ec0ff */
[----:B------:R-:W-:Y:S01]  /*bc70*/  LOP3.LUT R76, R77, 0x380, RZ, 0xc0, !PT ;  /* 0x000003804d4c7812 */ /* 0x000fe200078ec0ff */
[----:B-1----:R1:W-:Y:S01]  /*bc80*/  @!P2 ST.E desc[UR20][R20.64], R0 ;  /* 0x000000001400a985 */ /* 0x0023e2000c101914 */
[----:B------:R-:W-:Y:S02]  /*bc90*/  LOP3.LUT R72, R73, 0x380, RZ, 0xc0, !PT ;  /* 0x0000038049487812 */ /* 0x000fe400078ec0ff */
[----:B------:R-:W-:Y:S01]  /*bca0*/  LOP3.LUT R64, R65, 0x380, RZ, 0xc0, !PT ;  /* 0x0000038041407812 */ /* 0x000fe200078ec0ff */
[----:B------:R-:W-:Y:S01]  /*bcb0*/  UIMAD UR7, UR4, UR13, UR7 ;  /* 0x0000000d040772a4 */ /* 0x000fe2000f8e0207 */
[----:B------:R-:W-:Y:S01]  /*bcc0*/  SHF.R.U64 R9, R9, 0x3, RZ ;  /* 0x0000000309097819 */ /* 0x000fe200000012ff */
[----:B--2---:R2:W-:Y:S01]  /*bcd0*/  @!P0 ST.E desc[UR20][R54.64], R2 ;  /* 0x0000000236008985 */ /* 0x0045e2000c101914 */
[----:B------:R-:W-:-:S02]  /*bce0*/  SHF.R.U64 R76, R76, 0x3, RZ ;  /* 0x000000034c4c7819 */ /* 0x000fc400000012ff */
[----:B------:R-:W-:Y:S02]  /*bcf0*/  SHF.R.U64 R72, R72, 0x3, RZ ;  /* 0x0000000348487819 */ /* 0x000fe400000012ff */
[----:B------:R-:W-:Y:S01]  /*bd00*/  SHF.R.U64 R64, R64, 0x3, RZ ;  /* 0x0000000340407819 */ /* 0x000fe200000012ff */
[----:B-1----:R-:W-:Y:S01]  /*bd10*/  IMAD R0, R213, 0x20, R217 ;  /* 0x00000020d5007824 */ /* 0x002fe200078e02d9 */
[----:B------:R-:W-:Y:S01]  /*bd20*/  LOP3.LUT R4, R9, R4, RZ, 0x3c, !PT ;  /* 0x0000000409047212 */ /* 0x000fe200078e3cff */
[----:B------:R-:W-:Y:S01]  /*bd30*/  UIADD3 UR9, UR9, UR7, URZ ;  /* 0x0000000709097290 */ /* 0x000fe2000fffe03f */
[----:B------:R-:W-:Y:S01]  /*bd40*/  LOP3.LUT R76, R76, R77, RZ, 0x3c, !PT ;  /* 0x0000004d4c4c7212 */ /* 0x000fe200078e3cff */
[--C-:B------:R-:W-:Y:S01]  /*bd50*/  IMAD.X R77, RZ, RZ, R5.reuse, P6 ;  /* 0x000000ffff4d7224 */ /* 0x100fe200030e0605 */
[----:B------:R-:W-:Y:S01]  /*bd60*/  LOP3.LUT R72, R72, R73, RZ, 0x3c, !PT ;  /* 0x0000004948487212 */ /* 0x000fe200078e3cff */
[--C-:B------:R-:W-:Y:S01]  /*bd70*/  IMAD.X R73, RZ, RZ, R5.reuse, P5 ;  /* 0x000000ffff497224 */ /* 0x100fe200028e0605 */
[----:B------:R-:W-:Y:S01]  /*bd80*/  LOP3.LUT R64, R64, R65, RZ, 0x3c, !PT ;  /* 0x0000004140407212 */ /* 0x000fe200078e3cff */
[----:B------:R-:W-:Y:S01]  /*bd90*/  IMAD.X R65, RZ, RZ, R5, P4 ;  /* 0x000000ffff417224 */ /* 0x000fe200020e0605 */
[----:B------:R1:W5:Y:S01]  /*bda0*/  LD.E.128 R8, desc[UR20][R4.64] ;  /* 0x0000001404087980 */ /* 0x000362000c101d00 */
[----:B------:R-:W-:-:S02]  /*bdb0*/  UIMAD UR4, UR14, UR10, URZ ;  /* 0x0000000a0e0472a4 */ /* 0x000fc4000f8e023f */
[----:B------:R-:W-:Y:S01]  /*bdc0*/  UIMAD.WIDE.U32 UR8, UR18, UR10, UR8 ;  /* 0x0000000a120872a5 */ /* 0x000fe2000f8e0008 */
[----:B------:R-:W5:Y:S01]  /*bdd0*/  LD.E.128 R12, desc[UR20][R12.64] ;  /* 0x000000140c0c7980 */ /* 0x000f62000c101d00 */
[----:B------:R-:W-:-:S03]  /*bde0*/  UIMAD UR4, UR18, UR11, UR4 ;  /* 0x0000000b120472a4 */ /* 0x000fc6000f8e0204 */
[----:B------:R-:W-:Y:S01]  /*bdf0*/  ULDC.64 UR10, c[0x0][0xaf0] ;  /* 0x0002bc00000a7ab9 */ /* 0x000fe20000000a00 */
[----:B------:R-:W5:Y:S01]  /*be00*/  LD.E.128 R24, desc[UR20][R24.64] ;  /* 0x0000001418187980 */ /* 0x000f62000c101d00 */
[----:B-1----:R-:W-:-:S03]  /*be10*/  IMAD.U32 R5, RZ, RZ, UR17 ;  /* 0x00000011ff057e24 */ /* 0x002fc6000f8e00ff */
[----:B------:R-:W5:Y:S01]  /*be20*/  LD.E.128 R28, desc[UR20][R28.64] ;  /* 0x000000141c1c7980 */ /* 0x000f62000c101d00 */
[----:B------:R-:W-:Y:S01]  /*be30*/  IMAD R4, R5, 0x80, R0 ;  /* 0x0000008005047824 */ /* 0x000fe200078e0200 */
[----:B------:R-:W-:Y:S02]  /*be40*/  UIADD3 UR9, UR9, UR4, URZ ;  /* 0x0000000409097290 */ /* 0x000fe4000fffe03f */
[----:B------:R-:W5:Y:S01]  /*be50*/  LD.E.128 R32, desc[UR20][R32.64] ;  /* 0x0000001420207980 */ /* 0x000f62000c101d00 */
[----:B---3--:R-:W-:Y:S01]  /*be60*/  @P1 IMAD.HI.U32 R0, R4, R3, RZ ;  /* 0x0000000304001227 */ /* 0x008fe200078e00ff */
[----:B------:R-:W-:Y:S02]  /*be70*/  UIMAD UR4, UR16, UR10, URZ ;  /* 0x0000000a100472a4 */ /* 0x000fe4000f8e023f */
[----:B------:R-:W-:Y:S01]  /*be80*/  UIMAD.WIDE.U32 UR8, UR15, UR10, UR8 ;  /* 0x0000000a0f0872a5 */ /* 0x000fe2000f8e0008 */
[----:B------:R-:W-:Y:S01]  /*be90*/  IMAD.MOV.U32 R5, RZ, RZ, R4 ;  /* 0x000000ffff057224 */ /* 0x000fe200078e0004 */
[----:B0-----:R-:W-:Y:S01]  /*bea0*/  @P1 SHF.R.U32.HI R5, RZ, R19, R0 ;  /* 0x00000013ff051219 */ /* 0x001fe20000011600 */
[----:B------:R-:W-:Y:S01]  /*beb0*/  UIMAD UR4, UR15, UR11, UR4 ;  /* 0x0000000b0f0472a4 */ /* 0x000fe2000f8e0204 */
[----:B------:R-:W5:Y:S02]  /*bec0*/  LD.E.128 R36, desc[UR20][R36.64] ;  /* 0x0000001424247980 */ /* 0x000f64000c101d00 */
[--C-:B------:R-:W-:Y:S01]  /*bed0*/  SHF.R.S32.HI R0, RZ, 0x1f, R5.reuse ;  /* 0x0000001fff007819 */ /* 0x100fe20000011405 */
[----:B------:R-:W-:Y:S01]  /*bee0*/  UIADD3 UR4, UR9, UR4, URZ ;  /* 0x0000000409047290 */ /* 0x000fe2000fffe03f */
[----:B------:R-:W-:Y:S01]  /*bef0*/  IMAD.MOV R19, RZ, RZ, -R5 ;  /* 0x000000ffff137224 */ /* 0x000fe200078e0a05 */
[----:B------:R-:W5:Y:S01]  /*bf00*/  LD.E.128 R40, desc[UR20][R40.64] ;  /* 0x0000001428287980 */ /* 0x000f62000c101d00 */
[----:B--2---:R-:W-:-:S02]  /*bf10*/  IMAD.U32 R2, RZ, RZ, UR8 ;  /* 0x00000008ff027e24 */ /* 0x004fc4000f8e00ff */
[----:B------:R-:W-:Y:S01]  /*bf20*/  IMAD.U32 R3, RZ, RZ, UR9 ;  /* 0x00000009ff037e24 */ /* 0x000fe2000f8e00ff */
[----:B------:R-:W-:Y:S01]  /*bf30*/  ULDC.64 UR8, c[0x0][0xae0] ;  /* 0x0002b80000087ab9 */ /* 0x000fe20000000a00 */
[----:B------:R-:W-:Y:S01]  /*bf40*/  IMAD R19, R80, R19, R4 ;  /* 0x0000001350137224 */ /* 0x000fe200078e0204 */
[----:B------:R-:W5:Y:S01]  /*bf50*/  LD.E.128 R44, desc[UR20][R44.64] ;  /* 0x000000142c2c7980 */ /* 0x000f62000c101d00 */
[----:B------:R-:W-:Y:S02]  /*bf60*/  IMAD R0, R0, UR8, RZ ;  /* 0x0000000800007c24 */ /* 0x000fe4000f8e02ff */
[----:B------:R-:W-:Y:S01]  /*bf70*/  IMAD.U32 R3, RZ, RZ, UR4 ;  /* 0x00000004ff037e24 */ /* 0x000fe2000f8e00ff */
[----:B------:R-:W5:Y:S01]  /*bf80*/  LD.E.128 R68, desc[UR20][R68.64] ;  /* 0x0000001444447980 */ /* 0x000f62000c101d00 */
[C---:B------:R-:W-:Y:S01]  /*bf90*/  IMAD R21, R5.reuse, UR9, R0 ;  /* 0x0000000905157c24 */ /* 0x040fe2000f8e0200 */
[----:B------:R-:W-:Y:S02]  /*bfa0*/  SHF.R.S32.HI R0, RZ, 0x1f, R19 ;  /* 0x0000001fff007819 */ /* 0x000fe40000011413 */
[----:B------:R-:W5:Y:S01]  /*bfb0*/  LD.E.128 R48, desc[UR20][R48.64] ;  /* 0x0000001430307980 */ /* 0x000f62000c101d00 */
[----:B------:R-:W-:Y:S01]  /*bfc0*/  IMAD.WIDE.U32 R2, R5, UR8, R2 ;  /* 0x0000000805027c25 */ /* 0x000fe2000f8e0002 */
[----:B------:R-:W-:-:S02]  /*bfd0*/  ULDC.64 UR8, c[0x0][0xad8] ;  /* 0x0002b60000087ab9 */ /* 0x000fc40000000a00 */
[----:B------:R-:W5:Y:S04]  /*bfe0*/  LD.E.128 R52, desc[UR20][R52.64] ;  /* 0x0000001434347980 */ /* 0x000f68000c101d00 */
[----:B------:R-:W5:Y:S04]  /*bff0*/  LD.E.128 R56, desc[UR20][R56.64] ;  /* 0x0000001438387980 */ /* 0x000f68000c101d00 */
[----:B------:R-:W5:Y:S04]  /*c000*/  LD.E.128 R76, desc[UR20][R76.64] ;  /* 0x000000144c4c7980 */ /* 0x000f68000c101d00 */
[----:B------:R-:W5:Y:S04]  /*c010*/  LD.E.128 R72, desc[UR20][R72.64] ;  /* 0x0000001448487980 */ /* 0x000f68000c101d00 */
[----:B------:R-:W5:Y:S04]  /*c020*/  LD.E.128 R64, desc[UR20][R64.64] ;  /* 0x0000001440407980 */ /* 0x000f68000c101d00 */
[----:B------:R-:W5:Y:S01]  /*c030*/  LD.E.128 R60, desc[UR20][R60.64] ;  /* 0x000000143c3c7980 */ /* 0x000f62000c101d00 */
[----:B------:R-:W-:Y:S01]  /*c040*/  IMAD.U32 R82, RZ, RZ, UR17 ;  /* 0x00000011ff527e24 */ /* 0x000fe2000f8e00ff */
[----:B------:R-:W-:Y:S01]  /*c050*/  BSSY B1, `(.L_x_415) ;  /* 0x000002d000017945 */ /* 0x000fe20003800000 */
[----:B------:R-:W-:Y:S01]  /*c060*/  IMAD.IADD R3, R3, 0x1, R21 ;  /* 0x0000000103037824 */ /* 0x000fe200078e0215 */
[----:B------:R-:W-:Y:S01]  /*c070*/  @!PT LDS RZ, [RZ] ;  /* 0x00000000fffff984 */ /* 0x000fe20000000800 */
[----:B------:R-:W-:Y:S01]  /*c080*/  @!PT LDS RZ, [RZ] ;  /* 0x00000000fffff984 */ /* 0x000fe20000000800 */
[----:B------:R-:W-:Y:S01]  /*c090*/  @!PT LDS RZ, [RZ] ;  /* 0x00000000fffff984 */ /* 0x000fe20000000800 */
[----:B------:R-:W-:Y:S01]  /*c0a0*/  @!PT LDS RZ, [RZ] ;  /* 0x00000000fffff984 */ /* 0x000fe20000000800 */
[----:B------:R0:W-:Y:S06]  /*c0b0*/  MEMBAR.ALL.CTA ;  /* 0x0000000000007992 */ /* 0x0001ec0000008000 */
[----:B0-----:R-:W0:Y:S01]  /*c0c0*/  FENCE.VIEW.ASYNC.S ;  /* 0x00000000000073c6 */ /* 0x001e220000000000 */
[----:B------:R-:W-:-:S02]  /*c0d0*/  IMAD R4, R0, UR8, RZ ;  /* 0x0000000800047c24 */ /* 0x000fc4000f8e02ff */
[----:B------:R-:W-:Y:S02]  /*c0e0*/  IMAD R82, R82, 0x80, R217 ;  /* 0x0000008052527824 */ /* 0x000fe400078e02d9 */
[C---:B------:R-:W-:Y:S02]  /*c0f0*/  IMAD R5, R19.reuse, UR9, R4 ;  /* 0x0000000913057c24 */ /* 0x040fe4000f8e0204 */
[----:B------:R-:W-:Y:S01]  /*c100*/  IMAD.WIDE.U32 R2, R19, UR8, R2 ;  /* 0x0000000813027c25 */ /* 0x000fe2000f8e0002 */
[----:B------:R-:W-:Y:S01]  /*c110*/  ISETP.GE.AND P2, PT, R82, R83, PT ;  /* 0x000000535200720c */ /* 0x000fe20003f46270 */
[----:B------:R-:W-:Y:S02]  /*c120*/  ULDC.64 UR8, c[0x0][0xa80] ;  /* 0x0002a00000087ab9 */ /* 0x000fe40000000a00 */
[----:B------:R-:W-:Y:S01]  /*c130*/  IMAD.IADD R3, R3, 0x1, R5 ;  /* 0x0000000103037824 */ /* 0x000fe200078e0205 */
[----:B------:R-:W-:Y:S01]  /*c140*/  LEA R6, P3, R2, UR8, 0x1 ;  /* 0x0000000802067c11 */ /* 0x000fe2000f8608ff */
[----:B------:R-:W-:-:S02]  /*c150*/  VIADD R171, R171, 0x38820 ;  /* 0x00038820abab7836 */ /* 0x000fc40000000000 */
[----:B------:R-:W-:Y:S01]  /*c160*/  VIADD R0, R82, 0x20 ;  /* 0x0000002052007836 */ /* 0x000fe20000000000 */
[----:B------:R-:W-:Y:S01]  /*c170*/  LEA.HI.X R19, R2, UR9, R3, 0x1, P3 ;  /* 0x0000000902137c11 */ /* 0x000fe200098f0c03 */
[----:B0-----:R0:W1:Y:S01]  /*c180*/  SHFL.IDX PT, R85, R6, RZ, 0x181f ;  /* 0x00181fff06557589 */ /* 0x00106200000e0000 */
[----:B------:R-:W-:Y:S02]  /*c190*/  PRMT R171, RZ, 0x654, R171 ;  /* 0x00000654ffab7816 */ /* 0x000fe400000000ab */
[-C--:B------:R-:W-:Y:S01]  /*c1a0*/  ISETP.GE.AND P1, PT, R0, R83.reuse, PT ;  /* 0x000000530000720c */ /* 0x080fe20003f26270 */
[----:B------:R-:W-:Y:S01]  /*c1b0*/  VIADD R0, R82, 0x40 ;  /* 0x0000004052007836 */ /* 0x000fe20000000000 */
[----:B------:R0:W2:Y:S01]  /*c1c0*/  SHFL.IDX PT, R81, R19, RZ, 0x181f ;  /* 0x00181fff13517589 */ /* 0x0000a200000e0000 */
[----:B------:R0:W-:Y:S03]  /*c1d0*/  SYNCS.ARRIVE.TRANS64.RED.A1T0 RZ, [R171+URZ], RZ ;  /* 0x000000ffabff79a7 */ /* 0x0001e6000810043f */
        /* <DEDUP_REMOVED lines=10> */
[----:B------:R-:W-:-:S03]  /*c280*/  @!P4 LEA R4, P6, R23, R85, 0x1 ;  /* 0x000000551704c211 */ /* 0x000fc600078c08ff */
[----:B-----5:R3:W-:Y:S01]  /*c290*/  @!P5 ST.E.128 desc[UR8][R2.64], R8 ;  /* 0x000000080200d985 */ /* 0x0207e2000c101d08 */
[----:B------:R-:W-:Y:S02]  /*c2a0*/  @!P4 LEA.HI.X R5, R23, R81, R229, 0x1, P6 ;  /* 0x000000511705c211 */ /* 0x000fe400030f0ce5 */
[----:B------:R-:W-:-:S03]  /*c2b0*/  @!P3 LEA R20, P6, R22, R85, 0x1 ;  /* 0x000000551614b211 */ /* 0x000fc600078c08ff */
[----:B------:R3:W-:Y:S01]  /*c2c0*/  @!P4 ST.E.128 desc[UR8][R4.64], R32 ;  /* 0x000000200400c985 */ /* 0x0007e2000c101d08 */
[----:B------:R-:W-:Y:S02]  /*c2d0*/  @!P3 LEA.HI.X R21, R22, R81, R228, 0x1, P6 ;  /* 0x000000511615b211 */ /* 0x000fe400030f0ce4 */
[----:B------:R-:W-:-:S03]  /*c2e0*/  @!P2 LEA R80, P6, R212, R85, 0x1 ;  /* 0x00000055d450a211 */ /* 0x000fc600078c08ff */
[----:B------:R3:W-:Y:S01]  /*c2f0*/  @!P3 ST.E.128 desc[UR8][R20.64], R68 ;  /* 0x000000441400b985 */ /* 0x0007e2000c101d08 */
[----:B------:R-:W-:-:S05]  /*c300*/  @!P2 LEA.HI.X R81, R212, R81, R227, 0x1, P6 ;  /* 0x00000051d451a211 */ /* 0x000fca00030f0ce3 */
[----:B------:R3:W-:Y:S04]  /*c310*/  @!P2 ST.E.128 desc[UR8][R80.64], R76 ;  /* 0x0000004c5000a985 */ /* 0x0007e8000c101d08 */
.L_x_416:
[----:B------:R-:W-:Y:S05]  /*c320*/  BSYNC B1 ;  /* 0x0000000000017941 */ /* 0x000fea0003800000 */
.L_x_415:
        /* <DEDUP_REMOVED lines=11> */
[C---:B------:R-:W-:Y:S02]  /*c3e0*/  @!P3 LEA R4, P5, R23.reuse, R9, 0x1 ;  /* 0x000000091704b211 */ /* 0x040fe400078a08ff */
[----:B----4-:R-:W-:Y:S02]  /*c3f0*/  @!P4 LEA.HI.X R3, R18, R11, R230, 0x1, P6 ;  /* 0x0000000b1203c211 */ /* 0x010fe400030f0ce6 */
[----:B------:R-:W-:Y:S02]  /*c400*/  @!P2 LEA R8, P6, R22, R9, 0x1 ;  /* 0x000000091608a211 */ /* 0x000fe400078c08ff */
[----:B------:R-:W-:Y:S01]  /*c410*/  @!P3 LEA.HI.X R5, R23, R11, R229, 0x1, P5 ;  /* 0x0000000b1705b211 */ /* 0x000fe200028f0ce5 */
[----:B------:R0:W-:Y:S01]  /*c420*/  @!P4 ST.E.128 desc[UR8][R2.64], R12 ;  /* 0x0000000c0200c985 */ /* 0x0001e2000c101d08 */
[----:B------:R-:W-:-:S02]  /*c430*/  @!P1 LEA R10, P5, R212, R9, 0x1 ;  /* 0x00000009d40a9211 */ /* 0x000fc400078a08ff */
[-C--:B------:R-:W-:Y:S01]  /*c440*/  @!P2 LEA.HI.X R9, R22, R11.reuse, R228, 0x1, P6 ;  /* 0x0000000b1609a211 */ /* 0x080fe200030f0ce4 */
[----:B------:R0:W-:Y:S01]  /*c450*/  @!P3 ST.E.128 desc[UR8][R4.64], R36 ;  /* 0x000000240400b985 */ /* 0x0001e2000c101d08 */
[----:B------:R-:W-:-:S03]  /*c460*/  @!P1 LEA.HI.X R11, R212, R11, R227, 0x1, P5 ;  /* 0x0000000bd40b9211 */ /* 0x000fc600028f0ce3 */
[----:B------:R0:W-:Y:S04]  /*c470*/  @!P2 ST.E.128 desc[UR8][R8.64], R48 ;  /* 0x000000300800a985 */ /* 0x0001e8000c101d08 */
[----:B------:R0:W-:Y:S02]  /*c480*/  @!P1 ST.E.128 desc[UR8][R10.64], R72 ;  /* 0x000000480a009985 */ /* 0x0001e4000c101d08 */
.L_x_418:
[----:B------:R-:W-:Y:S05]  /*c490*/  BSYNC B1 ;  /* 0x0000000000017941 */ /* 0x000fea0003800000 */
.L_x_417:
[----:B0---4-:R0:W4:Y:S01]  /*c4a0*/  SHFL.IDX PT, R11, R19, 0x2, 0x181f ;  /* 0x00581f00130b7f89 */ /* 0x01112200000e0000 */
        /* <DEDUP_REMOVED lines=10> */
[CC--:B------:R-:W-:Y:S02]  /*c550*/  @!P2 LEA R4, P5, R23.reuse, R5.reuse, 0x1 ;  /* 0x000000051704a211 */ /* 0x0c0fe400078a08ff */
[----:B------:R-:W-:Y:S02]  /*c560*/  @!P1 LEA R8, P4, R22, R5, 0x1 ;  /* 0x0000000516089211 */ /* 0x000fe400078808ff */
[----:B----4-:R-:W-:Y:S02]  /*c570*/  @!P3 LEA.HI.X R3, R18, R11, R230, 0x1, P6 ;  /* 0x0000000b1203b211 */ /* 0x010fe400030f0ce6 */
[----:B------:R-:W-:Y:S02]  /*c580*/  @!P0 LEA R10, P6, R212, R5, 0x1 ;  /* 0x00000005d40a8211 */ /* 0x000fe400078c08ff */
[-C--:B------:R-:W-:Y:S01]  /*c590*/  @!P2 LEA.HI.X R5, R23, R11.reuse, R229, 0x1, P5 ;  /* 0x0000000b1705a211 */ /* 0x080fe200028f0ce5 */
[----:B------:R0:W-:Y:S01]  /*c5a0*/  @!P3 ST.E.128 desc[UR8][R2.64], R24 ;  /* 0x000000180200b985 */ /* 0x0001e2000c101d08 */
[----:B------:R-:W-:-:S02]  /*c5b0*/  @!P1 LEA.HI.X R9, R22, R11, R228, 0x1, P4 ;  /* 0x0000000b16099211 */ /* 0x000fc400020f0ce4 */
[----:B------:R-:W-:Y:S01]  /*c5c0*/  @!P0 LEA.HI.X R11, R212, R11, R227, 0x1, P6 ;  /* 0x0000000bd40b8211 */ /* 0x000fe200030f0ce3 */
[----:B------:R0:W-:Y:S04]  /*c5d0*/  @!P2 ST.E.128 desc[UR8][R4.64], R40 ;  /* 0x000000280400a985 */ /* 0x0001e8000c101d08 */
[----:B------:R0:W-:Y:S04]  /*c5e0*/  @!P1 ST.E.128 desc[UR8][R8.64], R52 ;  /* 0x0000003408009985 */ /* 0x0001e8000c101d08 */
[----:B------:R0:W-:Y:S02]  /*c5f0*/  @!P0 ST.E.128 desc[UR8][R10.64], R64 ;  /* 0x000000400a008985 */ /* 0x0001e4000c101d08 */
.L_x_420:
[----:B------:R-:W-:Y:S05]  /*c600*/  BSYNC B1 ;  /* 0x0000000000017941 */ /* 0x000fea0003800000 */
.L_x_419:
[----:B------:R-:W-:Y:S01]  /*c610*/  VIADD R0, R82, 0x60 ;  /* 0x0000006052007836 */ /* 0x000fe20000000000 */
[----:B0--3--:R-:W0:Y:S04]  /*c620*/  SHFL.IDX PT, R19, R19, 0x3, 0x181f ;  /* 0x00781f0013137f89 */ /* 0x009e2800000e0000 */
[----:B------:R-:W-:Y:S01]  /*c630*/  ISETP.GE.AND P0, PT, R0, R83, PT ;  /* 0x000000530000720c */ /* 0x000fe20003f06270 */
[----:B----4-:R3:W4:-:S12]  /*c640*/  SHFL.IDX PT, R11, R6, 0x3, 0x181f ;  /* 0x00781f00060b7f89 */ /* 0x01071800000e0000 */
[----:B---3--:R-:W-:Y:S05]  /*c650*/  @P0 BRA `(.L_x_421) ;  /* 0x0000000c00f80947 */ /* 0x008fea0003800000 */
[----:B------:R-:W-:Y:S01]  /*c660*/  ULDC UR4, c[0x0][0xac8] ;  /* 0x0002b20000047ab9 */ /* 0x000fe20000000800 */
[----:B------:R-:W-:Y:S01]  /*c670*/  ULDC.64 UR8, c[0x0][0x208] ;  /* 0x0000820000087ab9 */ /* 0x000fe20000000a00 */
[----:B------:R-:W-:Y:S02]  /*c680*/  ISETP.GE.AND P3, PT, R18, UR4, PT ;  /* 0x0000000412007c0c */ /* 0x000fe4000bf66270 */
[----:B------:R-:W-:Y:S02]  /*c690*/  ISETP.GE.AND P4, PT, R23, UR4, PT ;  /* 0x0000000417007c0c */ /* 0x000fe4000bf86270 */
[----:B------:R-:W-:-:S09]  /*c6a0*/  ISETP.GE.AND P5, PT, R22, UR4, PT ;  /* 0x0000000416007c0c */ /* 0x000fd2000bfa6270 */
[CC--:B----4-:R-:W-:Y:S02]  /*c6b0*/  @!P3 LEA R2, P0, R18.reuse, R11.reuse, 0x1 ;  /* 0x0000000b1202b211 */ /* 0x0d0fe400078008ff */
[C---:B------:R-:W-:Y:S02]  /*c6c0*/  @!P4 LEA R4, P1, R23.reuse, R11, 0x1 ;  /* 0x0000000b1704c211 */ /* 0x040fe400078208ff */
[----:B0-----:R-:W-:Y:S02]  /*c6d0*/  @!P3 LEA.HI.X R3, R18, R19, R230, 0x1, P0 ;  /* 0x000000131203b211 */ /* 0x001fe400000f0ce6 */
[----:B------:R-:W-:Y:S02]  /*c6e0*/  ISETP.GE.AND P0, PT, R212, UR4, PT ;  /* 0x00000004d4007c0c */ /* 0x000fe4000bf06270 */
[----:B------:R-:W-:Y:S01]  /*c6f0*/  @!P5 LEA R8, P2, R22, R11, 0x1 ;  /* 0x0000000b1608d211 */ /* 0x000fe200078408ff */
[----:B------:R3:W-:Y:S01]  /*c700*/  @!P3 ST.E.128 desc[UR8][R2.64], R28 ;  /* 0x0000001c0200b985 */ /* 0x0007e2000c101d08 */
[----:B------:R-:W-:-:S02]  /*c710*/  @!P4 LEA.HI.X R5, R23, R19, R229, 0x1, P1 ;  /* 0x000000131705c211 */ /* 0x000fc400008f0ce5 */
[----:B------:R-:W-:-:S03]  /*c720*/  @!P5 LEA.HI.X R9, R22, R19, R228, 0x1, P2 ;  /* 0x000000131609d211 */ /* 0x000fc600010f0ce4 */
[----:B------:R3:W-:Y:S04]  /*c730*/  @!P4 ST.E.128 desc[UR8][R4.64], R44 ;  /* 0x0000002c0400c985 */ /* 0x0007e8000c101d08 */
[----:B------:R3:W-:Y:S01]  /*c740*/  @!P5 ST.E.128 desc[UR8][R8.64], R56 ;  /* 0x000000380800d985 */ /* 0x0007e2000c101d08 */
[----:B------:R-:W-:Y:S05]  /*c750*/  @P0 BRA `(.L_x_421) ;  /* 0x0000000c00b80947 */ /* 0x000fea0003800000 */
[----:B---3--:R-:W-:Y:S01]  /*c760*/  LEA R2, P0, R212, R11, 0x1 ;  /* 0x0000000bd4027211 */ /* 0x008fe200078008ff */
[----:B------:R-:W-:-:S03]  /*c770*/  ULDC.64 UR8, c[0x0][0x208] ;  /* 0x0000820000087ab9 */ /* 0x000fc60000000a00 */
[----:B------:R-:W-:-:S05]  /*c780*/  LEA.HI.X R3, R212, R19, R227, 0x1, P0 ;  /* 0x00000013d4037211 */ /* 0x000fca00000f0ce3 */
[----:B------:R0:W-:Y:S01]  /*c790*/  ST.E.128 desc[UR8][R2.64], R60 ;  /* 0x0000003c02007985 */ /* 0x0001e2000c101d08 */
[----:B------:R-:W-:Y:S05]  /*c7a0*/  BRA `(.L_x_421) ;  /* 0x0000000c00a47947 */ /* 0x000fea0003800000 */
.L_x_413:
[----:B------:R-:W-:Y:S01]  /*c7b0*/  ULDC.64 UR8, c[0x0][0xc00] ;  /* 0x0003000000087ab9 */ /* 0x000fe20000000a00 */
[----:B------:R-:W-:Y:S01]  /*c7c0*/  R2UR UR4, R216 ;  /* 0x00000000d80472ca */ /* 0x000fe200000e0000 */
[----:B------:R-:W-:Y:S01]  /*c7d0*/  UISETP.NE.U32.AND UP0, UPT, UR8, URZ, UPT ;  /* 0x0000003f0800728c */ /* 0x000fe2000bf05070 */
[----:B------:R-:W0:Y:S01]  /*c7e0*/  LDC R13, c[0x0][0xbe8] ;  /* 0x0002fa00ff0d7b82 */ /* 0x000e220000000800 */
[----:B------:R-:W-:Y:S01]  /*c7f0*/  ULDC.64 UR10, c[0x0][0x208] ;  /* 0x00008200000a7ab9 */ /* 0x000fe20000000a00 */
[----:B------:R-:W-:Y:S01]  /*c800*/  R2UR UR7, R215 ;  /* 0x00000000d70772ca */ /* 0x000fe200000e0000 */
[----:B------:R-:W-:-:S03]  /*c810*/  UISETP.NE.AND.EX UP0, UPT, UR9, URZ, UPT, UP0 ;  /* 0x0000003f0900728c */ /* 0x000fc6000bf05300 */
[----:B------:R-:W-:-:S03]  /*c820*/  ULDC.64 UR8, c[0x0][0xc00] ;  /* 0x0003000000087ab9 */ /* 0x000fc60000000a00 */
[----:B------:R-:W-:Y:S02]  /*c830*/  PLOP3.LUT P2, PT, PT, PT, UP0, 0x80, 0x0 ;  /* 0x000000000000781c */ /* 0x000fe40003f4f008 */
[----:B------:R-:W-:-:S06]  /*c840*/  UIMAD.WIDE UR8, UR4, 0x4, UR8 ;  /* 0x00000004040878a5 */ /* 0x000fcc000f8e0208 */
[----:B------:R-:W-:Y:S02]  /*c850*/  IMAD.U32 R2, RZ, RZ, UR8 ;  /* 0x00000008ff027e24 */ /* 0x000fe4000f8e00ff */
[----:B------:R-:W-:Y:S01]  /*c860*/  IMAD.U32 R3, RZ, RZ, UR9 ;  /* 0x00000009ff037e24 */ /* 0x000fe2000f8e00ff */
[----:B------:R-:W-:-:S04]  /*c870*/  ULDC.64 UR8, c[0x0][0xc08] ;  /* 0x0003020000087ab9 */ /* 0x000fc80000000a00 */
[----:B------:R-:W2:Y:S01]  /*c880*/  @P2 LDG.E R6, desc[UR10][R2.64] ;  /* 0x0000000a02062981 */ /* 0x000ea2000c1e1900 */
[----:B------:R-:W-:Y:S01]  /*c890*/  UISETP.NE.U32.AND UP1, UPT, UR8, URZ, UPT ;  /* 0x0000003f0800728c */ /* 0x000fe2000bf25070 */
[----:B0-----:R-:W-:-:S03]  /*c8a0*/  ISETP.NE.AND P0, PT, R13, 0x1, PT ;  /* 0x000000010d00780c */ /* 0x001fc60003f05270 */
[----:B------:R-:W-:-:S06]  /*c8b0*/  UISETP.NE.AND.EX UP1, UPT, UR9, URZ, UPT, UP1 ;  /* 0x0000003f0900728c */ /* 0x000fcc000bf25310 */
[----:B------:R-:W-:-:S04]  /*c8c0*/  PLOP3.LUT P3, PT, PT, PT, UP1, 0x80, 0x0 ;  /* 0x000000000000781c */ /* 0x000fc80003f6f018 */
[----:B------:R-:W0:Y:S01]  /*c8d0*/  @P0 LDC R11, c[0x0][0xbec] ;  /* 0x0002fb00ff0b0b82 */ /* 0x000e220000000800 */
[----:B------:R-:W-:Y:S02]  /*c8e0*/  @UP1 ULDC.64 UR8, c[0x0][0xc08] ;  /* 0x0003020000081ab9 */ /* 0x000fe40000000a00 */
[----:B------:R-:W-:-:S03]  /*c8f0*/  @UP1 UIMAD.WIDE UR8, UR4, 0x4, UR8 ;  /* 0x00000004040818a5 */ /* 0x000fc6000f8e0208 */
[----:B------:R-:W-:Y:S02]  /*c900*/  ULDC UR4, c[0x0][0xa88] ;  /* 0x0002a20000047ab9 */ /* 0x000fe40000000800 */
[----:B------:R-:W-:Y:S01]  /*c910*/  IMAD.U32 R0, RZ, RZ, UR4 ;  /* 0x00000004ff007e24 */ /* 0x000fe2000f8e00ff */
[----:B------:R-:W-:Y:S01]  /*c920*/  UMOV UR4, URZ ;  /* 0x0000003f00047c82 */ /* 0x000fe20008000000 */
[----:B------:R-:W-:Y:S02]  /*c930*/  IMAD.U32 R4, RZ, RZ, UR8 ;  /* 0x00000008ff047e24 */ /* 0x000fe4000f8e00ff */
[----:B------:R-:W-:Y:S01]  /*c940*/  IMAD.U32 R5, RZ, RZ, UR9 ;  /* 0x00000009ff057e24 */ /* 0x000fe2000f8e00ff */
[----:B------:R-:W-:-:S04]  /*c950*/  ISETP.GE.AND P1, PT, R231, 0x80, PT ;  /* 0x00000080e700780c */ /* 0x000fc80003f26270 */
[----:B------:R1:W5:Y:S01]  /*c960*/  @P3 LDG.E R0, desc[UR10][R4.64] ;  /* 0x0000000a04003981 */ /* 0x000362000c1e1900 */
[----:B------:R-:W-:Y:S01]  /*c970*/  USHF.R.S32.HI UR11, URZ, 0x1f, UR7 ;  /* 0x0000001f3f0b7899 */ /* 0x000fe20008011407 */
[----:B--2---:R-:W-:-:S13]  /*c980*/  @P2 R2UR UR4, R6 ;  /* 0x00000000060422ca */ /* 0x004fda00000e0000 */
[----:B------:R-:W-:Y:S01]  /*c990*/  USHF.R.S32.HI UR10, URZ, 0x1f, UR4 ;  /* 0x0000001f3f0a7899 */ /* 0x000fe20008011404 */
[----:B01----:R-:W-:Y:S11]  /*c9a0*/  @P3 BRA `(.L_x_422) ;  /* 0x0000000000143947 */ /* 0x003ff60003800000 */
[----:B------:R-:W-:Y:S05]  /*c9b0*/  @!P2 BRA `(.L_x_422) ;  /* 0x000000000010a947 */ /* 0x000fea0003800000 */
[----:B------:R-:W-:Y:S02]  /*c9c0*/  ULDC.64 UR8, c[0x0][0x208] ;  /* 0x0000820000087ab9 */ /* 0x000fe40000000a00 */
[----:B------:R-:W2:Y:S04]  /*c9d0*/  LDG.E R5, desc[UR8][R2.64] ;  /* 0x0000000802057981 */ /* 0x000ea8000c1e1900 */
[----:B-----5:R-:W2:Y:S02]  /*c9e0*/  LDG.E R0, desc[UR8][R2.64+0x4] ;  /* 0x0000040802007981 */ /* 0x020ea4000c1e1900 */
[----:B--2---:R-:W-:-:S07]  /*c9f0*/  IMAD.IADD R0, R0, 0x1, -R5 ;  /* 0x0000000100007824 */ /* 0x004fce00078e0a05 */
.L_x_422:
[----:B------:R-:W-:Y:S01]  /*ca00*/  R2UR UR8, R216 ;  /* 0x00000000d80872ca */ /* 0x000fe200000e0000 */
[----:B------:R-:W-:Y:S01]  /*ca10*/  BSSY B1, `(.L_x_423) ;  /* 0x0000032000017945 */ /* 0x000fe20003800000 */
[----:B------:R-:W-:-:S11]  /*ca20*/  R2UR UR7, R219 ;  /* 0x00000000db0772ca */ /* 0x000fd600000e0000 */
[----:B------:R-:W-:Y:S02]  /*ca30*/  USEL UR12, UR8, URZ, !UP0 ;  /* 0x0000003f080c7287 */ /* 0x000fe4000c000000 */
[----:B------:R-:W-:Y:S01]  /*ca40*/  USEL UR13, UR7, URZ, !UP0 ;  /* 0x0000003f070d7287 */ /* 0x000fe2000c000000 */
[----:B------:R-:W-:Y:S11]  /*ca50*/  @P1 BRA `(.L_x_424) ;  /* 0x0000000000b41947 */ /* 0x000ff60003800000 */
[----:B------:R-:W0:Y:S01]  /*ca60*/  S2R R3, SR_TID.X ;  /* 0x0000000000037919 */ /* 0x000e220000002100 */
[----:B------:R-:W1:Y:S01]  /*ca70*/  LDC R9, c[0x0][0xbe8] ;  /* 0x0002fa00ff097b82 */ /* 0x000e620000000800 */
[----:B------:R-:W-:-:S13]  /*ca80*/  R2UR UR7, R214 ;  /* 0x00000000d60772ca */ /* 0x000fda00000e0000 */
[----:B------:R-:W-:-:S04]  /*ca90*/  IMAD.U32 R2, RZ, RZ, UR7 ;  /* 0x00000007ff027e24 */ /* 0x000fc8000f8e00ff */
[----:B0-----:R-:W-:Y:S02]  /*caa0*/  IMAD R2, R2, 0x80, R3 ;  /* 0x0000008002027824 */ /* 0x001fe400078e0203 */
[----:B-1---5:R-:W-:Y:S02]  /*cab0*/  IMAD R3, R0, R9, RZ ;  /* 0x0000000900037224 */ /* 0x022fe400078e02ff */
[----:B------:R-:W-:-:S05]  /*cac0*/  VIADD R4, R2, 0xffffff80 ;  /* 0xffffff8002047836 */ /* 0x000fca0000000000 */
[----:B------:R-:W-:-:S13]  /*cad0*/  ISETP.GE.AND P1, PT, R4, R3, PT ;  /* 0x000000030400720c */ /* 0x000fda0003f26270 */
[----:B------:R-:W-:Y:S05]  /*cae0*/  @P1 BRA `(.L_x_424) ;  /* 0x0000000000901947 */ /* 0x000fea0003800000 */
[----:B------:R-:W-:Y:S01]  /*caf0*/  ISETP.NE.AND P1, PT, R9, 0x1, PT ;  /* 0x000000010900780c */ /* 0x000fe20003f25270 */
[----:B------:R-:W-:Y:S01]  /*cb00*/  ULDC.64 UR14, c[0x0][0xb90] ;  /* 0x0002e400000e7ab9 */ /* 0x000fe20000000a00 */
[----:B------:R-:W-:Y:S01]  /*cb10*/  R2UR UR16, R215 ;  /* 0x00000000d71072ca */ /* 0x000fe200000e0000 */
[----:B------:R-:W-:Y:S01]  /*cb20*/  UIMAD UR7, UR11, UR14, URZ ;  /* 0x0000000e0b0772a4 */ /* 0x000fe2000f8e023f */
[----:B------:R-:W-:Y:S01]  /*cb30*/  IMAD.MOV.U32 R2, RZ, RZ, R4 ;  /* 0x000000ffff027224 */ /* 0x000fe200078e0004 */
[----:B------:R-:W-:Y:S01]  /*cb40*/  UMOV UR8, UR4 ;  /* 0x0000000400087c82 */ /* 0x000fe20008000000 */
[----:B------:R-:W-:-:S07]  /*cb50*/  UMOV UR9, UR10 ;  /* 0x0000000a00097c82 */ /* 0x000fce0008000000 */
[----:B------:R-:W0:Y:S02]  /*cb60*/  @P1 LDC R3, c[0x0][0xbec] ;  /* 0x0002fb00ff031b82 */ /* 0x000e240000000800 */
[----:B------:R-:W-:Y:S02]  /*cb70*/  UIMAD.WIDE.U32 UR8, UR16, UR14, UR8 ;  /* 0x0000000e100872a5 */ /* 0x000fe4000f8e0008 */
[----:B------:R-:W-:-:S03]  /*cb80*/  UIMAD UR7, UR16, UR15, UR7 ;  /* 0x0000000f100772a4 */ /* 0x000fc6000f8e0207 */
[----:B------:R-:W-:Y:S01]  /*cb90*/  ULDC.64 UR14, c[0x0][0xb98] ;  /* 0x0002e600000e7ab9 */ /* 0x000fe20000000a00 */
[----:B------:R-:W1:Y:S01]  /*cba0*/  @P1 LDC R6, c[0x0][0xbf0] ;  /* 0x0002fc00ff061b82 */ /* 0x000e620000000800 */
[----:B------:R-:W-:Y:S02]  /*cbb0*/  UIADD3 UR9, UR9, UR7, URZ ;  /* 0x0000000709097290 */ /* 0x000fe4000fffe03f */
[----:B------:R-:W-:Y:S02]  /*cbc0*/  UIMAD UR7, UR13, UR14, URZ ;  /* 0x0000000e0d0772a4 */ /* 0x000fe4000f8e023f */
[----:B------:R-:W-:Y:S02]  /*cbd0*/  UIMAD.WIDE.U32 UR8, UR12, UR14, UR8 ;  /* 0x0000000e0c0872a5 */ /* 0x000fe4000f8e0008 */
[----:B------:R-:W-:Y:S01]  /*cbe0*/  UIMAD UR7, UR12, UR15, UR7 ;  /* 0x0000000f0c0772a4 */ /* 0x000fe2000f8e0207 */
[----:B------:R-:W-:Y:S02]  /*cbf0*/  ULDC.64 UR16, c[0x0][0x208] ;  /* 0x0000820000107ab9 */ /* 0x000fe40000000a00 */
[----:B------:R-:W-:Y:S01]  /*cc00*/  ULDC.64 UR14, c[0x0][0xb88] ;  /* 0x0002e200000e7ab9 */ /* 0x000fe20000000a00 */
[----:B0-----:R-:W-:-:S05]  /*cc10*/  @P1 IMAD.HI.U32 R3, R4, R3, RZ ;  /* 0x0000000304031227 */ /* 0x001fca00078e00ff */
[----:B-1----:R-:W-:Y:S01]  /*cc20*/  @P1 SHF.R.U32.HI R2, RZ, R6, R3 ;  /* 0x00000006ff021219 */ /* 0x002fe20000011603 */
[----:B------:R-:W-:-:S03]  /*cc30*/  IMAD.U32 R6, RZ, RZ, UR7 ;  /* 0x00000007ff067e24 */ /* 0x000fc6000f8e00ff */
[--C-:B------:R-:W-:Y:S01]  /*cc40*/  SHF.R.S32.HI R3, RZ, 0x1f, R2.reuse ;  /* 0x0000001fff037819 */ /* 0x100fe20000011402 */
[----:B------:R-:W-:Y:S01]  /*cc50*/  IMAD.MOV R5, RZ, RZ, -R2 ;  /* 0x000000ffff057224 */ /* 0x000fe200078e0a02 */
[----:B------:R-:W-:-:S03]  /*cc60*/  IADD3 R2, P1, R2, UR8, RZ ;  /* 0x0000000802027c10 */ /* 0x000fc6000ff3e0ff */
[----:B------:R-:W-:Y:S01]  /*cc70*/  IMAD R5, R9, R5, R4 ;  /* 0x0000000509057224 */ /* 0x000fe200078e0204 */
[----:B------:R-:W-:Y:S01]  /*cc80*/  IADD3.X R3, R3, UR9, R6, P1, !PT ;  /* 0x0000000903037c10 */ /* 0x000fe20008ffe406 */
[----:B------:R-:W-:-:S03]  /*cc90*/  ULDC.64 UR8, c[0x0][0xb50] ;  /* 0x0002d40000087ab9 */ /* 0x000fc60000000a00 */
[----:B------:R-:W-:Y:S01]  /*cca0*/  SHF.R.S32.HI R4, RZ, 0x1f, R5 ;  /* 0x0000001fff047819 */ /* 0x000fe20000011405 */
[----:B------:R-:W-:-:S04]  /*ccb0*/  IMAD.WIDE.U32 R2, R5, UR14, R2 ;  /* 0x0000000e05027c25 */ /* 0x000fc8000f8e0002 */
[----:B------:R-:W-:-:S04]  /*ccc0*/  IMAD R4, R4, UR14, RZ ;  /* 0x0000000e04047c24 */ /* 0x000fc8000f8e02ff */
[----:B------:R-:W-:Y:S01]  /*ccd0*/  IMAD R9, R5, UR15, R4 ;  /* 0x0000000f05097c24 */ /* 0x000fe2000f8e0204 */
[----:B------:R-:W-:-:S03]  /*cce0*/  LEA R4, P1, R2, UR8, 0x2 ;  /* 0x0000000802047c11 */ /* 0x000fc6000f8210ff */
[----:B------:R-:W-:-:S05]  /*ccf0*/  IMAD.IADD R3, R3, 0x1, R9 ;  /* 0x0000000103037824 */ /* 0x000fca00078e0209 */
[----:B------:R-:W-:Y:S01]  /*cd00*/  LEA.HI.X R5, R2, UR9, R3, 0x2, P1 ;  /* 0x0000000902057c11 */ /* 0x000fe200088f1403 */
[----:B------:R-:W-:-:S05]  /*cd10*/  IMAD.MOV.U32 R3, RZ, RZ, -0x800000 ;  /* 0xff800000ff037424 */ /* 0x000fca00078e00ff */
[----:B------:R0:W-:Y:S02]  /*cd20*/  STG.E desc[UR16][R4.64], R3 ;  /* 0x0000000304007986 */ /* 0x0001e4000c101910 */
.L_x_424:
[----:B------:R-:W-:Y:S05]  /*cd30*/  BSYNC B1 ;  /* 0x0000000000017941 */ /* 0x000fea0003800000 */
.L_x_423:
[----:B------:R-:W-:Y:S01]  /*cd40*/  R2UR UR16, R214 ;  /* 0x00000000d61072ca */ /* 0x000fe200000e0000 */
[----:B0-----:R-:W0:Y:S01]  /*cd50*/  @P0 LDC R3, c[0x0][0xbf0] ;  /* 0x0002fc00ff030b82 */ /* 0x001e220000000800 */
[----:B------:R-:W-:Y:S01]  /*cd60*/  ULDC.64 UR14, c[0x0][0xaa0] ;  /* 0x0002a800000e7ab9 */ /* 0x000fe20000000a00 */
[----:B------:R-:W-:Y:S01]  /*cd70*/  R2UR UR17, R215 ;  /* 0x00000000d71172ca */ /* 0x000fe200000e0000 */
[----:B------:R-:W-:Y:S01]  /*cd80*/  UIMAD UR7, UR10, UR14, URZ ;  /* 0x0000000e0a0772a4 */ /* 0x000fe2000f8e023f */
[----:B------:R-:W-:Y:S01]  /*cd90*/  IMAD R2, R213, 0x20, R217 ;  /* 0x00000020d5027824 */ /* 0x000fe200078e02d9 */
[----:B------:R-:W-:Y:S01]  /*cda0*/  UIMAD.WIDE.U32 UR8, UR4, UR14, URZ ;  /* 0x0000000e040872a5 */ /* 0x000fe2000f8e003f */
[----:B------:R-:W-:Y:S01]  /*cdb0*/  BSSY B1, `(.L_x_425) ;  /* 0x0000043000017945 */ /* 0x000fe20003800000 */
[----:B------:R-:W-:-:S03]  /*cdc0*/  UIMAD UR7, UR4, UR15, UR7 ;  /* 0x0000000f040772a4 */ /* 0x000fc6000f8e0207 */
[----:B------:R-:W-:Y:S01]  /*cdd0*/  ULDC.64 UR14, c[0x0][0xae8] ;  /* 0x0002ba00000e7ab9 */ /* 0x000fe20000000a00 */
[----:B------:R-:W-:Y:S01]  /*cde0*/  UIADD3 UR9, UR9, UR7, URZ ;  /* 0x0000000709097290 */ /* 0x000fe2000fffe03f */
[----:B------:R-:W-:Y:S01]  /*cdf0*/  IMAD.U32 R5, RZ, RZ, UR16 ;  /* 0x00000010ff057e24 */ /* 0x000fe2000f8e00ff */
[----:B------:R-:W-:Y:S02]  /*ce00*/  UIMAD UR4, UR11, UR14, URZ ;  /* 0x0000000e0b0472a4 */ /* 0x000fe4000f8e023f */
[----:B------:R-:W-:Y:S01]  /*ce10*/  UIMAD.WIDE.U32 UR8, UR17, UR14, UR8 ;  /* 0x0000000e110872a5 */ /* 0x000fe2000f8e0008 */
[----:B------:R-:W-:Y:S01]  /*ce20*/  IMAD R6, R5, 0x80, R2 ;  /* 0x0000008005067824 */ /* 0x000fe200078e0202 */
[----:B------:R-:W-:Y:S01]  /*ce30*/  UIMAD UR4, UR17, UR15, UR4 ;  /* 0x0000000f110472a4 */ /* 0x000fe2000f8e0204 */
[----:B------:R-:W-:Y:S02]  /*ce40*/  ULDC.64 UR10, c[0x0][0xaf0] ;  /* 0x0002bc00000a7ab9 */ /* 0x000fe40000000a00 */
[----:B------:R-:W-:Y:S01]  /*ce50*/  @P0 IMAD.HI.U32 R2, R6, R11, RZ ;  /* 0x0000000b06020227 */ /* 0x000fe200078e00ff */
[----:B------:R-:W-:-:S02]  /*ce60*/  UIADD3 UR9, UR9, UR4, URZ ;  /* 0x0000000409097290 */ /* 0x000fc4000fffe03f */
[----:B------:R-:W-:Y:S01]  /*ce70*/  UIMAD UR4, UR13, UR10, URZ ;  /* 0x0000000a0d0472a4 */ /* 0x000fe2000f8e023f */
[----:B------:R-:W-:Y:S01]  /*ce80*/  IMAD.MOV.U32 R5, RZ, RZ, R6 ;  /* 0x000000ffff057224 */ /* 0x000fe200078e0006 */
[----:B0-----:R-:W-:Y:S01]  /*ce90*/  @P0 SHF.R.U32.HI R5, RZ, R3, R2 ;  /* 0x00000003ff050219 */ /* 0x001fe20000011602 */
[----:B------:R-:W-:Y:S02]  /*cea0*/  UIMAD.WIDE.U32 UR8, UR12, UR10, UR8 ;  /* 0x0000000a0c0872a5 */ /* 0x000fe4000f8e0008 */
[----:B------:R-:W-:Y:S01]  /*ceb0*/  UIMAD UR4, UR12, UR11, UR4 ;  /* 0x0000000b0c0472a4 */ /* 0x000fe2000f8e0204 */
[--C-:B------:R-:W-:Y:S01]  /*cec0*/  SHF.R.S32.HI R2, RZ, 0x1f, R5.reuse ;  /* 0x0000001fff027819 */ /* 0x100fe20000011405 */
[----:B------:R-:W-:Y:S01]  /*ced0*/  IMAD.MOV R9, RZ, RZ, -R5 ;  /* 0x000000ffff097224 */ /* 0x000fe200078e0a05 */
[----:B------:R-:W-:Y:S01]  /*cee0*/  ULDC.64 UR10, c[0x0][0xae0] ;  /* 0x0002b800000a7ab9 */ /* 0x000fe20000000a00 */
[----:B------:R-:W-:Y:S02]  /*cef0*/  UIADD3 UR4, UR9, UR4, URZ ;  /* 0x0000000409047290 */ /* 0x000fe4000fffe03f */
[----:B------:R-:W-:-:S02]  /*cf00*/  IMAD.U32 R3, RZ, RZ, UR9 ;  /* 0x00000009ff037e24 */ /* 0x000fc4000f8e00ff */
[----:B------:R-:W-:Y:S02]  /*cf10*/  IMAD R4, R2, UR10, RZ ;  /* 0x0000000a02047c24 */ /* 0x000fe4000f8e02ff */
[----:B------:R-:W-:Y:S02]  /*cf20*/  IMAD R9, R13, R9, R6 ;  /* 0x000000090d097224 */ /* 0x000fe400078e0206 */
[----:B------:R-:W-:Y:S01]  /*cf30*/  IMAD.U32 R2, RZ, RZ, UR8 ;  /* 0x00000008ff027e24 */ /* 0x000fe2000f8e00ff */
[----:B------:R-:W-:Y:S01]  /*cf40*/  ULDC.64 UR8, c[0x0][0xad8] ;  /* 0x0002b60000087ab9 */ /* 0x000fe20000000a00 */
[----:B------:R-:W-:Y:S02]  /*cf50*/  IMAD.U32 R3, RZ, RZ, UR4 ;  /* 0x00000004ff037e24 */ /* 0x000fe4000f8e00ff */
[C---:B------:R-:W-:Y:S01]  /*cf60*/  IMAD R11, R5.reuse, UR11, R4 ;  /* 0x0000000b050b7c24 */ /* 0x040fe2000f8e0204 */
[----:B------:R-:W-:Y:S01]  /*cf70*/  SHF.R.S32.HI R4, RZ, 0x1f, R9 ;  /* 0x0000001fff047819 */ /* 0x000fe20000011409 */
[----:B------:R-:W-:-:S04]  /*cf80*/  IMAD.WIDE.U32 R2, R5, UR10, R2 ;  /* 0x0000000a05027c25 */ /* 0x000fc8000f8e0002 */
[----:B------:R-:W-:Y:S02]  /*cf90*/  IMAD.U32 R6, RZ, RZ, UR16 ;  /* 0x00000010ff067e24 */ /* 0x000fe4000f8e00ff */
[----:B------:R-:W-:Y:S02]  /*cfa0*/  IMAD.IADD R3, R3, 0x1, R11 ;  /* 0x0000000103037824 */ /* 0x000fe400078e020b */
[----:B------:R-:W-:Y:S02]  /*cfb0*/  IMAD R4, R4, UR8, RZ ;  /* 0x0000000804047c24 */ /* 0x000fe4000f8e02ff */
[----:B------:R-:W-:Y:S02]  /*cfc0*/  IMAD R6, R6, 0x80, R217 ;  /* 0x0000008006067824 */ /* 0x000fe400078e02d9 */
[----:B-----5:R-:W-:Y:S02]  /*cfd0*/  IMAD R13, R0, R13, RZ ;  /* 0x0000000d000d7224 */ /* 0x020fe400078e02ff */
[----:B------:R-:W-:-:S02]  /*cfe0*/  IMAD R5, R9, UR9, R4 ;  /* 0x0000000909057c24 */ /* 0x000fc4000f8e0204 */
[----:B------:R-:W-:Y:S01]  /*cff0*/  IMAD.WIDE.U32 R2, R9, UR8, R2 ;  /* 0x0000000809027c25 */ /* 0x000fe2000f8e0002 */
[----:B------:R-:W-:Y:S01]  /*d000*/  ISETP.GE.AND P2, PT, R6, R13, PT ;  /* 0x0000000d0600720c */ /* 0x000fe20003f46270 */
[----:B------:R-:W-:Y:S02]  /*d010*/  ULDC.64 UR8, c[0x0][0xa80] ;  /* 0x0002a00000087ab9 */ /* 0x000fe40000000a00 */
[----:B------:R-:W-:Y:S01]  /*d020*/  IMAD.IADD R3, R3, 0x1, R5 ;  /* 0x0000000103037824 */ /* 0x000fe200078e0205 */
[----:B------:R-:W-:Y:S01]  /*d030*/  LEA R4, P3, R2, UR8, 0x1 ;  /* 0x0000000802047c11 */ /* 0x000fe2000f8608ff */
[----:B------:R-:W-:-:S03]  /*d040*/  VIADD R0, R6, 0x20 ;  /* 0x0000002006007836 */ /* 0x000fc60000000000 */
[----:B------:R-:W-:Y:S01]  /*d050*/  LEA.HI.X R5, R2, UR9, R3, 0x1, P3 ;  /* 0x0000000902057c11 */ /* 0x000fe200098f0c03 */
[----:B------:R0:W1:Y:S01]  /*d060*/  SHFL.IDX PT, R9, R4, RZ, 0x181f ;  /* 0x00181fff04097589 */ /* 0x00006200000e0000 */
[-C--:B------:R-:W-:Y:S01]  /*d070*/  ISETP.GE.AND P1, PT, R0, R13.reuse, PT ;  /* 0x0000000d0000720c */ /* 0x080fe20003f26270 */
[----:B------:R-:W-:Y:S02]  /*d080*/  VIADD R0, R6, 0x40 ;  /* 0x0000004006007836 */ /* 0x000fe40000000000 */
[----:B------:R0:W2:Y:S03]  /*d090*/  SHFL.IDX PT, R3, R5, RZ, 0x181f ;  /* 0x00181fff05037589 */ /* 0x0000a600000e0000 */
        /* <DEDUP_REMOVED lines=11> */
[----:B------:R3:W-:Y:S01]  /*d150*/  @!P5 ST.E.128 desc[UR8][R10.64], RZ ;  /* 0x000000ff0a00d985 */ /* 0x0007e2000c101d08 */
[----:B------:R-:W-:Y:S02]  /*d160*/  @!P4 LEA.HI.X R15, R23, R3, R229, 0x1, P6 ;  /* 0x00000003170fc211 */ /* 0x000fe400030f0ce5 */
[----:B------:R-:W-:-:S03]  /*d170*/  @!P3 LEA R20, P6, R22, R9, 0x1 ;  /* 0x000000091614b211 */ /* 0x000fc600078c08ff */
[----:B------:R3:W-:Y:S01]  /*d180*/  @!P4 ST.E.128 desc[UR8][R14.64], RZ ;  /* 0x000000ff0e00c985 */ /* 0x0007e2000c101d08 */
[----:B------:R-:W-:Y:S02]  /*d190*/  @!P3 LEA.HI.X R21, R22, R3, R228, 0x1, P6 ;  /* 0x000000031615b211 */ /* 0x000fe400030f0ce4 */
[----:B------:R-:W-:-:S03]  /*d1a0*/  @!P2 LEA R2, P6, R212, R9, 0x1 ;  /* 0x00000009d402a211 */ /* 0x000fc600078c08ff */
[----:B------:R3:W-:Y:S01]  /*d1b0*/  @!P3 ST.E.128 desc[UR8][R20.64], RZ ;  /* 0x000000ff1400b985 */ /* 0x0007e2000c101d08 */
[----:B------:R-:W-:-:S05]  /*d1c0*/  @!P2 LEA.HI.X R3, R212, R3, R227, 0x1, P6 ;  /* 0x00000003d403a211 */ /* 0x000fca00030f0ce3 */
[----:B------:R3:W-:Y:S04]  /*d1d0*/  @!P2 ST.E.128 desc[UR8][R2.64], RZ ;  /* 0x000000ff0200a985 */ /* 0x0007e8000c101d08 */
.L_x_426:
[----:B------:R-:W-:Y:S05]  /*d1e0*/  BSYNC B1 ;  /* 0x0000000000017941 */ /* 0x000fea0003800000 */
.L_x_425:
[----:B--23--:R2:W3:Y:S01]  /*d1f0*/  SHFL.IDX PT, R3, R5, 0x1, 0x181f ;  /* 0x00381f0005037f89 */ /* 0x00c4e200000e0000 */
[----:B------:R-:W-:Y:S03]  /*d200*/  BSSY B1, `(.L_x_427) ;  /* 0x0000015000017945 */ /* 0x000fe60003800000 */
[----:B-1----:R2:W1:Y:S01]  /*d210*/  SHFL.IDX PT, R9, R4, 0x1, 0x181f ;  /* 0x00381f0004097f89 */ /* 0x00246200000e0000 */
[----:B------:R-:W-:Y:S05]  /*d220*/  @P1 BRA `(.L_x_428) ;  /* 0x0000000000481947 */ /* 0x000fea0003800000 */
[----:B------:R-:W-:Y:S01]  /*d230*/  ULDC UR4, c[0x0][0xac8] ;  /* 0x0002b20000047ab9 */ /* 0x000fe20000000800 */
[----:B------:R-:W-:Y:S01]  /*d240*/  ULDC.64 UR8, c[0x0][0x208] ;  /* 0x0000820000087ab9 */ /* 0x000fe20000000a00 */
[----:B------:R-:W-:Y:S02]  /*d250*/  ISETP.GE.AND P4, PT, R18, UR4, PT ;  /* 0x0000000412007c0c */ /* 0x000fe4000bf86270 */
[----:B------:R-:W-:Y:S02]  /*d260*/  ISETP.GE.AND P3, PT, R23, UR4, PT ;  /* 0x0000000417007c0c */ /* 0x000fe4000bf66270 */
[----:B------:R-:W-:Y:S02]  /*d270*/  ISETP.GE.AND P2, PT, R22, UR4, PT ;  /* 0x0000000416007c0c */ /* 0x000fe4000bf46270 */
[----:B------:R-:W-:-:S07]  /*d280*/  ISETP.GE.AND P1, PT, R212, UR4, PT ;  /* 0x00000004d4007c0c */ /* 0x000fce000bf26270 */
[CC--:B-1----:R-:W-:Y:S02]  /*d290*/  @!P4 LEA R10, P6, R18.reuse, R9.reuse, 0x1 ;  /* 0x00000009120ac211 */ /* 0x0c2fe400078c08ff */
[C---:B------:R-:W-:Y:S02]  /*d2a0*/  @!P3 LEA R14, P5, R23.reuse, R9, 0x1 ;  /* 0x00000009170eb211 */ /* 0x040fe400078a08ff */
[----:B---3--:R-:W-:Y:S02]  /*d2b0*/  @!P4 LEA.HI.X R11, R18, R3, R230, 0x1, P6 ;  /* 0x00000003120bc211 */ /* 0x008fe400030f0ce6 */
[----:B------:R-:W-:Y:S02]  /*d2c0*/  @!P2 LEA R8, P6, R22, R9, 0x1 ;  /* 0x000000091608a211 */ /* 0x000fe400078c08ff */
[----:B------:R-:W-:Y:S01]  /*d2d0*/  @!P3 LEA.HI.X R15, R23, R3, R229, 0x1, P5 ;  /* 0x00000003170fb211 */ /* 0x000fe200028f0ce5 */
[----:B------:R4:W-:Y:S01]  /*d2e0*/  @!P4 ST.E.128 desc[UR8][R10.64], RZ ;  /* 0x000000ff0a00c985 */ /* 0x0009e2000c101d08 */
[----:B------:R-:W-:-:S02]  /*d2f0*/  @!P1 LEA R2, P5, R212, R9, 0x1 ;  /* 0x00000009d4029211 */ /* 0x000fc400078a08ff */
[-C--:B------:R-:W-:Y:S01]  /*d300*/  @!P2 LEA.HI.X R9, R22, R3.reuse, R228, 0x1, P6 ;  /* 0x000000031609a211 */ /* 0x080fe200030f0ce4 */
[----:B------:R4:W-:Y:S01]  /*d310*/  @!P3 ST.E.128 desc[UR8][R14.64], RZ ;  /* 0x000000ff0e00b985 */ /* 0x0009e2000c101d08 */
[----:B------:R-:W-:-:S03]  /*d320*/  @!P1 LEA.HI.X R3, R212, R3, R227, 0x1, P5 ;  /* 0x00000003d4039211 */ /* 0x000fc600028f0ce3 */
[----:B------:R4:W-:Y:S04]  /*d330*/  @!P2 ST.E.128 desc[UR8][R8.64], RZ ;  /* 0x000000ff0800a985 */ /* 0x0009e8000c101d08 */
[----:B------:R4:W-:Y:S02]  /*d340*/  @!P1 ST.E.128 desc[UR8][R2.64], RZ ;  /* 0x000000ff02009985 */ /* 0x0009e4000c101d08 */
.L_x_428:
[----:B------:R-:W-:Y:S05]  /*d350*/  BSYNC B1 ;  /* 0x0000000000017941 */ /* 0x000fea0003800000 */
.L_x_427:
[----:B---34-:R3:W4:Y:S01]  /*d360*/  SHFL.IDX PT, R3, R5, 0x2, 0x181f ;  /* 0x00581f0005037f89 */ /* 0x01872200000e0000 */
        /* <DEDUP_REMOVED lines=9> */
[-C--:B-1----:R-:W-:Y:S02]  /*d400*/  @!P3 LEA R10, P6, R18, R9.reuse, 0x1 ;  /* 0x00000009120ab211 */ /* 0x082fe400078c08ff */
[CC--:B------:R-:W-:Y:S02]  /*d410*/  @!P2 LEA R8, P5, R23.reuse, R9.reuse, 0x1 ;  /* 0x000000091708a211 */ /* 0x0c0fe400078a08ff */
[----:B------:R-:W-:Y:S02]  /*d420*/  @!P1 LEA R14, P4, R22, R9, 0x1 ;  /* 0x00000009160e9211 */ /* 0x000fe400078808ff */
[----:B----4-:R-:W-:Y:S02]  /*d430*/  @!P3 LEA.HI.X R11, R18, R3, R230, 0x1, P6 ;  /* 0x00000003120bb211 */ /* 0x010fe400030f0ce6 */
[----:B------:R-:W-:Y:S02]  /*d440*/  @!P0 LEA R2, P6, R212, R9, 0x1 ;  /* 0x00000009d4028211 */ /* 0x000fe400078c08ff */
[-C--:B------:R-:W-:Y:S01]  /*d450*/  @!P2 LEA.HI.X R9, R23, R3.reuse, R229, 0x1, P5 ;  /* 0x000000031709a211 */ /* 0x080fe200028f0ce5 */
[----:B------:R1:W-:Y:S01]  /*d460*/  @!P3 ST.E.128 desc[UR8][R10.64], RZ ;  /* 0x000000ff0a00b985 */ /* 0x0003e2000c101d08 */
[----:B------:R-:W-:-:S02]  /*d470*/  @!P1 LEA.HI.X R15, R22, R3, R228, 0x1, P4 ;  /* 0x00000003160f9211 */ /* 0x000fc400020f0ce4 */
[----:B------:R-:W-:Y:S01]  /*d480*/  @!P0 LEA.HI.X R3, R212, R3, R227, 0x1, P6 ;  /* 0x00000003d4038211 */ /* 0x000fe200030f0ce3 */
[----:B------:R1:W-:Y:S04]  /*d490*/  @!P2 ST.E.128 desc[UR8][R8.64], RZ ;  /* 0x000000ff0800a985 */ /* 0x0003e8000c101d08 */
[----:B------:R1:W-:Y:S04]  /*d4a0*/  @!P1 ST.E.128 desc[UR8][R14.64], RZ ;  /* 0x000000ff0e009985 */ /* 0x0003e8000c101d08 */
[----:B------:R1:W-:Y:S02]  /*d4b0*/  @!P0 ST.E.128 desc[UR8][R2.64], RZ ;  /* 0x000000ff02008985 */ /* 0x0003e4000c101d08 */
.L_x_430:
[----:B------:R-:W-:Y:S05]  /*d4c0*/  BSYNC B1 ;  /* 0x0000000000017941 */ /* 0x000fea0003800000 */
.L_x_429:
[----:B------:R-:W-:Y:S01]  /*d4d0*/  VIADD R0, R6, 0x60 ;  /* 0x0000006006007836 */ /* 0x000fe20000000000 */
[----:B0-23--:R-:W0:Y:S04]  /*d4e0*/  SHFL.IDX PT, R5, R5, 0x3, 0x181f ;  /* 0x00781f0005057f89 */ /* 0x00de2800000e0000 */
[----:B------:R-:W-:Y:S01]  /*d4f0*/  ISETP.GE.AND P0, PT, R0, R13, PT ;  /* 0x0000000d0000720c */ /* 0x000fe20003f06270 */
[----:B-1--4-:R1:W2:-:S12]  /*d500*/  SHFL.IDX PT, R3, R4, 0x3, 0x181f ;  /* 0x00781f0004037f89 */ /* 0x01229800000e0000 */
[----:B-1----:R-:W-:Y:S05]  /*d510*/  @P0 BRA `(.L_x_421) ;  /* 0x0000000000480947 */ /* 0x002fea0003800000 */
[----:B------:R-:W-:Y:S01]  /*d520*/  ULDC UR4, c[0x0][0xac8] ;  /* 0x0002b20000047ab9 */ /* 0x000fe20000000800 */
[----:B------:R-:W-:Y:S01]  /*d530*/  ULDC.64 UR8, c[0x0][0x208] ;  /* 0x0000820000087ab9 */ /* 0x000fe20000000a00 */
[----:B------:R-:W-:Y:S02]  /*d540*/  ISETP.GE.AND P3, PT, R18, UR4, PT ;  /* 0x0000000412007c0c */ /* 0x000fe4000bf66270 */
[----:B------:R-:W-:Y:S02]  /*d550*/  ISETP.GE.AND P2, PT, R23, UR4, PT ;  /* 0x0000000417007c0c */ /* 0x000fe4000bf46270 */
[----:B------:R-:W-:Y:S02]  /*d560*/  ISETP.GE.AND P1, PT, R22, UR4, PT ;  /* 0x0000000416007c0c */ /* 0x000fe4000bf26270 */
[----:B------:R-:W-:-:S07]  /*d570*/  ISETP.GE.AND P0, PT, R212, UR4, PT ;  /* 0x00000004d4007c0c */ /* 0x000fce000bf06270 */
[-C--:B--2---:R-:W-:Y:S02]  /*d580*/  @!P3 LEA R8, P6, R18, R3.reuse, 0x1 ;  /* 0x000000031208b211 */ /* 0x084fe400078c08ff */
[CC--:B------:R-:W-:Y:S02]  /*d590*/  @!P2 LEA R10, P5, R23.reuse, R3.reuse, 0x1 ;  /* 0x00000003170aa211 */ /* 0x0c0fe400078a08ff */
[----:B------:R-:W-:Y:S02]  /*d5a0*/  @!P1 LEA R12, P4, R22, R3, 0x1 ;  /* 0x00000003160c9211 */ /* 0x000fe400078808ff */
[----:B0-----:R-:W-:Y:S02]  /*d5b0*/  @!P3 LEA.HI.X R9, R18, R5, R230, 0x1, P6 ;  /* 0x000000051209b211 */ /* 0x001fe400030f0ce6 */
        /* <DEDUP_REMOVED lines=8> */
.L_x_421:
[----:B------:R-:W-:Y:S05]  /*d640*/  BSYNC B0 ;  /* 0x0000000000007941 */ /* 0x000fea0003800000 */
.L_x_412:
[----:B------:R-:W-:Y:S02]  /*d650*/  ULDC UR4, c[0x0][0xc3c] ;  /* 0x00030f0000047ab9 */ /* 0x000fe40000000800 */
[----:B------:R-:W-:-:S13]  /*d660*/  ISETP.GE.AND P0, PT, R7, UR4, PT ;  /* 0x0000000407007c0c */ /* 0x000fda000bf06270 */
[----:B------:R-:W-:Y:S05]  /*d670*/  @!P0 BRA `(.L_x_431) ;  /* 0xffffff3400fc8947 */ /* 0x000fea000383ffff */
[----:B------:R-:W-:Y:S05]  /*d680*/  EXIT ;  /* 0x000000000000794d */ /* 0x000fea0003800000 */
.L_x_387:
[----:B------:R-:W-:-:S08]  /*d690*/  NOP ;  /* 0x0000000000007918 */ /* 0x000fd00000000000 */
[----:B0-----:R-:W0:-:S00]  /*d6a0*/  USETMAXREG.DEALLOC.CTAPOOL 0x18 ;  /* 0x00000018000079c8 */ /* 0x001e0000080e0500 */
[----:B0-----:R-:W-:-:S06]  /*d6b0*/  LOP3.LUT R0, R0, 0x3, RZ, 0xc0, !PT ;  /* 0x0000000300007812 */ /* 0x001fcc00078ec0ff */
[----:B------:R-:W0:Y:S02]  /*d6c0*/  SHFL.IDX PT, R0, R0, RZ, 0x1f ;  /* 0x00001fff00007589 */ /* 0x000e2400000e0000 */
[----:B0-----:R-:W-:Y:S01]  /*d6d0*/  ISETP.NE.AND P0, PT, R0, RZ, PT ;  /* 0x000000ff0000720c */ /* 0x001fe20003f05270 */
[----:B------:R-:W-:-:S03]  /*d6e0*/  IMAD.MOV.U32 R0, RZ, RZ, RZ ;  /* 0x000000ffff007224 */ /* 0x000fc600078e00ff */
[----:B------:R-:W-:-:S05]  /*d6f0*/  P2R R2, PR, RZ, 0x1 ;  /* 0x00000001ff027803 */ /* 0x000fca0000000000 */
[----:B------:R0:W-:Y:S04]  /*d700*/  STL [R1+0x58], R2 ;  /* 0x0000580201007387 */ /* 0x0001e80000100800 */
[----:B------:R-:W-:Y:S05]  /*d710*/  @!P0 BRA `(.L_x_432) ;  /* 0x00000000001c8947 */ /* 0x000fea0003800000 */
[----:B------:R-:W1:Y:S08]  /*d720*/  S2UR UR5, SR_CgaCtaId ;  /* 0x00000000000579c3 */ /* 0x000e700000008800 */
[----:B------:R-:W-:Y:S06]  /*d730*/  BAR.SYNC.DEFER_BLOCKING 0x5, 0x180 ;  /* 0x0146000000007b1d */ /* 0x000fec0000010000 */
[----:B------:R-:W-:-:S02]  /*d740*/  UMOV UR4, 0x400 ;  /* 0x0000040000047882 */ /* 0x000fc40000000000 */
[----:B-1----:R-:W-:-:S09]  /*d750*/  ULEA UR4, UR5, UR4, 0x18 ;  /* 0x0000000405047291 */ /* 0x002fd2000f8ec03f */
[----:B------:R-:W1:Y:S01]  /*d760*/  LDS.128 R16, [UR4+0x388d0] ;  /* 0x0388d004ff107984 */ /* 0x000e620008000c00 */
[----:B------:R-:W-:Y:S06]  /*d770*/  BAR.ARV 0x4, 0x180 ;  /* 0x0106000000007b1d */ /* 0x000fec0000002000 */
[----:B------:R-:W-:Y:S05]  /*d780*/  BRA `(.L_x_433) ;  /* 0x0000000800047947 */ /* 0x000fea0003800000 */
.L_x_432:
[----:B0-----:R-:W0:Y:S01]  /*d790*/  S2R R2, SR_TID.X ;  /* 0x0000000000027919 */ /* 0x001e220000002100 */
[----:B------:R-:W-:Y:S01]  /*d7a0*/  ULDC UR4, c[0x0][0xc3c] ;  /* 0x00030f0000047ab9 */ /* 0x000fe20000000800 */
[----:B------:R-:W-:Y:S01]  /*d7b0*/  ULDC.64 UR6, c[0x0][0x208] ;  /* 0x0000820000067ab9 */ /* 0x000fe20000000a00 */
[----:B------:R-:W-:Y:S01]  /*d7c0*/  ULDC UR5, c[0x0][0xc38] ;  /* 0x00030e0000057ab9 */ /* 0x000fe20000000800 */
[----:B0-----:R-:W-:-:S04]  /*d7d0*/  LOP3.LUT R5, R2, 0x1f, RZ, 0xc0, !PT ;  /* 0x0000001f02057812 */ /* 0x001fc800078ec0ff */
[----:B------:R-:W-:-:S04]  /*d7e0*/  ISETP.NE.AND P0, PT, R5, 0x1f, PT ;  /* 0x0000001f0500780c */ /* 0x000fc80003f05270 */
[----:B------:R-:W-:-:S13]  /*d7f0*/  ISETP.GE.OR P1, PT, R5, UR4, !P0 ;  /* 0x0000000405007c0c */ /* 0x000fda000c726670 */
[----:B------:R-:W0:Y:S02]  /*d800*/  @!P1 LDC.64 R2, c[0x0][0xc80] ;  /* 0x00032000ff029b82 */ /* 0x000e240000000a00 */
[----:B0-----:R-:W-:-:S05]  /*d810*/  @!P1 IMAD.WIDE.U32 R2, R5, 0x4, R2 ;  /* 0x0000000405029825 */ /* 0x001fca00078e0002 */
[----:B------:R-:W2:Y:S01]  /*d820*/  @!P1 LDG.E R0, desc[UR6][R2.64] ;  /* 0x0000000602009981 */ /* 0x000ea2000c1e1900 */
[C---:B------:R-:W-:Y:S01]  /*d830*/  ISETP.NE.AND P1, PT, R5.reuse, RZ, PT ;  /* 0x000000ff0500720c */ /* 0x040fe20003f25270 */
[----:B------:R-:W0:Y:S01]  /*d840*/  S2UR UR6, SR_CTAID.X ;  /* 0x00000000000679c3 */ /* 0x000e220000002500 */
[C---:B------:R-:W-:Y:S01]  /*d850*/  ISETP.GE.U32.AND P2, PT, R5.reuse, 0x2, PT ;  /* 0x000000020500780c */ /* 0x040fe20003f46070 */
[----:B------:R-:W-:Y:S01]  /*d860*/  UMOV UR4, URZ ;  /* 0x0000003f00047c82 */ /* 0x000fe20008000000 */
[C---:B------:R-:W-:Y:S01]  /*d870*/  ISETP.GE.U32.AND P3, PT, R5.reuse, 0x4, PT ;  /* 0x000000040500780c */ /* 0x040fe20003f66070 */
[----:B------:R-:W-:Y:S01]  /*d880*/  IMAD.MOV.U32 R16, RZ, RZ, RZ ;  /* 0x000000ffff107224 */ /* 0x000fe200078e00ff */
[C---:B------:R-:W-:Y:S02]  /*d890*/  ISETP.GE.U32.AND P4, PT, R5.reuse, 0x8, PT ;  /* 0x000000080500780c */ /* 0x040fe40003f86070 */
[----:B------:R-:W-:Y:S01]  /*d8a0*/  ISETP.GE.U32.AND P5, PT, R5, 0x10, PT ;  /* 0x000000100500780c */ /* 0x000fe20003fa6070 */
[----:B--2---:R-:W1:Y:S02]  /*d8b0*/  SHFL.UP PT, R4, R0, 0x1, RZ ;  /* 0x0420000000047989 */ /* 0x004e6400000e00ff */
[----:B-1----:R-:W-:-:S05]  /*d8c0*/  SEL R7, R4, RZ, P1 ;  /* 0x000000ff04077207 */ /* 0x002fca0000800000 */
[----:B------:R-:W-:-:S05]  /*d8d0*/  IMAD.IADD R7, R0, 0x1, R7 ;  /* 0x0000000100077824 */ /* 0x000fca00078e0207 */
[----:B------:R-:W1:Y:S02]  /*d8e0*/  SHFL.UP PT, R4, R7, 0x2, RZ ;  /* 0x0440000007047989 */ /* 0x000e6400000e00ff */
        /* <DEDUP_REMOVED lines=11> */
[----:B------:R-:W1:Y:S02]  /*d9a0*/  SHFL.IDX PT, R4, R2, 0x1f, 0x1f ;  /* 0x03e01f0002047f89 */ /* 0x000e6400000e0000 */
[----:B-1----:R-:W-:-:S04]  /*d9b0*/  IMAD R4, R4, UR5, RZ ;  /* 0x0000000504047c24 */ /* 0x002fc8000f8e02ff */
[----:B------:R-:W-:Y:S01]  /*d9c0*/  IMAD.MOV.U32 R7, RZ, RZ, R4 ;  /* 0x000000ffff077224 */ /* 0x000fe200078e0004 */
[----:B0-----:R-:W-:-:S13]  /*d9d0*/  ISETP.GT.AND P6, PT, R4, UR6, PT ;  /* 0x0000000604007c0c */ /* 0x001fda000bfc4270 */
[----:B------:R-:W-:Y:S05]  /*d9e0*/  @P6 BRA `(.L_x_434) ;  /* 0x0000000000a46947 */ /* 0x000fea0003800000 */
[----:B------:R-:W0:Y:S01]  /*d9f0*/  LDC R6, c[0x0][0xc3c] ;  /* 0x00030f00ff067b82 */ /* 0x000e220000000800 */
[----:B------:R-:W-:Y:S01]  /*da00*/  IMAD.MOV.U32 R4, RZ, RZ, R7 ;  /* 0x000000ffff047224 */ /* 0x000fe200078e0007 */
[----:B------:R-:W-:Y:S01]  /*da10*/  UMOV UR4, URZ ;  /* 0x0000003f00047c82 */ /* 0x000fe20008000000 */
[----:B------:R-:W-:Y:S01]  /*da20*/  ULDC UR7, c[0x0][0xc3c] ;  /* 0x00030f0000077ab9 */ /* 0x000fe20000000800 */
[----:B------:R-:W-:-:S05]  /*da30*/  ULDC UR5, c[0x0][0xc38] ;  /* 0x00030e0000057ab9 */ /* 0x000fca0000000800 */
.L_x_438:
[----:B------:R-:W-:Y:S01]  /*da40*/  UIADD3 UR4, UR4, 0x1f, URZ ;  /* 0x0000001f04047890 */ /* 0x000fe2000fffe03f */
[----:B------:R-:W-:-:S05]  /*da50*/  IMAD.U32 R19, RZ, RZ, UR7 ;  /* 0x00000007ff137e24 */ /* 0x000fca000f8e00ff */
[----:B0-----:R-:W-:-:S13]  /*da60*/  ISETP.LE.AND P6, PT, R6, UR4, PT ;  /* 0x0000000406007c0c */ /* 0x001fda000bfc3270 */
[----:B------:R-:W-:Y:S05]  /*da70*/  @P6 BRA `(.L_x_435) ;  /* 0x0000000400246947 */ /* 0x000fea0003800000 */
[----:B------:R-:W-:Y:S01]  /*da80*/  VIADD R7, R5, UR4 ;  /* 0x0000000405077c36 */ /* 0x000fe20008000000 */
[----:B------:R-:W-:Y:S01]  /*da90*/  BSSY B0, `(.L_x_436) ;  /* 0x0000008000007945 */ /* 0x000fe20003800000 */
[----:B------:R-:W-:-:S03]  /*daa0*/  IMAD.MOV.U32 R0, RZ, RZ, RZ ;  /* 0x000000ffff007224 */ /* 0x000fc600078e00ff */
[----:B------:R-:W-:-:S13]  /*dab0*/  ISETP.GE.OR P6, PT, R7, R6, !P0 ;  /* 0x000000060700720c */ /* 0x000fda00047c6670 */
[----:B------:R-:W-:Y:S05]  /*dac0*/  @P6 BRA `(.L_x_437) ;  /* 0x0000000000106947 */ /* 0x000fea0003800000 */
[----:B------:R-:W0:Y:S01]  /*dad0*/  LDC.64 R2, c[0x0][0xc80] ;  /* 0x00032000ff027b82 */ /* 0x000e220000000a00 */
[----:B------:R-:W-:Y:S01]  /*dae0*/  ULDC.64 UR8, c[0x0][0x208] ;  /* 0x0000820000087ab9 */ /* 0x000fe20000000a00 */
[----:B0-----:R-:W-:-:S05]  /*daf0*/  IMAD.WIDE R2, R7, 0x4, R2 ;  /* 0x0000000407027825 */ /* 0x001fca00078e0202 */
[----:B------:R0:W5:Y:S02]  /*db00*/  LDG.E R0, desc[UR8][R2.64] ;  /* 0x0000000802007981 */ /* 0x000164000c1e1900 */
.L_x_437:
[----:B------:R-:W-:Y:S05]  /*db10*/  BSYNC B0 ;  /* 0x0000000000007941 */ /* 0x000fea0003800000 */
.L_x_436:
[----:B0----5:R-:W0:Y:S02]  /*db20*/  SHFL.UP PT, R2, R0, 0x1, RZ ;  /* 0x0420000000027989 */ /* 0x021e2400000e00ff */
[----:B0-----:R-:W-:-:S05]  /*db30*/  SEL R3, R2, RZ, P1 ;  /* 0x000000ff02037207 */ /* 0x001fca0000800000 */
[----:B------:R-:W-:-:S05]  /*db40*/  IMAD.IADD R3, R0, 0x1, R3 ;  /* 0x0000000100037824 */ /* 0x000fca00078e0203 */
[----:B------:R-:W0:Y:S02]  /*db50*/  SHFL.UP PT, R2, R3, 0x2, RZ ;  /* 0x0440000003027989 */ /* 0x000e2400000e00ff */
        /* <DEDUP_REMOVED lines=11> */
[----:B------:R-:W0:Y:S02]  /*dc10*/  SHFL.IDX PT, R3, R9, 0x1f, 0x1f ;  /* 0x03e01f0009037f89 */ /* 0x000e2400000e0000 */
[----:B0-----:R-:W-:-:S04]  /*dc20*/  IMAD R3, R3, UR5, RZ ;  /* 0x0000000503037c24 */ /* 0x001fc8000f8e02ff */
[----:B------:R-:W-:-:S05]  /*dc30*/  IMAD.IADD R4, R3, 0x1, R4 ;  /* 0x0000000103047824 */ /* 0x000fca00078e0204 */
[----:B------:R-:W-:-:S13]  /*dc40*/  ISETP.GT.AND P6, PT, R4, UR6, PT ;  /* 0x0000000604007c0c */ /* 0x000fda000bfc4270 */
[----:B------:R-:W-:Y:S05]  /*dc50*/  @!P6 BRA `(.L_x_438) ;  /* 0xfffffffc0078e947 */ /* 0x000fea000383ffff */
[----:B------:R-:W-:Y:S02]  /*dc60*/  IMAD.MOV.U32 R2, RZ, RZ, R9 ;  /* 0x000000ffff027224 */ /* 0x000fe400078e0009 */
[----:B------:R-:W-:-:S07]  /*dc70*/  IMAD.MOV.U32 R7, RZ, RZ, R3 ;  /* 0x000000ffff077224 */ /* 0x000fce00078e0003 */
.L_x_434:
[----:B------:R-:W-:-:S04]  /*dc80*/  IMAD.IADD R7, R4, 0x1, -R7 ;  /* 0x0000000104077824 */ /* 0x000fc800078e0a07 */
[----:B------:R-:W-:-:S05]  /*dc90*/  IMAD R3, R2, UR5, R7 ;  /* 0x0000000502037c24 */ /* 0x000fca000f8e0207 */
[----:B------:R-:W-:-:S13]  /*dca0*/  ISETP.GT.AND P0, PT, R3, UR6, PT ;  /* 0x0000000603007c0c */ /* 0x000fda000bf04270 */
[----:B------:R-:W-:-:S04]  /*dcb0*/  VOTE.ANY R6, PT, !P0 ;  /* 0x0000000000067806 */ /* 0x000fc800040e0100 */
[----:B------:R-:W0:Y:S01]  /*dcc0*/  POPC R19, R6 ;  /* 0x0000000600137309 */ /* 0x000e220000000000 */
[----:B------:R-:W-:Y:S01]  /*dcd0*/  ISETP.NE.AND P0, PT, R6, RZ, PT ;  /* 0x000000ff0600720c */ /* 0x000fe20003f05270 */
[----:B0-----:R-:W0:Y:S02]  /*dce0*/  SHFL.IDX PT, R0, R0, R19, 0x1f ;  /* 0x00001f1300007589 */ /* 0x001e2400000e0000 */
[----:B0-----:R-:W-:-:S04]  /*dcf0*/  IABS R4, R0 ;  /* 0x0000000000047213 */ /* 0x001fc80000000000 */
[----:B------:R-:W0:Y:S08]  /*dd00*/  I2F.RP R8, R4 ;  /* 0x0000000400087306 */ /* 0x000e300000209400 */
[----:B0-----:R-:W0:Y:S02]  /*dd10*/  MUFU.RCP R8, R8 ;  /* 0x0000000800087308 */ /* 0x001e240000001000 */
[----:B0-----:R-:W-:-:S06]  /*dd20*/  VIADD R3, R8, 0xffffffe ;  /* 0x0ffffffe08037836 */ /* 0x001fcc0000000000 */
[----:B------:R-:W0:Y:S02]  /*dd30*/  F2I.FTZ.U32.TRUNC.NTZ R3, R3 ;  /* 0x0000000300037305 */ /* 0x000e24000021f000 */
[----:B0-----:R-:W-:Y:S01]  /*dd40*/  IMAD.MOV R11, RZ, RZ, -R3 ;  /* 0x000000ffff0b7224 */ /* 0x001fe200078e0a03 */
[----:B------:R-:W-:Y:S06]  /*dd50*/  @!P0 BRA `(.L_x_439) ;  /* 0x0000000000088947 */ /* 0x000fec0003800000 */
[----:B------:R-:W-:-:S05]  /*dd60*/  VIADD R9, R19, 0xffffffff ;  /* 0xffffffff13097836 */ /* 0x000fca0000000000 */
[----:B------:R0:W1:Y:S02]  /*dd70*/  SHFL.IDX PT, R16, R2, R9, 0x1f ;  /* 0x00001f0902107589 */ /* 0x00006400000e0000 */
.L_x_439:
[----:B-1----:R-:W-:Y:S01]  /*dd80*/  IMAD R16, R16, UR5, R7 ;  /* 0x0000000510107c24 */ /* 0x002fe2000f8e0207 */
[----:B------:R-:W-:Y:S01]  /*dd90*/  IABS R6, R0 ;  /* 0x0000000000067213 */ /* 0x000fe20000000000 */
[----:B------:R-:W-:Y:S02]  /*dda0*/  IMAD R7, R11, R4, RZ ;  /* 0x000000040b077224 */ /* 0x000fe400078e02ff */
[----:B0-----:R-:W-:Y:S01]  /*ddb0*/  IMAD.MOV.U32 R2, RZ, RZ, RZ ;  /* 0x000000ffff027224 */ /* 0x001fe200078e00ff */
[----:B------:R-:W-:Y:S01]  /*ddc0*/  IADD3 R17, -R16, UR6, RZ ;  /* 0x0000000610117c10 */ /* 0x000fe2000fffe1ff */
[----:B------:R-:W-:Y:S02]  /*ddd0*/  IMAD.MOV R6, RZ, RZ, -R6 ;  /* 0x000000ffff067224 */ /* 0x000fe400078e0a06 */
[----:B------:R-:W-:Y:S01]  /*dde0*/  IMAD.HI.U32 R2, R3, R7, R2 ;  /* 0x0000000703027227 */ /* 0x000fe200078e0002 */
[----:B------:R-:W-:-:S03]  /*ddf0*/  IABS R3, R17 ;  /* 0x0000001100037213 */ /* 0x000fc60000000000 */
[----:B------:R-:W-:Y:S02]  /*de00*/  VIADD R19, R19, UR4 ;  /* 0x0000000413137c36 */ /* 0x000fe40008000000 */
[----:B------:R-:W-:-:S04]  /*de10*/  IMAD.HI.U32 R2, R2, R3, RZ ;  /* 0x0000000302027227 */ /* 0x000fc800078e00ff */
[----:B------:R-:W-:-:S05]  /*de20*/  IMAD R3, R2, R6, R3 ;  /* 0x0000000602037224 */ /* 0x000fca00078e0203 */
[----:B------:R-:W-:-:S13]  /*de30*/  ISETP.GT.U32.AND P1, PT, R4, R3, PT ;  /* 0x000000030400720c */ /* 0x000fda0003f24070 */
[----:B------:R-:W-:Y:S02]  /*de40*/  @!P1 IMAD.IADD R3, R3, 0x1, -R4 ;  /* 0x0000000103039824 */ /* 0x000fe400078e0a04 */
[----:B------:R-:W-:Y:S01]  /*de50*/  @!P1 VIADD R2, R2, 0x1 ;  /* 0x0000000102029836 */ /* 0x000fe20000000000 */
[----:B------:R-:W-:Y:S02]  /*de60*/  ISETP.NE.AND P1, PT, R0, RZ, PT ;  /* 0x000000ff0000720c */ /* 0x000fe40003f25270 */
[----:B------:R-:W-:Y:S02]  /*de70*/  ISETP.GE.U32.AND P0, PT, R3, R4, PT ;  /* 0x000000040300720c */ /* 0x000fe40003f06070 */
[----:B------:R-:W-:-:S04]  /*de80*/  LOP3.LUT R3, R17, R0, RZ, 0x3c, !PT ;  /* 0x0000000011037212 */ /* 0x000fc800078e3cff */
[----:B------:R-:W-:-:S07]  /*de90*/  ISETP.GE.AND P2, PT, R3, RZ, PT ;  /* 0x000000ff0300720c */ /* 0x000fce0003f46270 */
[----:B------:R-:W-:-:S06]  /*dea0*/  @P0 VIADD R2, R2, 0x1 ;  /* 0x0000000102020836 */ /* 0x000fcc0000000000 */
[----:B------:R-:W-:Y:S01]  /*deb0*/  @!P2 IMAD.MOV R2, RZ, RZ, -R2 ;  /* 0x000000ffff02a224 */ /* 0x000fe200078e0a02 */
[----:B------:R-:W-:-:S05]  /*dec0*/  @!P1 LOP3.LUT R2, RZ, R0, RZ, 0x33, !PT ;  /* 0x00000000ff029212 */ /* 0x000fca00078e33ff */
[--C-:B------:R-:W-:Y:S02]  /*ded0*/  IMAD.MOV R3, RZ, RZ, -R2.reuse ;  /* 0x000000ffff037224 */ /* 0x100fe400078e0a02 */
[----:B------:R-:W-:Y:S02]  /*dee0*/  IMAD.MOV.U32 R18, RZ, RZ, R2 ;  /* 0x000000ffff127224 */ /* 0x000fe400078e0002 */
[----:B------:R-:W-:Y:S01]  /*def0*/  IMAD R17, R0, R3, R17 ;  /* 0x0000000300117224 */ /* 0x000fe200078e0211 */
[----:B------:R-:W-:Y:S06]  /*df00*/  BRA `(.L_x_440) ;  /* 0x00000000000c7947 */ /* 0x000fec0003800000 */
.L_x_435:
[----:B------:R-:W-:Y:S02]  /*df10*/  IMAD.MOV.U32 R17, RZ, RZ, RZ ;  /* 0x000000ffff117224 */ /* 0x000fe400078e00ff */
[----:B------:R-:W-:Y:S02]  /*df20*/  IMAD.U32 R16, RZ, RZ, UR6 ;  /* 0x00000006ff107e24 */ /* 0x000fe4000f8e00ff */
[----:B------:R-:W-:-:S07]  /*df30*/  IMAD.MOV.U32 R18, RZ, RZ, RZ ;  /* 0x000000ffff127224 */ /* 0x000fce00078e00ff */
.L_x_440:
[----:B------:R-:W-:-:S13]  /*df40*/  ISETP.NE.AND P0, PT, R5, RZ, PT ;  /* 0x000000ff0500720c */ /* 0x000fda0003f05270 */
[----:B------:R-:W0:Y:S01]  /*df50*/  @!P0 S2R R3, SR_CgaCtaId ;  /* 0x0000000000038919 */ /* 0x000e220000008800 */
[----:B------:R-:W-:-:S04]  /*df60*/  @!P0 MOV R0, 0x400 ;  /* 0x0000040000008802 */ /* 0x000fc80000000f00 */
[----:B0-----:R-:W-:-:S05]  /*df70*/  @!P0 LEA R0, R3, R0, 0x18 ;  /* 0x0000000003008211 */ /* 0x001fca00078ec0ff */
[----:B------:R0:W-:Y:S01]  /*df80*/  @!P0 STS.128 [R0+0x388d0], R16 ;  /* 0x0388d01000008388 */ /* 0x0001e20000000c00 */
[----:B------:R-:W-:Y:S06]  /*df90*/  BAR.ARV 0x5, 0x180 ;  /* 0x0146000000007b1d */ /* 0x000fec0000002000 */
.L_x_433:
[----:B0-----:R-:W-:Y:S01]  /*dfa0*/  IMAD.MOV.U32 R0, RZ, RZ, 0x1 ;  /* 0x00000001ff007424 */ /* 0x001fe200078e00ff */
[----:B------:R0:W-:Y:S01]  /*dfb0*/  STL [R1+0x50], RZ ;  /* 0x000050ff01007387 */ /* 0x0001e20000100800 */
[----:B------:R-:W-:Y:S02]  /*dfc0*/  ULDC UR4, c[0x0][0xc3c] ;  /* 0x00030f0000047ab9 */ /* 0x000fe40000000800 */
[----:B-1----:R-:W-:Y:S01]  /*dfd0*/  ISETP.GE.AND P0, PT, R19, UR4, PT ;  /* 0x0000000413007c0c */ /* 0x002fe2000bf06270 */
[----:B------:R0:W-:Y:S04]  /*dfe0*/  STL [R1+0x10], R0 ;  /* 0x0000100001007387 */ /* 0x0001e80000100800 */
[----:B------:R0:W-:Y:S08]  /*dff0*/  STL [R1+0x8], RZ ;  /* 0x000008ff01007387 */ /* 0x0001f00000100800 */
[----:B0-----:R-:W-:Y:S05]  /*e000*/  @P0 BRA `(.L_x_441) ;  /* 0x0000006000280947 */ /* 0x001fea0003800000 */
[----:B------:R-:W0:Y:S01]  /*e010*/  S2R R5, SR_TID.X ;  /* 0x0000000000057919 */ /* 0x000e220000002100 */
[----:B------:R-:W1:Y:S01]  /*e020*/  S2UR UR5, SR_CgaCtaId ;  /* 0x00000000000579c3 */ /* 0x000e620000008800 */
[----:B------:R-:W-:Y:S01]  /*e030*/  UMOV UR4, 0x400 ;  /* 0x0000040000047882 */ /* 0x000fe20000000000 */
[----:B------:R-:W-:Y:S01]  /*e040*/  BSSY B8, `(.L_x_441) ;  /* 0x0000606000087945 */ /* 0x000fe20003800000 */
[----:B------:R-:W-:Y:S01]  /*e050*/  ULDC UR38, c[0x0][0xc] ;  /* 0x0000030000267ab9 */ /* 0x000fe20000000800 */
[----:B------:R-:W-:Y:S01]  /*e060*/  ULDC.64 UR36, c[0x0][0x198] ;  /* 0x0000660000247ab9 */ /* 0x000fe20000000a00 */
[----:B-1----:R-:W-:Y:S01]  /*e070*/  ULEA UR4, UR5, UR4, 0x18 ;  /* 0x0000000405047291 */ /* 0x002fe2000f8ec03f */
[C---:B0-----:R-:W-:Y:S01]  /*e080*/  IMAD.SHL.U32 R0, R5.reuse, 0x8, RZ ;  /* 0x0000000805007824 */ /* 0x041fe200078e00ff */
[----:B------:R-:W-:-:S04]  /*e090*/  LOP3.LUT R4, R5, 0x7f, RZ, 0xc0, !PT ;  /* 0x0000007f05047812 */ /* 0x000fc800078ec0ff */
[C---:B------:R-:W-:Y:S02]  /*e0a0*/  LOP3.LUT R2, R0.reuse, 0x1f8, RZ, 0xc0, !PT ;  /* 0x000001f800027812 */ /* 0x040fe400078ec0ff */
[----:B------:R-:W-:Y:S02]  /*e0b0*/  LOP3.LUT R0, R0, 0x38, RZ, 0xc0, !PT ;  /* 0x0000003800007812 */ /* 0x000fe400078ec0ff */
[----:B------:R-:W-:Y:S01]  /*e0c0*/  LOP3.LUT R3, R2, 0x38, R5, 0x78, !PT ;  /* 0x0000003802037812 */ /* 0x000fe200078e7805 */
[----:B------:R-:W-:-:S05]  /*e0d0*/  IMAD.SHL.U32 R2, R4, 0x8, RZ ;  /* 0x0000000804027824 */ /* 0x000fca00078e00ff */
[----:B------:R-:W-:Y:S01]  /*e0e0*/  LOP3.LUT R3, R3, 0x200, R2, 0xf8, !PT ;  /* 0x0000020003037812 */ /* 0x000fe200078ef802 */
[----:B------:R-:W-:Y:S01]  /*e0f0*/  IMAD.SHL.U32 R2, R5, 0x10, RZ ;  /* 0x0000001005027824 */ /* 0x000fe200078e00ff */
[----:B------:R-:W-:Y:S01]  /*e100*/  SHF.R.U32.HI R5, RZ, 0x3, R4 ;  /* 0x00000003ff057819 */ /* 0x000fe20000011604 */
[----:B------:R-:W-:-:S03]  /*e110*/  IMAD.U32 R4, RZ, RZ, UR4 ;  /* 0x00000004ff047e24 */ /* 0x000fc6000f8e00ff */
[----:B------:R-:W-:Y:S01]  /*e120*/  LOP3.LUT R2, R5, 0x70, R2, 0xf8, !PT ;  /* 0x0000007005027812 */ /* 0x000fe200078ef802 */
[----:B------:R-:W-:Y:S01]  /*e130*/  IMAD R3, R3, 0x2, R4 ;  /* 0x0000000203037824 */ /* 0x000fe200078e0204 */
[----:B------:R-:W-:Y:S01]  /*e140*/  STL [R1+0x4], R4 ;  /* 0x0000040401007387 */ /* 0x000fe20000100800 */
[----:B------:R-:W-:-:S03]  /*e150*/  IMAD.MOV.U32 R2, RZ, RZ, 0x1 ;  /* 0x00000001ff027424 */ /* 0x000fc600078e00ff */
[----:B------:R0:W-:Y:S04]  /*e160*/  STL [R1+0x24], R3 ;  /* 0x0000240301007387 */ /* 0x0001e80000100800 */
[----:B------:R-:W-:Y:S04]  /*e170*/  STL [R1+0x8], RZ ;  /* 0x000008ff01007387 */ /* 0x000fe80000100800 */
[----:B------:R1:W-:Y:S01]  /*e180*/  STL [R1+0x10], R2 ;  /* 0x0000100201007387 */ /* 0x0003e20000100800 */
[----:B0-----:R-:W-:-:S03]  /*e190*/  LOP3.LUT R3, R0, 0x40, RZ, 0xfc, !PT ;  /* 0x0000004000037812 */ /* 0x001fc600078efcff */
[----:B------:R0:W-:Y:S01]  /*e1a0*/  STL [R1+0x50], RZ ;  /* 0x000050ff01007387 */ /* 0x0001e20000100800 */
[C---:B-1----:R-:W-:Y:S02]  /*e1b0*/  LOP3.LUT R2, R0.reuse, 0x80, RZ, 0xfc, !PT ;  /* 0x0000008000027812 */ /* 0x042fe400078efcff */
[----:B------:R-:W-:-:S07]  /*e1c0*/  LOP3.LUT R0, R0, 0xc0, RZ, 0xfc, !PT ;  /* 0x000000c000007812 */ /* 0x000fce00078efcff */
.L_x_554:
[----:B-1----:R-:W1:Y:S01]  /*e1d0*/  LDC.64 R2, c[0x0][0xc88] ;  /* 0x00032200ff027b82 */ /* 0x002e620000000a00 */
[----:B------:R-:W-:Y:S01]  /*e1e0*/  ULDC.64 UR4, c[0x0][0x208] ;  /* 0x0000820000047ab9 */ /* 0x000fe20000000a00 */
[----:B-1----:R-:W-:-:S05]  /*e1f0*/  IMAD.WIDE R2, R19, 0x4, R2 ;  /* 0x0000000413027825 */ /* 0x002fca00078e0202 */
[----:B--2---:R-:W2:Y:S01]  /*e200*/  LDG.E R11, desc[UR4][R2.64] ;  /* 0x00000004020b7981 */ /* 0x004ea2000c1e1900 */
[----:B------:R-:W-:Y:S05]  /*e210*/  YIELD ;  /* 0x0000000000007946 */ /* 0x000fea0003800000 */
[----:B------:R-:W-:Y:S01]  /*e220*/  ULDC.64 UR4, c[0x0][0xa28] ;  /* 0x00028a0000047ab9 */ /* 0x000fe20000000a00 */
[----:B---3--:R-:W-:Y:S01]  /*e230*/  IMAD.MOV.U32 R0, RZ, RZ, RZ ;  /* 0x000000ffff007224 */ /* 0x008fe200078e00ff */
[----:B------:R-:W-:Y:S01]  /*e240*/  ISETP.NE.U32.AND P0, PT, RZ, UR4, PT ;  /* 0x00000004ff007c0c */ /* 0x000fe2000bf05070 */
[----:B------:R-:W-:Y:S01]  /*e250*/  ULDC.64 UR10, c[0x0][0x208] ;  /* 0x00008200000a7ab9 */ /* 0x000fe20000000a00 */
[----:B------:R-:W-:Y:S01]  /*e260*/  IMAD.MOV.U32 R6, RZ, RZ, RZ ;  /* 0x000000ffff067224 */ /* 0x000fe200078e00ff */
[----:B------:R-:W-:Y:S01]  /*e270*/  ULDC.64 UR6, c[0x0][0xa18] ;  /* 0x0002860000067ab9 */ /* 0x000fe20000000a00 */
[----:B------:R-:W-:Y:S01]  /*e280*/  ISETP.NE.AND.EX P0, PT, RZ, UR5, PT, P0 ;  /* 0x00000005ff007c0c */ /* 0x000fe2000bf05300 */
[----:B------:R-:W-:Y:S01]  /*e290*/  ULDC.64 UR8, c[0x0][0xa08] ;  /* 0x0002820000087ab9 */ /* 0x000fe20000000a00 */
[----:B--2---:R-:W-:Y:S01]  /*e2a0*/  SHF.R.S32.HI R4, RZ, 0x1f, R11 ;  /* 0x0000001fff047819 */ /* 0x004fe2000001140b */
[----:B------:R-:W-:-:S10]  /*e2b0*/  IMAD.SHL.U32 R10, R11, 0x4, RZ ;  /* 0x000000040b0a7824 */ /* 0x000fd400078e00ff */
[C---:B------:R-:W-:Y:S01]  /*e2c0*/  @P0 LEA R2, P1, R11.reuse, UR4, 0x2 ;  /* 0x000000040b020c11 */ /* 0x040fe2000f8210ff */
[----:B------:R-:W-:Y:S03]  /*e2d0*/  STL [R1+0x28], R11 ;  /* 0x0000280b01007387 */ /* 0x000fe60000100800 */
[C-C-:B------:R-:W-:Y:S01]  /*e2e0*/  @P0 LEA.HI.X R3, R11.reuse, UR5, R4.reuse, 0x2, P1 ;  /* 0x000000050b030c11 */ /* 0x140fe200088f1404 */
[----:B------:R-:W-:Y:S01]  /*e2f0*/  ULDC.64 UR4, c[0x0][0xa00] ;  /* 0x0002800000047ab9 */ /* 0x000fe20000000a00 */
[----:B------:R-:W-:Y:S01]  /*e300*/  SHF.L.U64.HI R9, R11, 0x2, R4 ;  /* 0x000000020b097819 */ /* 0x000fe20000010204 */
[----:B------:R1:W-:Y:S01]  /*e310*/  STL [R1+0x38], R4 ;  /* 0x0000380401007387 */ /* 0x0003e20000100800 */
[----:B------:R-:W-:-:S03]  /*e320*/  ISETP.NE.U32.AND P1, PT, RZ, UR4, PT ;  /* 0x00000004ff007c0c */ /* 0x000fc6000bf25070 */
[----:B-----5:R2:W5:Y:S01]  /*e330*/  @P0 LDG.E R0, desc[UR10][R2.64] ;  /* 0x0000000a02000981 */ /* 0x020562000c1e1900 */
[----:B------:R-:W-:Y:S01]  /*e340*/  ISETP.NE.AND.EX P1, PT, RZ, UR5, PT, P1 ;  /* 0x00000005ff007c0c */ /* 0x000fe2000bf25310 */
[----:B------:R-:W-:Y:S01]  /*e350*/  IMAD.MOV.U32 R8, RZ, RZ, RZ ;  /* 0x000000ffff087224 */ /* 0x000fe200078e00ff */
[----:B------:R-:W-:Y:S01]  /*e360*/  ISETP.NE.U32.AND P2, PT, RZ, UR6, PT ;  /* 0x00000006ff007c0c */ /* 0x000fe2000bf45070 */
[----:B------:R-:W-:Y:S01]  /*e370*/  STL [R1], R10 ;  /* 0x0000000a01007387 */ /* 0x000fe20000100800 */
[----:B------:R-:W-:Y:S02]  /*e380*/  ISETP.NE.U32.AND P0, PT, RZ, UR8, PT ;  /* 0x00000008ff007c0c */ /* 0x000fe4000bf05070 */
[----:B------:R-:W-:Y:S01]  /*e390*/  ISETP.NE.AND.EX P2, PT, RZ, UR7, PT, P2 ;  /* 0x00000007ff007c0c */ /* 0x000fe2000bf45320 */
[----:B------:R-:W-:Y:S01]  /*e3a0*/  STL [R1+0x1c], R9 ;  /* 0x00001c0901007387 */ /* 0x000fe20000100800 */
[----:B------:R-:W-:Y:S02]  /*e3b0*/  ISETP.NE.AND.EX P0, PT, RZ, UR9, PT, P0 ;  /* 0x00000009ff007c0c */ /* 0x000fe4000bf05300 */
[----:B--2---:R-:W-:-:S02]  /*e3c0*/  IADD3 R2, P3, R10, UR4, RZ ;  /* 0x000000040a027c10 */ /* 0x004fc4000ff7e0ff */
[----:B-1----:R-:W-:Y:S02]  /*e3d0*/  IADD3 R4, P4, R10, UR8, RZ ;  /* 0x000000080a047c10 */ /* 0x002fe4000ff9e0ff */
[C---:B------:R-:W-:Y:S01]  /*e3e0*/  IADD3.X R3, R9.reuse, UR5, RZ, P3, !PT ;  /* 0x0000000509037c10 */ /* 0x040fe20009ffe4ff */
[----:B------:R-:W-:Y:S01]  /*e3f0*/  ULDC UR4, c[0x0][0x288] ;  /* 0x0000a20000047ab9 */ /* 0x000fe20000000800 */
[----:B------:R-:W-:-:S03]  /*e400*/  IADD3.X R5, R9, UR9, RZ, P4, !PT ;  /* 0x0000000909057c10 */ /* 0x000fc6000a7fe4ff */
[----:B------:R-:W2:Y:S01]  /*e410*/  @P1 LDG.E R6, desc[UR10][R2.64] ;  /* 0x0000000a02061981 */ /* 0x000ea2000c1e1900 */
[----:B------:R-:W-:Y:S01]  /*e420*/  IMAD.U32 R12, RZ, RZ, UR4 ;  /* 0x00000004ff0c7e24 */ /* 0x000fe2000f8e00ff */
[----:B------:R-:W-:Y:S02]  /*e430*/  ULDC.64 UR4, c[0x0][0x418] ;  /* 0x0001060000047ab9 */ /* 0x000fe40000000a00 */
[----:B------:R-:W5:Y:S04]  /*e440*/  @P0 LDG.E R8, desc[UR10][R4.64] ;  /* 0x0000000a04080981 */ /* 0x000f68000c1e1900 */
[----:B--2---:R1:W-:Y:S02]  /*e450*/  STL [R1+0x34], R6 ;  /* 0x0000340601007387 */ /* 0x0043e40000100800 */
[----:B-1----:R-:W-:-:S04]  /*e460*/  @P2 IADD3 R6, P3, R10, UR6, RZ ;  /* 0x000000060a062c10 */ /* 0x002fc8000ff7e0ff */
[----:B------:R-:W-:-:S05]  /*e470*/  @P2 IADD3.X R7, R9, UR7, RZ, P3, !PT ;  /* 0x0000000709072c10 */ /* 0x000fca0009ffe4ff */
[----:B------:R1:W2:Y:S01]  /*e480*/  @P2 LDG.E R12, desc[UR10][R6.64] ;  /* 0x0000000a060c2981 */ /* 0x0002a2000c1e1900 */
[----:B------:R-:W-:-:S03]  /*e490*/  UISETP.NE.U32.AND UP0, UPT, UR4, URZ, UPT ;  /* 0x0000003f0400728c */ /* 0x000fc6000bf05070 */
[----:B------:R-:W-:Y:S01]  /*e4a0*/  ULDC UR4, c[0x0][0x424] ;  /* 0x0001090000047ab9 */ /* 0x000fe20000000800 */
[----:B------:R-:W-:-:S03]  /*e4b0*/  UISETP.NE.AND.EX UP0, UPT, UR5, URZ, UPT, UP0 ;  /* 0x0000003f0500728c */ /* 0x000fc6000bf05300 */
[----:B------:R-:W-:Y:S01]  /*e4c0*/  ULDC UR5, c[0x0][0x2f0] ;  /* 0x0000bc0000057ab9 */ /* 0x000fe20000000800 */
[----:B------:R-:W-:-:S04]  /*e4d0*/  USEL UR4, UR4, 0x1, UP0 ;  /* 0x0000000104047887 */ /* 0x000fc80008000000 */
[----:B------:R-:W-:-:S06]  /*e4e0*/  UIMAD UR4, UR4, UR5, URZ ;  /* 0x00000005040472a4 */ /* 0x000fcc000f8e023f */
[----:B-1----:R-:W-:Y:S01]  /*e4f0*/  IMAD.U32 R6, RZ, RZ, UR4 ;  /* 0x00000004ff067e24 */ /* 0x002fe2000f8e00ff */
[----:B--2---:R1:W-:Y:S01]  /*e500*/  STL [R1+0x3c], R12 ;  /* 0x00003c0c01007387 */ /* 0x0043e20000100800 */
[----:B------:R-:W-:Y:S05]  /*e510*/  @P2 BRA `(.L_x_442) ;  /* 0x0000000000182947 */ /* 0x000fea0003800000 */
[----:B------:R-:W-:Y:S05]  /*e520*/  @!P1 BRA `(.L_x_442) ;  /* 0x0000000000149947 */ /* 0x000fea0003800000 */
[----:B------:R-:W-:Y:S02]  /*e530*/  ULDC.64 UR4, c[0x0][0x208] ;  /* 0x0000820000047ab9 */ /* 0x000fe40000000a00 */
[----:B------:R-:W2:Y:S04]  /*e540*/  LDG.E R7, desc[UR4][R2.64] ;  /* 0x0000000402077981 */ /* 0x000ea8000c1e1900 */
[----:B------:R-:W2:Y:S02]  /*e550*/  LDG.E R2, desc[UR4][R2.64+0x4] ;  /* 0x0000040402027981 */ /* 0x000ea4000c1e1900 */
[----:B--2---:R-:W-:-:S05]  /*e560*/  IMAD.IADD R2, R2, 0x1, -R7 ;  /* 0x0000000102027824 */ /* 0x004fca00078e0a07 */
[----:B------:R2:W-:Y:S02]  /*e570*/  STL [R1+0x3c], R2 ;  /* 0x00003c0201007387 */ /* 0x0005e40000100800 */
.L_x_442:
[----:B--2---:R-:W-:Y:S01]  /*e580*/  IMAD.MOV.U32 R2, RZ, RZ, R11 ;  /* 0x000000ffff027224 */ /* 0x004fe200078e000b */
[----:B------:R-:W-:Y:S01]  /*e590*/  ULDC.64 UR4, c[0x0][0xa20] ;  /* 0x0002880000047ab9 */ /* 0x000fe20000000a00 */
[----:B-----5:R-:W-:Y:S01]  /*e5a0*/  IMAD.IADD R3, R8, 0x1, R0 ;  /* 0x0000000108037824 */ /* 0x020fe200078e0200 */
[----:B------:R-:W-:Y:S02]  /*e5b0*/  ISETP.NE.U32.AND P1, PT, RZ, UR4, PT ;  /* 0x00000004ff007c0c */ /* 0x000fe4000bf25070 */
[----:B------:R2:W-:Y:S02]  /*e5c0*/  STL [R1+0xc], R2 ;  /* 0x00000c0201007387 */ /* 0x0005e40000100800 */
[----:B------:R-:W-:Y:S02]  /*e5d0*/  ISETP.NE.AND.EX P1, PT, RZ, UR5, PT, P1 ;  /* 0x00000005ff007c0c */ /* 0x000fe4000bf25310 */
[----:B------:R2:W-:Y:S11]  /*e5e0*/  STL [R1+0x18], R3 ;  /* 0x0000180301007387 */ /* 0x0005f60000100800 */
[----:B--2---:R-:W-:Y:S05]  /*e5f0*/  @!P1 BRA `(.L_x_443) ;  /* 0x0000000000149947 */ /* 0x004fea0003800000 */
[----:B------:R-:W-:Y:S01]  /*e600*/  IADD3 R6, P0, R10, UR4, RZ ;  /* 0x000000040a067c10 */ /* 0x000fe2000ff1e0ff */
[----:B------:R-:W-:-:S03]  /*e610*/  ULDC.64 UR6, c[0x0][0x208] ;  /* 0x0000820000067ab9 */ /* 0x000fc60000000a00 */
[----:B------:R-:W-:-:S05]  /*e620*/  IADD3.X R7, R9, UR5, RZ, P0, !PT ;  /* 0x0000000509077c10 */ /* 0x000fca00087fe4ff */
[----:B------:R2:W5:Y:S01]  /*e630*/  LDG.E R6, desc[UR6][R6.64] ;  /* 0x0000000606067981 */ /* 0x000562000c1e1900 */
[----:B------:R-:W-:Y:S05]  /*e640*/  BRA `(.L_x_444) ;  /* 0x0000000000147947 */ /* 0x000fea0003800000 */
.L_x_443:
[----:B------:R-:W-:Y:S05]  /*e650*/  @!P0 BRA `(.L_x_444) ;  /* 0x0000000000108947 */ /* 0x000fea0003800000 */
[----:B------:R-:W-:Y:S02]  /*e660*/  ULDC.64 UR4, c[0x0][0x208] ;  /* 0x0000820000047ab9 */ /* 0x000fe40000000a00 */
[----:B------:R-:W2:Y:S04]  /*e670*/  LDG.E R6, desc[UR4][R4.64] ;  /* 0x0000000404067981 */ /* 0x000ea8000c1e1900 */
[----:B------:R-:W2:Y:S02]  /*e680*/  LDG.E R4, desc[UR4][R4.64+0x4] ;  /* 0x0000040404047981 */ /* 0x000ea4000c1e1900 */
[----:B--2---:R-:W-:-:S07]  /*e690*/  IMAD.IADD R6, R4, 0x1, -R6 ;  /* 0x0000000104067824 */ /* 0x004fce00078e0a06 */
.L_x_444:
[----:B-----5:R-:W-:Y:S01]  /*e6a0*/  IMAD.IADD R2, R6, 0x1, -R0 ;  /* 0x0000000106027824 */ /* 0x020fe200078e0a00 */
[----:B------:R-:W-:Y:S03]  /*e6b0*/  BSSY B7, `(.L_x_445) ;  /* 0x00004fa000077945 */ /* 0x000fe60003800000 */
[C---:B------:R-:W-:Y:S01]  /*e6c0*/  VIADD R0, R2.reuse, 0x4f ;  /* 0x0000004f02007836 */ /* 0x040fe20000000000 */
[----:B------:R3:W-:Y:S01]  /*e6d0*/  STL [R1+0x40], R2 ;  /* 0x0000400201007387 */ /* 0x0007e20000100800 */
[----:B------:R-:W-:Y:S02]  /*e6e0*/  ISETP.GT.AND P0, PT, R2, RZ, PT ;  /* 0x000000ff0200720c */ /* 0x000fe40003f04270 */
[----:B------:R-:W-:-:S05]  /*e6f0*/  IMAD.HI R0, R0, 0x66666667, RZ ;  /* 0x6666666700007827 */ /* 0x000fca00078e02ff */
[----:B---3--:R-:W-:-:S04]  /*e700*/  SHF.R.U32.HI R2, RZ, 0x1f, R0 ;  /* 0x0000001fff027819 */ /* 0x008fc80000011600 */
[----:B------:R-:W-:-:S05]  /*e710*/  LEA.HI.SX32 R0, R0, R2, 0x1b ;  /* 0x0000000200007211 */ /* 0x000fca00078fdaff */
[----:B------:R3:W-:Y:S01]  /*e720*/  STL [R1+0x30], R0 ;  /* 0x0000300001007387 */ /* 0x0007e20000100800 */
[----:B------:R-:W-:Y:S05]  /*e730*/  @P0 BRA `(.L_x_446) ;  /* 0x0000000000480947 */ /* 0x000fea0003800000 */
[----:B------:R-:W4:Y:S02]  /*e740*/  S2R R3, SR_TID.X ;  /* 0x0000000000037919 */ /* 0x000f240000002100 */
[----:B----4-:R-:W-:-:S04]  /*e750*/  LOP3.LUT R3, R3, 0x7f, RZ, 0xc0, !PT ;  /* 0x0000007f03037812 */ /* 0x010fc800078ec0ff */
[----:B------:R-:W-:-:S13]  /*e760*/  ISETP.NE.AND P0, PT, R3, RZ, PT ;  /* 0x000000ff0300720c */ /* 0x000fda0003f05270 */
[----:B------:R-:W-:Y:S05]  /*e770*/  @P0 BRA `(.L_x_447) ;  /* 0x0000004c00b40947 */ /* 0x000fea0003800000 */
[----:B------:R-:W4:Y:S01]  /*e780*/  S2R R3, SR_LANEID ;  /* 0x0000000000037919 */ /* 0x000f220000000000 */
[----:B------:R-:W-:Y:S01]  /*e790*/  VOTEU.ANY UR4, UPT, PT ;  /* 0x0000000000047886 */ /* 0x000fe200038e0100 */
[----:B------:R-:W5:Y:S01]  /*e7a0*/  LDC.64 R4, c[0x0][0xc60] ;  /* 0x00031800ff047b82 */ /* 0x000f620000000a00 */
[----:B---3--:R-:W4:Y:S01]  /*e7b0*/  FLO.U32 R0, UR4 ;  /* 0x0000000400007d00 */ /* 0x008f2200080e0000 */
[----:B------:R-:W-:-:S07]  /*e7c0*/  ULDC.64 UR6, c[0x0][0x208] ;  /* 0x0000820000067ab9 */ /* 0x000fce0000000a00 */
[----:B------:R-:W5:Y:S01]  /*e7d0*/  POPC R2, UR4 ;  /* 0x0000000400027d09 */ /* 0x000f620008000000 */
[----:B----4-:R-:W-:-:S13]  /*e7e0*/  ISETP.EQ.U32.AND P0, PT, R0, R3, PT ;  /* 0x000000030000720c */ /* 0x010fda0003f02070 */
[----:B-----5:R-:W3:Y:S01]  /*e7f0*/  @P0 ATOMG.E.ADD.STRONG.GPU PT, R5, desc[UR6][R4.64], R2 ;  /* 0x00000002040509a8 */ /* 0x020ee200081ee1c6 */
[----:B------:R-:W4:Y:S02]  /*e800*/  S2R R3, SR_LTMASK ;  /* 0x0000000000037919 */ /* 0x000f240000003900 */
[----:B----4-:R-:W-:-:S06]  /*e810*/  LOP3.LUT R3, R3, UR4, RZ, 0xc0, !PT ;  /* 0x0000000403037c12 */ /* 0x010fcc000f8ec0ff */
[----:B------:R-:W4:Y:S01]  /*e820*/  POPC R3, R3 ;  /* 0x0000000300037309 */ /* 0x000f220000000000 */
[----:B---3--:R-:W4:Y:S02]  /*e830*/  SHFL.IDX PT, R0, R5, R0, 0x1f ;  /* 0x00001f0005007589 */ /* 0x008f2400000e0000 */
[----:B----4-:R-:W-:Y:S01]  /*e840*/  IADD3 R16, R0, UR38, R3 ;  /* 0x0000002600107c10 */ /* 0x010fe2000fffe003 */
[----:B------:R-:W-:Y:S06]  /*e850*/  BRA `(.L_x_447) ;  /* 0x0000004c007c7947 */ /* 0x000fec0003800000 */
.L_x_446:
[----:B---3--:R-:W3:Y:S01]  /*e860*/  LDL R0, [R1+0x4] ;  /* 0x0000040001007983 */ /* 0x008ee20000100800 */
[----:B------:R-:W-:Y:S01]  /*e870*/  BSSY B6, `(.L_x_448) ;  /* 0x0000014000067945 */ /* 0x000fe20003800000 */
[----:B---3--:R-:W-:-:S05]  /*e880*/  VIADD R0, R0, 0x24400 ;  /* 0x0002440000007836 */ /* 0x008fca0000000000 */
[----:B------:R-:W-:-:S13]  /*e890*/  LOP3.LUT P0, RZ, R0, 0x3ff, RZ, 0xc0, !PT ;  /* 0x000003ff00ff7812 */ /* 0x000fda000780c0ff */
[----:B------:R-:W-:Y:S05]  /*e8a0*/  @!P0 BRA `(.L_x_449) ;  /* 0x0000000000408947 */ /* 0x000fea0003800000 */
[----:B------:R-:W-:Y:S01]  /*e8b0*/  MOV R2, 0x0 ;  /* 0x0000000000027802 */ /* 0x000fe20000000f00 */
[----:B------:R-:W-:Y:S01]  /*e8c0*/  ULDC.64 UR6, c[0x4][0xa8] ;  /* 0x01002a0000067ab9 */ /* 0x000fe20000000a00 */
[----:B------:R-:W-:Y:S01]  /*e8d0*/  ULDC.64 UR8, c[0x4][0xb0] ;  /* 0x01002c0000087ab9 */ /* 0x000fe20000000a00 */
[----:B------:R-:W-:Y:S01]  /*e8e0*/  ULDC.64 UR4, c[0x4][0x8] ;  /* 0x0100020000047ab9 */ /* 0x000fe20000000a00 */
[----:B------:R-:W-:Y:S02]  /*e8f0*/  IMAD.U32 R4, RZ, RZ, UR6 ;  /* 0x00000006ff047e24 */ /* 0x000fe4000f8e00ff */
[----:B------:R-:W3:Y:S01]  /*e900*/  LDC.64 R2, c[0x4][R2] ;  /* 0x0100000002027b82 */ /* 0x000ee20000000a00 */
[----:B------:R-:W-:Y:S02]  /*e910*/  IMAD.U32 R5, RZ, RZ, UR7 ;  /* 0x00000007ff057e24 */ /* 0x000fe4000f8e00ff */
[----:B------:R-:W-:Y:S02]  /*e920*/  IMAD.U32 R6, RZ, RZ, UR8 ;  /* 0x00000008ff067e24 */ /* 0x000fe4000f8e00ff */
[----:B--2---:R-:W-:-:S02]  /*e930*/  IMAD.U32 R7, RZ, RZ, UR9 ;  /* 0x00000009ff077e24 */ /* 0x004fc4000f8e00ff */
[----:B------:R-:W-:Y:S02]  /*e940*/  IMAD.U32 R10, RZ, RZ, UR4 ;  /* 0x00000004ff0a7e24 */ /* 0x000fe4000f8e00ff */
[----:B------:R-:W-:Y:S02]  /*e950*/  IMAD.U32 R11, RZ, RZ, UR5 ;  /* 0x00000005ff0b7e24 */ /* 0x000fe4000f8e00ff */
[----:B------:R-:W-:Y:S02]  /*e960*/  IMAD.MOV.U32 R8, RZ, RZ, 0x70 ;  /* 0x00000070ff087424 */ /* 0x000fe400078e00ff */
[----:B-1----:R-:W-:Y:S02]  /*e970*/  IMAD.MOV.U32 R12, RZ, RZ, 0x1 ;  /* 0x00000001ff0c7424 */ /* 0x002fe400078e00ff */
[----:B------:R-:W-:-:S07]  /*e980*/  IMAD.MOV.U32 R13, RZ, RZ, RZ ;  /* 0x000000ffff0d7224 */ /* 0x000fce00078e00ff */
[----:B------:R-:W-:-:S07]  /*e990*/  LEPC R20, `(.L_x_449) ;  /* 0x000000001014794e */ /* 0x000fce0000000000 */
[----:B0--3--:R-:W-:Y:S05]  /*e9a0*/  CALL.ABS.NOINC R2 ;  /* 0x0000000002007343 */ /* 0x009fea0003c00000 */
.L_x_449:
[----:B------:R-:W-:Y:S05]  /*e9b0*/  BSYNC B6 ;  /* 0x0000000000067941 */ /* 0x000fea0003800000 */
.L_x_448:
[----:B------:R-:W3:Y:S01]  /*e9c0*/  LDL R2, [R1+0x4] ;  /* 0x0000040001027983 */ /* 0x000ee20000100800 */
        /* <DEDUP_REMOVED lines=8> */
[----:B------:R3:W4:Y:S01]  /*ea50*/  LDC.64 R2, c[0x4][R0] ;  /* 0x0100000000027b82 */ /* 0x0007220000000a00 */
[----:B------:R-:W-:Y:S02]  /*ea60*/  IMAD.U32 R4, RZ, RZ, UR6 ;  /* 0x00000006ff047e24 */ /* 0x000fe4000f8e00ff */
[----:B------:R-:W-:Y:S02]  /*ea70*/  IMAD.U32 R5, RZ, RZ, UR7 ;  /* 0x00000007ff057e24 */ /* 0x000fe4000f8e00ff */
[----:B------:R-:W-:Y:S02]  /*ea80*/  IMAD.U32 R6, RZ, RZ, UR8 ;  /* 0x00000008ff067e24 */ /* 0x000fe4000f8e00ff */
[----:B--2---:R-:W-:-:S02]  /*ea90*/  IMAD.U32 R7, RZ, RZ, UR9 ;  /* 0x00000009ff077e24 */ /* 0x004fc4000f8e00ff */
[----:B------:R-:W-:Y:S02]  /*eaa0*/  IMAD.U32 R10, RZ, RZ, UR4 ;  /* 0x00000004ff0a7e24 */ /* 0x000fe4000f8e00ff */
[----:B------:R-:W-:Y:S02]  /*eab0*/  IMAD.U32 R11, RZ, RZ, UR5 ;  /* 0x00000005ff0b7e24 */ /* 0x000fe4000f8e00ff */
[----:B------:R-:W-:Y:S02]  /*eac0*/  IMAD.MOV.U32 R8, RZ, RZ, 0x70 ;  /* 0x00000070ff087424 */ /* 0x000fe400078e00ff */
[----:B-1----:R-:W-:Y:S02]  /*ead0*/  IMAD.MOV.U32 R12, RZ, RZ, 0x1 ;  /* 0x00000001ff0c7424 */ /* 0x002fe400078e00ff */
[----:B---3--:R-:W-:-:S07]  /*eae0*/  IMAD.MOV.U32 R13, RZ, RZ, RZ ;  /* 0x000000ffff0d7224 */ /* 0x008fce00078e00ff */
[----:B------:R-:W-:-:S07]  /*eaf0*/  LEPC R20, `(.L_x_452) ;  /* 0x000000001014794e */ /* 0x000fce0000000000 */
[----:B0---4-:R-:W-:Y:S05]  /*eb00*/  CALL.ABS.NOINC R2 ;  /* 0x0000000002007343 */ /* 0x011fea0003c00000 */
.L_x_452:
[----:B------:R-:W-:Y:S01]  /*eb10*/  MOV R2, 0x0 ;  /* 0x0000000000027802 */ /* 0x000fe20000000f00 */
[----:B------:R-:W-:Y:S01]  /*eb20*/  ULDC.64 UR6, c[0x4][0xa8] ;  /* 0x01002a0000067ab9 */ /* 0x000fe20000000a00 */
[----:B------:R-:W-:Y:S01]  /*eb30*/  ULDC.64 UR8, c[0x4][0xb0] ;  /* 0x01002c0000087ab9 */ /* 0x000fe20000000a00 */
[----:B------:R-:W-:Y:S01]  /*eb40*/  ULDC.64 UR4, c[0x4][0x18] ;  /* 0x0100060000047ab9 */ /* 0x000fe20000000a00 */
[----:B------:R-:W-:Y:S02]  /*eb50*/  IMAD.U32 R4, RZ, RZ, UR6 ;  /* 0x00000006ff047e24 */ /* 0x000fe4000f8e00ff */
[----:B------:R-:W0:Y:S01]  /*eb60*/  LDC.64 R2, c[0x4][R2] ;  /* 0x0100000002027b82 */ /* 0x000e220000000a00 */
        /* <DEDUP_REMOVED lines=9> */
[----:B0-----:R-:W-:Y:S05]  /*ec00*/  CALL.ABS.NOINC R2 ;  /* 0x0000000002007343 */ /* 0x001fea0003c00000 */
.L_x_451:
[----:B------:R-:W-:Y:S05]  /*ec10*/  BSYNC B6 ;  /* 0x0000000000067941 */ /* 0x000fea0003800000 */
.L_x_450:
[----:B------:R-:W3:Y:S01]  /*ec20*/  LDL.LU R2, [R1] ;  /* 0x0000000001027983 */ /* 0x000ee20000300800 */
[----:B------:R-:W-:-:S03]  /*ec30*/  ULDC.64 UR4, c[0x0][0x9f8] ;  /* 0x00027e0000047ab9 */ /* 0x000fc60000000a00 */
[----:B------:R-:W4:Y:S04]  /*ec40*/  LDL.LU R4, [R1+0x1c] ;  /* 0x00001c0001047983 */ /* 0x000f280000300800 */
[----:B--2---:R-:W2:Y:S01]  /*ec50*/  LDL R7, [R1+0xc] ;  /* 0x00000c0001077983 */ /* 0x004ea20000100800 */
[----:B------:R-:W-:Y:S01]  /*ec60*/  ISETP.NE.U32.AND P0, PT, RZ, UR4, PT ;  /* 0x00000004ff007c0c */ /* 0x000fe2000bf05070 */
[----:B------:R-:W-:Y:S02]  /*ec70*/  ULDC.64 UR6, c[0x0][0x208] ;  /* 0x0000820000067ab9 */ /* 0x000fe40000000a00 */
[----:B------:R-:W5:Y:S01]  /*ec80*/  LDL R0, [R1+0x30] ;  /* 0x0000300001007983 */ /* 0x000f620000100800 */
[----:B------:R-:W-:-:S13]  /*ec90*/  ISETP.NE.AND.EX P0, PT, RZ, UR5, PT, P0 ;  /* 0x00000005ff007c0c */ /* 0x000fda000bf05300 */
[----:B---3--:R-:W-:-:S04]  /*eca0*/  @P0 IADD3 R2, P1, R2, UR4, RZ ;  /* 0x0000000402020c10 */ /* 0x008fc8000ff3e0ff */
[----:B----4-:R-:W-:Y:S01]  /*ecb0*/  @P0 IADD3.X R3, R4, UR5, RZ, P1, !PT ;  /* 0x0000000504030c10 */ /* 0x010fe20008ffe4ff */
[----:B------:R-:W-:-:S04]  /*ecc0*/  ULDC.64 UR4, c[0x0][0xa08] ;  /* 0x0002820000047ab9 */ /* 0x000fc80000000a00 */
[----:B--2---:R2:W3:Y:S01]  /*ecd0*/  @P0 LDG.E R7, desc[UR6][R2.64] ;  /* 0x0000000602070981 */ /* 0x0044e2000c1e1900 */
[----:B-----5:R-:W-:Y:S01]  /*ece0*/  VIADD R9, R0, 0xffffffff ;  /* 0xffffffff00097836 */ /* 0x020fe20000000000 */
[----:B--2---:R-:W2:Y:S01]  /*ecf0*/  LDC.64 R2, c[0x0][0x418] ;  /* 0x00010600ff027b82 */ /* 0x004ea20000000a00 */
[----:B---3--:R-:W-:Y:S01]  /*ed00*/  SHF.R.S32.HI R8, RZ, 0x1f, R7 ;  /* 0x0000001fff087819 */ /* 0x008fe20000011407 */
[----:B------:R3:W-:Y:S04]  /*ed10*/  @P0 STL [R1+0xc], R7 ;  /* 0x00000c0701000387 */ /* 0x0007e80000100800 */
[----:B------:R3:W-:Y:S04]  /*ed20*/  STL [R1+0x2c], R9 ;  /* 0x00002c0901007387 */ /* 0x0007e80000100800 */
[----:B------:R3:W-:Y:S01]  /*ed30*/  STL [R1+0x1c], R8 ;  /* 0x00001c0801007387 */ /* 0x0007e20000100800 */
[----:B--2---:R-:W-:Y:S01]  /*ed40*/  LOP3.LUT P0, RZ, R2, UR4, RZ, 0xfc, !PT ;  /* 0x0000000402ff7c12 */ /* 0x004fe2000f80fcff */
[----:B------:R-:W-:-:S03]  /*ed50*/  UMOV UR4, 0xffffffff ;  /* 0xffffffff00047882 */ /* 0x000fc60000000000 */
[----:B------:R-:W-:-:S04]  /*ed60*/  LOP3.LUT P0, RZ, R3, UR5, RZ, 0xfc, P0 ;  /* 0x0000000503ff7c12 */ /* 0x000fc8000800fcff */
[----:B------:R-:W-:Y:S01]  /*ed70*/  SEL R0, R7, RZ, !P0 ;  /* 0x000000ff07007207 */ /* 0x000fe20004000000 */
[----:B---3--:R-:W-:Y:S08]  /*ed80*/  BRA.DIV UR4, `(.L_x_453) ;  /* 0x0000005a04307947 */ /* 0x008ff0000b800000 */
[----:B------:R-:W2:Y:S02]  /*ed90*/  S2R R4, SR_TID.X ;  /* 0x0000000000047919 */ /* 0x000ea40000002100 */
[----:B--2---:R-:W-:-:S04]  /*eda0*/  SHF.R.U32.HI R4, RZ, 0x5, R4 ;  /* 0x00000005ff047819 */ /* 0x004fc80000011604 */
[----:B------:R-:W-:-:S05]  /*edb0*/  LOP3.LUT R4, R4, 0x3, RZ, 0xc0, !PT ;  /* 0x0000000304047812 */ /* 0x000fca00078ec0ff */
[----:B------:R2:W3:Y:S02]  /*edc0*/  SHFL.IDX PT, R14, R4, RZ, 0x1f ;  /* 0x00001fff040e7589 */ /* 0x0004e400000e0000 */
.L_x_570:
[----:B------:R-:W-:Y:S01]  /*edd0*/  PLOP3.LUT P1, PT, PT, PT, PT, 0x8, 0x0 ;  /* 0x000000000000781c */ /* 0x000fe20003f2e170 */
[----:B------:R4:W-:Y:S01]  /*ede0*/  STL [R1], R0 ;  /* 0x0000000001007387 */ /* 0x0009e20000100800 */
[----:B---3--:R-:W-:Y:S02]  /*edf0*/  ISETP.NE.AND P0, PT, R14, RZ, PT ;  /* 0x000000ff0e00720c */ /* 0x008fe40003f05270 */
[----:B----4-:R-:W-:-:S05]  /*ee00*/  P2R R0, PR, RZ, 0x2 ;  /* 0x00000002ff007803 */ /* 0x010fca0000000000 */
[----:B------:R3:W-:Y:S06]  /*ee10*/  STL [R1+0x20], R0 ;  /* 0x0000200001007387 */ /* 0x0007ec0000100800 */
[----:B------:R-:W-:Y:S05]  /*ee20*/  @P0 BRA `(.L_x_454) ;  /* 0x00000004005c0947 */ /* 0x000fea0003800000 */
[----:B------:R-:W-:-:S03]  /*ee30*/  UMOV UR4, 0xffffffff ;  /* 0xffffffff00047882 */ /* 0x000fc60000000000 */
[----:B------:R-:W-:Y:S05]  /*ee40*/  BRA.DIV UR4, `(.L_x_455) ;  /* 0x0000005a04347947 */ /* 0x000fea000b800000 */
[----:B------:R-:W-:-:S13]  /*ee50*/  ELECT P6, URZ, PT ;  /* 0x00000000003f782f */ /* 0x000fda00038c0000 */
.L_x_573:
[----:B------:R-:W-:Y:S05]  /*ee60*/  @!P6 BRA `(.L_x_454) ;  /* 0x00000004004ce947 */ /* 0x000fea0003800000 */
[----:B------:R4:W-:Y:S01]  /*ee70*/  STL [R1+0x14], R9 ;  /* 0x0000140901007387 */ /* 0x0009e20000100800 */
[----:B------:R-:W-:-:S04]  /*ee80*/  ISETP.NE.U32.AND P0, PT, R2, RZ, PT ;  /* 0x000000ff0200720c */ /* 0x000fc80003f05070 */
[----:B------:R-:W-:-:S13]  /*ee90*/  ISETP.NE.AND.EX P0, PT, R3, RZ, PT, P0 ;  /* 0x000000ff0300720c */ /* 0x000fda0003f05300 */
[----:B----4-:R-:W-:Y:S05]  /*eea0*/  @!P0 BRA `(.L_x_456) ;  /* 0x0000000000548947 */ /* 0x010fea0003800000 */
[----:B------:R-:W4:Y:S01]  /*eeb0*/  LDC R6, c[0x0][0x43c] ;  /* 0x00010f00ff067b82 */ /* 0x000f220000000800 */
[----:B---3--:R-:W-:Y:S01]  /*eec0*/  IMAD.MOV.U32 R0, RZ, RZ, R9 ;  /* 0x000000ffff007224 */ /* 0x008fe200078e0009 */
[----:B------:R-:W-:Y:S01]  /*eed0*/  ULDC.64 UR4, c[0x0][0x428] ;  /* 0x00010a0000047ab9 */ /* 0x000fe20000000a00 */
[----:B------:R-:W-:Y:S01]  /*eee0*/  ULDC.64 UR6, c[0x0][0x208] ;  /* 0x0000820000067ab9 */ /* 0x000fe20000000a00 */
[----:B----4-:R-:W-:-:S13]  /*eef0*/  ISETP.NE.AND P0, PT, R6, 0x1, PT ;  /* 0x000000010600780c */ /* 0x010fda0003f05270 */
[----:B--2---:R-:W2:Y:S02]  /*ef00*/  @P0 LDC.64 R4, c[0x0][0x440] ;  /* 0x00011000ff040b82 */ /* 0x004ea40000000a00 */
[----:B--2---:R-:W-:-:S05]  /*ef10*/  @P0 IMAD.HI.U32 R4, R9, R4, RZ ;  /* 0x0000000409040227 */ /* 0x004fca00078e00ff */
        /* <DEDUP_REMOVED lines=8> */
[----:B--2---:R-:W-:-:S04]  /*efa0*/  IMAD R6, R8, UR4, RZ ;  /* 0x0000000408067c24 */ /* 0x004fc8000f8e02ff */
[----:B------:R-:W-:-:S04]  /*efb0*/  IMAD R0, R7, UR5, R6 ;  /* 0x0000000507007c24 */ /* 0x000fc8000f8e0206 */
[----:B------:R-:W-:-:S05]  /*efc0*/  IMAD.IADD R0, R5, 0x1, R0 ;  /* 0x0000000105007824 */ /* 0x000fca00078e0200 */
[----:B------:R-:W-:-:S05]  /*efd0*/  LEA.HI.X R3, R4, R3, R0, 0x2, P0 ;  /* 0x0000000304037211 */ /* 0x000fca00000f1400 */
[----:B------:R-:W2:Y:S04]  /*efe0*/  LDG.E R0, desc[UR6][R2.64] ;  /* 0x0000000602007981 */ /* 0x000ea8000c1e1900 */
[----:B--2---:R4:W-:Y:S02]  /*eff0*/  STL [R1], R0 ;  /* 0x0000000001007387 */ /* 0x0049e40000100800 */
.L_x_456:
[----:B------:R-:W5:Y:S04]  /*f000*/  LDL R7, [R1+0x4] ;  /* 0x0000040001077983 */ /* 0x000f680000100800 */
[----:B---34-:R-:W5:Y:S04]  /*f010*/  LDL R0, [R1+0x8] ;  /* 0x0000080001007983 */ /* 0x018f680000100800 */
[----:B------:R-:W3:Y:S01]  /*f020*/  LDL R2, [R1+0x10] ;  /* 0x0000100001027983 */ /* 0x000ee20000100800 */
[----:B-----5:R-:W-:Y:S01]  /*f030*/  IMAD R0, R0, 0x8, R7 ;  /* 0x0000000800007824 */ /* 0x020fe200078e0207 */
[----:B---3--:R-:W-:-:S04]  /*f040*/  SHF.L.U32 R2, R2, 0x1f, RZ ;  /* 0x0000001f02027819 */ /* 0x008fc800000006ff */
[----:B------:R-:W3:Y:S02]  /*f050*/  SYNCS.PHASECHK.TRANS64.TRYWAIT P0, [R0+URZ+0x38840], R2 ;  /* 0x03884002000075a7 */ /* 0x000ee4000800017f */
[----:B---3--:R-:W-:Y:S05]  /*f060*/  @!P0 BRA `(.L_x_457) ;  /* 0x0000005400cc8947 */ /* 0x008fea0003800000 */
.L_x_574:
[----:B------:R-:W4:Y:S02]  /*f070*/  S2R R3, SR_TID.X ;  /* 0x0000000000037919 */ /* 0x000f240000002100 */
[----:B----4-:R-:W-:-:S04]  /*f080*/  LOP3.LUT R3, R3, 0x7f, RZ, 0xc0, !PT ;  /* 0x0000007f03037812 */ /* 0x010fc800078ec0ff */
[----:B------:R-:W-:-:S13]  /*f090*/  ISETP.NE.AND P0, PT, R3, RZ, PT ;  /* 0x000000ff0300720c */ /* 0x000fda0003f05270 */
[----:B------:R-:W-:Y:S05]  /*f0a0*/  @P0 BRA `(.L_x_458) ;  /* 0x00000000001c0947 */ /* 0x000fea0003800000 */
[----:B------:R-:W4:Y:S01]  /*f0b0*/  S2R R3, SR_TID.X ;  /* 0x0000000000037919 */ /* 0x000f220000002100 */
[----:B---3--:R-:W-:-:S04]  /*f0c0*/  IMAD.MOV.U32 R2, RZ, RZ, 0xa000 ;  /* 0x0000a000ff027424 */ /* 0x008fc800078e00ff */
[----:B------:R3:W-:Y:S01]  /*f0d0*/  SYNCS.ARRIVE.TRANS64 RZ, [R0+URZ+0x38830], R2 ;  /* 0x0388300200ff79a7 */ /* 0x0007e2000800003f */
[----:B----4-:R-:W-:-:S04]  /*f0e0*/  LOP3.LUT R3, R3, 0x1f, RZ, 0xc0, !PT ;  /* 0x0000001f03037812 */ /* 0x010fc800078ec0ff */
[----:B------:R-:W-:-:S13]  /*f0f0*/  ISETP.NE.AND P0, PT, R3, RZ, PT ;  /* 0x000000ff0300720c */ /* 0x000fda0003f05270 */
[----:B---3--:R-:W-:Y:S05]  /*f100*/  @!P0 BRA `(.L_x_458) ;  /* 0x0000000000048947 */ /* 0x008fea0003800000 */
[----:B------:R-:W-:Y:S01]  /*f110*/  BPT.TRAP 0x1 ;  /* 0x000000040000795c */ /* 0x000fe20000300000 */
.L_x_458:
[----:B------:R-:W4:Y:S04]  /*f120*/  LDL R6, [R1+0x4] ;  /* 0x0000040001067983 */ /* 0x000f280000100800 */
[----:B------:R-:W4:Y:S04]  /*f130*/  LDL R5, [R1+0x8] ;  /* 0x0000080001057983 */ /* 0x000f280000100800 */
[----:B--2---:R-:W2:Y:S04]  /*f140*/  LDL R4, [R1+0x14] ;  /* 0x0000140001047983 */ /* 0x004ea80000100800 */
[----:B------:R-:W5:Y:S04]  /*f150*/  LDL R3, [R1+0x18] ;  /* 0x0000180001037983 */ /* 0x000f680000100800 */
[----:B---3--:R-:W3:Y:S01]  /*f160*/  LDL R2, [R1] ;  /* 0x0000000001027983 */ /* 0x008ee20000100800 */
[----:B------:R-:W-:Y:S01]  /*f170*/  R2UR UR9, R0 ;  /* 0x00000000000972ca */ /* 0x000fe200000e0000 */
[----:B------:R-:W-:Y:S01]  /*f180*/  UIADD3 UR4, UP0, UR36, 0x370, URZ ;  /* 0x0000037024047890 */ /* 0x000fe2000ff1e03f */
[----:B------:R-:W-:Y:S01]  /*f190*/  R2UR UR12, R18 ;  /* 0x00000000120c72ca */ /* 0x000fe200000e0000 */
[----:B------:R-:W-:Y:S01]  /*f1a0*/  UMOV UR10, URZ ;  /* 0x0000003f000a7c82 */ /* 0x000fe20008000000 */
[----:B------:R-:W-:Y:S01]  /*f1b0*/  UMOV UR6, 0x0 ;  /* 0x0000000000067882 */ /* 0x000fe20000000000 */
[----:B------:R-:W-:Y:S01]  /*f1c0*/  UMOV UR7, 0x14f00000 ;  /* 0x14f0000000077882 */ /* 0x000fe20000000000 */
[----:B------:R-:W-:Y:S01]  /*f1d0*/  UMOV UR16, 0x40 ;  /* 0x0000004000107882 */ /* 0x000fe20000000000 */
[----:B------:R-:W-:-:S06]  /*f1e0*/  PLOP3.LUT P0, PT, PT, PT, PT, 0x80, 0x0 ;  /* 0x000000000000781c */ /* 0x000fcc0003f0f070 */
[----:B------:R-:W-:Y:S01]  /*f1f0*/  UIADD3 UR9, UR9, 0x38830, URZ ;  /* 0x0003883009097890 */ /* 0x000fe2000fffe03f */
[----:B----4-:R-:W-:Y:S01]  /*f200*/  IMAD R0, R5, 0xa000, R6 ;  /* 0x0000a00005007824 */ /* 0x010fe200078e0206 */
[----:B--2---:R-:W-:-:S04]  /*f210*/  R2UR UR11, R4 ;  /* 0x00000000040b72ca */ /* 0x004fc800000e0000 */
[----:B------:R-:W-:Y:S02]  /*f220*/  R2UR UR14, R0 ;  /* 0x00000000000e72ca */ /* 0x000fe400000e0000 */
[----:B-----5:R-:W-:Y:S02]  /*f230*/  R2UR UR5, R3 ;  /* 0x00000000030572ca */ /* 0x020fe400000e0000 */
[----:B------:R-:W-:Y:S02]  /*f240*/  P2R R0, PR, RZ, 0x1 ;  /* 0x00000001ff007803 */ /* 0x000fe40000000000 */
[----:B---3--:R-:W-:-:S03]  /*f250*/  R2UR UR13, R2 ;  /* 0x00000000020d72ca */ /* 0x008fc600000e0000 */
[----:B------:R4:W-:Y:S04]  /*f260*/  STL [R1+0x20], R0 ;  /* 0x0000200001007387 */ /* 0x0009e80000100800 */
[----:B------:R-:W-:Y:S02]  /*f270*/  UIADD3 UR8, UR14, 0x24400, URZ ;  /* 0x000244000e087890 */ /* 0x000fe4000fffe03f */
[----:B------:R-:W-:Y:S02]  /*f280*/  UIMAD UR11, UR11, 0x50, UR5 ;  /* 0x000000500b0b78a4 */ /* 0x000fe4000f8e0205 */
[----:B------:R-:W-:Y:S02]  /*f290*/  UIADD3.X UR5, URZ, UR37, URZ, UP0, !UPT ;  /* 0x000000253f057290 */ /* 0x000fe400087fe43f */
[----:B------:R-:W-:-:S02]  /*f2a0*/  UIADD3 UR15, UR14, 0x26c00, URZ ;  /* 0x00026c000e0f7890 */ /* 0x000fc4000fffe03f */
[----:B------:R-:W-:Y:S02]  /*f2b0*/  UIADD3 UR17, UR14, 0x29400, URZ ;  /* 0x000294000e117890 */ /* 0x000fe4000fffe03f */
[----:B------:R-:W-:-:S03]  /*f2c0*/  UIADD3 UR18, UR14, 0x2bc00, URZ ;  /* 0x0002bc000e127890 */ /* 0x000fc6000fffe03f */
[----:B------:R2:W-:Y:S01]  /*f2d0*/  UTMALDG.4D [UR8], [UR4], desc[UR6] ;  /* 0x00000608040075b4 */ /* 0x0005e20008019000 */
[----:B------:R-:W-:Y:S01]  /*f2e0*/  UMOV UR14, 0x80 ;  /* 0x00000080000e7882 */ /* 0x000fe20000000000 */
[----:B--2---:R-:W-:Y:S01]  /*f2f0*/  UMOV UR8, UR15 ;  /* 0x0000000f00087c82 */ /* 0x004fe20008000000 */
[----:B------:R-:W-:Y:S02]  /*f300*/  UMOV UR10, UR16 ;  /* 0x00000010000a7c82 */ /* 0x000fe40008000000 */
[----:B------:R2:W-:Y:S02]  /*f310*/  UTMALDG.4D [UR8], [UR4], desc[UR6] ;  /* 0x00000608040075b4 */ /* 0x0005e40008019000 */
[----:B--2---:R-:W-:Y:S01]  /*f320*/  UMOV UR8, UR17 ;  /* 0x0000001100087c82 */ /* 0x004fe20008000000 */
[----:B------:R-:W-:Y:S01]  /*f330*/  UMOV UR10, UR14 ;  /* 0x0000000e000a7c82 */ /* 0x000fe20008000000 */
[----:B------:R-:W-:Y:S01]  /*f340*/  UMOV UR14, 0xc0 ;  /* 0x000000c0000e7882 */ /* 0x000fe20000000000 */
[----:B------:R2:W-:Y:S02]  /*f350*/  UTMALDG.4D [UR8], [UR4], desc[UR6] ;  /* 0x00000608040075b4 */ /* 0x0005e40008019000 */
[----:B--2---:R-:W-:Y:S01]  /*f360*/  UMOV UR8, UR18 ;  /* 0x0000001200087c82 */ /* 0x004fe20008000000 */
[----:B------:R-:W-:-:S02]  /*f370*/  UMOV UR10, UR14 ;  /* 0x0000000e000a7c82 */ /* 0x000fc40008000000 */
[----:B------:R4:W-:Y:S02]  /*f380*/  UTMALDG.4D [UR8], [UR4], desc[UR6] ;  /* 0x00000608040075b4 */ /* 0x0009e40008019000 */
[----:B----4-:R-:W-:Y:S01]  /*f390*/  NOP ;  /* 0x0000000000007918 */ /* 0x010fe20000000000 */
.L_x_454:
[----:B------:R-:W4:Y:S04]  /*f3a0*/  LDL R2, [R1+0x4] ;  /* 0x0000040001027983 */ /* 0x000f280000100800 */
[----:B------:R-:W3:Y:S04]  /*f3b0*/  LDL.LU R3, [R1+0x34] ;  /* 0x0000340001037983 */ /* 0x000ee80000300800 */
[----:B------:R-:W5:Y:S04]  /*f3c0*/  LDL.LU R5, [R1+0x28] ;  /* 0x0000280001057983 */ /* 0x000f680000300800 */
[----:B--2---:R-:W2:Y:S01]  /*f3d0*/  LDL.LU R4, [R1+0x38] ;  /* 0x0000380001047983 */ /* 0x004ea20000300800 */
[----:B------:R-:W-:Y:S05]  /*f3e0*/  WARPSYNC.ALL ;  /* 0x0000000000007948 */ /* 0x000fea0003800000 */
[----:B------:R-:W-:Y:S01]  /*f3f0*/  ULDC.64 UR4, c[0x0][0x298] ;  /* 0x0000a60000047ab9 */ /* 0x000fe20000000a00 */
[----:B------:R-:W-:Y:S01]  /*f400*/  ULDC.64 UR6, c[0x0][0xa00] ;  /* 0x0002800000067ab9 */ /* 0x000fe20000000a00 */
[----:B------:R-:W-:Y:S01]  /*f410*/  BSSY B6, `(.L_x_459) ;  /* 0x0000024000067945 */ /* 0x000fe20003800000 */
[----:B------:R-:W-:Y:S01]  /*f420*/  BAR.SYNC.DEFER_BLOCKING 0x8, 0x180 ;  /* 0x0206000000007b1d */ /* 0x000fe20000010000 */
[----:B------:R-:W-:-:S04]  /*f430*/  ISETP.NE.U32.AND P0, PT, RZ, UR6, PT ;  /* 0x00000006ff007c0c */ /* 0x000fc8000bf05070 */
[----:B------:R-:W-:Y:S01]  /*f440*/  ISETP.NE.AND.EX P0, PT, RZ, UR7, PT, P0 ;  /* 0x00000007ff007c0c */ /* 0x000fe2000bf05300 */
[----:B----4-:R-:W-:Y:S01]  /*f450*/  VIADD R2, R2, 0x14400 ;  /* 0x0001440002027836 */ /* 0x010fe20000000000 */
[----:B---3--:R-:W-:-:S04]  /*f460*/  SHF.R.S32.HI R0, RZ, 0x1f, R3 ;  /* 0x0000001fff007819 */ /* 0x008fc80000011403 */
[----:B------:R-:W-:Y:S02]  /*f470*/  LOP3.LUT P1, RZ, R2, 0x3ff, RZ, 0xc0, !PT ;  /* 0x000003ff02ff7812 */ /* 0x000fe4000782c0ff */
[----:B-----5:R-:W-:Y:S01]  /*f480*/  SEL R5, R5, RZ, !P0 ;  /* 0x000000ff05057207 */ /* 0x020fe20004000000 */
[----:B------:R-:W-:Y:S01]  /*f490*/  IMAD R0, R0, UR4, RZ ;  /* 0x0000000400007c24 */ /* 0x000fe2000f8e02ff */
[----:B--2---:R-:W-:-:S03]  /*f4a0*/  SEL R4, R4, RZ, !P0 ;  /* 0x000000ff04047207 */ /* 0x004fc60004000000 */
[C---:B------:R-:W-:Y:S02]  /*f4b0*/  IMAD R0, R3.reuse, UR5, R0 ;  /* 0x0000000503007c24 */ /* 0x040fe4000f8e0200 */
[----:B------:R-:W-:-:S05]  /*f4c0*/  IMAD.WIDE.U32 R2, R3, UR4, RZ ;  /* 0x0000000403027c25 */ /* 0x000fca000f8e00ff */
[----:B------:R2:W-:Y:S04]  /*f4d0*/  STL.64 [R1+0x48], R2 ;  /* 0x0000480201007387 */ /* 0x0005e80000100a00 */
[----:B------:R3:W-:Y:S04]  /*f4e0*/  STL [R1+0x28], R5 ;  /* 0x0000280501007387 */ /* 0x0007e80000100800 */
[----:B------:R3:W-:Y:S01]  /*f4f0*/  STL [R1+0x54], R4 ;  /* 0x0000540401007387 */ /* 0x0007e20000100800 */
[----:B--2---:R-:W-:Y:S01]  /*f500*/  IMAD.IADD R2, R3, 0x1, R0 ;  /* 0x0000000103027824 */ /* 0x004fe200078e0200 */
[----:B------:R-:W-:-:S05]  /*f510*/  SHF.R.S32.HI R0, RZ, 0x1f, R18 ;  /* 0x0000001fff007819 */ /* 0x000fca0000011412 */
[----:B------:R3:W-:Y:S04]  /*f520*/  STL [R1+0x38], R0 ;  /* 0x0000380001007387 */ /* 0x0007e80000100800 */
[----:B------:R3:W-:Y:S01]  /*f530*/  STL [R1+0x34], R2 ;  /* 0x0000340201007387 */ /* 0x0007e20000100800 */
[----:B------:R-:W-:Y:S05]  /*f540*/  @!P1 BRA `(.L_x_460) ;  /* 0x0000000000409947 */ /* 0x000fea0003800000 */
[----:B---3--:R-:W-:Y:S01]  /*f550*/  MOV R2, 0x0 ;  /* 0x0000000000027802 */ /* 0x008fe20000000f00 */
        /* <DEDUP_REMOVED lines=11> */
[----:B-1----:R-:W-:Y:S02]  /*f610*/  IMAD.MOV.U32 R12, RZ, RZ, 0x1 ;  /* 0x00000001ff0c7424 */ /* 0x002fe400078e00ff */
[----:B------:R-:W-:-:S07]  /*f620*/  IMAD.MOV.U32 R13, RZ, RZ, RZ ;  /* 0x000000ffff0d7224 */ /* 0x000fce00078e00ff */
[----:B------:R-:W-:-:S07]  /*f630*/  LEPC R20, `(.L_x_460) ;  /* 0x000000001014794e */ /* 0x000fce0000000000 */
[----:B0-2---:R-:W-:Y:S05]  /*f640*/  CALL.ABS.NOINC R2 ;  /* 0x0000000002007343 */ /* 0x005fea0003c00000 */
.L_x_460:
[----:B------:R-:W-:Y:S05]  /*f650*/  BSYNC B6 ;  /* 0x0000000000067941 */ /* 0x000fea0003800000 */
.L_x_459:
[----:B---3--:R-:W2:Y:S01]  /*f660*/  LDL.LU R4, [R1+0x34] ;  /* 0x0000340001047983 */ /* 0x008ea20000300800 */
[----:B------:R-:W3:Y:S01]  /*f670*/  LDC R7, c[0x0][0x448] ;  /* 0x00011200ff077b82 */ /* 0x000ee20000000800 */
[----:B------:R-:W-:Y:S01]  /*f680*/  ULDC.64 UR4, c[0x0][0x2d8] ;  /* 0x0000b60000047ab9 */ /* 0x000fe20000000a00 */
[----:B------:R-:W-:Y:S01]  /*f690*/  IMAD.SHL.U32 R17, R17, 0x80, RZ ;  /* 0x0000008011117824 */ /* 0x000fe200078e00ff */
[----:B------:R-:W2:Y:S01]  /*f6a0*/  LDL.LU.64 R2, [R1+0x48] ;  /* 0x0000480001027983 */ /* 0x000ea20000300a00 */
[----:B------:R-:W-:-:S03]  /*f6b0*/  ULDC.64 UR6, c[0x0][0x280] ;  /* 0x0000a00000067ab9 */ /* 0x000fc60000000a00 */
[----:B------:R-:W4:Y:S04]  /*f6c0*/  LDL.LU R0, [R1+0x38] ;  /* 0x0000380001007983 */ /* 0x000f280000300800 */
[----:B------:R-:W4:Y:S04]  /*f6d0*/  LDL.LU R6, [R1+0x54] ;  /* 0x0000540001067983 */ /* 0x000f280000300800 */
[----:B------:R-:W4:Y:S01]  /*f6e0*/  LDL.LU R5, [R1+0x28] ;  /* 0x0000280001057983 */ /* 0x000f220000300800 */
[----:B------:R-:W0:Y:S01]  /*f6f0*/  S2R R9, SR_TID.X ;  /* 0x0000000000097919 */ /* 0x000e220000002100 */
[----:B------:R-:W1:Y:S01]  /*f700*/  S2R R8, SR_TID.X ;  /* 0x0000000000087919 */ /* 0x000e620000002100 */
[----:B---3--:R-:W-:Y:S01]  /*f710*/  ISETP.NE.AND P0, PT, R7, 0x1, PT ;  /* 0x000000010700780c */ /* 0x008fe20003f05270 */
[----:B0-----:R-:W-:-:S02]  /*f720*/  IMAD.SHL.U32 R9, R9, 0x8, RZ ;  /* 0x0000000809097824 */ /* 0x001fc400078e00ff */
[----:B-1----:R-:W-:-:S03]  /*f730*/  IMAD.SHL.U32 R10, R8, 0x8, RZ ;  /* 0x00000008080a7824 */ /* 0x002fc600078e00ff */
[----:B------:R-:W-:-:S04]  /*f740*/  LOP3.LUT R9, R9, 0x38, RZ, 0xc0, !PT ;  /* 0x0000003809097812 */ /* 0x000fc800078ec0ff */
[C---:B------:R-:W-:Y:S02]  /*f750*/  LOP3.LUT R12, R9.reuse, 0x40, RZ, 0xfc, !PT ;  /* 0x00000040090c7812 */ /* 0x040fe400078efcff */
[C---:B------:R-:W-:Y:S02]  /*f760*/  LOP3.LUT R11, R9.reuse, 0x80, RZ, 0xfc, !PT ;  /* 0x00000080090b7812 */ /* 0x040fe400078efcff */
[----:B------:R-:W-:Y:S02]  /*f770*/  LOP3.LUT R9, R9, 0xc0, RZ, 0xfc, !PT ;  /* 0x000000c009097812 */ /* 0x000fe400078efcff */
[----:B------:R-:W-:Y:S01]  /*f780*/  LOP3.LUT R10, R10, 0x38, RZ, 0xc0, !PT ;  /* 0x000000380a0a7812 */ /* 0x000fe200078ec0ff */
[----:B--2---:R-:W-:Y:S02]  /*f790*/  IMAD.MOV.U32 R3, RZ, RZ, R4 ;  /* 0x000000ffff037224 */ /* 0x004fe400078e0004 */
[----:B------:R-:W0:Y:S01]  /*f7a0*/  S2R R4, SR_TID.X ;  /* 0x0000000000047919 */ /* 0x000e220000002100 */
[----:B----4-:R-:W-:-:S02]  /*f7b0*/  IMAD R0, R0, UR4, RZ ;  /* 0x0000000400007c24 */ /* 0x010fc4000f8e02ff */
[----:B------:R-:W-:-:S04]  /*f7c0*/  IMAD.WIDE.U32 R2, R18, UR4, R2 ;  /* 0x0000000412027c25 */ /* 0x000fc8000f8e0002 */
[----:B------:R-:W-:Y:S01]  /*f7d0*/  IMAD R0, R18, UR5, R0 ;  /* 0x0000000512007c24 */ /* 0x000fe2000f8e0200 */
[----:B------:R-:W-:-:S03]  /*f7e0*/  ULDC.64 UR4, c[0x0][0x2e0] ;  /* 0x0000b80000047ab9 */ /* 0x000fc60000000a00 */
[----:B------:R-:W-:Y:S02]  /*f7f0*/  IMAD.IADD R3, R3, 0x1, R0 ;  /* 0x0000000103037824 */ /* 0x000fe400078e0200 */
[----:B------:R-:W-:Y:S02]  /*f800*/  IMAD R0, R6, UR4, RZ ;  /* 0x0000000406007c24 */ /* 0x000fe4000f8e02ff */
[C---:B------:R-:W-:Y:S01]  /*f810*/  IMAD.WIDE.U32 R2, R5.reuse, UR4, R2 ;  /* 0x0000000405027c25 */ /* 0x040fe2000f8e0002 */
[----:B------:R-:W1:Y:S03]  /*f820*/  @P0 LDC R6, c[0x0][0x450] ;  /* 0x00011400ff060b82 */ /* 0x000e660000000800 */
[----:B------:R-:W-:Y:S01]  /*f830*/  IMAD R0, R5, UR5, R0 ;  /* 0x0000000505007c24 */ /* 0x000fe2000f8e0200 */
[----:B------:R-:W-:-:S03]  /*f840*/  ULDC.64 UR4, c[0x0][0x2d0] ;  /* 0x0000b40000047ab9 */ /* 0x000fc60000000a00 */
[----:B------:R-:W-:Y:S01]  /*f850*/  IMAD.IADD R3, R3, 0x1, R0 ;  /* 0x0000000103037824 */ /* 0x000fe200078e0200 */
[C---:B0-----:R-:W-:Y:S01]  /*f860*/  LOP3.LUT R5, R4.reuse, 0x7f, RZ, 0xc0, !PT ;  /* 0x0000007f04057812 */ /* 0x041fe200078ec0ff */
[----:B------:R-:W-:-:S03]  /*f870*/  IMAD.SHL.U32 R4, R4, 0x10, RZ ;  /* 0x0000001004047824 */ /* 0x000fc600078e00ff */
[----:B------:R-:W-:-:S04]  /*f880*/  SHF.R.U32.HI R5, RZ, 0x3, R5 ;  /* 0x00000003ff057819 */ /* 0x000fc80000011605 */
[----:B------:R-:W-:Y:S02]  /*f890*/  LOP3.LUT R4, R5, 0x70, R4, 0xf8, !PT ;  /* 0x0000007005047812 */ /* 0x000fe400078ef804 */
[----:B------:R-:W0:Y:S02]  /*f8a0*/  @P0 LDC R5, c[0x0][0x44c] ;  /* 0x00011300ff050b82 */ /* 0x000e240000000800 */
[----:B------:R-:W-:-:S05]  /*f8b0*/  LOP3.LUT R0, R4, R17, RZ, 0xfc, !PT ;  /* 0x0000001104007212 */ /* 0x000fca00078efcff */
[----:B------:R-:W-:Y:S02]  /*f8c0*/  IMAD.MOV.U32 R4, RZ, RZ, R0 ;  /* 0x000000ffff047224 */ /* 0x000fe400078e0000 */
[----:B0-----:R-:W-:-:S05]  /*f8d0*/  @P0 IMAD.HI.U32 R5, R0, R5, RZ ;  /* 0x0000000500050227 */ /* 0x001fca00078e00ff */
[----:B-1----:R-:W-:-:S05]  /*f8e0*/  @P0 SHF.R.U32.HI R4, RZ, R6, R5 ;  /* 0x00000006ff040219 */ /* 0x002fca0000011605 */
[----:B------:R-:W-:Y:S02]  /*f8f0*/  IMAD.MOV R5, RZ, RZ, -R4 ;  /* 0x000000ffff057224 */ /* 0x000fe400078e0a04 */
[----:B------:R-:W-:-:S04]  /*f900*/  IMAD.WIDE.U32 R2, R4, UR4, R2 ;  /* 0x0000000404027c25 */ /* 0x000fc8000f8e0002 */
[----:B------:R-:W-:Y:S01]  /*f910*/  IMAD R0, R7, R5, R0 ;  /* 0x0000000507007224 */ /* 0x000fe200078e0200 */
[----:B------:R-:W-:-:S05]  /*f920*/  SHF.R.S32.HI R5, RZ, 0x1f, R4 ;  /* 0x0000001fff057819 */ /* 0x000fca0000011404 */
[----:B------:R-:W-:-:S04]  /*f930*/  IMAD R5, R5, UR4, RZ ;  /* 0x0000000405057c24 */ /* 0x000fc8000f8e02ff */
[----:B------:R-:W-:Y:S01]  /*f940*/  IMAD R4, R4, UR5, R5 ;  /* 0x0000000504047c24 */ /* 0x000fe2000f8e0205 */
[----:B------:R-:W-:-:S03]  /*f950*/  ULDC.64 UR4, c[0x0][0x2c8] ;  /* 0x0000b20000047ab9 */ /* 0x000fc60000000a00 */
[----:B------:R-:W-:Y:S01]  /*f960*/  IMAD.IADD R3, R3, 0x1, R4 ;  /* 0x0000000103037824 */ /* 0x000fe200078e0204 */
[----:B------:R-:W-:Y:S01]  /*f970*/  SHF.R.S32.HI R4, RZ, 0x1f, R0 ;  /* 0x0000001fff047819 */ /* 0x000fe20000011400 */
[----:B------:R-:W-:-:S04]  /*f980*/  IMAD.WIDE.U32 R2, R0, UR4, R2 ;  /* 0x0000000400027c25 */ /* 0x000fc8000f8e0002 */
[----:B------:R-:W-:Y:S01]  /*f990*/  IMAD R4, R4, UR4, RZ ;  /* 0x0000000404047c24 */ /* 0x000fe2000f8e02ff */
[----:B------:R-:W-:Y:S02]  /*f9a0*/  ULDC UR4, c[0x0][0x2b8] ;  /* 0x0000ae0000047ab9 */ /* 0x000fe40000000800 */
[----:B------:R-:W-:Y:S01]  /*f9b0*/  ISETP.GE.AND P3, PT, R9, UR4, PT ;  /* 0x0000000409007c0c */ /* 0x000fe2000bf66270 */
[----:B------:R-:W-:Y:S01]  /*f9c0*/  IMAD R0, R0, UR5, R4 ;  /* 0x0000000500007c24 */ /* 0x000fe2000f8e0204 */
[----:B------:R0:W5:Y:S01]  /*f9d0*/  LDL R9, [R1+0x24] ;  /* 0x0000240001097983 */ /* 0x0001620000100800 */
[----:B------:R-:W-:Y:S02]  /*f9e0*/  LEA R4, P4, R2, UR6, 0x1 ;  /* 0x0000000602047c11 */ /* 0x000fe4000f8808ff */
[----:B------:R-:W-:Y:S01]  /*f9f0*/  IMAD.IADD R0, R3, 0x1, R0 ;  /* 0x0000000103007824 */ /* 0x000fe200078e0200 */
[----:B------:R-:W-:Y:S02]  /*fa00*/  ISETP.GE.AND P0, PT, R10, UR4, PT ;  /* 0x000000040a007c0c */ /* 0x000fe4000bf06270 */
[----:B------:R-:W-:-:S02]  /*fa10*/  ISETP.GE.AND P1, PT, R12, UR4, PT ;  /* 0x000000040c007c0c */ /* 0x000fc4000bf26270 */
[----:B------:R-:W-:Y:S01]  /*fa20*/  ISETP.GE.AND P2, PT, R11, UR4, PT ;  /* 0x000000040b007c0c */ /* 0x000fe2000bf46270 */
[----:B------:R-:W-:Y:S01]  /*fa30*/  UMOV UR4, 0xffffffff ;  /* 0xffffffff00047882 */ /* 0x000fe20000000000 */
[----:B------:R-:W-:Y:S02]  /*fa40*/  LEA.HI.X R0, R2, UR7, R0, 0x1, P4 ;  /* 0x0000000702007c11 */ /* 0x000fe4000a0f0c00 */
[----:B0-----:R-:W-:Y:S09]  /*fa50*/  BRA.DIV UR4, `(.L_x_461) ;  /* 0x0000004e04647947 */ /* 0x001ff2000b800000 */
[----:B------:R-:W0:Y:S02]  /*fa60*/  S2R R6, SR_TID.X ;  /* 0x0000000000067919 */ /* 0x000e240000002100 */
[----:B0-----:R-:W-:Y:S02]  /*fa70*/  LOP3.LUT R8, R6, 0x7f, RZ, 0xc0, !PT ;  /* 0x0000007f06087812 */ /* 0x001fe400078ec0ff */
[----:B------:R-:W2:Y:S01]  /*fa80*/  LDL.LU R6, [R1+0x3c] ;  /* 0x00003c0001067983 */ /* 0x000ea20000300800 */
[----:B------:R-:W-:Y:S01]  /*fa90*/  ULDC.64 UR4, c[0x0][0x208] ;  /* 0x0000820000047ab9 */ /* 0x000fe20000000a00 */
[----:B------:R-:W-:-:S05]  /*faa0*/  SHF.R.U32.HI R8, RZ, 0x3, R8 ;  /* 0x00000003ff087819 */ /* 0x000fca0000011608 */
[----:B------:R-:W-:Y:S02]  /*fab0*/  IMAD.IADD R2, R8, 0x1, R17 ;  /* 0x0000000108027824 */ /* 0x000fe400078e0211 */
[----:B------:R-:W-:Y:S02]  /*fac0*/  SHFL.IDX PT, R8, R0, 0x6, 0x181f ;  /* 0x00d81f0000087f89 */ /* 0x000fe400000e0000 */
[----:B------:R-:W-:Y:S02]  /*fad0*/  VIADD R5, R2, 0x10 ;  /* 0x0000001002057836 */ /* 0x000fe40000000000 */
[----:B--2---:R-:W-:Y:S02]  /*fae0*/  IMAD R3, R6, R7, RZ ;  /* 0x0000000706037224 */ /* 0x004fe400078e02ff */
[----:B------:R-:W0:Y:S03]  /*faf0*/  SHFL.IDX PT, R7, R4, RZ, 0x181f ;  /* 0x00181fff04077589 */ /* 0x000e2600000e0000 */
[----:B------:R-:W-:Y:S01]  /*fb00*/  ISETP.GE.AND P5, PT, R2, R3, PT ;  /* 0x000000030200720c */ /* 0x000fe20003fa6270 */
[----:B------:R-:W1:-:S12]  /*fb10*/  SHFL.IDX PT, R6, R0, RZ, 0x181f ;  /* 0x00181fff00067589 */ /* 0x000e5800000e0000 */
[----:B0-----:R-:W-:-:S05]  /*fb20*/  @!P5 LEA R7, P4, R10, R7, 0x1 ;  /* 0x000000070a07d211 */ /* 0x001fca00078808ff */
[----:B-1----:R-:W-:-:S05]  /*fb30*/  @!P5 IMAD.X R6, RZ, RZ, R6, P4 ;  /* 0x000000ffff06d224 */ /* 0x002fca00020e0606 */
[----:B------:R-:W-:-:S04]  /*fb40*/  @!P5 LOP3.LUT R7, R7, R6, RZ, 0x3c, !PT ;  /* 0x000000060707d212 */ /* 0x000fc800078e3cff */
[----:B------:R-:W-:-:S04]  /*fb50*/  @!P5 LOP3.LUT R6, R7, R6, RZ, 0x3c, !PT ;  /* 0x000000060706d212 */ /* 0x000fc800078e3cff */
[----:B------:R-:W-:-:S05]  /*fb60*/  @!P5 LOP3.LUT R7, R7, R6, RZ, 0x3c, !PT ;  /* 0x000000060707d212 */ /* 0x000fca00078e3cff */
[----:B-----5:R-:W-:Y:S04]  /*fb70*/  @!P5 LDGSTS.E.BYPASS.LTC128B.128 [R9+0x14400], desc[UR4][R6.64], !P0 ;  /* 0x144000000609dfae */ /* 0x020fe8000c101d44 */
[----:B------:R-:W-:Y:S04]  /*fb80*/  @!P5 LDGSTS.E.BYPASS.LTC128B.128 [R9+0x18400], desc[UR4][R6.64+0x80], !P1 ;  /* 0x184000800609dfae */ /* 0x000fe8000c901d44 */
[----:B------:R-:W-:Y:S04]  /*fb90*/  @!P5 LDGSTS.E.BYPASS.LTC128B.128 [R9+0x1c400], desc[UR4][R6.64+0x100], !P2 ;  /* 0x1c4001000609dfae */ /* 0x000fe8000d101d44 */
[----:B------:R0:W-:Y:S01]  /*fba0*/  @!P5 LDGSTS.E.BYPASS.LTC128B.128 [R9+0x20400], desc[UR4][R6.64+0x180], !P3 ;  /* 0x204001800609dfae */ /* 0x0001e2000d901d44 */
[----:B------:R-:W-:-:S03]  /*fbb0*/  ISETP.GE.AND P5, PT, R5, R3, PT ;  /* 0x000000030500720c */ /* 0x000fc60003fa6270 */
[----:B------:R-:W1:Y:S04]  /*fbc0*/  SHFL.IDX PT, R5, R4, 0x1, 0x181f ;  /* 0x00381f0004057f89 */ /* 0x000e6800000e0000 */
[----:B0-----:R-:W0:Y:S06]  /*fbd0*/  SHFL.IDX PT, R6, R0, 0x1, 0x181f ;  /* 0x00381f0000067f89 */ /* 0x001e2c00000e0000 */
[----:B-1----:R-:W-:-:S05]  /*fbe0*/  @!P5 LEA R5, P4, R10, R5, 0x1 ;  /* 0x000000050a05d211 */ /* 0x002fca00078808ff */
[----:B0-----:R-:W-:-:S04]  /*fbf0*/  @!P5 IMAD.X R6, RZ, RZ, R6, P4 ;  /* 0x000000ffff06d224 */ /* 0x001fc800020e0606 */
[----:B------:R-:W-:Y:S02]  /*fc00*/  @!P5 IMAD.MOV.U32 R7, RZ, RZ, R6 ;  /* 0x000000ffff07d224 */ /* 0x000fe400078e0006 */
[----:B------:R-:W-:Y:S02]  /*fc10*/  @!P5 IMAD.MOV.U32 R6, RZ, RZ, R5 ;  /* 0x000000ffff06d224 */ /* 0x000fe400078e0005 */
[----:B------:R-:W-:-:S03]  /*fc20*/  VIADD R5, R2, 0x20 ;  /* 0x0000002002057836 */ /* 0x000fc60000000000 */
[----:B------:R-:W-:Y:S04]  /*fc30*/  @!P5 LDGSTS.E.BYPASS.LTC128B.128 [R9+0x14c00], desc[UR4][R6.64], !P0 ;  /* 0x14c000000609dfae */ /* 0x000fe8000c101d44 */
        /* <DEDUP_REMOVED lines=53> */
[----:B------:R-:W2:Y:S06]  /*ff90*/  SHFL.IDX PT, R4, R4, 0x7, 0x181f ;  /* 0x00f81f0004047f89 */ /* 0x000eac00000e0000 */
[----:B-1----:R-:W-:-:S05]  /*ffa0*/  @!P5 LEA R5, P4, R10, R5, 0x1 ;  /* 0x000000050a05d211 */ /* 0x002fca00078808ff */
[----:B0-----:R-:W-:-:S04]  /*ffb0*/  @!P5 IMAD.X R6, RZ, RZ, R8, P4 ;  /* 0x000000ffff06d224 */ /* 0x001fc800020e0608 */
[----:B------:R-:W-:Y:S02]  /*ffc0*/  @!P5 IMAD.MOV.U32 R7, RZ, RZ, R6 ;  /* 0x000000ffff07d224 */ /* 0x000fe400078e0006 */
[----:B------:R-:W-:Y:S02]  /*ffd0*/  @!P5 IMAD.MOV.U32 R6, RZ, RZ, R5 ;  /* 0x000000ffff06d224 */ /* 0x000fe400078e0005 */
[----:B------:R0:W1:Y:S04]  /*ffe0*/  SHFL.IDX PT, R5, R0, 0x7, 0x181f ;  /* 0x00f81f0000057f89 */ /* 0x00006800000e0000 */
[----:B------:R0:W-:Y:S04]  /*fff0*/  @!P5 LDGSTS.E.BYPASS.LTC128B.128 [R9+0x17400], desc[UR4][R6.64], !P0 ;  /* 0x174000000609dfae */ /* 0x0001e8000c101d44 */
[----:B------:R0:W-:Y:S04]  /*10000*/  @!P5 LDGSTS.E.BYPASS.LTC128B.128 [R9+0x1b400], desc[UR4][R6.64+0x80], !P1 ;  /* 0x1b4000800609dfae */ /* 0x0001e8000c901d44 */
[----:B------:R0:W-:Y:S04]  /*10010*/  @!P5 LDGSTS.E.BYPASS.LTC128B.128 [R9+0x1f400], desc[UR4][R6.64+0x100], !P2 ;  /* 0x1f4001000609dfae */ /* 0x0001e8000d101d44 */
[----:B--2---:R0:W-:Y:S02]  /*10020*/  @!P5 LDGSTS.E.BYPASS.LTC128B.128 [R9+0x23400], desc[UR4][R6.64+0x180], !P3 ;  /* 0x234001800609dfae */ /* 0x0041e4000d901d44 */
.L_x_591:
[----:B------:R-:W-:Y:S01]  /*10030*/  VIADD R2, R2, 0x70 ;  /* 0x0000007002027836 */ /* 0x000fe20000000000 */
[----:B------:R-:W-:Y:S04]  /*10040*/  BSSY B0, `(.L_x_462) ;  /* 0x000000d000007945 */ /* 0x000fe80003800000 */
[----:B------:R-:W-:-:S13]  /*10050*/  ISETP.GE.AND P4, PT, R2, R3, PT ;  /* 0x000000030200720c */ /* 0x000fda0003f86270 */
[----:B------:R-:W-:Y:S05]  /*10060*/  @P4 BRA `(.L_x_463) ;  /* 0x0000000000284947 */ /* 0x000fea0003800000 */
[----:B------:R-:W-:Y:S01]  /*10070*/  LEA R2, P4, R10, R4, 0x1 ;  /* 0x000000040a027211 */ /* 0x000fe200078808ff */
[----:B------:R-:W-:-:S04]  /*10080*/  ULDC.64 UR4, c[0x0][0x208] ;  /* 0x0000820000047ab9 */ /* 0x000fc80000000a00 */
[----:B-1----:R-:W-:-:S05]  /*10090*/  IMAD.X R3, RZ, RZ, R5, P4 ;  /* 0x000000ffff037224 */ /* 0x002fca00020e0605 */
[----:B------:R-:W-:Y:S01]  /*100a0*/  @!PT LDS RZ, [RZ] ;  /* 0x00000000fffff984 */ /* 0x000fe20000000800 */
[----:B------:R-:W-:Y:S01]  /*100b0*/  @!PT LDS RZ, [RZ] ;  /* 0x00000000fffff984 */ /* 0x000fe20000000800 */
[----:B------:R-:W-:Y:S01]  /*100c0*/  @!PT LDS RZ, [RZ] ;  /* 0x00000000fffff984 */ /* 0x000fe20000000800 */
[----:B------:R2:W-:Y:S04]  /*100d0*/  LDGSTS.E.BYPASS.LTC128B.128 [R9+0x17c00], desc[UR4][R2.64], !P0 ;  /* 0x17c0000002097fae */ /* 0x0005e8000c101d44 */
[----:B------:R2:W-:Y:S04]  /*100e0*/  LDGSTS.E.BYPASS.LTC128B.128 [R9+0x1bc00], desc[UR4][R2.64+0x80], !P1 ;  /* 0x1bc0008002097fae */ /* 0x0005e8000c901d44 */
[----:B------:R2:W-:Y:S04]  /*100f0*/  LDGSTS.E.BYPASS.LTC128B.128 [R9+0x1fc00], desc[UR4][R2.64+0x100], !P2 ;  /* 0x1fc0010002097fae */ /* 0x0005e8000d101d44 */
[----:B------:R2:W-:Y:S02]  /*10100*/  LDGSTS.E.BYPASS.LTC128B.128 [R9+0x23c00], desc[UR4][R2.64+0x180], !P3 ;  /* 0x23c0018002097fae */ /* 0x0005e4000d901d44 */
.L_x_463:
[----:B------:R-:W-:Y:S05]  /*10110*/  BSYNC B0 ;  /* 0x0000000000007941 */ /* 0x000fea0003800000 */
.L_x_462:
[----:B0-2---:R-:W2:Y:S01]  /*10120*/  LDL R9, [R1+0x4] ;  /* 0x0000040001097983 */ /* 0x005ea20000100800 */
[----:B------:R-:W-:Y:S01]  /*10130*/  PLOP3.LUT P0, PT, PT, PT, PT, 0x80, 0x0 ;  /* 0x000000000000781c */ /* 0x000fe20003f0f070 */
[----:B------:R-:W-:Y:S01]  /*10140*/  NOP ;  /* 0x0000000000007918 */ /* 0x000fe20000000000 */
[----:B--2---:R-:W-:-:S11]  /*10150*/  VIADD R6, R9, 0x38800 ;  /* 0x0003880009067836 */ /* 0x004fd60000000000 */
.L_x_464:
[----:B------:R-:W2:Y:S01]  /*10160*/  LDL R2, [R1+0x4] ;  /* 0x0000040001027983 */ /* 0x000ea20000100800 */
[----:B------:R-:W-:Y:S02]  /*10170*/  PLOP3.LUT P1, PT, P1, P0, PT, 0xa2, 0x0 ;  /* 0x000000000000781c */ /* 0x000fe40000f21472 */
[----:B--2---:R-:W-:-:S08]  /*10180*/  @P0 R2UR P1, UR4, R2 ;  /* 0x00000000020402ca */ /* 0x004fd00000020000 */
[----:B------:R-:W-:-:S05]  /*10190*/  @P0 PLOP3.LUT P0, PT, P1, PT, PT, 0x80, 0x0 ;  /* 0x000000000000081c */ /* 0x000fca0000f0f070 */
[----:B------:R-:W-:Y:S01]  /*101a0*/  @!P1 SYNCS.ARRIVE.TRANS64.RED.A0T1 RZ, [UR4+0x38800], RZ ;  /* 0x038800ffffff99a7 */ /* 0x000fe20008200404 */
[----:B------:R-:W-:Y:S07]  /*101b0*/  @!P1 ARRIVES.LDGSTSBAR.64.TRANSCNT [UR4+0x38800] ;  /* 0x03880000ff0099b0 */ /* 0x000fee0008000a84 */
[----:B------:R-:W-:Y:S05]  /*101c0*/  @P0 BRA.U.ANY `(.L_x_464) ;  /* 0xfffffffd00e40947 */ /* 0x000fea000393ffff */
[----:B------:R-:W2:Y:S02]  /*101d0*/  LDL.LU R3, [R1+0x50] ;  /* 0x0000500001037983 */ /* 0x000ea40000300800 */
[----:B--2---:R-:W-:-:S05]  /*101e0*/  VIADD R3, R3, 0x1 ;  /* 0x0000000103037836 */ /* 0x004fca0000000000 */
[----:B------:R0:W-:Y:S01]  /*101f0*/  STL [R1+0x50], R3 ;  /* 0x0000500301007387 */ /* 0x0001e20000100800 */
[----:B------:R-:W-:-:S04]  /*10200*/  LEA.HI R0, R3, R3, RZ, 0x1 ;  /* 0x0000000303007211 */ /* 0x000fc800078f08ff */
[----:B------:R-:W-:-:S05]  /*10210*/  LOP3.LUT R0, R0, 0xfffffffe, RZ, 0xc0, !PT ;  /* 0xfffffffe00007812 */ /* 0x000fca00078ec0ff */
[----:B------:R-:W-:-:S05]  /*10220*/  IMAD.IADD R0, R3, 0x1, -R0 ;  /* 0x0000000103007824 */ /* 0x000fca00078e0a00 */
[----:B------:R-:W-:Y:S01]  /*10230*/  SHF.L.U32 R0, R0, 0x1f, RZ ;  /* 0x0000001f00007819 */ /* 0x000fe200000006ff */
[----:B------:R-:W-:Y:S01]  /*10240*/  NOP ;  /* 0x0000000000007918 */ /* 0x000fe20000000000 */
[----:B------:R0:W-:Y:S01]  /*10250*/  SYNCS.ARRIVE.TRANS64.A1T0 RZ, [R2+URZ+0x38800], RZ ;  /* 0x038800ff02ff79a7 */ /* 0x0001e2000810003f */
[----:B------:R-:W-:Y:S01]  /*10260*/  BSSY B0, `(.L_x_465) ;  /* 0x0000003000007945 */ /* 0x000fe20003800000 */
[----:B------:R-:W2:Y:S03]  /*10270*/  SYNCS.PHASECHK.TRANS64.TRYWAIT P0, [R2+URZ+0x38820], R0 ;  /* 0x03882000020075a7 */ /* 0x000ea6000800017f */
[----:B0-2---:R-:W-:Y:S05]  /*10280*/  @!P0 BRA `(.L_x_466) ;  /* 0x0000005000608947 */ /* 0x005fea0003800000 */
.L_x_592:
[----:B------:R-:W-:Y:S05]  /*10290*/  BSYNC B0 ;  /* 0x0000000000007941 */ /* 0x000fea0003800000 */
.L_x_465:
[----:B0-----:R-:W2:Y:S01]  /*102a0*/  LDL.LU R2, [R1+0x40] ;  /* 0x0000400001027983 */ /* 0x001ea20000300800 */
[----:B------:R-:W-:Y:S01]  /*102b0*/  BSSY B0, `(.L_x_467) ;  /* 0x00002bb000007945 */ /* 0x000fe20003800000 */
[----:B--2---:R-:W-:-:S13]  /*102c0*/  ISETP.GE.AND P0, PT, R2, 0x51, PT ;  /* 0x000000510200780c */ /* 0x004fda0003f06270 */
[----:B------:R-:W-:Y:S05]  /*102d0*/  @!P0 BRA `(.L_x_468) ;  /* 0x0000002800e08947 */ /* 0x000fea0003800000 */
[----:B------:R-:W2:Y:S01]  /*102e0*/  LDL R2, [R1+0x30] ;  /* 0x0000300001027983 */ /* 0x000ea20000100800 */
[----:B------:R-:W-:Y:S01]  /*102f0*/  IMAD.MOV.U32 R0, RZ, RZ, 0x1 ;  /* 0x00000001ff007424 */ /* 0x000fe200078e00ff */
[----:B------:R-:W-:Y:S01]  /*10300*/  BSSY B2, `(.L_x_469) ;  /* 0x00000ef000027945 */ /* 0x000fe20003800000 */
[----:B--2---:R-:W-:-:S05]  /*10310*/  IMAD.MOV R9, RZ, RZ, -R2 ;  /* 0x000000ffff097224 */ /* 0x004fca00078e0a02 */
[----:B------:R-:W-:-:S05]  /*10320*/  VIADDMNMX R9, R9, R0, 0xffffffff, !PT ;  /* 0xffffffff09097446 */ /* 0x000fca0007800100 */
[----:B------:R-:W-:-:S05]  /*10330*/  IMAD.IADD R0, R2, 0x1, R9 ;  /* 0x0000000102007824 */ /* 0x000fca00078e0209 */
[----:B------:R-:W-:-:S04]  /*10340*/  LOP3.LUT R0, R0, 0x1, RZ, 0xc0, !PT ;  /* 0x0000000100007812 */ /* 0x000fc800078ec0ff */
[----:B------:R-:W-:Y:S01]  /*10350*/  ISETP.NE.U32.AND P0, PT, R0, 0x1, PT ;  /* 0x000000010000780c */ /* 0x000fe20003f05070 */
[----:B------:R-:W-:-:S12]  /*10360*/  VIADD R0, R2, 0xfffffffe ;  /* 0xfffffffe02007836 */ /* 0x000fd80000000000 */
[----:B------:R-:W-:Y:S05]  /*10370*/  @P0 BRA `(.L_x_470) ;  /* 0x0000000c009c0947 */ /* 0x000fea0003800000 */
[----:B------:R-:W2:Y:S04]  /*10380*/  LDL R4, [R1+0x20] ;  /* 0x0000200001047983 */ /* 0x000ea80000100800 */
[----:B------:R-:W3:Y:S04]  /*10390*/  LDL R3, [R1+0x8] ;  /* 0x0000080001037983 */ /* 0x000ee80000100800 */
[----:B------:R-:W4:Y:S01]  /*103a0*/  LDL R2, [R1+0x10] ;  /* 0x0000100001027983 */ /* 0x000f220000100800 */
[----:B------:R-:W-:Y:S01]  /*103b0*/  BSSY B1, `(.L_x_471) ;  /* 0x00000df000017945 */ /* 0x000fe20003800000 */
[----:B--2---:R-:W-:Y:S01]  /*103c0*/  ISETP.NE.AND P1, PT, R4, RZ, PT ;  /* 0x000000ff0400720c */ /* 0x004fe20003f25270 */
[----:B---3--:R-:W-:-:S05]  /*103d0*/  VIADD R8, R3, 0x1 ;  /* 0x0000000103087836 */ /* 0x008fca0000000000 */
[----:B------:R-:W-:-:S04]  /*103e0*/  ISETP.NE.AND P0, PT, R8, 0x2, PT ;  /* 0x000000020800780c */ /* 0x000fc80003f05270 */
[----:B------:R-:W-:Y:S02]  /*103f0*/  SEL R10, RZ, 0x1, P0 ;  /* 0x00000001ff0a7807 */ /* 0x000fe40000000000 */
[----:B------:R-:W-:Y:S02]  /*10400*/  SEL R8, R8, RZ, P0 ;  /* 0x000000ff08087207 */ /* 0x000fe40000000000 */
[----:B----4-:R-:W-:Y:S01]  /*10410*/  LOP3.LUT R10, R2, R10, RZ, 0x3c, !PT ;  /* 0x0000000a020a7212 */ /* 0x010fe200078e3cff */
[----:B------:R-:W-:Y:S06]  /*10420*/  @!P1 BRA `(.L_x_472) ;  /* 0x0000000c005c9947 */ /* 0x000fec0003800000 */
[----:B-1----:R0:W5:Y:S01]  /*10430*/  LDL R5, [R1] ;  /* 0x0000000001057983 */ /* 0x0021620000100800 */
[----:B------:R-:W-:Y:S02]  /*10440*/  ULDC.64 UR4, c[0x0][0x418] ;  /* 0x0001060000047ab9 */ /* 0x000fe40000000a00 */
[----:B------:R-:W-:-:S04]  /*10450*/  ISETP.NE.U32.AND P0, PT, RZ, UR4, PT ;  /* 0x00000004ff007c0c */ /* 0x000fc8000bf05070 */
[----:B------:R-:W-:-:S13]  /*10460*/  ISETP.NE.AND.EX P0, PT, RZ, UR5, PT, P0 ;  /* 0x00000005ff007c0c */ /* 0x000fda000bf05300 */
[----:B0-----:R-:W-:Y:S05]  /*10470*/  @!P0 BRA `(.L_x_473) ;  /* 0x0000000000508947 */ /* 0x001fea0003800000 */
[----:B------:R-:W2:Y:S01]  /*10480*/  LDL R11, [R1+0x1c] ;  /* 0x00001c00010b7983 */ /* 0x000ea20000100800 */
[----:B-----5:R-:W0:Y:S01]  /*10490*/  LDC R5, c[0x0][0x43c] ;  /* 0x00010f00ff057b82 */ /* 0x020e220000000800 */
[----:B------:R-:W-:Y:S02]  /*104a0*/  ULDC.64 UR6, c[0x0][0x428] ;  /* 0x00010a0000067ab9 */ /* 0x000fe40000000a00 */
[----:B------:R-:W3:Y:S01]  /*104b0*/  LDL R7, [R1+0xc] ;  /* 0x00000c0001077983 */ /* 0x000ee20000100800 */
        /* <DEDUP_REMOVED lines=8> */
[----:B------:R-:W-:Y:S01]  /*10540*/  SHF.R.S32.HI R3, RZ, 0x1f, R2 ;  /* 0x0000001fff037819 */ /* 0x000fe20000011402 */
[----:B--2---:R-:W-:-:S04]  /*10550*/  IMAD R4, R11, UR6, RZ ;  /* 0x000000060b047c24 */ /* 0x004fc8000f8e02ff */
[C---:B---3--:R-:W-:Y:S02]  /*10560*/  IMAD R4, R7.reuse, UR7, R4 ;  /* 0x0000000707047c24 */ /* 0x048fe4000f8e0204 */
[----:B------:R-:W-:-:S04]  /*10570*/  IMAD.WIDE.U32 R2, R7, UR6, R2 ;  /* 0x0000000607027c25 */ /* 0x000fc8000f8e0002 */
[----:B------:R-:W-:Y:S01]  /*10580*/  IMAD.IADD R3, R4, 0x1, R3 ;  /* 0x0000000104037824 */ /* 0x000fe200078e0203 */
[----:B------:R-:W-:-:S04]  /*10590*/  LEA R4, P0, R2, UR4, 0x2 ;  /* 0x0000000402047c11 */ /* 0x000fc8000f8010ff */
[----:B------:R-:W-:-:S06]  /*105a0*/  LEA.HI.X R5, R2, UR5, R3, 0x2, P0 ;  /* 0x0000000502057c11 */ /* 0x000fcc00080f1403 */
[----:B------:R0:W5:Y:S03]  /*105b0*/  LDG.E R5, desc[UR8][R4.64] ;  /* 0x0000000804057981 */ /* 0x000166000c1e1900 */
.L_x_473:
[----:B------:R-:W2:Y:S01]  /*105c0*/  LDL R2, [R1+0x4] ;  /* 0x0000040001027983 */ /* 0x000ea20000100800 */
[----:B------:R-:W-:Y:S01]  /*105d0*/  BSSY B3, `(.L_x_474) ;  /* 0x0000005000037945 */ /* 0x000fe20003800000 */
[----:B--2---:R-:W-:Y:S01]  /*105e0*/  IMAD R3, R8, 0x8, R2 ;  /* 0x0000000808037824 */ /* 0x004fe200078e0202 */
[----:B------:R-:W-:-:S04]  /*105f0*/  SHF.L.U32 R2, R10, 0x1f, RZ ;  /* 0x0000001f0a027819 */ /* 0x000fc800000006ff */
[----:B------:R-:W1:Y:S02]  /*10600*/  SYNCS.PHASECHK.TRANS64.TRYWAIT P0, [R3+URZ+0x38840], R2 ;  /* 0x03884002030075a7 */ /* 0x000e64000800017f */
[----:B-1----:R-:W-:Y:S05]  /*10610*/  @!P0 BRA `(.L_x_475) ;  /* 0x0000004c00948947 */ /* 0x002fea0003800000 */
.L_x_593:
[----:B------:R-:W-:Y:S05]  /*10620*/  BSYNC B3 ;  /* 0x0000000000037941 */ /* 0x000fea0003800000 */
.L_x_474:
[----:B0-----:R-:W0:Y:S01]  /*10630*/  S2R R4, SR_TID.X ;  /* 0x0000000000047919 */ /* 0x001e220000002100 */
[----:B------:R-:W-:Y:S01]  /*10640*/  BSSY B3, `(.L_x_476) ;  /* 0x000000b000037945 */ /* 0x000fe20003800000 */
[----:B0-----:R-:W-:-:S04]  /*10650*/  LOP3.LUT R4, R4, 0x7f, RZ, 0xc0, !PT ;  /* 0x0000007f04047812 */ /* 0x001fc800078ec0ff */
[----:B------:R-:W-:-:S13]  /*10660*/  ISETP.NE.AND P1, PT, R4, RZ, PT ;  /* 0x000000ff0400720c */ /* 0x000fda0003f25270 */
[----:B------:R-:W-:Y:S05]  /*10670*/  @P1 BRA `(.L_x_477) ;  /* 0x00000000001c1947 */ /* 0x000fea0003800000 */
[----:B------:R-:W0:Y:S01]  /*10680*/  S2R R4, SR_TID.X ;  /* 0x0000000000047919 */ /* 0x000e220000002100 */
[----:B-1----:R-:W-:-:S04]  /*10690*/  IMAD.MOV.U32 R2, RZ, RZ, 0xa000 ;  /* 0x0000a000ff027424 */ /* 0x002fc800078e00ff */
[----:B------:R2:W-:Y:S01]  /*106a0*/  SYNCS.ARRIVE.TRANS64 RZ, [R3+URZ+0x38830], R2 ;  /* 0x0388300203ff79a7 */ /* 0x0005e2000800003f */
[----:B0-----:R-:W-:-:S04]  /*106b0*/  LOP3.LUT R4, R4, 0x1f, RZ, 0xc0, !PT ;  /* 0x0000001f04047812 */ /* 0x001fc800078ec0ff */
[----:B------:R-:W-:-:S13]  /*106c0*/  ISETP.NE.AND P0, PT, R4, RZ, PT ;  /* 0x000000ff0400720c */ /* 0x000fda0003f05270 */
[----:B--2---:R-:W-:Y:S05]  /*106d0*/  @!P0 BRA `(.L_x_477) ;  /* 0x0000000000048947 */ /* 0x004fea0003800000 */
[----:B------:R-:W-:Y:S01]  /*106e0*/  BPT.TRAP 0x1 ;  /* 0x000000040000795c */ /* 0x000fe20000300000 */
.L_x_477:
[----:B------:R-:W-:Y:S05]  /*106f0*/  BSYNC B3 ;  /* 0x0000000000037941 */ /* 0x000fea0003800000 */
.L_x_476:
[----:B------:R-:W2:Y:S04]  /*10700*/  LDL R4, [R1+0x4] ;  /* 0x0000040001047983 */ /* 0x000ea80000100800 */
[----:B-1----:R-:W3:Y:S01]  /*10710*/  LDL R2, [R1+0x18] ;  /* 0x0000180001027983 */ /* 0x002ee20000100800 */
        /* <DEDUP_REMOVED lines=8> */
[----:B--2---:R-:W-:-:S02]  /*107a0*/  IMAD R4, R8, 0xa000, R4 ;  /* 0x0000a00008047824 */ /* 0x004fc400078e0204 */
[----:B---3--:R-:W-:Y:S02]  /*107b0*/  IMAD R2, R0, 0x50, R2 ;  /* 0x0000005000027824 */ /* 0x008fe400078e0202 */
[----:B------:R-:W-:-:S08]  /*107c0*/  VIADD R7, R4, 0x24400 ;  /* 0x0002440004077836 */ /* 0x000fd00000000000 */
.L_x_478:
        /* <DEDUP_REMOVED lines=16> */
.L_x_479:
        /* <DEDUP_REMOVED lines=16> */
.L_x_480:
        /* <DEDUP_REMOVED lines=16> */
.L_x_481:
        /* <DEDUP_REMOVED lines=10> */
[----:B------:R-:W2:Y:S04]  /*10b70*/  LDL.LU R12, [R1+0x10] ;  /* 0x00001000010c7983 */ /* 0x000ea80000300800 */
[----:B------:R-:W3:Y:S01]  /*10b80*/  LDL R7, [R1+0x8] ;  /* 0x0000080001077983 */ /* 0x000ee20000100800 */
[----:B------:R-:W-:Y:S01]  /*10b90*/  BSSY B3, `(.L_x_482) ;  /* 0x0000005000037945 */ /* 0x000fe20003800000 */
[----:B--2---:R-:W-:Y:S01]  /*10ba0*/  SHF.L.U32 R2, R12, 0x1f, RZ ;  /* 0x0000001f0c027819 */ /* 0x004fe200000006ff */
[----:B---3--:R-:W-:-:S04]  /*10bb0*/  IMAD R3, R7, 0x8, R6 ;  /* 0x0000000807037824 */ /* 0x008fc800078e0206 */
[----:B------:R-:W0:Y:S02]  /*10bc0*/  SYNCS.PHASECHK.TRANS64.TRYWAIT P0, [R3+URZ+0x60], R2 ;  /* 0x00006002030075a7 */ /* 0x000e24000800017f */
[----:B0-----:R-:W-:Y:S05]  /*10bd0*/  @!P0 BRA `(.L_x_483) ;  /* 0x0000004800388947 */ /* 0x001fea0003800000 */
.L_x_594:
[----:B------:R-:W-:Y:S05]  /*10be0*/  BSYNC B3 ;  /* 0x0000000000037941 */ /* 0x000fea0003800000 */
.L_x_482:
[----:B------:R-:W-:Y:S01]  /*10bf0*/  BSSY B3, `(.L_x_484) ;  /* 0x000000e000037945 */ /* 0x000fe20003800000 */
[----:B------:R-:W-:Y:S02]  /*10c00*/  IMAD.MOV.U32 R12, RZ, RZ, 0x0 ;  /* 0x00000000ff0c7424 */ /* 0x000fe400078e00ff */
[----:B------:R-:W-:Y:S01]  /*10c10*/  IMAD.MOV.U32 R13, RZ, RZ, 0x14f00000 ;  /* 0x14f00000ff0d7424 */ /* 0x000fe200078e00ff */
[----:B------:R-:W-:Y:S06]  /*10c20*/  @P1 BRA `(.L_x_485) ;  /* 0x0000000000281947 */ /* 0x000fec0003800000 */
[----:B0-----:R-:W2:Y:S04]  /*10c30*/  LDL R3, [R1+0x4] ;  /* 0x0000040001037983 */ /* 0x001ea80000100800 */
[----:B------:R-:W2:Y:S01]  /*10c40*/  LDL R7, [R1+0x8] ;  /* 0x0000080001077983 */ /* 0x000ea20000100800 */
[----:B------:R-:W0:Y:S02]  /*10c50*/  S2R R4, SR_TID.X ;  /* 0x0000000000047919 */ /* 0x000e240000002100 */
[----:B0-----:R-:W-:-:S04]  /*10c60*/  LOP3.LUT R4, R4, 0x1f, RZ, 0xc0, !PT ;  /* 0x0000001f04047812 */ /* 0x001fc800078ec0ff */
[----:B------:R-:W-:Y:S01]  /*10c70*/  ISETP.NE.AND P0, PT, R4, RZ, PT ;  /* 0x000000ff0400720c */ /* 0x000fe20003f05270 */
[----:B--2---:R-:W-:Y:S02]  /*10c80*/  IMAD R2, R7, 0x8, R3 ;  /* 0x0000000807027824 */ /* 0x004fe400078e0203 */
[----:B------:R-:W-:-:S04]  /*10c90*/  IMAD.MOV.U32 R3, RZ, RZ, 0xa000 ;  /* 0x0000a000ff037424 */ /* 0x000fc800078e00ff */
[----:B------:R1:W-:Y:S06]  /*10ca0*/  SYNCS.ARRIVE.TRANS64 RZ, [R2+URZ+0x38850], R3 ;  /* 0x0388500302ff79a7 */ /* 0x0003ec000800003f */
[----:B------:R-:W-:Y:S05]  /*10cb0*/  @!P0 BRA `(.L_x_485) ;  /* 0x0000000000048947 */ /* 0x000fea0003800000 */
[----:B------:R-:W-:Y:S01]  /*10cc0*/  BPT.TRAP 0x1 ;  /* 0x000000040000795c */ /* 0x000fe20000300000 */
.L_x_485:
[----:B------:R-:W-:Y:S05]  /*10cd0*/  BSYNC B3 ;  /* 0x0000000000037941 */ /* 0x000fea0003800000 */
.L_x_484:
[----:B01----:R-:W2:Y:S01]  /*10ce0*/  LDL.LU R2, [R1+0x8] ;  /* 0x0000080001027983 */ /* 0x003ea20000300800 */
[----:B------:R-:W-:-:S03]  /*10cf0*/  R2UR UR10, R11 ;  /* 0x000000000b0a72ca */ /* 0x000fc600000e0000 */
[----:B------:R-:W3:Y:S04]  /*10d00*/  LDL R7, [R1+0x18] ;  /* 0x0000180001077983 */ /* 0x000ee80000100800 */
[----:B------:R-:W3:Y:S04]  /*10d10*/  LDL.LU R4, [R1+0x14] ;  /* 0x0000140001047983 */ /* 0x000ee80000300800 */
[----:B------:R-:W2:Y:S01]  /*10d20*/  LDL R11, [R1+0x4] ;  /* 0x00000400010b7983 */ /* 0x000ea20000100800 */
[----:B------:R-:W-:Y:S01]  /*10d30*/  R2UR UR6, R12 ;  /* 0x000000000c0672ca */ /* 0x000fe200000e0000 */
[----:B------:R-:W-:Y:S01]  /*10d40*/  UIADD3 UR4, UP0, UR36, 0x470, URZ ;  /* 0x0000047024047890 */ /* 0x000fe2000ff1e03f */
[----:B------:R-:W-:-:S02]  /*10d50*/  R2UR UR7, R13 ;  /* 0x000000000d0772ca */ /* 0x000fc400000e0000 */
[----:B------:R-:W-:Y:S01]  /*10d60*/  PLOP3.LUT P0, PT, PT, PT, PT, 0x80, 0x0 ;  /* 0x000000000000781c */ /* 0x000fe20003f0f070 */
[----:B------:R-:W-:Y:S01]  /*10d70*/  UIADD3.X UR5, URZ, UR37, URZ, UP0, !UPT ;  /* 0x000000253f057290 */ /* 0x000fe200087fe43f */
[----:B---3--:R-:W-:Y:S02]  /*10d80*/  IMAD R4, R4, 0x50, R7 ;  /* 0x0000005004047824 */ /* 0x008fe400078e0207 */
[C-C-:B--2---:R-:W-:Y:S02]  /*10d90*/  IMAD R3, R2.reuse, 0x8, R11.reuse ;  /* 0x0000000802037824 */ /* 0x144fe400078e020b */
[----:B------:R-:W-:Y:S02]  /*10da0*/  IMAD R2, R2, 0xa000, R11 ;  /* 0x0000a00002027824 */ /* 0x000fe400078e020b */
[----:B------:R-:W-:Y:S02]  /*10db0*/  VIADD R3, R3, 0x38850 ;  /* 0x0003885003037836 */ /* 0x000fe40000000000 */
[----:B------:R-:W-:-:S07]  /*10dc0*/  VIADD R7, R2, 0x400 ;  /* 0x0000040002077836 */ /* 0x000fce0000000000 */
.L_x_486:
[----:B------:R-:W2:Y:S01]  /*10dd0*/  LDL R11, [R1] ;  /* 0x00000000010b7983 */ /* 0x000ea20000100800 */
[----:B------:R-:W-:-:S13]  /*10de0*/  @P0 ELECT P1, URZ, PT ;  /* 0x00000000003f082f */ /* 0x000fda0003820000 */
[----:B------:R-:W-:Y:S02]  /*10df0*/  @P1 R2UR UR12, R18 ;  /* 0x00000000120c12ca */ /* 0x000fe400000e0000 */
[----:B------:R-:W-:Y:S02]  /*10e00*/  @P1 R2UR UR11, R4 ;  /* 0x00000000040b12ca */ /* 0x000fe400000e0000 */
[----:B------:R-:W-:Y:S02]  /*10e10*/  @P1 R2UR UR9, R3 ;  /* 0x00000000030912ca */ /* 0x000fe400000e0000 */
[----:B------:R-:W-:Y:S02]  /*10e20*/  @P1 R2UR UR8, R7 ;  /* 0x00000000070812ca */ /* 0x000fe400000e0000 */
[----:B------:R-:W-:Y:S02]  /*10e30*/  @P1 PLOP3.LUT P0, PT, P1, PT, PT, 0x8, 0x0 ;  /* 0x000000000000181c */ /* 0x000fe40000f0e170 */
[----:B--2---:R-:W-:-:S02]  /*10e40*/  @P1 R2UR UR13, R11 ;  /* 0x000000000b0d12ca */ /* 0x004fc400000e0000 */
[----:B------:R-:W-:-:S11]  /*10e50*/  PLOP3.LUT P1, PT, PT, PT, PT, 0x8, 0x0 ;  /* 0x000000000000781c */ /* 0x000fd60003f2e170 */
[----:B------:R0:W-:Y:S02]  /*10e60*/  UTMALDG.4D [UR8], [UR4], desc[UR6] ;  /* 0x00000608040075b4 */ /* 0x0001e40008019000 */
[----:B0-----:R-:W-:Y:S05]  /*10e70*/  @P0 BRA.U.ANY `(.L_x_486) ;  /* 0xfffffffd00d40947 */ /* 0x001fea000393ffff */
[----:B------:R-:W-:Y:S01]  /*10e80*/  R2UR UR10, R17 ;  /* 0x00000000110a72ca */ /* 0x000fe200000e0000 */
[----:B------:R-:W-:Y:S01]  /*10e90*/  VIADD R7, R2, 0x2c00 ;  /* 0x00002c0002077836 */ /* 0x000fe20000000000 */
[----:B------:R-:W-:Y:S02]  /*10ea0*/  R2UR UR6, R12 ;  /* 0x000000000c0672ca */ /* 0x000fe400000e0000 */
[----:B------:R-:W-:Y:S02]  /*10eb0*/  R2UR UR7, R13 ;  /* 0x000000000d0772ca */ /* 0x000fe400000e0000 */
[----:B------:R-:W-:-:S13]  /*10ec0*/  PLOP3.LUT P0, PT, PT, PT, PT, 0x80, 0x0 ;  /* 0x000000000000781c */ /* 0x000fda0003f0f070 */
.L_x_487:
        /* <DEDUP_REMOVED lines=16> */
.L_x_488:
        /* <DEDUP_REMOVED lines=16> */
.L_x_489:
        /* <DEDUP_REMOVED lines=11> */
[----:B------:R0:W-:Y:S04]  /*11180*/  STL [R1], R5 ;  /* 0x0000000501007387 */ /* 0x0001e80000100800 */
[----:B------:R0:W-:Y:S02]  /*11190*/  STL [R1+0x14], R0 ;  /* 0x0000140001007387 */ /* 0x0001e40000100800 */
.L_x_472:
[----:B------:R-:W-:Y:S05]  /*111a0*/  BSYNC B1 ;  /* 0x0000000000017941 */ /* 0x000fea0003800000 */
.L_x_471:
[----:B0-----:R-:W2:Y:S04]  /*111b0*/  LDL.LU R0, [R1+0x30] ;  /* 0x0000300001007983 */ /* 0x001ea80000300800 */
[----:B------:R0:W-:Y:S04]  /*111c0*/  STL [R1+0x8], R8 ;  /* 0x0000080801007387 */ /* 0x0001e80000100800 */
[----:B------:R0:W-:Y:S02]  /*111d0*/  STL [R1+0x10], R10 ;  /* 0x0000100a01007387 */ /* 0x0001e40000100800 */
[----:B0-2---:R-:W-:-:S07]  /*111e0*/  VIADD R0, R0, 0xfffffffd ;  /* 0xfffffffd00007836 */ /* 0x005fce0000000000 */
.L_x_470:
[----:B------:R-:W-:Y:S05]  /*111f0*/  BSYNC B2 ;  /* 0x0000000000027941 */ /* 0x000fea0003800000 */
.L_x_469:
[----:B------:R-:W2:Y:S01]  /*11200*/  LDL.LU R2, [R1+0x2c] ;  /* 0x00002c0001027983 */ /* 0x000ea20000300800 */
[----:B------:R-:W-:-:S05]  /*11210*/  IMAD.MOV R9, RZ, RZ, -R9 ;  /* 0x000000ffff097224 */ /* 0x000fca00078e0a09 */
[----:B--2---:R-:W-:-:S13]  /*11220*/  ISETP.NE.AND P0, PT, R2, R9, PT ;  /* 0x000000090200720c */ /* 0x004fda0003f05270 */
[----:B------:R-:W-:Y:S05]  /*11230*/  @!P0 BRA `(.L_x_468) ;  /* 0x0000001c00088947 */ /* 0x000fea0003800000 */
[----:B------:R0:W5:Y:S02]  /*11240*/  LDL R8, [R1] ;  /* 0x0000000001087983 */ /* 0x0001640000100800 */
.L_x_528:
[----:B--2---:R-:W2:Y:S04]  /*11250*/  LDL R4, [R1+0x20] ;  /* 0x0000200001047983 */ /* 0x004ea80000100800 */
[----:B---3--:R-:W3:Y:S04]  /*11260*/  LDL R3, [R1+0x8] ;  /* 0x0000080001037983 */ /* 0x008ee80000100800 */
[----:B------:R-:W4:Y:S01]  /*11270*/  LDL R2, [R1+0x10] ;  /* 0x0000100001027983 */ /* 0x000f220000100800 */
[----:B------:R-:W-:Y:S05]  /*11280*/  YIELD ;  /* 0x0000000000007946 */ /* 0x000fea0003800000 */
[----:B------:R-:W-:Y:S01]  /*11290*/  BSSY B1, `(.L_x_490) ;  /* 0x00000db000017945 */ /* 0x000fe20003800000 */
[----:B--2---:R-:W-:Y:S01]  /*112a0*/  ISETP.NE.AND P1, PT, R4, RZ, PT ;  /* 0x000000ff0400720c */ /* 0x004fe20003f25270 */
[----:B---3--:R-:W-:-:S05]  /*112b0*/  VIADD R4, R3, 0x1 ;  /* 0x0000000103047836 */ /* 0x008fca0000000000 */
[----:B------:R-:W-:-:S04]  /*112c0*/  ISETP.NE.AND P0, PT, R4, 0x2, PT ;  /* 0x000000020400780c */ /* 0x000fc80003f05270 */
[----:B-1----:R-:W-:Y:S02]  /*112d0*/  SEL R5, RZ, 0x1, P0 ;  /* 0x00000001ff057807 */ /* 0x002fe40000000000 */
[----:B------:R-:W-:Y:S02]  /*112e0*/  SEL R4, R4, RZ, P0 ;  /* 0x000000ff04047207 */ /* 0x000fe40000000000 */
[----:B----4-:R-:W-:Y:S01]  /*112f0*/  LOP3.LUT R5, R2, R5, RZ, 0x3c, !PT ;  /* 0x0000000502057212 */ /* 0x010fe200078e3cff */
[----:B------:R-:W-:Y:S06]  /*11300*/  @!P1 BRA `(.L_x_491) ;  /* 0x0000000c004c9947 */ /* 0x000fec0003800000 */
[----:B------:R-:W-:Y:S01]  /*11310*/  ULDC.64 UR4, c[0x0][0x418] ;  /* 0x0001060000047ab9 */ /* 0x000fe20000000a00 */
[----:B------:R-:W-:Y:S01]  /*11320*/  IMAD.MOV.U32 R7, RZ, RZ, R0 ;  /* 0x000000ffff077224 */ /* 0x000fe200078e0000 */
[----:B------:R-:W-:-:S04]  /*11330*/  ISETP.NE.U32.AND P0, PT, RZ, UR4, PT ;  /* 0x00000004ff007c0c */ /* 0x000fc8000bf05070 */
[----:B------:R-:W-:-:S13]  /*11340*/  ISETP.NE.AND.EX P0, PT, RZ, UR5, PT, P0 ;  /* 0x00000005ff007c0c */ /* 0x000fda000bf05300 */
[----:B------:R-:W-:Y:S05]  /*11350*/  @!P0 BRA `(.L_x_492) ;  /* 0x0000000000508947 */ /* 0x000fea0003800000 */
[----:B------:R-:W2:Y:S01]  /*11360*/  LDL R10, [R1+0x1c] ;  /* 0x00001c00010a7983 */ /* 0x000ea20000100800 */
[----:B-----5:R-:W1:Y:S01]  /*11370*/  LDC R8, c[0x0][0x43c] ;  /* 0x00010f00ff087b82 */ /* 0x020e620000000800 */
[----:B------:R-:W-:Y:S02]  /*11380*/  ULDC.64 UR6, c[0x0][0x428] ;  /* 0x00010a0000067ab9 */ /* 0x000fe40000000a00 */
[----:B------:R-:W3:Y:S01]  /*11390*/  LDL R9, [R1+0xc] ;  /* 0x00000c0001097983 */ /* 0x000ee20000100800 */
[----:B------:R-:W-:Y:S01]  /*113a0*/  ULDC.64 UR8, c[0x0][0x208] ;  /* 0x0000820000087ab9 */ /* 0x000fe20000000a00 */
[----:B-1----:R-:W-:-:S13]  /*113b0*/  ISETP.NE.AND P0, PT, R8, 0x1, PT ;  /* 0x000000010800780c */ /* 0x002fda0003f05270 */
[----:B------:R-:W1:Y:S02]  /*113c0*/  @P0 LDC.64 R2, c[0x0][0x440] ;  /* 0x00011000ff020b82 */ /* 0x000e640000000a00 */
[----:B-1----:R-:W-:-:S04]  /*113d0*/  @P0 IMAD.HI.U32 R7, R0, R2, RZ ;  /* 0x0000000200070227 */ /* 0x002fc800078e00ff */
[----:B------:R-:W-:Y:S01]  /*113e0*/  IMAD.MOV.U32 R2, RZ, RZ, R0 ;  /* 0x000000ffff027224 */ /* 0x000fe200078e0000 */
[----:B------:R-:W-:-:S04]  /*113f0*/  @P0 SHF.R.U32.HI R2, RZ, R3, R7 ;  /* 0x00000003ff020219 */ /* 0x000fc80000011607 */
[--C-:B------:R-:W-:Y:S01]  /*11400*/  SHF.R.S32.HI R3, RZ, 0x1f, R2.reuse ;  /* 0x0000001fff037819 */ /* 0x100fe20000011402 */
[----:B------:R-:W-:-:S04]  /*11410*/  IMAD.MOV R7, RZ, RZ, -R2 ;  /* 0x000000ffff077224 */ /* 0x000fc800078e0a02 */
[----:B------:R-:W-:Y:S02]  /*11420*/  IMAD R7, R8, R7, R0 ;  /* 0x0000000708077224 */ /* 0x000fe400078e0200 */
[----:B--2---:R-:W-:-:S04]  /*11430*/  IMAD R8, R10, UR6, RZ ;  /* 0x000000060a087c24 */ /* 0x004fc8000f8e02ff */
[C---:B---3--:R-:W-:Y:S02]  /*11440*/  IMAD R8, R9.reuse, UR7, R8 ;  /* 0x0000000709087c24 */ /* 0x048fe4000f8e0208 */
[----:B------:R-:W-:-:S04]  /*11450*/  IMAD.WIDE.U32 R2, R9, UR6, R2 ;  /* 0x0000000609027c25 */ /* 0x000fc8000f8e0002 */
[----:B------:R-:W-:Y:S01]  /*11460*/  IMAD.IADD R3, R8, 0x1, R3 ;  /* 0x0000000108037824 */ /* 0x000fe200078e0203 */
[----:B------:R-:W-:-:S04]  /*11470*/  LEA R8, P0, R2, UR4, 0x2 ;  /* 0x0000000402087c11 */ /* 0x000fc8000f8010ff */
[----:B------:R-:W-:-:S05]  /*11480*/  LEA.HI.X R9, R2, UR5, R3, 0x2, P0 ;  /* 0x0000000502097c11 */ /* 0x000fca00080f1403 */
[----:B------:R1:W5:Y:S04]  /*11490*/  LDG.E R8, desc[UR8][R8.64] ;  /* 0x0000000808087981 */ /* 0x000368000c1e1900 */
.L_x_492:
[----:B------:R-:W2:Y:S01]  /*114a0*/  LDL R2, [R1+0x4] ;  /* 0x0000040001027983 */ /* 0x000ea20000100800 */
[----:B------:R-:W-:Y:S01]  /*114b0*/  BSSY B2, `(.L_x_493) ;  /* 0x0000005000027945 */ /* 0x000fe20003800000 */
[----:B--2---:R-:W-:Y:S01]  /*114c0*/  IMAD R3, R4, 0x8, R2 ;  /* 0x0000000804037824 */ /* 0x004fe200078e0202 */
[----:B------:R-:W-:-:S04]  /*114d0*/  SHF.L.U32 R2, R5, 0x1f, RZ ;  /* 0x0000001f05027819 */ /* 0x000fc800000006ff */
[----:B------:R-:W2:Y:S02]  /*114e0*/  SYNCS.PHASECHK.TRANS64.TRYWAIT P0, [R3+URZ+0x38840], R2 ;  /* 0x03884002030075a7 */ /* 0x000ea4000800017f */
[----:B--2---:R-:W-:Y:S05]  /*114f0*/  @!P0 BRA `(.L_x_494) ;  /* 0x0000004000048947 */ /* 0x004fea0003800000 */
.L_x_595:
[----:B------:R-:W-:Y:S05]  /*11500*/  BSYNC B2 ;  /* 0x0000000000027941 */ /* 0x000fea0003800000 */
.L_x_493:
        /* <DEDUP_REMOVED lines=12> */
.L_x_496:
[----:B------:R-:W-:Y:S05]  /*115d0*/  BSYNC B2 ;  /* 0x0000000000027941 */ /* 0x000fea0003800000 */
.L_x_495:
[----:B------:R-:W3:Y:S04]  /*115e0*/  LDL R9, [R1+0x4] ;  /* 0x0000040001097983 */ /* 0x000ee80000100800 */
[----:B--2---:R-:W2:Y:S01]  /*115f0*/  LDL R2, [R1+0x18] ;  /* 0x0000180001027983 */ /* 0x004ea20000100800 */
        /* <DEDUP_REMOVED lines=8> */
[----:B---3--:R-:W-:-:S02]  /*11680*/  IMAD R9, R4, 0xa000, R9 ;  /* 0x0000a00004097824 */ /* 0x008fc400078e0209 */
[----:B--2---:R-:W-:Y:S02]  /*11690*/  IMAD R2, R7, 0x50, R2 ;  /* 0x0000005007027824 */ /* 0x004fe400078e0202 */
[----:B------:R-:W-:-:S08]  /*116a0*/  VIADD R10, R9, 0x24400 ;  /* 0x00024400090a7836 */ /* 0x000fd00000000000 */
.L_x_497:
        /* <DEDUP_REMOVED lines=9> */
[----:B-1----:R-:W-:Y:S05]  /*11740*/  @P0 BRA.U.ANY `(.L_x_497) ;  /* 0xfffffffd00d80947 */ /* 0x002fea000393ffff */
[----:B------:R-:W-:Y:S01]  /*11750*/  IMAD.MOV.U32 R17, RZ, RZ, 0x40 ;  /* 0x00000040ff117424 */ /* 0x000fe200078e00ff */
[----:B------:R-:W-:Y:S01]  /*11760*/  PLOP3.LUT P0, PT, PT, PT, PT, 0x80, 0x0 ;  /* 0x000000000000781c */ /* 0x000fe20003f0f070 */
[----:B------:R-:W-:Y:S01]  /*11770*/  VIADD R10, R9, 0x26c00 ;  /* 0x00026c00090a7836 */ /* 0x000fe20000000000 */
[----:B------:R-:W-:Y:S01]  /*11780*/  UMOV UR6, 0x0 ;  /* 0x0000000000067882 */ /* 0x000fe20000000000 */
[----:B------:R-:W-:Y:S01]  /*11790*/  UMOV UR7, 0x14f00000 ;  /* 0x14f0000000077882 */ /* 0x000fe20000000000 */
[----:B------:R-:W-:-:S15]  /*117a0*/  R2UR UR10, R17 ;  /* 0x00000000110a72ca */ /* 0x000fde00000e0000 */
.L_x_498:
        /* <DEDUP_REMOVED lines=16> */
.L_x_499:
        /* <DEDUP_REMOVED lines=16> */
.L_x_500:
        /* <DEDUP_REMOVED lines=10> */
[----:B------:R-:W2:Y:S04]  /*11a50*/  LDL.LU R12, [R1+0x10] ;  /* 0x00001000010c7983 */ /* 0x000ea80000300800 */
[----:B------:R-:W3:Y:S01]  /*11a60*/  LDL R10, [R1+0x8] ;  /* 0x00000800010a7983 */ /* 0x000ee20000100800 */
[----:B------:R-:W-:Y:S01]  /*11a70*/  BSSY B2, `(.L_x_501) ;  /* 0x0000005000027945 */ /* 0x000fe20003800000 */
[----:B--2---:R-:W-:Y:S01]  /*11a80*/  SHF.L.U32 R3, R12, 0x1f, RZ ;  /* 0x0000001f0c037819 */ /* 0x004fe200000006ff */
[----:B---3--:R-:W-:-:S04]  /*11a90*/  IMAD R2, R10, 0x8, R6 ;  /* 0x000000080a027824 */ /* 0x008fc800078e0206 */
[----:B------:R-:W1:Y:S02]  /*11aa0*/  SYNCS.PHASECHK.TRANS64.TRYWAIT P0, [R2+URZ+0x60], R3 ;  /* 0x00006003020075a7 */ /* 0x000e64000800017f */
[----:B-1----:R-:W-:Y:S05]  /*11ab0*/  @!P0 BRA `(.L_x_502) ;  /* 0x0000003800a88947 */ /* 0x002fea0003800000 */
.L_x_596:
[----:B------:R-:W-:Y:S05]  /*11ac0*/  BSYNC B2 ;  /* 0x0000000000027941 */ /* 0x000fea0003800000 */
.L_x_501:
[----:B------:R-:W-:Y:S01]  /*11ad0*/  BSSY B2, `(.L_x_503) ;  /* 0x000000b000027945 */ /* 0x000fe20003800000 */
[----:B------:R-:W-:Y:S02]  /*11ae0*/  IMAD.MOV.U32 R12, RZ, RZ, 0x0 ;  /* 0x00000000ff0c7424 */ /* 0x000fe400078e00ff */
[----:B------:R-:W-:Y:S01]  /*11af0*/  IMAD.MOV.U32 R13, RZ, RZ, 0x14f00000 ;  /* 0x14f00000ff0d7424 */ /* 0x000fe200078e00ff */
[----:B------:R-:W-:Y:S06]  /*11b00*/  @P1 BRA `(.L_x_504) ;  /* 0x00000000001c1947 */ /* 0x000fec0003800000 */
[----:B------:R-:W2:Y:S01]  /*11b10*/  S2R R9, SR_TID.X ;  /* 0x0000000000097919 */ /* 0x000ea20000002100 */
[----:B-1----:R-:W-:-:S04]  /*11b20*/  IMAD.MOV.U32 R3, RZ, RZ, 0xa000 ;  /* 0x0000a000ff037424 */ /* 0x002fc800078e00ff */
[----:B------:R3:W-:Y:S01]  /*11b30*/  SYNCS.ARRIVE.TRANS64 RZ, [R2+URZ+0x50], R3 ;  /* 0x0000500302ff79a7 */ /* 0x0007e2000800003f */
[----:B--2---:R-:W-:-:S04]  /*11b40*/  LOP3.LUT R9, R9, 0x1f, RZ, 0xc0, !PT ;  /* 0x0000001f09097812 */ /* 0x004fc800078ec0ff */
[----:B------:R-:W-:-:S13]  /*11b50*/  ISETP.NE.AND P0, PT, R9, RZ, PT ;  /* 0x000000ff0900720c */ /* 0x000fda0003f05270 */
[----:B---3--:R-:W-:Y:S05]  /*11b60*/  @!P0 BRA `(.L_x_504) ;  /* 0x0000000000048947 */ /* 0x008fea0003800000 */
[----:B------:R-:W-:Y:S01]  /*11b70*/  BPT.TRAP 0x1 ;  /* 0x000000040000795c */ /* 0x000fe20000300000 */
.L_x_504:
[----:B------:R-:W-:Y:S05]  /*11b80*/  BSYNC B2 ;  /* 0x0000000000027941 */ /* 0x000fea0003800000 */
.L_x_503:
[----:B-1----:R-:W2:Y:S01]  /*11b90*/  LDL.LU R3, [R1+0x8] ;  /* 0x0000080001037983 */ /* 0x002ea20000300800 */
[----:B------:R-:W-:-:S03]  /*11ba0*/  R2UR UR10, R11 ;  /* 0x000000000b0a72ca */ /* 0x000fc600000e0000 */
[----:B------:R-:W3:Y:S04]  /*11bb0*/  LDL R10, [R1+0x18] ;  /* 0x00001800010a7983 */ /* 0x000ee80000100800 */
[----:B------:R-:W3:Y:S04]  /*11bc0*/  LDL.LU R9, [R1+0x14] ;  /* 0x0000140001097983 */ /* 0x000ee80000300800 */
[----:B------:R-:W2:Y:S01]  /*11bd0*/  LDL R11, [R1+0x4] ;  /* 0x00000400010b7983 */ /* 0x000ea20000100800 */
[----:B------:R-:W-:Y:S01]  /*11be0*/  R2UR UR6, R12 ;  /* 0x000000000c0672ca */ /* 0x000fe200000e0000 */
[----:B------:R-:W-:Y:S01]  /*11bf0*/  UIADD3 UR4, UP0, UR36, 0x470, URZ ;  /* 0x0000047024047890 */ /* 0x000fe2000ff1e03f */
[----:B------:R-:W-:Y:S01]  /*11c00*/  R2UR UR7, R13 ;  /* 0x000000000d0772ca */ /* 0x000fe200000e0000 */
[----:B------:R-:W-:Y:S01]  /*11c10*/  VIADD R2, R2, 0x50 ;  /* 0x0000005002027836 */ /* 0x000fe20000000000 */
[----:B------:R-:W-:Y:S01]  /*11c20*/  PLOP3.LUT P0, PT, PT, PT, PT, 0x80, 0x0 ;  /* 0x000000000000781c */ /* 0x000fe20003f0f070 */
[----:B------:R-:W-:Y:S01]  /*11c30*/  UIADD3.X UR5, URZ, UR37, URZ, UP0, !UPT ;  /* 0x000000253f057290 */ /* 0x000fe200087fe43f */
[----:B---3--:R-:W-:-:S02]  /*11c40*/  IMAD R9, R9, 0x50, R10 ;  /* 0x0000005009097824 */ /* 0x008fc400078e020a */
[----:B--2---:R-:W-:-:S04]  /*11c50*/  IMAD R3, R3, 0xa000, R11 ;  /* 0x0000a00003037824 */ /* 0x004fc800078e020b */
[----:B------:R-:W-:-:S07]  /*11c60*/  VIADD R10, R3, 0x400 ;  /* 0x00000400030a7836 */ /* 0x000fce0000000000 */
.L_x_505:
        /* <DEDUP_REMOVED lines=10> */
[----:B-1----:R-:W-:Y:S05]  /*11d10*/  @P0 BRA.U.ANY `(.L_x_505) ;  /* 0xfffffffd00d40947 */ /* 0x002fea000393ffff */
[----:B------:R-:W-:Y:S01]  /*11d20*/  R2UR UR10, R17 ;  /* 0x00000000110a72ca */ /* 0x000fe200000e0000 */
[----:B------:R-:W-:Y:S01]  /*11d30*/  VIADD R10, R3, 0x2c00 ;  /* 0x00002c00030a7836 */ /* 0x000fe20000000000 */
[----:B------:R-:W-:Y:S02]  /*11d40*/  R2UR UR6, R12 ;  /* 0x000000000c0672ca */ /* 0x000fe400000e0000 */
[----:B------:R-:W-:Y:S02]  /*11d50*/  R2UR UR7, R13 ;  /* 0x000000000d0772ca */ /* 0x000fe400000e0000 */
[----:B------:R-:W-:-:S13]  /*11d60*/  PLOP3.LUT P0, PT, PT, PT, PT, 0x80, 0x0 ;  /* 0x000000000000781c */ /* 0x000fda0003f0f070 */
.L_x_506:
        /* <DEDUP_REMOVED lines=16> */
.L_x_507:
        /* <DEDUP_REMOVED lines=16> */
.L_x_508:
        /* <DEDUP_REMOVED lines=11> */
[----:B------:R1:W-:Y:S04]  /*12020*/  STL [R1+0x14], R7 ;  /* 0x0000140701007387 */ /* 0x0003e80000100800 */
[----:B------:R1:W-:Y:S02]  /*12030*/  STL [R1], R8 ;  /* 0x0000000801007387 */ /* 0x0003e40000100800 */
.L_x_491:
[----:B------:R-:W-:Y:S05]  /*12040*/  BSYNC B1 ;  /* 0x0000000000017941 */ /* 0x000fea0003800000 */
.L_x_490:
        /* <DEDUP_REMOVED lines=8> */
[----:B------:R2:W-:Y:S04]  /*120d0*/  STL [R1+0x10], R10 ;  /* 0x0000100a01007387 */ /* 0x0005e80000100800 */
[----:B------:R2:W-:Y:S01]  /*120e0*/  STL [R1+0x8], R11 ;  /* 0x0000080b01007387 */ /* 0x0005e20000100800 */
[----:B------:R-:W-:Y:S05]  /*120f0*/  @!P1 BRA `(.L_x_510) ;  /* 0x0000000c00489947 */ /* 0x000fea0003800000 */
[----:B------:R-:W-:Y:S01]  /*12100*/  ULDC.64 UR4, c[0x0][0x418] ;  /* 0x0001060000047ab9 */ /* 0x000fe20000000a00 */
[----:B-1----:R-:W-:Y:S01]  /*12110*/  VIADD R7, R0, 0xffffffff ;  /* 0xffffffff00077836 */ /* 0x002fe20000000000 */
[----:B------:R-:W-:-:S04]  /*12120*/  ISETP.NE.U32.AND P0, PT, RZ, UR4, PT ;  /* 0x00000004ff007c0c */ /* 0x000fc8000bf05070 */
[----:B------:R-:W-:-:S13]  /*12130*/  ISETP.NE.AND.EX P0, PT, RZ, UR5, PT, P0 ;  /* 0x00000005ff007c0c */ /* 0x000fda000bf05300 */
[----:B------:R-:W-:Y:S05]  /*12140*/  @!P0 BRA `(.L_x_511) ;  /* 0x0000000000508947 */ /* 0x000fea0003800000 */
[----:B------:R-:W3:Y:S01]  /*12150*/  LDL R13, [R1+0x1c] ;  /* 0x00001c00010d7983 */ /* 0x000ee20000100800 */
[----:B------:R-:W1:Y:S01]  /*12160*/  LDC R9, c[0x0][0x43c] ;  /* 0x00010f00ff097b82 */ /* 0x000e620000000800 */
[----:B------:R-:W-:Y:S02]  /*12170*/  ULDC.64 UR6, c[0x0][0x428] ;  /* 0x00010a0000067ab9 */ /* 0x000fe40000000a00 */
[----:B------:R-:W4:Y:S01]  /*12180*/  LDL R12, [R1+0xc] ;  /* 0x00000c00010c7983 */ /* 0x000f220000100800 */
[----:B------:R-:W-:Y:S01]  /*12190*/  ULDC.64 UR8, c[0x0][0x208] ;  /* 0x0000820000087ab9 */ /* 0x000fe20000000a00 */
[----:B-1----:R-:W-:-:S13]  /*121a0*/  ISETP.NE.AND P0, PT, R9, 0x1, PT ;  /* 0x000000010900780c */ /* 0x002fda0003f05270 */
[----:B------:R-:W1:Y:S02]  /*121b0*/  @P0 LDC.64 R2, c[0x0][0x440] ;  /* 0x00011000ff020b82 */ /* 0x000e640000000a00 */
[----:B-1---5:R-:W-:-:S04]  /*121c0*/  @P0 IMAD.HI.U32 R8, R7, R2, RZ ;  /* 0x0000000207080227 */ /* 0x022fc800078e00ff */
[----:B------:R-:W-:Y:S01]  /*121d0*/  IMAD.MOV.U32 R2, RZ, RZ, R7 ;  /* 0x000000ffff027224 */ /* 0x000fe200078e0007 */
[----:B------:R-:W-:-:S05]  /*121e0*/  @P0 SHF.R.U32.HI R2, RZ, R3, R8 ;  /* 0x00000003ff020219 */ /* 0x000fca0000011608 */
[----:B------:R-:W-:-:S04]  /*121f0*/  IMAD.MOV R3, RZ, RZ, -R2 ;  /* 0x000000ffff037224 */ /* 0x000fc800078e0a02 */
[----:B------:R-:W-:Y:S01]  /*12200*/  IMAD R7, R9, R3, R7 ;  /* 0x0000000309077224 */ /* 0x000fe200078e0207 */
[----:B------:R-:W-:Y:S01]  /*12210*/  SHF.R.S32.HI R3, RZ, 0x1f, R2 ;  /* 0x0000001fff037819 */ /* 0x000fe20000011402 */
[----:B---3--:R-:W-:-:S04]  /*12220*/  IMAD R8, R13, UR6, RZ ;  /* 0x000000060d087c24 */ /* 0x008fc8000f8e02ff */
[C---:B----4-:R-:W-:Y:S02]  /*12230*/  IMAD R8, R12.reuse, UR7, R8 ;  /* 0x000000070c087c24 */ /* 0x050fe4000f8e0208 */
[----:B------:R-:W-:-:S04]  /*12240*/  IMAD.WIDE.U32 R2, R12, UR6, R2 ;  /* 0x000000060c027c25 */ /* 0x000fc8000f8e0002 */
[----:B------:R-:W-:Y:S01]  /*12250*/  IMAD.IADD R3, R8, 0x1, R3 ;  /* 0x0000000108037824 */ /* 0x000fe200078e0203 */
[----:B------:R-:W-:-:S04]  /*12260*/  LEA R8, P0, R2, UR4, 0x2 ;  /* 0x0000000402087c11 */ /* 0x000fc8000f8010ff */
[----:B------:R-:W-:-:S05]  /*12270*/  LEA.HI.X R9, R2, UR5, R3, 0x2, P0 ;  /* 0x0000000502097c11 */ /* 0x000fca00080f1403 */
[----:B------:R1:W5:Y:S04]  /*12280*/  LDG.E R8, desc[UR8][R8.64] ;  /* 0x0000000808087981 */ /* 0x000368000c1e1900 */
.L_x_511:
[----:B------:R-:W3:Y:S01]  /*12290*/  LDL R2, [R1+0x4] ;  /* 0x0000040001027983 */ /* 0x000ee20000100800 */
[----:B------:R-:W-:Y:S01]  /*122a0*/  SHF.L.U32 R3, R10, 0x1f, RZ ;  /* 0x0000001f0a037819 */ /* 0x000fe200000006ff */
[----:B------:R-:W-:Y:S01]  /*122b0*/  BSSY B2, `(.L_x_512) ;  /* 0x0000004000027945 */ /* 0x000fe20003800000 */
[----:B---3--:R-:W-:-:S04]  /*122c0*/  IMAD R2, R11, 0x8, R2 ;  /* 0x000000080b027824 */ /* 0x008fc800078e0202 */
[----:B------:R-:W3:Y:S02]  /*122d0*/  SYNCS.PHASECHK.TRANS64.TRYWAIT P0, [R2+URZ+0x38840], R3 ;  /* 0x03884003020075a7 */ /* 0x000ee4000800017f */
[----:B---3--:R-:W-:Y:S05]  /*122e0*/  @!P0 BRA `(.L_x_513) ;  /* 0x0000003000b08947 */ /* 0x008fea0003800000 */
.L_x_597:
[----:B------:R-:W-:Y:S05]  /*122f0*/  BSYNC B2 ;  /* 0x0000000000027941 */ /* 0x000fea0003800000 */
.L_x_512:
[----:B-1----:R-:W1:Y:S01]  /*12300*/  S2R R9, SR_TID.X ;  /* 0x0000000000097919 */ /* 0x002e620000002100 */
[----:B------:R-:W-:Y:S01]  /*12310*/  BSSY B2, `(.L_x_514) ;  /* 0x000000b000027945 */ /* 0x000fe20003800000 */
[----:B-1----:R-:W-:-:S04]  /*12320*/  LOP3.LUT R9, R9, 0x7f, RZ, 0xc0, !PT ;  /* 0x0000007f09097812 */ /* 0x002fc800078ec0ff */
[----:B------:R-:W-:-:S13]  /*12330*/  ISETP.NE.AND P1, PT, R9, RZ, PT ;  /* 0x000000ff0900720c */ /* 0x000fda0003f25270 */
[----:B------:R-:W-:Y:S05]  /*12340*/  @P1 BRA `(.L_x_515) ;  /* 0x00000000001c1947 */ /* 0x000fea0003800000 */
[----:B------:R-:W1:Y:S01]  /*12350*/  S2R R9, SR_TID.X ;  /* 0x0000000000097919 */ /* 0x000e620000002100 */
[----:B---3--:R-:W-:-:S04]  /*12360*/  IMAD.MOV.U32 R3, RZ, RZ, 0xa000 ;  /* 0x0000a000ff037424 */ /* 0x008fc800078e00ff */
[----:B------:R4:W-:Y:S01]  /*12370*/  SYNCS.ARRIVE.TRANS64 RZ, [R2+URZ+0x38830], R3 ;  /* 0x0388300302ff79a7 */ /* 0x0009e2000800003f */
[----:B-1----:R-:W-:-:S04]  /*12380*/  LOP3.LUT R9, R9, 0x1f, RZ, 0xc0, !PT ;  /* 0x0000001f09097812 */ /* 0x002fc800078ec0ff */
[----:B------:R-:W-:-:S13]  /*12390*/  ISETP.NE.AND P0, PT, R9, RZ, PT ;  /* 0x000000ff0900720c */ /* 0x000fda0003f05270 */
[----:B----4-:R-:W-:Y:S05]  /*123a0*/  @!P0 BRA `(.L_x_515) ;  /* 0x0000000000048947 */ /* 0x010fea0003800000 */
[----:B------:R-:W-:Y:S01]  /*123b0*/  BPT.TRAP 0x1 ;  /* 0x000000040000795c */ /* 0x000fe20000300000 */
.L_x_515:
[----:B------:R-:W-:Y:S05]  /*123c0*/  BSYNC B2 ;  /* 0x0000000000027941 */ /* 0x000fea0003800000 */
.L_x_514:
[----:B------:R-:W4:Y:S04]  /*123d0*/  LDL R9, [R1+0x8] ;  /* 0x0000080001097983 */ /* 0x000f280000100800 */
[----:B--2---:R-:W2:Y:S04]  /*123e0*/  LDL R10, [R1+0x4] ;  /* 0x00000400010a7983 */ /* 0x004ea80000100800 */
[----:B---3--:R-:W3:Y:S01]  /*123f0*/  LDL R2, [R1+0x18] ;  /* 0x0000180001027983 */ /* 0x008ee20000100800 */
[----:B------:R-:W-:-:S05]  /*12400*/  IMAD.MOV.U32 R12, RZ, RZ, RZ ;  /* 0x000000ffff0c7224 */ /* 0x000fca00078e00ff */
[----:B------:R-:W-:Y:S01]  /*12410*/  R2UR UR10, R12 ;  /* 0x000000000c0a72ca */ /* 0x000fe200000e0000 */
[----:B------:R-:W-:Y:S01]  /*12420*/  UIADD3 UR4, UP0, UR36, 0x370, URZ ;  /* 0x0000037024047890 */ /* 0x000fe2000ff1e03f */
[----:B------:R-:W-:Y:S01]  /*12430*/  PLOP3.LUT P0, PT, PT, PT, PT, 0x80, 0x0 ;  /* 0x000000000000781c */ /* 0x000fe20003f0f070 */
[----:B------:R-:W-:Y:S01]  /*12440*/  UMOV UR6, 0x0 ;  /* 0x0000000000067882 */ /* 0x000fe20000000000 */
[----:B------:R-:W-:Y:S01]  /*12450*/  UMOV UR7, 0x14f00000 ;  /* 0x14f0000000077882 */ /* 0x000fe20000000000 */
[----:B------:R-:W-:Y:S01]  /*12460*/  UIADD3.X UR5, URZ, UR37, URZ, UP0, !UPT ;  /* 0x000000253f057290 */ /* 0x000fe200087fe43f */
[C---:B----4-:R-:W-:Y:S02]  /*12470*/  IMAD R3, R9.reuse, 0x8, R6 ;  /* 0x0000000809037824 */ /* 0x050fe400078e0206 */
[----:B--2---:R-:W-:Y:S02]  /*12480*/  IMAD R9, R9, 0xa000, R10 ;  /* 0x0000a00009097824 */ /* 0x004fe400078e020a */
[----:B------:R-:W-:-:S02]  /*12490*/  VIADD R3, R3, 0x30 ;  /* 0x0000003003037836 */ /* 0x000fc40000000000 */
[----:B---3--:R-:W-:Y:S02]  /*124a0*/  IMAD R2, R7, 0x50, R2 ;  /* 0x0000005007027824 */ /* 0x008fe400078e0202 */
[----:B------:R-:W-:-:S07]  /*124b0*/  VIADD R10, R9, 0x24400 ;  /* 0x00024400090a7836 */ /* 0x000fce0000000000 */
.L_x_516:
        /* <DEDUP_REMOVED lines=16> */
.L_x_517:
        /* <DEDUP_REMOVED lines=16> */
.L_x_518:
        /* <DEDUP_REMOVED lines=16> */
.L_x_519:
        /* <DEDUP_REMOVED lines=10> */
[----:B------:R-:W-:Y:S01]  /*12860*/  SHF.L.U32 R5, R5, 0x1f, RZ ;  /* 0x0000001f05057819 */ /* 0x000fe200000006ff */
[----:B------:R-:W-:Y:S01]  /*12870*/  IMAD R2, R4, 0x8, R6 ;  /* 0x0000000804027824 */ /* 0x000fe200078e0206 */
[----:B------:R-:W-:Y:S03]  /*12880*/  BSSY B2, `(.L_x_520) ;  /* 0x0000003000027945 */ /* 0x000fe60003800000 */
[----:B------:R-:W1:Y:S02]  /*12890*/  SYNCS.PHASECHK.TRANS64.TRYWAIT P0, [R2+URZ+0x60], R5 ;  /* 0x00006005020075a7 */ /* 0x000e64000800017f */
[----:B-1----:R-:W-:Y:S05]  /*128a0*/  @!P0 BRA `(.L_x_521) ;  /* 0x0000002c00548947 */ /* 0x002fea0003800000 */
.L_x_598:
[----:B------:R-:W-:Y:S05]  /*128b0*/  BSYNC B2 ;  /* 0x0000000000027941 */ /* 0x000fea0003800000 */
.L_x_520:
[----:B------:R-:W-:Y:S01]  /*128c0*/  BSSY B2, `(.L_x_522) ;  /* 0x000000b000027945 */ /* 0x000fe20003800000 */
[----:B------:R-:W-:Y:S02]  /*128d0*/  IMAD.MOV.U32 R10, RZ, RZ, 0x0 ;  /* 0x00000000ff0a7424 */ /* 0x000fe400078e00ff */
[----:B------:R-:W-:Y:S01]  /*128e0*/  IMAD.MOV.U32 R11, RZ, RZ, 0x14f00000 ;  /* 0x14f00000ff0b7424 */ /* 0x000fe200078e00ff */
[----:B------:R-:W-:Y:S06]  /*128f0*/  @P1 BRA `(.L_x_523) ;  /* 0x00000000001c1947 */ /* 0x000fec0003800000 */
[----:B------:R-:W2:Y:S02]  /*12900*/  S2R R3, SR_TID.X ;  /* 0x0000000000037919 */ /* 0x000ea40000002100 */
[----:B--2---:R-:W-:Y:S01]  /*12910*/  LOP3.LUT R9, R3, 0x1f, RZ, 0xc0, !PT ;  /* 0x0000001f03097812 */ /* 0x004fe200078ec0ff */
[----:B------:R-:W-:-:S03]  /*12920*/  IMAD.MOV.U32 R3, RZ, RZ, 0xa000 ;  /* 0x0000a000ff037424 */ /* 0x000fc600078e00ff */
[----:B------:R-:W-:Y:S01]  /*12930*/  ISETP.NE.AND P0, PT, R9, RZ, PT ;  /* 0x000000ff0900720c */ /* 0x000fe20003f05270 */
[----:B------:R2:W-:-:S12]  /*12940*/  SYNCS.ARRIVE.TRANS64 RZ, [R2+URZ+0x50], R3 ;  /* 0x0000500302ff79a7 */ /* 0x0005d8000800003f */
[----:B--2---:R-:W-:Y:S05]  /*12950*/  @!P0 BRA `(.L_x_523) ;  /* 0x0000000000048947 */ /* 0x004fea0003800000 */
[----:B------:R-:W-:Y:S01]  /*12960*/  BPT.TRAP 0x1 ;  /* 0x000000040000795c */ /* 0x000fe20000300000 */
.L_x_523:
[----:B------:R-:W-:Y:S05]  /*12970*/  BSYNC B2 ;  /* 0x0000000000027941 */ /* 0x000fea0003800000 */
.L_x_522:
[----:B------:R-:W2:Y:S04]  /*12980*/  LDL R9, [R1+0x4] ;  /* 0x0000040001097983 */ /* 0x000ea80000100800 */
[----:B-1----:R-:W3:Y:S04]  /*12990*/  LDL R5, [R1+0x18] ;  /* 0x0000180001057983 */ /* 0x002ee80000100800 */
[----:B------:R-:W3:Y:S01]  /*129a0*/  LDL.LU R3, [R1+0x14] ;  /* 0x0000140001037983 */ /* 0x000ee20000300800 */
[----:B------:R-:W-:Y:S01]  /*129b0*/  R2UR UR10, R12 ;  /* 0x000000000c0a72ca */ /* 0x000fe200000e0000 */
[----:B------:R-:W-:Y:S01]  /*129c0*/  UIADD3 UR4, UP0, UR36, 0x470, URZ ;  /* 0x0000047024047890 */ /* 0x000fe2000ff1e03f */
[----:B------:R-:W-:Y:S01]  /*129d0*/  R2UR UR6, R10 ;  /* 0x000000000a0672ca */ /* 0x000fe200000e0000 */
[----:B------:R-:W-:Y:S01]  /*129e0*/  VIADD R2, R2, 0x50 ;  /* 0x0000005002027836 */ /* 0x000fe20000000000 */
[----:B------:R-:W-:Y:S01]  /*129f0*/  R2UR UR7, R11 ;  /* 0x000000000b0772ca */ /* 0x000fe200000e0000 */
[----:B------:R-:W-:Y:S01]  /*12a00*/  UIADD3.X UR5, URZ, UR37, URZ, UP0, !UPT ;  /* 0x000000253f057290 */ /* 0x000fe200087fe43f */
[----:B------:R-:W-:Y:S01]  /*12a10*/  PLOP3.LUT P0, PT, PT, PT, PT, 0x80, 0x0 ;  /* 0x000000000000781c */ /* 0x000fe20003f0f070 */
[----:B--2---:R-:W-:-:S02]  /*12a20*/  IMAD R4, R4, 0xa000, R9 ;  /* 0x0000a00004047824 */ /* 0x004fc400078e0209 */
[----:B---3--:R-:W-:Y:S02]  /*12a30*/  IMAD R3, R3, 0x50, R5 ;  /* 0x0000005003037824 */ /* 0x008fe400078e0205 */
[----:B------:R-:W-:-:S08]  /*12a40*/  VIADD R5, R4, 0x400 ;  /* 0x0000040004057836 */ /* 0x000fd00000000000 */
.L_x_524:
        /* <DEDUP_REMOVED lines=16> */
.L_x_525:
        /* <DEDUP_REMOVED lines=16> */
.L_x_526:
        /* <DEDUP_REMOVED lines=16> */
.L_x_527:
        /* <DEDUP_REMOVED lines=13> */
.L_x_510:
[----:B------:R-:W-:Y:S05]  /*12e20*/  BSYNC B1 ;  /* 0x0000000000017941 */ /* 0x000fea0003800000 */
.L_x_509:
[C---:B------:R-:W-:Y:S01]  /*12e30*/  ISETP.GT.AND P0, PT, R0.reuse, 0x1, PT ;  /* 0x000000010000780c */ /* 0x040fe20003f04270 */
[----:B------:R-:W-:-:S12]  /*12e40*/  VIADD R0, R0, 0xfffffffe ;  /* 0xfffffffe00007836 */ /* 0x000fd80000000000 */
[----:B------:R-:W-:Y:S05]  /*12e50*/  @P0 BRA `(.L_x_528) ;  /* 0xffffffe000fc0947 */ /* 0x000fea000383ffff */
.L_x_468:
[----:B------:R-:W-:Y:S05]  /*12e60*/  BSYNC B0 ;  /* 0x0000000000007941 */ /* 0x000fea0003800000 */
.L_x_467:
[----:B------:R-:W4:Y:S01]  /*12e70*/  S2R R2, SR_TID.X ;  /* 0x0000000000027919 */ /* 0x000f220000002100 */
[----:B------:R-:W-:Y:S01]  /*12e80*/  BSSY B0, `(.L_x_529) ;  /* 0x0000011000007945 */ /* 0x000fe20003800000 */
[----:B----4-:R-:W-:-:S04]  /*12e90*/  LOP3.LUT R3, R2, 0x7f, RZ, 0xc0, !PT ;  /* 0x0000007f02037812 */ /* 0x010fc800078ec0ff */
[----:B------:R-:W-:-:S13]  /*12ea0*/  ISETP.NE.AND P0, PT, R3, RZ, PT ;  /* 0x000000ff0300720c */ /* 0x000fda0003f05270 */
[----:B------:R-:W-:Y:S05]  /*12eb0*/  @P0 BRA `(.L_x_530) ;  /* 0x0000000000340947 */ /* 0x000fea0003800000 */
[----:B------:R-:W4:Y:S01]  /*12ec0*/  S2R R2, SR_LANEID ;  /* 0x0000000000027919 */ /* 0x000f220000000000 */
[----:B------:R-:W-:Y:S01]  /*12ed0*/  VOTEU.ANY UR4, UPT, PT ;  /* 0x0000000000047886 */ /* 0x000fe200038e0100 */
[----:B-1----:R-:W1:Y:S01]  /*12ee0*/  LDC.64 R4, c[0x0][0xc60] ;  /* 0x00031800ff047b82 */ /* 0x002e620000000a00 */
[----:B------:R-:W4:Y:S01]  /*12ef0*/  FLO.U32 R0, UR4 ;  /* 0x0000000400007d00 */ /* 0x000f2200080e0000 */
[----:B------:R-:W-:Y:S01]  /*12f00*/  ULDC.64 UR6, c[0x0][0x208] ;  /* 0x0000820000067ab9 */ /* 0x000fe20000000a00 */
[----:B----4-:R-:W-:-:S06]  /*12f10*/  ISETP.EQ.U32.AND P0, PT, R0, R2, PT ;  /* 0x000000020000720c */ /* 0x010fcc0003f02070 */
[----:B------:R-:W1:Y:S07]  /*12f20*/  POPC R2, UR4 ;  /* 0x0000000400027d09 */ /* 0x000e6e0008000000 */
[----:B-1----:R-:W4:Y:S04]  /*12f30*/  @P0 ATOMG.E.ADD.STRONG.GPU PT, R2, desc[UR6][R4.64], R2 ;  /* 0x00000002040209a8 */ /* 0x002f2800081ee1c6 */
[----:B----4-:R1:W4:Y:S02]  /*12f40*/  SHFL.IDX PT, R2, R2, R0, 0x1f ;  /* 0x00001f0002027589 */ /* 0x01032400000e0000 */
[----:B-1----:R-:W1:Y:S02]  /*12f50*/  S2R R0, SR_LTMASK ;  /* 0x0000000000007919 */ /* 0x002e640000003900 */
[----:B-1----:R-:W-:-:S06]  /*12f60*/  LOP3.LUT R0, R0, UR4, RZ, 0xc0, !PT ;  /* 0x0000000400007c12 */ /* 0x002fcc000f8ec0ff */
[----:B------:R-:W4:Y:S02]  /*12f70*/  POPC R0, R0 ;  /* 0x0000000000007309 */ /* 0x000f240000000000 */
[----:B----4-:R-:W-:-:S07]  /*12f80*/  IADD3 R16, R2, UR38, R0 ;  /* 0x0000002602107c10 */ /* 0x010fce000fffe000 */
.L_x_530:
[----:B------:R-:W-:Y:S05]  /*12f90*/  BSYNC B0 ;  /* 0x0000000000007941 */ /* 0x000fea0003800000 */
.L_x_529:
[----:B------:R-:W4:Y:S01]  /*12fa0*/  LDL.LU R0, [R1+0x20] ;  /* 0x0000200001007983 */ /* 0x000f220000300800 */
[----:B------:R-:W-:Y:S01]  /*12fb0*/  BSSY B0, `(.L_x_531) ;  /* 0x0000060000007945 */ /* 0x000fe20003800000 */
[----:B----4-:R-:W-:-:S13]  /*12fc0*/  ISETP.NE.AND P0, PT, R0, RZ, PT ;  /* 0x000000ff0000720c */ /* 0x010fda0003f05270 */
[----:B------:R-:W-:Y:S05]  /*12fd0*/  @!P0 BRA `(.L_x_532) ;  /* 0x0000000400748947 */ /* 0x000fea0003800000 */
[----:B------:R-:W4:Y:S04]  /*12fe0*/  LDL R4, [R1+0x4] ;  /* 0x0000040001047983 */ /* 0x000f280000100800 */
[----:B------:R-:W4:Y:S04]  /*12ff0*/  LDL R2, [R1+0x8] ;  /* 0x0000080001027983 */ /* 0x000f280000100800 */
[----:B------:R-:W2:Y:S01]  /*13000*/  LDL R0, [R1+0x10] ;  /* 0x0000100001007983 */ /* 0x000ea20000100800 */
[----:B------:R-:W-:Y:S01]  /*13010*/  BSSY B1, `(.L_x_533) ;  /* 0x0000006000017945 */ /* 0x000fe20003800000 */
[----:B------:R-:W-:Y:S01]  /*13020*/  ISETP.NE.AND P1, PT, R3, RZ, PT ;  /* 0x000000ff0300720c */ /* 0x000fe20003f25270 */
[----:B----4-:R-:W-:Y:S01]  /*13030*/  IMAD R2, R2, 0x8, R4 ;  /* 0x0000000802027824 */ /* 0x010fe200078e0204 */
[----:B--2---:R-:W-:-:S04]  /*13040*/  SHF.L.U32 R0, R0, 0x1f, RZ ;  /* 0x0000001f00007819 */ /* 0x004fc800000006ff */
[----:B------:R-:W2:Y:S02]  /*13050*/  SYNCS.PHASECHK.TRANS64.TRYWAIT P0, [R2+URZ+0x38860], R0 ;  /* 0x03886000020075a7 */ /* 0x000ea4000800017f */
[----:B--2---:R-:W-:Y:S05]  /*13060*/  @!P0 BRA `(.L_x_534) ;  /* 0x0000002400788947 */ /* 0x004fea0003800000 */
.L_x_599:
[----:B------:R-:W-:Y:S05]  /*13070*/  BSYNC B1 ;  /* 0x0000000000017941 */ /* 0x000fea0003800000 */
.L_x_533:
[----:B------:R-:W-:Y:S04]  /*13080*/  BSSY B1, `(.L_x_535) ;  /* 0x0000009000017945 */ /* 0x000fe80003800000 */
[----:B------:R-:W-:Y:S05]  /*13090*/  @P1 BRA `(.L_x_536) ;  /* 0x00000000001c1947 */ /* 0x000fea0003800000 */
[----:B------:R-:W4:Y:S01]  /*130a0*/  S2R R3, SR_TID.X ;  /* 0x0000000000037919 */ /* 0x000f220000002100 */
[----:B--2---:R-:W-:-:S04]  /*130b0*/  IMAD.MOV.U32 R0, RZ, RZ, 0xa000 ;  /* 0x0000a000ff007424 */ /* 0x004fc800078e00ff */
[----:B------:R2:W-:Y:S01]  /*130c0*/  SYNCS.ARRIVE.TRANS64 RZ, [R2+URZ+0x38850], R0 ;  /* 0x0388500002ff79a7 */ /* 0x0005e2000800003f */
[----:B----4-:R-:W-:-:S04]  /*130d0*/  LOP3.LUT R3, R3, 0x1f, RZ, 0xc0, !PT ;  /* 0x0000001f03037812 */ /* 0x010fc800078ec0ff */
[----:B------:R-:W-:-:S13]  /*130e0*/  ISETP.NE.AND P0, PT, R3, RZ, PT ;  /* 0x000000ff0300720c */ /* 0x000fda0003f05270 */
[----:B--2---:R-:W-:Y:S05]  /*130f0*/  @!P0 BRA `(.L_x_536) ;  /* 0x0000000000048947 */ /* 0x004fea0003800000 */
[----:B------:R-:W-:Y:S01]  /*13100*/  BPT.TRAP 0x1 ;  /* 0x000000040000795c */ /* 0x000fe20000300000 */
.L_x_536:
[----:B------:R-:W-:Y:S05]  /*13110*/  BSYNC B1 ;  /* 0x0000000000017941 */ /* 0x000fea0003800000 */
.L_x_535:
[----:B-1----:R-:W4:Y:S04]  /*13120*/  LDL R5, [R1+0x4] ;  /* 0x0000040001057983 */ /* 0x002f280000100800 */
[----:B--2---:R-:W4:Y:S04]  /*13130*/  LDL R0, [R1+0x8] ;  /* 0x0000080001007983 */ /* 0x004f280000100800 */
[----:B------:R-:W2:Y:S04]  /*13140*/  LDL.LU R4, [R1+0x18] ;  /* 0x0000180001047983 */ /* 0x000ea80000300800 */
[----:B------:R-:W2:Y:S01]  /*13150*/  LDL R3, [R1+0x14] ;  /* 0x0000140001037983 */ /* 0x000ea20000100800 */
[----:B------:R-:W-:Y:S01]  /*13160*/  UIADD3 UR4, UP0, UR36, 0x470, URZ ;  /* 0x0000047024047890 */ /* 0x000fe2000ff1e03f */
[----:B------:R-:W-:Y:S01]  /*13170*/  PLOP3.LUT P0, PT, PT, PT, PT, 0x80, 0x0 ;  /* 0x000000000000781c */ /* 0x000fe20003f0f070 */
[----:B------:R-:W-:Y:S01]  /*13180*/  VIADD R2, R2, 0x38850 ;  /* 0x0003885002027836 */ /* 0x000fe20000000000 */
[----:B------:R-:W-:Y:S01]  /*13190*/  UMOV UR6, 0x0 ;  /* 0x0000000000067882 */ /* 0x000fe20000000000 */
[----:B------:R-:W-:Y:S01]  /*131a0*/  UIADD3.X UR5, URZ, UR37, URZ, UP0, !UPT ;  /* 0x000000253f057290 */ /* 0x000fe200087fe43f */
[----:B------:R-:W-:Y:S01]  /*131b0*/  UMOV UR7, 0x14f00000 ;  /* 0x14f0000000077882 */ /* 0x000fe20000000000 */
[----:B------:R-:W-:Y:S01]  /*131c0*/  UMOV UR10, URZ ;  /* 0x0000003f000a7c82 */ /* 0x000fe20008000000 */
[----:B----4-:R-:W-:-:S02]  /*131d0*/  IMAD R0, R0, 0xa000, R5 ;  /* 0x0000a00000007824 */ /* 0x010fc400078e0205 */
[----:B--2---:R-:W-:Y:S02]  /*131e0*/  IMAD R3, R3, 0x50, R4 ;  /* 0x0000005003037824 */ /* 0x004fe400078e0204 */
[----:B------:R-:W-:-:S07]  /*131f0*/  VIADD R4, R0, 0x400 ;  /* 0x0000040000047836 */ /* 0x000fce0000000000 */
.L_x_537:
        /* <DEDUP_REMOVED lines=11> */
[----:B------:R-:W-:Y:S01]  /*132b0*/  PLOP3.LUT P0, PT, PT, PT, PT, 0x80, 0x0 ;  /* 0x000000000000781c */ /* 0x000fe20003f0f070 */
[----:B------:R-:W-:Y:S01]  /*132c0*/  VIADD R4, R0, 0x2c00 ;  /* 0x00002c0000047836 */ /* 0x000fe20000000000 */
[----:B------:R-:W-:Y:S01]  /*132d0*/  UMOV UR6, 0x0 ;  /* 0x0000000000067882 */ /* 0x000fe20000000000 */
[----:B------:R-:W-:Y:S01]  /*132e0*/  UMOV UR7, 0x14f00000 ;  /* 0x14f0000000077882 */ /* 0x000fe20000000000 */
[----:B------:R-:W-:-:S09]  /*132f0*/  UMOV UR10, 0x40 ;  /* 0x00000040000a7882 */ /* 0x000fd20000000000 */
.L_x_538:
        /* <DEDUP_REMOVED lines=16> */
.L_x_539:
        /* <DEDUP_REMOVED lines=16> */
.L_x_540:
        /* <DEDUP_REMOVED lines=10> */
[----:B----4-:R-:W-:Y:S05]  /*135a0*/  @P0 BRA.U.ANY `(.L_x_540) ;  /* 0xfffffffd00d40947 */ /* 0x010fea000393ffff */
.L_x_532:
[----:B------:R-:W-:Y:S05]  /*135b0*/  BSYNC B0 ;  /* 0x0000000000007941 */ /* 0x000fea0003800000 */
.L_x_531:
[----:B-1----:R-:W4:Y:S04]  /*135c0*/  LDL.LU R5, [R1+0x8] ;  /* 0x0000080001057983 */ /* 0x002f280000300800 */
[----:B------:R-:W2:Y:S01]  /*135d0*/  LDL.LU R4, [R1+0x10] ;  /* 0x0000100001047983 */ /* 0x000ea20000300800 */
[----:B----4-:R-:W-:-:S05]  /*135e0*/  VIADD R0, R5, 0x1 ;  /* 0x0000000105007836 */ /* 0x010fca0000000000 */
[----:B------:R-:W-:-:S04]  /*135f0*/  ISETP.NE.AND P0, PT, R0, 0x2, PT ;  /* 0x000000020000780c */ /* 0x000fc80003f05270 */
[----:B------:R-:W-:Y:S02]  /*13600*/  SEL R2, RZ, 0x1, P0 ;  /* 0x00000001ff027807 */ /* 0x000fe40000000000 */
[----:B------:R-:W-:Y:S02]  /*13610*/  SEL R0, R0, RZ, P0 ;  /* 0x000000ff00007207 */ /* 0x000fe40000000000 */
[----:B--2---:R-:W-:-:S03]  /*13620*/  LOP3.LUT R4, R4, R2, RZ, 0x3c, !PT ;  /* 0x0000000204047212 */ /* 0x004fc600078e3cff */
[----:B------:R1:W-:Y:S04]  /*13630*/  STL [R1+0x8], R0 ;  /* 0x0000080001007387 */ /* 0x0003e80000100800 */
[----:B------:R1:W-:Y:S02]  /*13640*/  STL [R1+0x10], R4 ;  /* 0x0000100401007387 */ /* 0x0003e40000100800 */
.L_x_447:
[----:B------:R-:W-:Y:S05]  /*13650*/  BSYNC B7 ;  /* 0x0000000000077941 */ /* 0x000fea0003800000 */
.L_x_445:
[----:B-1-3--:R-:W3:Y:S02]  /*13660*/  LDL R0, [R1+0x58] ;  /* 0x0000580001007983 */ /* 0x00aee40000100800 */
[----:B---3--:R-:W-:-:S13]  /*13670*/  ISETP.NE.AND P0, PT, R0, RZ, PT ;  /* 0x000000ff0000720c */ /* 0x008fda0003f05270 */
[----:B------:R-:W-:Y:S05]  /*13680*/  @!P0 BRA `(.L_x_541) ;  /* 0x0000000000288947 */ /* 0x000fea0003800000 */
[----:B------:R-:W-:Y:S05]  /*13690*/  WARPSYNC.ALL ;  /* 0x0000000000007948 */ /* 0x000fea0003800000 */
[----:B------:R-:W1:Y:S08]  /*136a0*/  S2UR UR5, SR_CgaCtaId ;  /* 0x00000000000579c3 */ /* 0x000e700000008800 */
[----:B------:R-:W-:Y:S06]  /*136b0*/  BAR.SYNC.DEFER_BLOCKING 0x5, 0x180 ;  /* 0x0146000000007b1d */ /* 0x000fec0000010000 */
[----:B------:R-:W-:-:S02]  /*136c0*/  UMOV UR4, 0x400 ;  /* 0x0000040000047882 */ /* 0x000fc40000000000 */
[----:B-1----:R-:W-:-:S06]  /*136d0*/  ULEA UR4, UR5, UR4, 0x18 ;  /* 0x0000000405047291 */ /* 0x002fcc000f8ec03f */
[----:B------:R-:W-:-:S05]  /*136e0*/  IMAD.U32 R0, RZ, RZ, UR4 ;  /* 0x00000004ff007e24 */ /* 0x000fca000f8e00ff */
[----:B------:R3:W4:Y:S04]  /*136f0*/  LDS.128 R16, [R0+0x388d0] ;  /* 0x0388d00000107984 */ /* 0x0007280000000c00 */
[----:B------:R3:W-:Y:S01]  /*13700*/  STL [R1+0x4], R0 ;  /* 0x0000040001007387 */ /* 0x0007e20000100800 */
[----:B------:R-:W-:Y:S06]  /*13710*/  BAR.ARV 0x4, 0x180 ;  /* 0x0106000000007b1d */ /* 0x000fec0000002000 */
[----:B------:R-:W-:Y:S05]  /*13720*/  BRA `(.L_x_542) ;  /* 0x0000000800507947 */ /* 0x000fea0003800000 */
.L_x_541:
[----:B------:R-:W2:Y:S01]  /*13730*/  S2R R0, SR_TID.X ;  /* 0x0000000000007919 */ /* 0x000ea20000002100 */
[----:B------:R-:W-:Y:S01]  /*13740*/  UMOV UR4, 0xffffffff ;  /* 0xffffffff00047882 */ /* 0x000fe20000000000 */
[----:B--2---:R-:W-:-:S04]  /*13750*/  LOP3.LUT R7, R0, 0x1f, RZ, 0xc0, !PT ;  /* 0x0000001f00077812 */ /* 0x004fc800078ec0ff */
[----:B------:R-:W-:Y:S01]  /*13760*/  ISETP.NE.AND P0, PT, R7, 0x1f, PT ;  /* 0x0000001f0700780c */ /* 0x000fe20003f05270 */
[----:B------:R-:W-:-:S12]  /*13770*/  BRA.DIV UR4, `(.L_x_543) ;  /* 0x0000001e04c87947 */ /* 0x000fd8000b800000 */
[----:B------:R-:W-:Y:S01]  /*13780*/  IMAD.IADD R0, R19, 0x1, R7 ;  /* 0x0000000113007824 */ /* 0x000fe200078e0207 */
[----:B------:R-:W-:Y:S01]  /*13790*/  ULDC UR4, c[0x0][0xc3c] ;  /* 0x00030f0000047ab9 */ /* 0x000fe20000000800 */
[----:B------:R-:W-:-:S03]  /*137a0*/  ULDC.64 UR6, c[0x0][0x208] ;  /* 0x0000820000067ab9 */ /* 0x000fc60000000a00 */
[----:B------:R-:W-:-:S13]  /*137b0*/  ISETP.GE.OR P1, PT, R0, UR4, !P0 ;  /* 0x0000000400007c0c */ /* 0x000fda000c726670 */
[----:B------:R-:W1:Y:S02]  /*137c0*/  @!P1 LDC.64 R2, c[0x0][0xc80] ;  /* 0x00032000ff029b82 */ /* 0x000e640000000a00 */
[----:B-1----:R-:W-:-:S06]  /*137d0*/  @!P1 IMAD.WIDE R2, R0, 0x4, R2 ;  /* 0x0000000400029825 */ /* 0x002fcc00078e0202 */
[----:B------:R1:W2:Y:S01]  /*137e0*/  @!P1 LDG.E R3, desc[UR6][R2.64] ;  /* 0x0000000602039981 */ /* 0x0002a2000c1e1900 */
[C---:B------:R-:W-:Y:S02]  /*137f0*/  ISETP.GE.U32.AND P2, PT, R7.reuse, 0x2, PT ;  /* 0x000000020700780c */ /* 0x040fe40003f46070 */
[C---:B------:R-:W-:Y:S01]  /*13800*/  ISETP.GE.U32.AND P3, PT, R7.reuse, 0x4, PT ;  /* 0x000000040700780c */ /* 0x040fe20003f66070 */
[----:B------:R-:W-:Y:S01]  /*13810*/  SHFL.IDX PT, R0, R16, RZ, 0x1f ;  /* 0x00001fff10007589 */ /* 0x000fe200000e0000 */
[C---:B------:R-:W-:Y:S02]  /*13820*/  ISETP.GE.U32.AND P4, PT, R7.reuse, 0x8, PT ;  /* 0x000000080700780c */ /* 0x040fe40003f86070 */
[C---:B------:R-:W-:Y:S01]  /*13830*/  ISETP.GE.U32.AND P5, PT, R7.reuse, 0x10, PT ;  /* 0x000000100700780c */ /* 0x040fe20003fa6070 */
[----:B------:R-:W-:Y:S01]  /*13840*/  SHFL.IDX PT, R4, R16, 0x1, 0x1f ;  /* 0x00201f0010047f89 */ /* 0x000fe200000e0000 */
[----:B-1----:R-:W-:Y:S02]  /*13850*/  IMAD.MOV.U32 R2, RZ, RZ, RZ ;  /* 0x000000ffff027224 */ /* 0x002fe400078e00ff */
[----:B--2---:R-:W-:Y:S01]  /*13860*/  @!P1 IMAD.MOV.U32 R2, RZ, RZ, R3 ;  /* 0x000000ffff029224 */ /* 0x004fe200078e0003 */
[----:B------:R-:W-:-:S04]  /*13870*/  ISETP.NE.AND P1, PT, R7, RZ, PT ;  /* 0x000000ff0700720c */ /* 0x000fc80003f25270 */
        /* <DEDUP_REMOVED lines=15> */
[----:B------:R1:W2:Y:S02]  /*13970*/  SHFL.IDX PT, R6, R3, 0x1f, 0x1f ;  /* 0x03e01f0003067f89 */ /* 0x0002a400000e0000 */
.L_x_609:
[----:B------:R-:W-:Y:S02]  /*13980*/  ULDC UR4, c[0x0][0xc38] ;  /* 0x00030e0000047ab9 */ /* 0x000fe40000000800 */
[----:B------:R-:W-:-:S04]  /*13990*/  IMAD.U32 R16, RZ, RZ, UR4 ;  /* 0x00000004ff107e24 */ /* 0x000fc8000f8e00ff */
[----:B--2---:R-:W-:-:S04]  /*139a0*/  IMAD R6, R6, R16, RZ ;  /* 0x0000001006067224 */ /* 0x004fc800078e02ff */
[----:B------:R-:W-:-:S05]  /*139b0*/  IMAD.IADD R4, R4, 0x1, R6 ;  /* 0x0000000104047824 */ /* 0x000fca00078e0206 */
[----:B------:R-:W-:-:S13]  /*139c0*/  ISETP.GT.AND P6, PT, R4, R0, PT ;  /* 0x000000000400720c */ /* 0x000fda0003fc4270 */
[----:B------:R-:W-:Y:S05]  /*139d0*/  @P6 BRA `(.L_x_544) ;  /* 0x0000000000a06947 */ /* 0x000fea0003800000 */
.L_x_549:
[----:B------:R-:W2:Y:S01]  /*139e0*/  LDC R2, c[0x0][0xc3c] ;  /* 0x00030f00ff027b82 */ /* 0x000ea20000000800 */
[----:B------:R-:W-:-:S05]  /*139f0*/  VIADD R19, R19, 0x1f ;  /* 0x0000001f13137836 */ /* 0x000fca0000000000 */
[----:B--2---:R-:W-:-:S13]  /*13a00*/  ISETP.GE.AND P6, PT, R19, R2, PT ;  /* 0x000000021300720c */ /* 0x004fda0003fc6270 */
[----:B------:R-:W-:Y:S05]  /*13a10*/  @P6 BRA `(.L_x_545) ;  /* 0x0000000400486947 */ /* 0x000fea0003800000 */
[----:B-1----:R-:W1:Y:S01]  /*13a20*/  S2R R3, SR_TID.X ;  /* 0x0000000000037919 */ /* 0x002e620000002100 */
[----:B------:R-:W-:Y:S01]  /*13a30*/  BSSY B0, `(.L_x_546) ;  /* 0x000000a000007945 */ /* 0x000fe20003800000 */
[----:B-1----:R-:W-:-:S05]  /*13a40*/  LOP3.LUT R3, R3, 0x1f, RZ, 0xc0, !PT ;  /* 0x0000001f03037812 */ /* 0x002fca00078ec0ff */
[----:B------:R-:W-:-:S05]  /*13a50*/  IMAD.IADD R5, R19, 0x1, R3 ;  /* 0x0000000113057824 */ /* 0x000fca00078e0203 */
[----:B------:R-:W-:Y:S01]  /*13a60*/  ISETP.GE.OR P6, PT, R5, R2, !P0 ;  /* 0x000000020500720c */ /* 0x000fe200047c6670 */
[----:B------:R-:W-:-:S12]  /*13a70*/  IMAD.MOV.U32 R2, RZ, RZ, RZ ;  /* 0x000000ffff027224 */ /* 0x000fd800078e00ff */
[----:B------:R-:W-:Y:S05]  /*13a80*/  @P6 BRA `(.L_x_547) ;  /* 0x0000000000106947 */ /* 0x000fea0003800000 */
[----:B------:R-:W1:Y:S01]  /*13a90*/  LDC.64 R2, c[0x0][0xc80] ;  /* 0x00032000ff027b82 */ /* 0x000e620000000a00 */
[----:B------:R-:W-:Y:S01]  /*13aa0*/  ULDC.64 UR4, c[0x0][0x208] ;  /* 0x0000820000047ab9 */ /* 0x000fe20000000a00 */
[----:B-1----:R-:W-:-:S06]  /*13ab0*/  IMAD.WIDE R2, R5, 0x4, R2 ;  /* 0x0000000405027825 */ /* 0x002fcc00078e0202 */
[----:B------:R1:W5:Y:S02]  /*13ac0*/  LDG.E R2, desc[UR4][R2.64] ;  /* 0x0000000402027981 */ /* 0x000364000c1e1900 */
.L_x_547:
[----:B------:R-:W-:Y:S05]  /*13ad0*/  BSYNC B0 ;  /* 0x0000000000007941 */ /* 0x000fea0003800000 */
.L_x_546:
[----:B------:R-:W-:-:S03]  /*13ae0*/  UMOV UR4, 0xffffffff ;  /* 0xffffffff00047882 */ /* 0x000fc60000000000 */
[----:B------:R-:W-:Y:S05]  /*13af0*/  BRA.DIV UR4, `(.L_x_548) ;  /* 0x0000002204287947 */ /* 0x000fea000b800000 */
[----:B-1---5:R-:W1:Y:S02]  /*13b00*/  SHFL.UP PT, R3, R2, 0x1, RZ ;  /* 0x0420000002037989 */ /* 0x022e6400000e00ff */
        /* <DEDUP_REMOVED lines=15> */
.L_x_617:
[----:B------:R-:W-:Y:S02]  /*13c00*/  ULDC UR4, c[0x0][0xc38] ;  /* 0x00030e0000047ab9 */ /* 0x000fe40000000800 */
[----:B------:R-:W-:-:S04]  /*13c10*/  IMAD.U32 R16, RZ, RZ, UR4 ;  /* 0x00000004ff107e24 */ /* 0x000fc8000f8e00ff */
[----:B--2---:R-:W-:-:S04]  /*13c20*/  IMAD R6, R6, R16, RZ ;  /* 0x0000001006067224 */ /* 0x004fc800078e02ff */
[----:B------:R-:W-:-:S05]  /*13c30*/  IMAD.IADD R4, R6, 0x1, R4 ;  /* 0x0000000106047824 */ /* 0x000fca00078e0204 */
[----:B------:R-:W-:-:S13]  /*13c40*/  ISETP.GT.AND P6, PT, R4, R0, PT ;  /* 0x000000000400720c */ /* 0x000fda0003fc4270 */
[----:B------:R-:W-:Y:S05]  /*13c50*/  @!P6 BRA `(.L_x_549) ;  /* 0xfffffffc0060e947 */ /* 0x000fea000383ffff */
.L_x_544:
[----:B------:R-:W-:Y:S01]  /*13c60*/  IMAD.IADD R6, R4, 0x1, -R6 ;  /* 0x0000000104067824 */ /* 0x000fe200078e0a06 */
[----:B------:R-:W-:-:S03]  /*13c70*/  UMOV UR4, 0xffffffff ;  /* 0xffffffff00047882 */ /* 0x000fc60000000000 */
[----:B------:R-:W-:-:S05]  /*13c80*/  IMAD R4, R3, R16, R6 ;  /* 0x0000001003047224 */ /* 0x000fca00078e0206 */
[----:B------:R-:W-:Y:S01]  /*13c90*/  ISETP.GT.AND P6, PT, R4, R0, PT ;  /* 0x000000000400720c */ /* 0x000fe20003fc4270 */
[----:B------:R-:W-:-:S12]  /*13ca0*/  BRA.DIV UR4, `(.L_x_550) ;  /* 0x0000002204947947 */ /* 0x000fd8000b800000 */
[----:B------:R-:W-:-:S04]  /*13cb0*/  VOTE.ANY R5, PT, !P6 ;  /* 0x0000000000057806 */ /* 0x000fc800070e0100 */
[----:B------:R-:W2:Y:S02]  /*13cc0*/  POPC R4, R5 ;  /* 0x0000000500047309 */ /* 0x000ea40000000000 */
[----:B--2---:R2:W3:Y:S02]  /*13cd0*/  SHFL.IDX PT, R17, R2, R4, 0x1f ;  /* 0x00001f0402117589 */ /* 0x0044e400000e0000 */
.L_x_621:
[----:B------:R-:W-:Y:S01]  /*13ce0*/  ISETP.NE.AND P0, PT, R5, RZ, PT ;  /* 0x000000ff0500720c */ /* 0x000fe20003f05270 */
[----:B--2---:R-:W-:-:S12]  /*13cf0*/  IMAD.MOV.U32 R2, RZ, RZ, RZ ;  /* 0x000000ffff027224 */ /* 0x004fd800078e00ff */
[----:B------:R-:W-:Y:S05]  /*13d00*/  @!P0 BRA `(.L_x_551) ;  /* 0x0000000000108947 */ /* 0x000fea0003800000 */
[----:B------:R-:W-:Y:S01]  /*13d10*/  UMOV UR4, 0xffffffff ;  /* 0xffffffff00047882 */ /* 0x000fe20000000000 */
[----:B------:R-:W-:Y:S02]  /*13d20*/  VIADD R12, R4, 0xffffffff ;  /* 0xffffffff040c7836 */ /* 0x000fe40000000000 */
[----:B------:R-:W-:Y:S05]  /*13d30*/  BRA.DIV UR4, `(.L_x_552) ;  /* 0x0000002204b87947 */ /* 0x000fea000b800000 */
[----:B------:R2:W4:Y:S02]  /*13d40*/  SHFL.IDX PT, R2, R3, R12, 0x1f ;  /* 0x00001f0c03027589 */ /* 0x00052400000e0000 */
.L_x_551:
[----:B---3--:R-:W-:Y:S01]  /*13d50*/  IABS R5, R17 ;  /* 0x0000001100057213 */ /* 0x008fe20000000000 */
[----:B----4-:R-:W-:Y:S02]  /*13d60*/  IMAD R16, R2, R16, R6 ;  /* 0x0000001002107224 */ /* 0x010fe400078e0206 */
[----:B------:R-:W-:Y:S01]  /*13d70*/  IMAD.IADD R19, R4, 0x1, R19 ;  /* 0x0000000104137824 */ /* 0x000fe200078e0213 */
[----:B------:R-:W3:Y:S01]  /*13d80*/  I2F.RP R2, R5 ;  /* 0x0000000500027306 */ /* 0x000ee20000209400 */
[----:B------:R-:W-:-:S07]  /*13d90*/  IMAD.IADD R0, R0, 0x1, -R16 ;  /* 0x0000000100007824 */ /* 0x000fce00078e0a10 */
[----:B---3--:R-:W3:Y:S02]  /*13da0*/  MUFU.RCP R2, R2 ;  /* 0x0000000200027308 */ /* 0x008ee40000001000 */
[----:B---3--:R-:W-:-:S06]  /*13db0*/  VIADD R2, R2, 0xffffffe ;  /* 0x0ffffffe02027836 */ /* 0x008fcc0000000000 */
[----:B-12---:R-:W1:Y:S02]  /*13dc0*/  F2I.FTZ.U32.TRUNC.NTZ R3, R2 ;  /* 0x0000000200037305 */ /* 0x006e64000021f000 */
[----:B-1----:R-:W-:-:S04]  /*13dd0*/  IMAD.MOV R2, RZ, RZ, -R3 ;  /* 0x000000ffff027224 */ /* 0x002fc800078e0a03 */
[----:B------:R-:W-:Y:S02]  /*13de0*/  IMAD R6, R2, R5, RZ ;  /* 0x0000000502067224 */ /* 0x000fe400078e02ff */
[----:B------:R-:W-:-:S04]  /*13df0*/  IMAD.MOV.U32 R2, RZ, RZ, RZ ;  /* 0x000000ffff027224 */ /* 0x000fc800078e00ff */
[----:B------:R-:W-:Y:S01]  /*13e00*/  IMAD.HI.U32 R2, R3, R6, R2 ;  /* 0x0000000603027227 */ /* 0x000fe200078e0002 */
[----:B------:R-:W-:Y:S02]  /*13e10*/  IABS R6, R17 ;  /* 0x0000001100067213 */ /* 0x000fe40000000000 */
[----:B------:R-:W-:-:S03]  /*13e20*/  IABS R3, R0 ;  /* 0x0000000000037213 */ /* 0x000fc60000000000 */
[----:B------:R-:W-:Y:S02]  /*13e30*/  IMAD.MOV R6, RZ, RZ, -R6 ;  /* 0x000000ffff067224 */ /* 0x000fe400078e0a06 */
        /* <DEDUP_REMOVED lines=16> */
.L_x_545:
[----:B------:R-:W-:Y:S01]  /*13f40*/  UMOV UR4, URZ ;  /* 0x0000003f00047c82 */ /* 0x000fe20008000000 */
[----:B------:R-:W-:Y:S01]  /*13f50*/  UMOV UR5, URZ ;  /* 0x0000003f00057c82 */ /* 0x000fe20008000000 */
[----:B------:R-:W-:Y:S01]  /*13f60*/  ULDC UR6, c[0x0][0xc3c] ;  /* 0x00030f0000067ab9 */ /* 0x000fe20000000800 */
[----:B------:R-:W-:Y:S02]  /*13f70*/  IMAD.MOV.U32 R16, RZ, RZ, R0 ;  /* 0x000000ffff107224 */ /* 0x000fe400078e0000 */
[----:B------:R-:W-:Y:S02]  /*13f80*/  IMAD.U32 R17, RZ, RZ, UR4 ;  /* 0x00000004ff117e24 */ /* 0x000fe4000f8e00ff */
[----:B------:R-:W-:Y:S02]  /*13f90*/  IMAD.U32 R18, RZ, RZ, UR5 ;  /* 0x00000005ff127e24 */ /* 0x000fe4000f8e00ff */
[----:B------:R-:W-:-:S07]  /*13fa0*/  IMAD.U32 R19, RZ, RZ, UR6 ;  /* 0x00000006ff137e24 */ /* 0x000fce000f8e00ff */
.L_x_553:
[----:B-1----:R1:W2:Y:S01]  /*13fb0*/  LDL R3, [R1+0x4] ;  /* 0x0000040001037983 */ /* 0x0022a20000100800 */
[----:B------:R-:W3:Y:S01]  /*13fc0*/  S2R R0, SR_TID.X ;  /* 0x0000000000007919 */ /* 0x000ee20000002100 */
[----:B------:R-:W-:Y:S05]  /*13fd0*/  WARPSYNC.ALL ;  /* 0x0000000000007948 */ /* 0x000fea0003800000 */
[----:B---3--:R-:W-:Y:S01]  /*13fe0*/  LOP3.LUT R0, R0, 0x1f, RZ, 0xc0, !PT ;  /* 0x0000001f00007812 */ /* 0x008fe200078ec0ff */
[----:B------:R-:W-:Y:S03]  /*13ff0*/  BAR.SYNC.DEFER_BLOCKING 0x4, 0x180 ;  /* 0x0106000000007b1d */ /* 0x000fe60000010000 */
[----:B------:R-:W-:-:S13]  /*14000*/  ISETP.NE.AND P0, PT, R0, RZ, PT ;  /* 0x000000ff0000720c */ /* 0x000fda0003f05270 */
[----:B------:R-:W2:Y:S01]  /*14010*/  @!P0 S2R R0, SR_CgaCtaId ;  /* 0x0000000000008919 */ /* 0x000ea20000008800 */
[----:B------:R-:W-:-:S04]  /*14020*/  @!P0 MOV R2, 0x400 ;  /* 0x0000040000028802 */ /* 0x000fc80000000f00 */
[----:B--2---:R-:W-:-:S05]  /*14030*/  @!P0 LEA R3, R0, R2, 0x18 ;  /* 0x0000000200038211 */ /* 0x004fca00078ec0ff */
[----:B------:R1:W-:Y:S04]  /*14040*/  @!P0 STS.128 [R3+0x388d0], R16 ;  /* 0x0388d01003008388 */ /* 0x0003e80000000c00 */
[----:B------:R1:W-:Y:S01]  /*14050*/  @!P0 STL [R1+0x4], R3 ;  /* 0x0000040301008387 */ /* 0x0003e20000100800 */
[----:B------:R-:W-:Y:S06]  /*14060*/  BAR.ARV 0x5, 0x180 ;  /* 0x0146000000007b1d */ /* 0x000fec0000002000 */
.L_x_542:
[----:B------:R-:W-:Y:S02]  /*14070*/  ULDC UR4, c[0x0][0xc3c] ;  /* 0x00030f0000047ab9 */ /* 0x000fe40000000800 */
[----:B----4-:R-:W-:-:S13]  /*14080*/  ISETP.GE.AND P0, PT, R19, UR4, PT ;  /* 0x0000000413007c0c */ /* 0x010fda000bf06270 */
[----:B------:R-:W-:Y:S05]  /*14090*/  @!P0 BRA `(.L_x_554) ;  /* 0xffffffa0004c8947 */ /* 0x000fea000383ffff */
[----:B------:R-:W-:Y:S05]  /*140a0*/  BSYNC B8 ;  /* 0x0000000000087941 */ /* 0x000fea0003800000 */
.L_x_441:
[----:B---3--:R-:W3:Y:S01]  /*140b0*/  LDL.LU R0, [R1+0x50] ;  /* 0x0000500001007983 */ /* 0x008ee20000300800 */
[----:B------:R-:W-:Y:S01]  /*140c0*/  BSSY B0, `(.L_x_555) ;  /* 0x000000b000007945 */ /* 0x000fe20003800000 */
[----:B------:R-:W4:Y:S01]  /*140d0*/  S2R R5, SR_CgaCtaId ;  /* 0x0000000000057919 */ /* 0x000f220000008800 */
[----:B---3--:R-:W-:-:S05]  /*140e0*/  VIADD R0, R0, 0x1 ;  /* 0x0000000100007836 */ /* 0x008fca0000000000 */
[----:B------:R-:W-:-:S04]  /*140f0*/  LEA.HI R2, R0, R0, RZ, 0x1 ;  /* 0x0000000000027211 */ /* 0x000fc800078f08ff */
[----:B-1----:R-:W-:-:S05]  /*14100*/  LOP3.LUT R3, R2, 0xfffffffe, RZ, 0xc0, !PT ;  /* 0xfffffffe02037812 */ /* 0x002fca00078ec0ff */
[----:B------:R-:W-:Y:S01]  /*14110*/  IMAD.IADD R3, R0, 0x1, -R3 ;  /* 0x0000000100037824 */ /* 0x000fe200078e0a03 */
[----:B------:R-:W-:-:S04]  /*14120*/  MOV R0, 0x400 ;  /* 0x0000040000007802 */ /* 0x000fc80000000f00 */
[----:B----4-:R-:W-:Y:S02]  /*14130*/  LEA R0, R5, R0, 0x18 ;  /* 0x0000000005007211 */ /* 0x010fe400078ec0ff */
[----:B------:R-:W-:-:S04]  /*14140*/  SHF.L.U32 R3, R3, 0x1f, RZ ;  /* 0x0000001f03037819 */ /* 0x000fc800000006ff */
[----:B------:R-:W1:Y:S02]  /*14150*/  SYNCS.PHASECHK.TRANS64.TRYWAIT P0, [R0+URZ+0x38820], R3 ;  /* 0x03882003000075a7 */ /* 0x000e64000800017f */
[----:B-1----:R-:W-:Y:S05]  /*14160*/  @!P0 BRA `(.L_x_556) ;  /* 0x0000001c00d48947 */ /* 0x002fea0003800000 */
.L_x_624:
[----:B------:R-:W-:Y:S05]  /*14170*/  BSYNC B0 ;  /* 0x0000000000007941 */ /* 0x000fea0003800000 */
.L_x_555:
[----:B------:R-:W-:-:S03]  /*14180*/  UMOV UR4, 0xffffffff ;  /* 0xffffffff00047882 */ /* 0x000fc60000000000 */
[----:B------:R-:W-:Y:S05]  /*14190*/  BRA.DIV UR4, `(.L_x_557) ;  /* 0x0000001e04dc7947 */ /* 0x000fea000b800000 */
[----:B------:R-:W3:Y:S02]  /*141a0*/  S2R R2, SR_TID.X ;  /* 0x0000000000027919 */ /* 0x000ee40000002100 */
[----:B---3--:R-:W-:-:S04]  /*141b0*/  SHF.R.U32.HI R2, RZ, 0x5, R2 ;  /* 0x00000005ff027819 */ /* 0x008fc80000011602 */
[----:B------:R-:W-:-:S05]  /*141c0*/  LOP3.LUT R2, R2, 0x3, RZ, 0xc0, !PT ;  /* 0x0000000302027812 */ /* 0x000fca00078ec0ff */
[----:B------:R3:W4:Y:S02]  /*141d0*/  SHFL.IDX PT, R14, R2, RZ, 0x1f ;  /* 0x00001fff020e7589 */ /* 0x00072400000e0000 */
.L_x_627:
[----:B----4-:R-:W-:Y:S01]  /*141e0*/  ISETP.NE.AND P0, PT, R14, RZ, PT ;  /* 0x000000ff0e00720c */ /* 0x010fe20003f05270 */
[----:B------:R-:W-:-:S12]  /*141f0*/  BSSY B0, `(.L_x_558) ;  /* 0x0000029000007945 */ /* 0x000fd80003800000 */
[----:B------:R-:W-:Y:S05]  /*14200*/  @P0 BRA `(.L_x_559) ;  /* 0x00000000009c0947 */ /* 0x000fea0003800000 */
[----:B------:R-:W-:-:S03]  /*14210*/  UMOV UR4, 0xffffffff ;  /* 0xffffffff00047882 */ /* 0x000fc60000000000 */
[----:B------:R-:W-:Y:S05]  /*14220*/  BRA.DIV UR4, `(.L_x_560) ;  /* 0x0000001e04ec7947 */ /* 0x000fea000b800000 */
[----:B------:R-:W-:-:S13]  /*14230*/  ELECT P6, URZ, PT ;  /* 0x00000000003f782f */ /* 0x000fda00038c0000 */
.L_x_630:
[----:B------:R-:W-:Y:S05]  /*14240*/  @!P6 BRA `(.L_x_559) ;  /* 0x00000000008ce947 */ /* 0x000fea0003800000 */
[----:B---3--:R-:W3:Y:S02]  /*14250*/  LDL R2, [R1+0x5c] ;  /* 0x00005c0001027983 */ /* 0x008ee40000100800 */
[----:B---3--:R-:W-:-:S13]  /*14260*/  R2UR UR4, R2 ;  /* 0x00000000020472ca */ /* 0x008fda00000e0000 */
[----:B------:R-:W-:-:S06]  /*14270*/  ULOP3.LUT UR4, UR4, 0x2, URZ, 0xfc, !UPT ;  /* 0x0000000204047892 */ /* 0x000fcc000f8efc3f */
[----:B------:R-:W-:-:S05]  /*14280*/  IMAD.U32 R2, RZ, RZ, UR4 ;  /* 0x00000004ff027e24 */ /* 0x000fca000f8e00ff */
[----:B------:R-:W-:-:S13]  /*14290*/  ISETP.NE.AND P2, PT, R2, 0x3, PT ;  /* 0x000000030200780c */ /* 0x000fda0003f45270 */
[----:B------:R-:W-:Y:S05]  /*142a0*/  @!P2 BRA `(.L_x_561) ;  /* 0x000000000004a947 */ /* 0x000fea0003800000 */
[----:B------:R-:W-:Y:S01]  /*142b0*/  BPT.TRAP 0x1 ;  /* 0x000000040000795c */ /* 0x000fe20000300000 */
.L_x_561:
[----:B-1----:R-:W3:Y:S04]  /*142c0*/  LDL R3, [R1+0x8] ;  /* 0x0000080001037983 */ /* 0x002ee80000100800 */
[----:B--2---:R-:W2:Y:S01]  /*142d0*/  LDL.LU R7, [R1+0x10] ;  /* 0x0000100001077983 */ /* 0x004ea20000300800 */
[----:B------:R-:W-:-:S04]  /*142e0*/  VIADD R2, R0, 0x38840 ;  /* 0x0003884000027836 */ /* 0x000fc80000000000 */
[C---:B---3--:R-:W-:Y:S02]  /*142f0*/  IMAD R6, R3.reuse, 0x8, R2 ;  /* 0x0000000803067824 */ /* 0x048fe400078e0202 */
[----:B------:R-:W-:Y:S01]  /*14300*/  VIADD R3, R3, 0x1 ;  /* 0x0000000103037836 */ /* 0x000fe20000000000 */
[----:B--2---:R-:W-:-:S04]  /*14310*/  SHF.L.U32 R5, R7, 0x1f, RZ ;  /* 0x0000001f07057819 */ /* 0x004fc800000006ff */
[C---:B------:R-:W-:Y:S01]  /*14320*/  ISETP.NE.AND P1, PT, R3.reuse, 0x2, PT ;  /* 0x000000020300780c */ /* 0x040fe20003f25270 */
[----:B------:R-:W1:Y:S03]  /*14330*/  SYNCS.PHASECHK.TRANS64.TRYWAIT P0, [R6+URZ], R5 ;  /* 0x00000005060075a7 */ /* 0x000e66000800017f */
[----:B------:R-:W-:Y:S02]  /*14340*/  SEL R4, RZ, 0x1, P1 ;  /* 0x00000001ff047807 */ /* 0x000fe40000800000 */
[----:B------:R-:W-:Y:S02]  /*14350*/  SEL R3, R3, RZ, P1 ;  /* 0x000000ff03037207 */ /* 0x000fe40000800000 */
[----:B------:R-:W-:-:S03]  /*14360*/  LOP3.LUT R4, R7, R4, RZ, 0x3c, !PT ;  /* 0x0000000407047212 */ /* 0x000fc600078e3cff */
[----:B------:R-:W-:Y:S01]  /*14370*/  IMAD R7, R3, 0x8, R2 ;  /* 0x0000000803077824 */ /* 0x000fe200078e0202 */
[----:B------:R-:W-:Y:S01]  /*14380*/  SHF.L.U32 R2, R4, 0x1f, RZ ;  /* 0x0000001f04027819 */ /* 0x000fe200000006ff */
[----:B-1----:R-:W-:Y:S06]  /*14390*/  @!P0 BRA `(.L_x_562) ;  /* 0x0000001c00b08947 */ /* 0x002fec0003800000 */
.L_x_631:
[----:B------:R-:W2:Y:S02]  /*143a0*/  SYNCS.PHASECHK.TRANS64.TRYWAIT P0, [R7+URZ], R2 ;  /* 0x00000002070075a7 */ /* 0x000ea4000800017f */
[----:B--2---:R-:W-:Y:S05]  /*143b0*/  @!P0 BRA `(.L_x_563) ;  /* 0x0000001c00bc8947 */ /* 0x004fea0003800000 */
.L_x_632:
[----:B------:R-:W-:Y:S05]  /*143c0*/  @!P2 BRA `(.L_x_564) ;  /* 0x000000000004a947 */ /* 0x000fea0003800000 */
[----:B------:R-:W-:Y:S01]  /*143d0*/  BPT.TRAP 0x1 ;  /* 0x000000040000795c */ /* 0x000fe20000300000 */
.L_x_564:
[----:B------:R-:W3:Y:S01]  /*143e0*/  LDL.LU R4, [R1+0x8] ;  /* 0x0000080001047983 */ /* 0x000ee20000300800 */
[----:B------:R-:W-:-:S04]  /*143f0*/  VIADD R0, R0, 0x38860 ;  /* 0x0003886000007836 */ /* 0x000fc80000000000 */
[----:B---3--:R-:W-:-:S04]  /*14400*/  IMAD R4, R4, 0x8, R0 ;  /* 0x0000000804047824 */ /* 0x008fc800078e0200 */
[----:B------:R-:W3:Y:S02]  /*14410*/  SYNCS.PHASECHK.TRANS64.TRYWAIT P0, [R4+URZ], R5 ;  /* 0x00000005040075a7 */ /* 0x000ee4000800017f */
[----:B---3--:R-:W-:Y:S05]  /*14420*/  @!P0 BRA `(.L_x_565) ;  /* 0x0000001c00b48947 */ /* 0x008fea0003800000 */
.L_x_633:
[----:B------:R-:W-:-:S07]  /*14430*/  IMAD R3, R3, 0x8, R0 ;  /* 0x0000000803037824 */ /* 0x000fce00078e0200 */
.L_x_566:
[----:B----4-:R4:W0:Y:S02]  /*14440*/  SYNCS.PHASECHK.TRANS64.TRYWAIT P0, [R3+URZ], R2 ;  /* 0x00000002030075a7 */ /* 0x010824000800017f */
[----:B0-----:R-:W-:Y:S05]  /*14450*/  @!P0 NANOSLEEP.SYNCS 0x989680 ;  /* 0x009896800000895d */ /* 0x001fea0003900000 */
[----:B------:R-:W0:Y:S02]  /*14460*/  @!P0 SYNCS.PHASECHK.TRANS64 P0, [R3+URZ], R2 ;  /* 0x00000002030085a7 */ /* 0x000e24000800007f */
[----:B0-----:R-:W-:Y:S05]  /*14470*/  @!P0 BRA `(.L_x_566) ;  /* 0xfffffffc00f08947 */ /* 0x001fea000383ffff */
.L_x_559:
[----:B------:R-:W-:Y:S05]  /*14480*/  BSYNC B0 ;  /* 0x0000000000007941 */ /* 0x000fea0003800000 */
.L_x_558:
[----:B------:R-:W-:Y:S05]  /*14490*/  EXIT ;  /* 0x000000000000794d */ /* 0x000fea0003800000 */
.L_x_393:
[----:B0-----:R0:W1:Y:S02]  /*144a0*/  SYNCS.PHASECHK.TRANS64.TRYWAIT P1, [R5+URZ+0x38800], R0 ;  /* 0x03880000050075a7 */ /* 0x001064000802017f */
[----:B-1----:R-:W-:Y:S05]  /*144b0*/  @!P1 NANOSLEEP.SYNCS 0x989680 ;  /* 0x009896800000995d */ /* 0x002fea0003900000 */
[----:B------:R-:W1:Y:S02]  /*144c0*/  @!P1 SYNCS.PHASECHK.TRANS64 P1, [R5+URZ+0x38800], R0 ;  /* 0x03880000050095a7 */ /* 0x000e64000802007f */
[----:B-1----:R-:W-:Y:S05]  /*144d0*/  @!P1 BRA `(.L_x_393) ;  /* 0xfffffffc00f09947 */ /* 0x002fea000383ffff */
[----:B------:R-:W-:Y:S05]  /*144e0*/  BRA `(.L_x_567) ;  /* 0xfffffed400247947 */ /* 0x000fea000383ffff */
.L_x_397:
[----:B-1----:R1:W2:Y:S02]  /*144f0*/  SYNCS.PHASECHK.TRANS64.TRYWAIT P2, [R0+URZ+0x38830], R3 ;  /* 0x03883003000075a7 */ /* 0x0022a4000804017f */
[----:B--2---:R-:W-:Y:S05]  /*14500*/  @!P2 NANOSLEEP.SYNCS 0x989680 ;  /* 0x009896800000a95d */ /* 0x004fea0003900000 */
[----:B------:R-:W2:Y:S02]  /*14510*/  @!P2 SYNCS.PHASECHK.TRANS64 P2, [R0+URZ+0x38830], R3 ;  /* 0x038830030000a5a7 */ /* 0x000ea4000804007f */
[----:B--2---:R-:W-:Y:S05]  /*14520*/  @!P2 BRA `(.L_x_397) ;  /* 0xfffffffc00f0a947 */ /* 0x004fea000383ffff */
[----:B------:R-:W-:Y:S05]  /*14530*/  BRA `(.L_x_396) ;  /* 0xfffffed400487947 */ /* 0x000fea000383ffff */
.L_x_402:
[----:B-1----:R-:W-:-:S04]  /*14540*/  IMAD.U32 R4, RZ, RZ, UR61 ;  /* 0x0000003dff047e24 */ /* 0x002fc8000f8e00ff */
[----:B------:R1:W2:Y:S03]  /*14550*/  SYNCS.PHASECHK.TRANS64.TRYWAIT P2, [R4+URZ+0x38830], R3 ;  /* 0x03883003040075a7 */ /* 0x0002a6000804017f */
[----:B--2---:R-:W-:Y:S05]  /*14560*/  @!P2 NANOSLEEP.SYNCS 0x989680 ;  /* 0x009896800000a95d */ /* 0x004fea0003900000 */
[----:B------:R-:W2:Y:S02]  /*14570*/  @!P2 SYNCS.PHASECHK.TRANS64 P2, [R4+URZ+0x38830], R3 ;  /* 0x038830030400a5a7 */ /* 0x000ea4000804007f */
[----:B--2---:R-:W-:Y:S05]  /*14580*/  @!P2 BRA `(.L_x_402) ;  /* 0xfffffffc00eca947 */ /* 0x004fea000383ffff */
[----:B------:R-:W-:Y:S05]  /*14590*/  BRA `(.L_x_401) ;  /* 0xffffff1000c07947 */ /* 0x000fea000383ffff */
.L_x_406:
[----:B01----:R-:W-:-:S04]  /*145a0*/  IMAD.U32 R3, RZ, RZ, UR4 ;  /* 0x00000004ff037e24 */ /* 0x003fc8000f8e00ff */
[----:B------:R0:W1:Y:S03]  /*145b0*/  SYNCS.PHASECHK.TRANS64.TRYWAIT P2, [R3+URZ+0x38850], R0 ;  /* 0x03885000030075a7 */ /* 0x000066000804017f */
[----:B-1----:R-:W-:Y:S05]  /*145c0*/  @!P2 NANOSLEEP.SYNCS 0x989680 ;  /* 0x009896800000a95d */ /* 0x002fea0003900000 */
[----:B------:R-:W1:Y:S02]  /*145d0*/  @!P2 SYNCS.PHASECHK.TRANS64 P2, [R3+URZ+0x38850], R0 ;  /* 0x038850000300a5a7 */ /* 0x000e64000804007f */
[----:B-1----:R-:W-:Y:S05]  /*145e0*/  @!P2 BRA `(.L_x_406) ;  /* 0xfffffffc00eca947 */ /* 0x002fea000383ffff */
[----:B------:R-:W-:Y:S05]  /*145f0*/  BRA `(.L_x_405) ;  /* 0xffffff3800e07947 */ /* 0x000fea000383ffff */
.L_x_411:
[----:B-1----:R1:W2:Y:S02]  /*14600*/  SYNCS.PHASECHK.TRANS64.TRYWAIT P0, [R11+URZ+0x38850], R0 ;  /* 0x038850000b0075a7 */ /* 0x0022a4000800017f */
[----:B--2---:R-:W-:Y:S05]  /*14610*/  @!P0 NANOSLEEP.SYNCS 0x989680 ;  /* 0x009896800000895d */ /* 0x004fea0003900000 */
[----:B------:R-:W2:Y:S02]  /*14620*/  @!P0 SYNCS.PHASECHK.TRANS64 P0, [R11+URZ+0x38850], R0 ;  /* 0x038850000b0085a7 */ /* 0x000ea4000800007f */
[----:B--2---:R-:W-:Y:S05]  /*14630*/  @!P0 BRA `(.L_x_411) ;  /* 0xfffffffc00f08947 */ /* 0x004fea000383ffff */
[----:B------:R-:W-:Y:S05]  /*14640*/  BRA `(.L_x_410) ;  /* 0xffffff5000d87947 */ /* 0x000fea000383ffff */
.L_x_453:
[----:B------:R-:W2:Y:S01]  /*14650*/  S2R R4, SR_TID.X ;  /* 0x0000000000047919 */ /* 0x000ea20000002100 */
[----:B------:R-:W-:Y:S01]  /*14660*/  BSSY B0, `(.L_x_568) ;  /* 0x000000a000007945 */ /* 0x000fe20003800000 */
[----:B-1----:R-:W-:Y:S02]  /*14670*/  IMAD.MOV.U32 R12, RZ, RZ, RZ ;  /* 0x000000ffff0c7224 */ /* 0x002fe400078e00ff */
[----:B------:R-:W-:Y:S02]  /*14680*/  IMAD.MOV.U32 R11, RZ, RZ, 0x1f ;  /* 0x0000001fff0b7424 */ /* 0x000fe400078e00ff */
[----:B------:R-:W-:Y:S01]  /*14690*/  IMAD.MOV.U32 R15, RZ, RZ, -0x1 ;  /* 0xffffffffff0f7424 */ /* 0x000fe200078e00ff */
[----:B--2---:R-:W-:-:S04]  /*146a0*/  SHF.R.U32.HI R4, RZ, 0x5, R4 ;  /* 0x00000005ff047819 */ /* 0x004fc80000011604 */
[----:B------:R-:W-:-:S05]  /*146b0*/  LOP3.LUT R4, R4, 0x3, RZ, 0xc0, !PT ;  /* 0x0000000304047812 */ /* 0x000fca00078ec0ff */
[----:B------:R-:W-:-:S07]  /*146c0*/  IMAD.MOV.U32 R13, RZ, RZ, R4 ;  /* 0x000000ffff0d7224 */ /* 0x000fce00078e0004 */
[----:B0-----:R-:W-:Y:S05]  /*146d0*/  WARPSYNC.COLLECTIVE R15, `(.L_x_569) ;  /* 0x000000000f087348 */ /* 0x001fea0003c00000 */
[----:B------:R1:W2:Y:S02]  /*146e0*/  SHFL.IDX P6, R14, R13, R12, R11 ;  /* 0x0000000c0d0e7389 */ /* 0x0002a400000c000b */
[----:B012---:R-:W-:Y:S01]  /*146f0*/  ENDCOLLECTIVE ;  /* 0x000000000000791b */ /* 0x007fe20003800000 */
.L_x_569:
[----:B------:R-:W-:Y:S05]  /*14700*/  BSYNC B0 ;  /* 0x0000000000007941 */ /* 0x000fea0003800000 */
.L_x_568:
[----:B------:R-:W-:Y:S05]  /*14710*/  BRA `(.L_x_570) ;  /* 0xffffffa400ac7947 */ /* 0x000fea000383ffff */
.L_x_455:
[----:B------:R-:W-:Y:S01]  /*14720*/  BSSY B0, `(.L_x_571) ;  /* 0x0000006000007945 */ /* 0x000fe20003800000 */
[----:B------:R-:W-:-:S07]  /*14730*/  IMAD.MOV.U32 R15, RZ, RZ, -0x1 ;  /* 0xffffffffff0f7424 */ /* 0x000fce00078e00ff */
[----:B0123--:R-:W-:Y:S05]  /*14740*/  WARPSYNC.COLLECTIVE R15, `(.L_x_572) ;  /* 0x000000000f0c7348 */ /* 0x00ffea0003c00000 */
[----:B------:R-:W-:Y:S02]  /*14750*/  ELECT P6, UR62, PT ;  /* 0x00000000003e782f */ /* 0x000fe400038c0000 */
[----:B------:R-:W-:Y:S01]  /*14760*/  MOV R14, UR62 ;  /* 0x0000003e000e7c02 */ /* 0x000fe20008000f00 */
[----:B0123--:R-:W-:Y:S10]  /*14770*/  ENDCOLLECTIVE ;  /* 0x000000000000791b */ /* 0x00fff40003800000 */
.L_x_572:
[----:B------:R-:W-:Y:S05]  /*14780*/  BSYNC B0 ;  /* 0x0000000000007941 */ /* 0x000fea0003800000 */
.L_x_571:
[----:B------:R-:W-:Y:S05]  /*14790*/  BRA `(.L_x_573) ;  /* 0xffffffa400b07947 */ /* 0x000fea000383ffff */
.L_x_457:
[----:B---3--:R3:W4:Y:S02]  /*147a0*/  SYNCS.PHASECHK.TRANS64.TRYWAIT P0, [R0+URZ+0x38840], R2 ;  /* 0x03884002000075a7 */ /* 0x008724000800017f */
[----:B----4-:R-:W-:Y:S05]  /*147b0*/  @!P0 NANOSLEEP.SYNCS 0x989680 ;  /* 0x009896800000895d */ /* 0x010fea0003900000 */
[----:B------:R-:W4:Y:S02]  /*147c0*/  @!P0 SYNCS.PHASECHK.TRANS64 P0, [R0+URZ+0x38840], R2 ;  /* 0x03884002000085a7 */ /* 0x000f24000800007f */
[----:B----4-:R-:W-:Y:S05]  /*147d0*/  @!P0 BRA `(.L_x_457) ;  /* 0xfffffffc00f08947 */ /* 0x010fea000383ffff */
[----:B------:R-:W-:Y:S05]  /*147e0*/  BRA `(.L_x_574) ;  /* 0xffffffa800207947 */ /* 0x000fea000383ffff */
.L_x_461:
[----:B------:R-:W2:Y:S01]  /*147f0*/  LDL.LU R11, [R1+0x3c] ;  /* 0x00003c00010b7983 */ /* 0x000ea20000300800 */
[----:B------:R-:W-:Y:S01]  /*14800*/  IMAD.MOV.U32 R13, RZ, RZ, R0 ;  /* 0x000000ffff0d7224 */ /* 0x000fe200078e0000 */
[----:B------:R-:W-:Y:S01]  /*14810*/  LOP3.LUT R8, R8, 0x7f, RZ, 0xc0, !PT ;  /* 0x0000007f08087812 */ /* 0x000fe200078ec0ff */
[----:B------:R-:W-:Y:S02]  /*14820*/  IMAD.MOV.U32 R12, RZ, RZ, RZ ;  /* 0x000000ffff0c7224 */ /* 0x000fe400078e00ff */
[----:B------:R-:W-:Y:S01]  /*14830*/  IMAD.MOV.U32 R15, RZ, RZ, -0x1 ;  /* 0xffffffffff0f7424 */ /* 0x000fe200078e00ff */
[----:B------:R-:W-:-:S05]  /*14840*/  SHF.R.U32.HI R5, RZ, 0x3, R8 ;  /* 0x00000003ff057819 */ /* 0x000fca0000011608 */
[----:B------:R-:W-:-:S04]  /*14850*/  IMAD.IADD R2, R5, 0x1, R17 ;  /* 0x0000000105027824 */ /* 0x000fc800078e0211 */
[----:B------:R-:W-:Y:S02]  /*14860*/  VIADD R5, R2, 0x10 ;  /* 0x0000001002057836 */ /* 0x000fe40000000000 */
[----:B--2---:R-:W-:Y:S02]  /*14870*/  IMAD R3, R11, R7, RZ ;  /* 0x000000070b037224 */ /* 0x004fe400078e02ff */
[----:B------:R-:W-:-:S03]  /*14880*/  IMAD.MOV.U32 R11, RZ, RZ, 0x181f ;  /* 0x0000181fff0b7424 */ /* 0x000fc600078e00ff */
[----:B------:R-:W-:-:S13]  /*14890*/  ISETP.GE.AND P5, PT, R2, R3, PT ;  /* 0x000000030200720c */ /* 0x000fda0003fa6270 */
[----:B-----5:R-:W-:Y:S05]  /*148a0*/  WARPSYNC.COLLECTIVE R15, `(.L_x_575) ;  /* 0x000000000f087348 */ /* 0x020fea0003c00000 */
[----:B------:R0:W1:Y:S02]  /*148b0*/  SHFL.IDX P6, R14, R13, R12, R11 ;  /* 0x0000000c0d0e7389 */ /* 0x00006400000c000b */
[----:B01---5:R-:W-:Y:S01]  /*148c0*/  ENDCOLLECTIVE ;  /* 0x000000000000791b */ /* 0x023fe20003800000 */
.L_x_575:
[----:B------:R-:W-:Y:S02]  /*148d0*/  IMAD.MOV.U32 R13, RZ, RZ, R4 ;  /* 0x000000ffff0d7224 */ /* 0x000fe400078e0004 */
[----:B------:R-:W-:-:S07]  /*148e0*/  IMAD.MOV.U32 R6, RZ, RZ, R14 ;  /* 0x000000ffff067224 */ /* 0x000fce00078e000e */
[----:B------:R-:W-:Y:S05]  /*148f0*/  WARPSYNC.COLLECTIVE R15, `(.L_x_576) ;  /* 0x000000000f087348 */ /* 0x000fea0003c00000 */
[----:B------:R0:W1:Y:S02]  /*14900*/  SHFL.IDX P6, R14, R13, R12, R11 ;  /* 0x0000000c0d0e7389 */ /* 0x00006400000c000b */
[----:B01----:R-:W-:Y:S01]  /*14910*/  ENDCOLLECTIVE ;  /* 0x000000000000791b */ /* 0x003fe20003800000 */
.L_x_576:
        /* <DEDUP_REMOVED lines=20> */
.L_x_577:
[----:B------:R-:W-:Y:S02]  /*14a60*/  IMAD.MOV.U32 R13, RZ, RZ, R4 ;  /* 0x000000ffff0d7224 */ /* 0x000fe400078e0004 */
[----:B------:R-:W-:-:S07]  /*14a70*/  IMAD.MOV.U32 R6, RZ, RZ, R14 ;  /* 0x000000ffff067224 */ /* 0x000fce00078e000e */
[----:B------:R-:W-:Y:S05]  /*14a80*/  WARPSYNC.COLLECTIVE R15, `(.L_x_578) ;  /* 0x000000000f087348 */ /* 0x000fea0003c00000 */
[----:B------:R0:W1:Y:S02]  /*14a90*/  SHFL.IDX P6, R14, R13, R12, R11 ;  /* 0x0000000c0d0e7389 */ /* 0x00006400000c000b */
[----:B01----:R-:W-:Y:S01]  /*14aa0*/  ENDCOLLECTIVE ;  /* 0x000000000000791b */ /* 0x003fe20003800000 */
.L_x_578:
[----:B------:R-:W-:Y:S01]  /*14ab0*/  ULDC.64 UR4, c[0x0][0x208] ;  /* 0x0000820000047ab9 */ /* 0x000fe20000000a00 */
[----:B------:R-:W-:Y:S02]  /*14ac0*/  IMAD.MOV.U32 R13, RZ, RZ, R0 ;  /* 0x000000ffff0d7224 */ /* 0x000fe400078e0000 */
[----:B------:R-:W-:Y:S02]  /*14ad0*/  IMAD.MOV.U32 R12, RZ, RZ, 0x2 ;  /* 0x00000002ff0c7424 */ /* 0x000fe400078e00ff */
[----:B------:R-:W-:-:S05]  /*14ae0*/  IMAD.MOV.U32 R5, RZ, RZ, R14 ;  /* 0x000000ffff057224 */ /* 0x000fca00078e000e */
[----:B------:R-:W-:-:S05]  /*14af0*/  @!P5 LEA R5, P4, R10, R5, 0x1 ;  /* 0x000000050a05d211 */ /* 0x000fca00078808ff */
[----:B------:R-:W-:-:S04]  /*14b00*/  @!P5 IMAD.X R6, RZ, RZ, R6, P4 ;  /* 0x000000ffff06d224 */ /* 0x000fc800020e0606 */
[----:B------:R-:W-:Y:S02]  /*14b10*/  @!P5 IMAD.MOV.U32 R7, RZ, RZ, R6 ;  /* 0x000000ffff07d224 */ /* 0x000fe400078e0006 */
        /* <DEDUP_REMOVED lines=13> */
.L_x_579:
[----:B------:R-:W-:Y:S02]  /*14bf0*/  IMAD.MOV.U32 R13, RZ, RZ, R4 ;  /* 0x000000ffff0d7224 */ /* 0x000fe400078e0004 */
[----:B------:R-:W-:-:S07]  /*14c00*/  IMAD.MOV.U32 R6, RZ, RZ, R14 ;  /* 0x000000ffff067224 */ /* 0x000fce00078e000e */
[----:B------:R-:W-:Y:S05]  /*14c10*/  WARPSYNC.COLLECTIVE R15, `(.L_x_580) ;  /* 0x000000000f087348 */ /* 0x000fea0003c00000 */
[----:B------:R0:W1:Y:S02]  /*14c20*/  SHFL.IDX P6, R14, R13, R12, R11 ;  /* 0x0000000c0d0e7389 */ /* 0x00006400000c000b */
[----:B01----:R-:W-:Y:S01]  /*14c30*/  ENDCOLLECTIVE ;  /* 0x000000000000791b */ /* 0x003fe20003800000 */
.L_x_580:
        /* <DEDUP_REMOVED lines=20> */
.L_x_581:
[----:B------:R-:W-:Y:S02]  /*14d80*/  IMAD.MOV.U32 R13, RZ, RZ, R4 ;  /* 0x000000ffff0d7224 */ /* 0x000fe400078e0004 */
[----:B------:R-:W-:-:S07]  /*14d90*/  IMAD.MOV.U32 R6, RZ, RZ, R14 ;  /* 0x000000ffff067224 */ /* 0x000fce00078e000e */
[----:B------:R-:W-:Y:S05]  /*14da0*/  WARPSYNC.COLLECTIVE R15, `(.L_x_582) ;  /* 0x000000000f087348 */ /* 0x000fea0003c00000 */
[----:B------:R0:W1:Y:S02]  /*14db0*/  SHFL.IDX P6, R14, R13, R12, R11 ;  /* 0x0000000c0d0e7389 */ /* 0x00006400000c000b */
[----:B01----:R-:W-:Y:S01]  /*14dc0*/  ENDCOLLECTIVE ;  /* 0x000000000000791b */ /* 0x003fe20003800000 */
.L_x_582:
        /* <DEDUP_REMOVED lines=20> */
.L_x_583:
[----:B------:R-:W-:Y:S02]  /*14f10*/  IMAD.MOV.U32 R13, RZ, RZ, R4 ;  /* 0x000000ffff0d7224 */ /* 0x000fe400078e0004 */
[----:B------:R-:W-:-:S07]  /*14f20*/  IMAD.MOV.U32 R6, RZ, RZ, R14 ;  /* 0x000000ffff067224 */ /* 0x000fce00078e000e */
[----:B------:R-:W-:Y:S05]  /*14f30*/  WARPSYNC.COLLECTIVE R15, `(.L_x_584) ;  /* 0x000000000f087348 */ /* 0x000fea0003c00000 */
[----:B------:R0:W1:Y:S02]  /*14f40*/  SHFL.IDX P6, R14, R13, R12, R11 ;  /* 0x0000000c0d0e7389 */ /* 0x00006400000c000b */
[----:B01----:R-:W-:Y:S01]  /*14f50*/  ENDCOLLECTIVE ;  /* 0x000000000000791b */ /* 0x003fe20003800000 */
.L_x_584:
        /* <DEDUP_REMOVED lines=20> */
.L_x_585:
[----:B------:R-:W-:Y:S02]  /*150a0*/  IMAD.MOV.U32 R13, RZ, RZ, R4 ;  /* 0x000000ffff0d7224 */ /* 0x000fe400078e0004 */
[----:B------:R-:W-:-:S07]  /*150b0*/  IMAD.MOV.U32 R6, RZ, RZ, R14 ;  /* 0x000000ffff067224 */ /* 0x000fce00078e000e */
[----:B------:R-:W-:Y:S05]  /*150c0*/  WARPSYNC.COLLECTIVE R15, `(.L_x_586) ;  /* 0x000000000f087348 */ /* 0x000fea0003c00000 */
[----:B------:R0:W1:Y:S02]  /*150d0*/  SHFL.IDX P6, R14, R13, R12, R11 ;  /* 0x0000000c0d0e7389 */ /* 0x00006400000c000b */
[----:B01----:R-:W-:Y:S01]  /*150e0*/  ENDCOLLECTIVE ;  /* 0x000000000000791b */ /* 0x003fe20003800000 */
.L_x_586:
[----:B------:R-:W-:Y:S01]  /*150f0*/  ULDC.64 UR4, c[0x0][0x208] ;  /* 0x0000820000047ab9 */ /* 0x000fe20000000a00 */
[----:B------:R-:W-:Y:S02]  /*15100*/  IMAD.MOV.U32 R13, RZ, RZ, R0 ;  /* 0x000000ffff0d7224 */ /* 0x000fe400078e0000 */
[----:B------:R-:W-:Y:S02]  /*15110*/  IMAD.MOV.U32 R12, RZ, RZ, 0x6 ;  /* 0x00000006ff0c7424 */ /* 0x000fe400078e00ff */
[----:B------:R-:W-:-:S05]  /*15120*/  IMAD.MOV.U32 R5, RZ, RZ, R14 ;  /* 0x000000ffff057224 */ /* 0x000fca00078e000e */
[----:B------:R-:W-:-:S05]  /*15130*/  @!P5 LEA R5, P4, R10, R5, 0x1 ;  /* 0x000000050a05d211 */ /* 0x000fca00078808ff */
[----:B------:R-:W-:-:S04]  /*15140*/  @!P5 IMAD.X R6, RZ, RZ, R6, P4 ;  /* 0x000000ffff06d224 */ /* 0x000fc800020e0606 */
[----:B------:R-:W-:Y:S02]  /*15150*/  @!P5 IMAD.MOV.U32 R7, RZ, RZ, R6 ;  /* 0x000000ffff07d224 */ /* 0x000fe400078e0006 */
        /* <DEDUP_REMOVED lines=11> */
.L_x_587:
[----:B------:R-:W-:-:S05]  /*15210*/  VIADD R6, R2, 0x60 ;  /* 0x0000006002067836 */ /* 0x000fca0000000000 */
[----:B------:R-:W-:Y:S01]  /*15220*/  ISETP.GE.AND P5, PT, R6, R3, PT ;  /* 0x000000030600720c */ /* 0x000fe20003fa6270 */
[----:B------:R-:W-:Y:S02]  /*15230*/  IMAD.MOV.U32 R13, RZ, RZ, R4 ;  /* 0x000000ffff0d7224 */ /* 0x000fe400078e0004 */
[----:B------:R-:W-:-:S10]  /*15240*/  IMAD.MOV.U32 R8, RZ, RZ, R14 ;  /* 0x000000ffff087224 */ /* 0x000fd400078e000e */
[----:B------:R-:W-:Y:S05]  /*15250*/  WARPSYNC.COLLECTIVE R15, `(.L_x_588) ;  /* 0x000000000f087348 */ /* 0x000fea0003c00000 */
[----:B------:R0:W1:Y:S02]  /*15260*/  SHFL.IDX P6, R14, R13, R12, R11 ;  /* 0x0000000c0d0e7389 */ /* 0x00006400000c000b */
[----:B01----:R-:W-:Y:S01]  /*15270*/  ENDCOLLECTIVE ;  /* 0x000000000000791b */ /* 0x003fe20003800000 */
.L_x_588:
        /* <DEDUP_REMOVED lines=18> */
.L_x_589:
[----:B------:R-:W-:Y:S02]  /*153a0*/  IMAD.MOV.U32 R13, RZ, RZ, R4 ;  /* 0x000000ffff0d7224 */ /* 0x000fe400078e0004 */
[----:B------:R-:W-:-:S07]  /*153b0*/  IMAD.MOV.U32 R5, RZ, RZ, R14 ;  /* 0x000000ffff057224 */ /* 0x000fce00078e000e */
[----:B------:R-:W-:Y:S05]  /*153c0*/  WARPSYNC.COLLECTIVE R15, `(.L_x_590) ;  /* 0x000000000f087348 */ /* 0x000fea0003c00000 */
[----:B------:R0:W1:Y:S02]  /*153d0*/  SHFL.IDX P6, R14, R13, R12, R11 ;  /* 0x0000000c0d0e7389 */ /* 0x00006400000c000b */
[----:B01----:R-:W-:Y:S01]  /*153e0*/  ENDCOLLECTIVE ;  /* 0x000000000000791b */ /* 0x003fe20003800000 */
.L_x_590:
[----:B------:R-:W-:Y:S01]  /*153f0*/  IMAD.MOV.U32 R4, RZ, RZ, R14 ;  /* 0x000000ffff047224 */ /* 0x000fe200078e000e */
[----:B------:R-:W-:Y:S06]  /*15400*/  BRA `(.L_x_591) ;  /* 0xffffffac00087947 */ /* 0x000fec000383ffff */
.L_x_466:
[----:B0-----:R-:W2:Y:S02]  /*15410*/  LDL R2, [R1+0x4] ;  /* 0x0000040001027983 */ /* 0x001ea40000100800 */
[----:B--2---:R0:W2:Y:S02]  /*15420*/  SYNCS.PHASECHK.TRANS64.TRYWAIT P0, [R2+URZ+0x38820], R0 ;  /* 0x03882000020075a7 */ /* 0x0040a4000800017f */
[----:B--2---:R-:W-:Y:S05]  /*15430*/  @!P0 NANOSLEEP.SYNCS 0x989680 ;  /* 0x009896800000895d */ /* 0x004fea0003900000 */
[----:B------:R-:W2:Y:S02]  /*15440*/  @!P0 SYNCS.PHASECHK.TRANS64 P0, [R2+URZ+0x38820], R0 ;  /* 0x03882000020085a7 */ /* 0x000ea4000800007f */
[----:B--2---:R-:W-:Y:S05]  /*15450*/  @!P0 BRA `(.L_x_466) ;  /* 0xfffffffc00ec8947 */ /* 0x004fea000383ffff */
[----:B------:R-:W-:Y:S05]  /*15460*/  BRA `(.L_x_592) ;  /* 0xffffffac00887947 */ /* 0x000fea000383ffff */
.L_x_475:
[----:B-1----:R1:W2:Y:S02]  /*15470*/  SYNCS.PHASECHK.TRANS64.TRYWAIT P0, [R3+URZ+0x38840], R2 ;  /* 0x03884002030075a7 */ /* 0x0022a4000800017f */
[----:B--2---:R-:W-:Y:S05]  /*15480*/  @!P0 NANOSLEEP.SYNCS 0x989680 ;  /* 0x009896800000895d */ /* 0x004fea0003900000 */
[----:B------:R-:W2:Y:S02]  /*15490*/  @!P0 SYNCS.PHASECHK.TRANS64 P0, [R3+URZ+0x38840], R2 ;  /* 0x03884002030085a7 */ /* 0x000ea4000800007f */
[----:B--2---:R-:W-:Y:S05]  /*154a0*/  @!P0 BRA `(.L_x_475) ;  /* 0xfffffffc00f08947 */ /* 0x004fea000383ffff */
[----:B------:R-:W-:Y:S05]  /*154b0*/  BRA `(.L_x_593) ;  /* 0xffffffb000587947 */ /* 0x000fea000383ffff */
.L_x_483:
[----:B0-----:R0:W1:Y:S02]  /*154c0*/  SYNCS.PHASECHK.TRANS64.TRYWAIT P0, [R3+URZ+0x60], R2 ;  /* 0x00006002030075a7 */ /* 0x001064000800017f */
[----:B-1----:R-:W-:Y:S05]  /*154d0*/  @!P0 NANOSLEEP.SYNCS 0x989680 ;  /* 0x009896800000895d */ /* 0x002fea0003900000 */
[----:B------:R-:W1:Y:S02]  /*154e0*/  @!P0 SYNCS.PHASECHK.TRANS64 P0, [R3+URZ+0x60], R2 ;  /* 0x00006002030085a7 */ /* 0x000e64000800007f */
[----:B-1----:R-:W-:Y:S05]  /*154f0*/  @!P0 BRA `(.L_x_483) ;  /* 0xfffffffc00f08947 */ /* 0x002fea000383ffff */
[----:B------:R-:W-:Y:S05]  /*15500*/  BRA `(.L_x_594) ;  /* 0xffffffb400b47947 */ /* 0x000fea000383ffff */
.L_x_494:
[----:B--2---:R2:W3:Y:S02]  /*15510*/  SYNCS.PHASECHK.TRANS64.TRYWAIT P0, [R3+URZ+0x38840], R2 ;  /* 0x03884002030075a7 */ /* 0x0044e4000800017f */
[----:B---3--:R-:W-:Y:S05]  /*15520*/  @!P0 NANOSLEEP.SYNCS 0x989680 ;  /* 0x009896800000895d */ /* 0x008fea0003900000 */
[----:B------:R-:W3:Y:S02]  /*15530*/  @!P0 SYNCS.PHASECHK.TRANS64 P0, [R3+URZ+0x38840], R2 ;  /* 0x03884002030085a7 */ /* 0x000ee4000800007f */
[----:B---3--:R-:W-:Y:S05]  /*15540*/  @!P0 BRA `(.L_x_494) ;  /* 0xfffffffc00f08947 */ /* 0x008fea000383ffff */
[----:B------:R-:W-:Y:S05]  /*15550*/  BRA `(.L_x_595) ;  /* 0xffffffbc00e87947 */ /* 0x000fea000383ffff */
.L_x_502:
[----:B-1----:R1:W2:Y:S02]  /*15560*/  SYNCS.PHASECHK.TRANS64.TRYWAIT P0, [R2+URZ+0x60], R3 ;  /* 0x00006003020075a7 */ /* 0x0022a4000800017f */
[----:B--2---:R-:W-:Y:S05]  /*15570*/  @!P0 NANOSLEEP.SYNCS 0x989680 ;  /* 0x009896800000895d */ /* 0x004fea0003900000 */
[----:B------:R-:W2:Y:S02]  /*15580*/  @!P0 SYNCS.PHASECHK.TRANS64 P0, [R2+URZ+0x60], R3 ;  /* 0x00006003020085a7 */ /* 0x000ea4000800007f */
[----:B--2---:R-:W-:Y:S05]  /*15590*/  @!P0 BRA `(.L_x_502) ;  /* 0xfffffffc00f08947 */ /* 0x004fea000383ffff */
[----:B------:R-:W-:Y:S05]  /*155a0*/  BRA `(.L_x_596) ;  /* 0xffffffc400447947 */ /* 0x000fea000383ffff */
.L_x_513:
[----:B---3--:R3:W4:Y:S02]  /*155b0*/  SYNCS.PHASECHK.TRANS64.TRYWAIT P0, [R2+URZ+0x38840], R3 ;  /* 0x03884003020075a7 */ /* 0x008724000800017f */
[----:B----4-:R-:W-:Y:S05]  /*155c0*/  @!P0 NANOSLEEP.SYNCS 0x989680 ;  /* 0x009896800000895d */ /* 0x010fea0003900000 */
[----:B------:R-:W4:Y:S02]  /*155d0*/  @!P0 SYNCS.PHASECHK.TRANS64 P0, [R2+URZ+0x38840], R3 ;  /* 0x03884003020085a7 */ /* 0x000f24000800007f */
[----:B----4-:R-:W-:Y:S05]  /*155e0*/  @!P0 BRA `(.L_x_513) ;  /* 0xfffffffc00f08947 */ /* 0x010fea000383ffff */
[----:B------:R-:W-:Y:S05]  /*155f0*/  BRA `(.L_x_597) ;  /* 0xffffffcc003c7947 */ /* 0x000fea000383ffff */
.L_x_521:
[----:B-1----:R1:W2:Y:S02]  /*15600*/  SYNCS.PHASECHK.TRANS64.TRYWAIT P0, [R2+URZ+0x60], R5 ;  /* 0x00006005020075a7 */ /* 0x0022a4000800017f */
[----:B--2---:R-:W-:Y:S05]  /*15610*/  @!P0 NANOSLEEP.SYNCS 0x989680 ;  /* 0x009896800000895d */ /* 0x004fea0003900000 */
[----:B------:R-:W2:Y:S02]  /*15620*/  @!P0 SYNCS.PHASECHK.TRANS64 P0, [R2+URZ+0x60], R5 ;  /* 0x00006005020085a7 */ /* 0x000ea4000800007f */
[----:B--2---:R-:W-:Y:S05]  /*15630*/  @!P0 BRA `(.L_x_521) ;  /* 0xfffffffc00f08947 */ /* 0x004fea000383ffff */
[----:B------:R-:W-:Y:S05]  /*15640*/  BRA `(.L_x_598) ;  /* 0xffffffd000987947 */ /* 0x000fea000383ffff */
.L_x_534:
[----:B--2---:R2:W4:Y:S02]  /*15650*/  SYNCS.PHASECHK.TRANS64.TRYWAIT P0, [R2+URZ+0x38860], R0 ;  /* 0x03886000020075a7 */ /* 0x004524000800017f */
[----:B----4-:R-:W-:Y:S05]  /*15660*/  @!P0 NANOSLEEP.SYNCS 0x989680 ;  /* 0x009896800000895d */ /* 0x010fea0003900000 */
[----:B------:R-:W4:Y:S02]  /*15670*/  @!P0 SYNCS.PHASECHK.TRANS64 P0, [R2+URZ+0x38860], R0 ;  /* 0x03886000020085a7 */ /* 0x000f24000800007f */
[----:B----4-:R-:W-:Y:S05]  /*15680*/  @!P0 BRA `(.L_x_534) ;  /* 0xfffffffc00f08947 */ /* 0x010fea000383ffff */
[----:B------:R-:W-:Y:S05]  /*15690*/  BRA `(.L_x_599) ;  /* 0xffffffd800747947 */ /* 0x000fea000383ffff */
.L_x_543:
[----:B------:R-:W-:Y:S01]  /*156a0*/  BSSY B0, `(.L_x_600) ;  /* 0x0000008000007945 */ /* 0x000fe20003800000 */
[----:B------:R-:W-:Y:S02]  /*156b0*/  IMAD.MOV.U32 R13, RZ, RZ, R16 ;  /* 0x000000ffff0d7224 */ /* 0x000fe400078e0010 */
[----:B------:R-:W-:Y:S02]  /*156c0*/  IMAD.MOV.U32 R12, RZ, RZ, RZ ;  /* 0x000000ffff0c7224 */ /* 0x000fe400078e00ff */
[----:B------:R-:W-:Y:S02]  /*156d0*/  IMAD.MOV.U32 R11, RZ, RZ, 0x1f ;  /* 0x0000001fff0b7424 */ /* 0x000fe400078e00ff */
[----:B------:R-:W-:-:S07]  /*156e0*/  IMAD.MOV.U32 R15, RZ, RZ, -0x1 ;  /* 0xffffffffff0f7424 */ /* 0x000fce00078e00ff */
[----:B0----5:R-:W-:Y:S05]  /*156f0*/  WARPSYNC.COLLECTIVE R15, `(.L_x_601) ;  /* 0x000000000f087348 */ /* 0x021fea0003c00000 */
[----:B------:R1:W2:Y:S02]  /*15700*/  SHFL.IDX P6, R14, R13, R12, R11 ;  /* 0x0000000c0d0e7389 */ /* 0x0002a400000c000b */
[----:B012--5:R-:W-:Y:S01]  /*15710*/  ENDCOLLECTIVE ;  /* 0x000000000000791b */ /* 0x027fe20003800000 */
.L_x_601:
[----:B------:R-:W-:Y:S05]  /*15720*/  BSYNC B0 ;  /* 0x0000000000007941 */ /* 0x000fea0003800000 */
.L_x_600:
[----:B------:R-:W-:Y:S02]  /*15730*/  IMAD.MOV.U32 R13, RZ, RZ, R16 ;  /* 0x000000ffff0d7224 */ /* 0x000fe400078e0010 */
[----:B------:R-:W-:Y:S02]  /*15740*/  IMAD.MOV.U32 R12, RZ, RZ, 0x1 ;  /* 0x00000001ff0c7424 */ /* 0x000fe400078e00ff */
[----:B------:R-:W-:Y:S02]  /*15750*/  IMAD.MOV.U32 R11, RZ, RZ, 0x1f ;  /* 0x0000001fff0b7424 */ /* 0x000fe400078e00ff */
[----:B------:R-:W-:Y:S02]  /*15760*/  IMAD.MOV.U32 R15, RZ, RZ, -0x1 ;  /* 0xffffffffff0f7424 */ /* 0x000fe400078e00ff */
[----:B------:R-:W-:Y:S02]  /*15770*/  IMAD.IADD R5, R19, 0x1, R7 ;  /* 0x0000000113057824 */ /* 0x000fe400078e0207 */
[----:B------:R-:W-:-:S07]  /*15780*/  IMAD.MOV.U32 R0, RZ, RZ, R14 ;  /* 0x000000ffff007224 */ /* 0x000fce00078e000e */
[----:B------:R-:W-:Y:S05]  /*15790*/  WARPSYNC.COLLECTIVE R15, `(.L_x_602) ;  /* 0x000000000f087348 */ /* 0x000fea0003c00000 */
[----:B------:R0:W1:Y:S02]  /*157a0*/  SHFL.IDX P6, R14, R13, R12, R11 ;  /* 0x0000000c0d0e7389 */ /* 0x00006400000c000b */
[----:B01----:R-:W-:Y:S01]  /*157b0*/  ENDCOLLECTIVE ;  /* 0x000000000000791b */ /* 0x003fe20003800000 */
.L_x_602:
[----:B------:R-:W-:Y:S01]  /*157c0*/  ULDC UR4, c[0x0][0xc3c] ;  /* 0x00030f0000047ab9 */ /* 0x000fe20000000800 */
[----:B------:R-:W-:Y:S01]  /*157d0*/  ULDC.64 UR6, c[0x0][0x208] ;  /* 0x0000820000067ab9 */ /* 0x000fe20000000a00 */
[----:B------:R-:W-:-:S13]  /*157e0*/  ISETP.GE.OR P1, PT, R5, UR4, !P0 ;  /* 0x0000000405007c0c */ /* 0x000fda000c726670 */
[----:B------:R-:W0:Y:S01]  /*157f0*/  @!P1 LDC.64 R2, c[0x0][0xc80] ;  /* 0x00032000ff029b82 */ /* 0x000e220000000a00 */
[----:B------:R-:W-:Y:S02]  /*15800*/  IMAD.MOV.U32 R11, RZ, RZ, RZ ;  /* 0x000000ffff0b7224 */ /* 0x000fe400078e00ff */
[----:B------:R-:W-:Y:S02]  /*15810*/  IMAD.MOV.U32 R4, RZ, RZ, R14 ;  /* 0x000000ffff047224 */ /* 0x000fe400078e000e */
[----:B0-----:R-:W-:-:S06]  /*15820*/  @!P1 IMAD.WIDE R2, R5, 0x4, R2 ;  /* 0x0000000405029825 */ /* 0x001fcc00078e0202 */
[----:B------:R0:W2:Y:S01]  /*15830*/  @!P1 LDG.E R3, desc[UR6][R2.64] ;  /* 0x0000000602039981 */ /* 0x0000a2000c1e1900 */
[C---:B------:R-:W-:Y:S02]  /*15840*/  ISETP.GE.U32.AND P2, PT, R7.reuse, 0x2, PT ;  /* 0x000000020700780c */ /* 0x040fe40003f46070 */
[C---:B------:R-:W-:Y:S02]  /*15850*/  ISETP.GE.U32.AND P3, PT, R7.reuse, 0x4, PT ;  /* 0x000000040700780c */ /* 0x040fe40003f66070 */
[C---:B------:R-:W-:Y:S02]  /*15860*/  ISETP.GE.U32.AND P4, PT, R7.reuse, 0x8, PT ;  /* 0x000000080700780c */ /* 0x040fe40003f86070 */
[C---:B------:R-:W-:Y:S01]  /*15870*/  ISETP.GE.U32.AND P5, PT, R7.reuse, 0x10, PT ;  /* 0x000000100700780c */ /* 0x040fe20003fa6070 */
[----:B0-----:R-:W-:Y:S02]  /*15880*/  IMAD.MOV.U32 R2, RZ, RZ, RZ ;  /* 0x000000ffff027224 */ /* 0x001fe400078e00ff */
[----:B--2---:R-:W-:Y:S01]  /*15890*/  @!P1 IMAD.MOV.U32 R2, RZ, RZ, R3 ;  /* 0x000000ffff029224 */ /* 0x004fe200078e0003 */
[----:B------:R-:W-:-:S03]  /*158a0*/  ISETP.NE.AND P1, PT, R7, RZ, PT ;  /* 0x000000ff0700720c */ /* 0x000fc60003f25270 */
[----:B------:R-:W-:-:S10]  /*158b0*/  IMAD.MOV.U32 R13, RZ, RZ, R2 ;  /* 0x000000ffff0d7224 */ /* 0x000fd400078e0002 */
[----:B------:R-:W-:Y:S05]  /*158c0*/  WARPSYNC.COLLECTIVE R15, `(.L_x_603) ;  /* 0x000000000f087348 */ /* 0x000fea0003c00000 */
[----:B------:R0:W1:Y:S02]  /*158d0*/  SHFL.UP P6, R14, R13, R12, R11 ;  /* 0x0400000c0d0e7389 */ /* 0x00006400000c000b */
[----:B01----:R-:W-:Y:S01]  /*158e0*/  ENDCOLLECTIVE ;  /* 0x000000000000791b */ /* 0x003fe20003800000 */
.L_x_603:
[----:B------:R-:W-:Y:S02]  /*158f0*/  IMAD.MOV.U32 R12, RZ, RZ, 0x2 ;  /* 0x00000002ff0c7424 */ /* 0x000fe400078e00ff */
[----:B------:R-:W-:-:S05]  /*15900*/  IMAD.MOV.U32 R3, RZ, RZ, R14 ;  /* 0x000000ffff037224 */ /* 0x000fca00078e000e */
[----:B------:R-:W-:-:S05]  /*15910*/  SEL R3, R3, RZ, P1 ;  /* 0x000000ff03037207 */ /* 0x000fca0000800000 */
[----:B------:R-:W-:-:S04]  /*15920*/  IMAD.IADD R3, R2, 0x1, R3 ;  /* 0x0000000102037824 */ /* 0x000fc800078e0203 */
[----:B------:R-:W-:-:S07]  /*15930*/  IMAD.MOV.U32 R13, RZ, RZ, R3 ;  /* 0x000000ffff0d7224 */ /* 0x000fce00078e0003 */
[----:B------:R-:W-:Y:S05]  /*15940*/  WARPSYNC.COLLECTIVE R15, `(.L_x_604) ;  /* 0x000000000f087348 */ /* 0x000fea0003c00000 */
[----:B------:R0:W1:Y:S02]  /*15950*/  SHFL.UP P6, R14, R13, R12, R11 ;  /* 0x0400000c0d0e7389 */ /* 0x00006400000c000b */
[----:B01----:R-:W-:Y:S01]  /*15960*/  ENDCOLLECTIVE ;  /* 0x000000000000791b */ /* 0x003fe20003800000 */
.L_x_604:
        /* <DEDUP_REMOVED lines=8> */
.L_x_605:
        /* <DEDUP_REMOVED lines=8> */
.L_x_606:
        /* <DEDUP_REMOVED lines=8> */
.L_x_607:
[----:B------:R-:W-:Y:S02]  /*15af0*/  IMAD.MOV.U32 R12, RZ, RZ, 0x1f ;  /* 0x0000001fff0c7424 */ /* 0x000fe400078e00ff */
[----:B------:R-:W-:Y:S02]  /*15b00*/  IMAD.MOV.U32 R11, RZ, RZ, 0x1f ;  /* 0x0000001fff0b7424 */ /* 0x000fe400078e00ff */
[----:B------:R-:W-:-:S05]  /*15b10*/  IMAD.MOV.U32 R5, RZ, RZ, R14 ;  /* 0x000000ffff057224 */ /* 0x000fca00078e000e */
[----:B------:R-:W-:-:S05]  /*15b20*/  SEL R5, R5, RZ, P5 ;  /* 0x000000ff05057207 */ /* 0x000fca0002800000 */
[----:B------:R-:W-:-:S04]  /*15b30*/  IMAD.IADD R3, R3, 0x1, R5 ;  /* 0x0000000103037824 */ /* 0x000fc800078e0205 */
[----:B------:R-:W-:-:S07]  /*15b40*/  IMAD.MOV.U32 R13, RZ, RZ, R3 ;  /* 0x000000ffff0d7224 */ /* 0x000fce00078e0003 */
[----:B------:R-:W-:Y:S05]  /*15b50*/  WARPSYNC.COLLECTIVE R15, `(.L_x_608) ;  /* 0x000000000f087348 */ /* 0x000fea0003c00000 */
[----:B------:R0:W1:Y:S02]  /*15b60*/  SHFL.IDX P6, R14, R13, R12, R11 ;  /* 0x0000000c0d0e7389 */ /* 0x00006400000c000b */
[----:B01----:R-:W-:Y:S01]  /*15b70*/  ENDCOLLECTIVE ;  /* 0x000000000000791b */ /* 0x003fe20003800000 */
.L_x_608:
[----:B------:R-:W-:Y:S01]  /*15b80*/  IMAD.MOV.U32 R6, RZ, RZ, R14 ;  /* 0x000000ffff067224 */ /* 0x000fe200078e000e */
[----:B------:R-:W-:Y:S06]  /*15b90*/  BRA `(.L_x_609) ;  /* 0xffffffdc00787947 */ /* 0x000fec000383ffff */
.L_x_548:
[----:B------:R-:W-:Y:S01]  /*15ba0*/  BSSY B0, `(.L_x_610) ;  /* 0x0000008000007945 */ /* 0x000fe20003800000 */
[----:B-----5:R-:W-:Y:S02]  /*15bb0*/  IMAD.MOV.U32 R13, RZ, RZ, R2 ;  /* 0x000000ffff0d7224 */ /* 0x020fe400078e0002 */
[----:B------:R-:W-:Y:S02]  /*15bc0*/  IMAD.MOV.U32 R12, RZ, RZ, 0x1 ;  /* 0x00000001ff0c7424 */ /* 0x000fe400078e00ff */
[----:B------:R-:W-:Y:S02]  /*15bd0*/  IMAD.MOV.U32 R11, RZ, RZ, RZ ;  /* 0x000000ffff0b7224 */ /* 0x000fe400078e00ff */
[----:B------:R-:W-:-:S07]  /*15be0*/  IMAD.MOV.U32 R15, RZ, RZ, -0x1 ;  /* 0xffffffffff0f7424 */ /* 0x000fce00078e00ff */
[----:B01----:R-:W-:Y:S05]  /*15bf0*/  WARPSYNC.COLLECTIVE R15, `(.L_x_611) ;  /* 0x000000000f087348 */ /* 0x003fea0003c00000 */
[----:B------:R2:W3:Y:S02]  /*15c00*/  SHFL.UP P6, R14, R13, R12, R11 ;  /* 0x0400000c0d0e7389 */ /* 0x0004e400000c000b */
[----:B0123--:R-:W-:Y:S01]  /*15c10*/  ENDCOLLECTIVE ;  /* 0x000000000000791b */ /* 0x00ffe20003800000 */
.L_x_611:
[----:B------:R-:W-:Y:S05]  /*15c20*/  BSYNC B0 ;  /* 0x0000000000007941 */ /* 0x000fea0003800000 */
.L_x_610:
[----:B------:R-:W-:Y:S02]  /*15c30*/  IMAD.MOV.U32 R3, RZ, RZ, R14 ;  /* 0x000000ffff037224 */ /* 0x000fe400078e000e */
[----:B------:R-:W-:Y:S02]  /*15c40*/  IMAD.MOV.U32 R12, RZ, RZ, 0x2 ;  /* 0x00000002ff0c7424 */ /* 0x000fe400078e00ff */
[----:B------:R-:W-:Y:S01]  /*15c50*/  IMAD.MOV.U32 R11, RZ, RZ, RZ ;  /* 0x000000ffff0b7224 */ /* 0x000fe200078e00ff */
[----:B------:R-:W-:Y:S01]  /*15c60*/  SEL R3, R3, RZ, P1 ;  /* 0x000000ff03037207 */ /* 0x000fe20000800000 */
[----:B------:R-:W-:-:S04]  /*15c70*/  IMAD.MOV.U32 R15, RZ, RZ, -0x1 ;  /* 0xffffffffff0f7424 */ /* 0x000fc800078e00ff */
[----:B------:R-:W-:-:S04]  /*15c80*/  IMAD.IADD R3, R2, 0x1, R3 ;  /* 0x0000000102037824 */ /* 0x000fc800078e0203 */
[----:B------:R-:W-:-:S07]  /*15c90*/  IMAD.MOV.U32 R13, RZ, RZ, R3 ;  /* 0x000000ffff0d7224 */ /* 0x000fce00078e0003 */
[----:B------:R-:W-:Y:S05]  /*15ca0*/  WARPSYNC.COLLECTIVE R15, `(.L_x_612) ;  /* 0x000000000f087348 */ /* 0x000fea0003c00000 */
[----:B------:R0:W1:Y:S02]  /*15cb0*/  SHFL.UP P6, R14, R13, R12, R11 ;  /* 0x0400000c0d0e7389 */ /* 0x00006400000c000b */
[----:B01----:R-:W-:Y:S01]  /*15cc0*/  ENDCOLLECTIVE ;  /* 0x000000000000791b */ /* 0x003fe20003800000 */
.L_x_612:
        /* <DEDUP_REMOVED lines=8> */
.L_x_613:
        /* <DEDUP_REMOVED lines=8> */
.L_x_614:
        /* <DEDUP_REMOVED lines=8> */
.L_x_615:
        /* <DEDUP_REMOVED lines=9> */
.L_x_616:
[----:B------:R-:W-:Y:S01]  /*15ee0*/  IMAD.MOV.U32 R6, RZ, RZ, R14 ;  /* 0x000000ffff067224 */ /* 0x000fe200078e000e */
[----:B------:R-:W-:Y:S06]  /*15ef0*/  BRA `(.L_x_617) ;  /* 0xffffffdc00407947 */ /* 0x000fec000383ffff */
.L_x_550:
[----:B------:R-:W-:Y:S01]  /*15f00*/  BSSY B0, `(.L_x_618) ;  /* 0x0000006000007945 */ /* 0x000fe20003800000 */
[----:B------:R-:W-:Y:S01]  /*15f10*/  PLOP3.LUT P6, PT, P6, PT, PT, 0x8, 0x0 ;  /* 0x000000000000781c */ /* 0x000fe200037ce170 */
[----:B------:R-:W-:-:S12]  /*15f20*/  IMAD.MOV.U32 R15, RZ, RZ, -0x1 ;  /* 0xffffffffff0f7424 */ /* 0x000fd800078e00ff */
[----:B01---5:R-:W-:Y:S05]  /*15f30*/  WARPSYNC.COLLECTIVE R15, `(.L_x_619) ;  /* 0x000000000f087348 */ /* 0x023fea0003c00000 */
[----:B------:R-:W-:Y:S01]  /*15f40*/  VOTE.ANY R14, PT, P6 ;  /* 0x00000000000e7806 */ /* 0x000fe200030e0100 */
[----:B01---5:R-:W-:Y:S06]  /*15f50*/  ENDCOLLECTIVE ;  /* 0x000000000000791b */ /* 0x023fec0003800000 */
.L_x_619:
[----:B------:R-:W-:Y:S05]  /*15f60*/  BSYNC B0 ;  /* 0x0000000000007941 */ /* 0x000fea0003800000 */
.L_x_618:
[----:B------:R-:W-:Y:S02]  /*15f70*/  IMAD.MOV.U32 R5, RZ, RZ, R14 ;  /* 0x000000ffff057224 */ /* 0x000fe400078e000e */
[----:B------:R-:W-:Y:S02]  /*15f80*/  IMAD.MOV.U32 R13, RZ, RZ, R2 ;  /* 0x000000ffff0d7224 */ /* 0x000fe400078e0002 */
[----:B------:R-:W0:Y:S01]  /*15f90*/  POPC R4, R5 ;  /* 0x0000000500047309 */ /* 0x000e220000000000 */
[----:B------:R-:W-:Y:S02]  /*15fa0*/  IMAD.MOV.U32 R11, RZ, RZ, 0x1f ;  /* 0x0000001fff0b7424 */ /* 0x000fe400078e00ff */
[----:B------:R-:W-:Y:S02]  /*15fb0*/  IMAD.MOV.U32 R15, RZ, RZ, -0x1 ;  /* 0xffffffffff0f7424 */ /* 0x000fe400078e00ff */
[----:B0-----:R-:W-:-:S07]  /*15fc0*/  IMAD.MOV.U32 R12, RZ, RZ, R4 ;  /* 0x000000ffff0c7224 */ /* 0x001fce00078e0004 */
[----:B------:R-:W-:Y:S05]  /*15fd0*/  WARPSYNC.COLLECTIVE R15, `(.L_x_620) ;  /* 0x000000000f087348 */ /* 0x000fea0003c00000 */
[----:B------:R0:W1:Y:S02]  /*15fe0*/  SHFL.IDX P6, R14, R13, R12, R11 ;  /* 0x0000000c0d0e7389 */ /* 0x00006400000c000b */
[----:B01----:R-:W-:Y:S01]  /*15ff0*/  ENDCOLLECTIVE ;  /* 0x000000000000791b */ /* 0x003fe20003800000 */
.L_x_620:
[----:B------:R-:W-:Y:S01]  /*16000*/  IMAD.MOV.U32 R17, RZ, RZ, R14 ;  /* 0x000000ffff117224 */ /* 0x000fe200078e000e */
[----:B------:R-:W-:Y:S06]  /*16010*/  BRA `(.L_x_621) ;  /* 0xffffffdc00307947 */ /* 0x000fec000383ffff */
.L_x_552:
[----:B------:R-:W-:Y:S01]  /*16020*/  BSSY B0, `(.L_x_622) ;  /* 0x0000007000007945 */ /* 0x000fe20003800000 */
[----:B------:R-:W-:Y:S02]  /*16030*/  IMAD.MOV.U32 R13, RZ, RZ, R3 ;  /* 0x000000ffff0d7224 */ /* 0x000fe400078e0003 */
[----:B------:R-:W-:Y:S02]  /*16040*/  IMAD.MOV.U32 R11, RZ, RZ, 0x1f ;  /* 0x0000001fff0b7424 */ /* 0x000fe400078e00ff */
[----:B------:R-:W-:-:S07]  /*16050*/  IMAD.MOV.U32 R15, RZ, RZ, -0x1 ;  /* 0xffffffffff0f7424 */ /* 0x000fce00078e00ff */
[----:B01-3-5:R-:W-:Y:S05]  /*16060*/  WARPSYNC.COLLECTIVE R15, `(.L_x_623) ;  /* 0x000000000f087348 */ /* 0x02bfea0003c00000 */
[----:B------:R2:W4:Y:S02]  /*16070*/  SHFL.IDX P6, R14, R13, R12, R11 ;  /* 0x0000000c0d0e7389 */ /* 0x00052400000c000b */
[----:B012345:R-:W-:Y:S01]  /*16080*/  ENDCOLLECTIVE ;  /* 0x000000000000791b */ /* 0x03ffe20003800000 */
.L_x_623:
[----:B------:R-:W-:Y:S05]  /*16090*/  BSYNC B0 ;  /* 0x0000000000007941 */ /* 0x000fea0003800000 */
.L_x_622:
[----:B------:R-:W-:Y:S01]  /*160a0*/  IMAD.MOV.U32 R2, RZ, RZ, R14 ;  /* 0x000000ffff027224 */ /* 0x000fe200078e000e */
[----:B------:R-:W-:Y:S06]  /*160b0*/  BRA `(.L_x_551) ;  /* 0xffffffdc00247947 */ /* 0x000fec000383ffff */
.L_x_556:
[----:B-1----:R1:W3:Y:S02]  /*160c0*/  SYNCS.PHASECHK.TRANS64.TRYWAIT P0, [R0+URZ+0x38820], R3 ;  /* 0x03882003000075a7 */ /* 0x0022e4000800017f */
[----:B---3--:R-:W-:Y:S05]  /*160d0*/  @!P0 NANOSLEEP.SYNCS 0x989680 ;  /* 0x009896800000895d */ /* 0x008fea0003900000 */
[----:B------:R-:W3:Y:S02]  /*160e0*/  @!P0 SYNCS.PHASECHK.TRANS64 P0, [R0+URZ+0x38820], R3 ;  /* 0x03882003000085a7 */ /* 0x000ee4000800007f */
[----:B---3--:R-:W-:Y:S05]  /*160f0*/  @!P0 BRA `(.L_x_556) ;  /* 0xfffffffc00f08947 */ /* 0x008fea000383ffff */
[----:B------:R-:W-:Y:S05]  /*16100*/  BRA `(.L_x_624) ;  /* 0xffffffe000187947 */ /* 0x000fea000383ffff */
.L_x_557:
[----:B------:R-:W3:Y:S01]  /*16110*/  S2R R2, SR_TID.X ;  /* 0x0000000000027919 */ /* 0x000ee20000002100 */
[----:B------:R-:W-:Y:S01]  /*16120*/  BSSY B0, `(.L_x_625) ;  /* 0x000000a000007945 */ /* 0x000fe20003800000 */
[----:B------:R-:W-:Y:S02]  /*16130*/  IMAD.MOV.U32 R12, RZ, RZ, RZ ;  /* 0x000000ffff0c7224 */ /* 0x000fe400078e00ff */
[----:B------:R-:W-:Y:S02]  /*16140*/  IMAD.MOV.U32 R11, RZ, RZ, 0x1f ;  /* 0x0000001fff0b7424 */ /* 0x000fe400078e00ff */
[----:B------:R-:W-:Y:S01]  /*16150*/  IMAD.MOV.U32 R15, RZ, RZ, -0x1 ;  /* 0xffffffffff0f7424 */ /* 0x000fe200078e00ff */
[----:B---3--:R-:W-:-:S04]  /*16160*/  SHF.R.U32.HI R2, RZ, 0x5, R2 ;  /* 0x00000005ff027819 */ /* 0x008fc80000011602 */
[----:B------:R-:W-:-:S05]  /*16170*/  LOP3.LUT R2, R2, 0x3, RZ, 0xc0, !PT ;  /* 0x0000000302027812 */ /* 0x000fca00078ec0ff */
[----:B------:R-:W-:-:S07]  /*16180*/  IMAD.MOV.U32 R13, RZ, RZ, R2 ;  /* 0x000000ffff0d7224 */ /* 0x000fce00078e0002 */
[----:B012--5:R-:W-:Y:S05]  /*16190*/  WARPSYNC.COLLECTIVE R15, `(.L_x_626) ;  /* 0x000000000f087348 */ /* 0x027fea0003c00000 */
[----:B------:R3:W4:Y:S02]  /*161a0*/  SHFL.IDX P6, R14, R13, R12, R11 ;  /* 0x0000000c0d0e7389 */ /* 0x00072400000c000b */
[----:B012345:R-:W-:Y:S01]  /*161b0*/  ENDCOLLECTIVE ;  /* 0x000000000000791b */ /* 0x03ffe20003800000 */
.L_x_626:
[----:B------:R-:W-:Y:S05]  /*161c0*/  BSYNC B0 ;  /* 0x0000000000007941 */ /* 0x000fea0003800000 */
.L_x_625:
[----:B------:R-:W-:Y:S05]  /*161d0*/  BRA `(.L_x_627) ;  /* 0xffffffe000007947 */ /* 0x000fea000383ffff */
.L_x_560:
[----:B------:R-:W-:Y:S01]  /*161e0*/  BSSY B1, `(.L_x_628) ;  /* 0x0000006000017945 */ /* 0x000fe20003800000 */
[----:B------:R-:W-:-:S07]  /*161f0*/  IMAD.MOV.U32 R15, RZ, RZ, -0x1 ;  /* 0xffffffffff0f7424 */ /* 0x000fce00078e00ff */
[----:B0123-5:R-:W-:Y:S05]  /*16200*/  WARPSYNC.COLLECTIVE R15, `(.L_x_629) ;  /* 0x000000000f0c7348 */ /* 0x02ffea0003c00000 */
[----:B------:R-:W-:Y:S02]  /*16210*/  ELECT P6, UR62, PT ;  /* 0x00000000003e782f */ /* 0x000fe400038c0000 */
[----:B------:R-:W-:Y:S01]  /*16220*/  MOV R14, UR62 ;  /* 0x0000003e000e7c02 */ /* 0x000fe20008000f00 */
[----:B0123-5:R-:W-:Y:S10]  /*16230*/  ENDCOLLECTIVE ;  /* 0x000000000000791b */ /* 0x02fff40003800000 */
.L_x_629:
[----:B------:R-:W-:Y:S05]  /*16240*/  BSYNC B1 ;  /* 0x0000000000017941 */ /* 0x000fea0003800000 */
.L_x_628:
[----:B------:R-:W-:Y:S05]  /*16250*/  BRA `(.L_x_630) ;  /* 0xffffffdc00f87947 */ /* 0x000fea000383ffff */
.L_x_562:
[----:B-1----:R1:W2:Y:S02]  /*16260*/  SYNCS.PHASECHK.TRANS64.TRYWAIT P0, [R6+URZ], R5 ;  /* 0x00000005060075a7 */ /* 0x0022a4000800017f */
[----:B--2---:R-:W-:Y:S05]  /*16270*/  @!P0 NANOSLEEP.SYNCS 0x989680 ;  /* 0x009896800000895d */ /* 0x004fea0003900000 */
[----:B------:R-:W2:Y:S02]  /*16280*/  @!P0 SYNCS.PHASECHK.TRANS64 P0, [R6+URZ], R5 ;  /* 0x00000005060085a7 */ /* 0x000ea4000800007f */
[----:B--2---:R-:W-:Y:S05]  /*16290*/  @!P0 BRA `(.L_x_562) ;  /* 0xfffffffc00f08947 */ /* 0x004fea000383ffff */
[----:B------:R-:W-:Y:S05]  /*162a0*/  BRA `(.L_x_631) ;  /* 0xffffffe0003c7947 */ /* 0x000fea000383ffff */
.L_x_563:
[----:B--2---:R2:W3:Y:S02]  /*162b0*/  SYNCS.PHASECHK.TRANS64.TRYWAIT P0, [R7+URZ], R2 ;  /* 0x00000002070075a7 */ /* 0x0044e4000800017f */
[----:B---3--:R-:W-:Y:S05]  /*162c0*/  @!P0 NANOSLEEP.SYNCS 0x989680 ;  /* 0x009896800000895d */ /* 0x008fea0003900000 */
[----:B------:R-:W3:Y:S02]  /*162d0*/  @!P0 SYNCS.PHASECHK.TRANS64 P0, [R7+URZ], R2 ;  /* 0x00000002070085a7 */ /* 0x000ee4000800007f */
[----:B---3--:R-:W-:Y:S05]  /*162e0*/  @!P0 BRA `(.L_x_563) ;  /* 0xfffffffc00f08947 */ /* 0x008fea000383ffff */
[----:B------:R-:W-:Y:S05]  /*162f0*/  BRA `(.L_x_632) ;  /* 0xffffffe000307947 */ /* 0x000fea000383ffff */
.L_x_565:
[----:B---3--:R3:W4:Y:S02]  /*16300*/  SYNCS.PHASECHK.TRANS64.TRYWAIT P0, [R4+URZ], R5 ;  /* 0x00000005040075a7 */ /* 0x008724000800017f */
[----:B----4-:R-:W-:Y:S05]  /*16310*/  @!P0 NANOSLEEP.SYNCS 0x989680 ;  /* 0x009896800000895d */ /* 0x010fea0003900000 */
[----:B------:R-:W4:Y:S02]  /*16320*/  @!P0 SYNCS.PHASECHK.TRANS64 P0, [R4+URZ], R5 ;  /* 0x00000005040085a7 */ /* 0x000f24000800007f */
[----:B----4-:R-:W-:Y:S05]  /*16330*/  @!P0 BRA `(.L_x_565) ;  /* 0xfffffffc00f08947 */ /* 0x010fea000383ffff */
[----:B------:R-:W-:Y:S05]  /*16340*/  BRA `(.L_x_633) ;  /* 0xffffffe000387947 */ /* 0x000fea000383ffff */
.L_x_634:
        /* <DEDUP_REMOVED lines=11> */
.L_x_3426:


//--------------------- .text._ZN7cutlass13device_kernelIN5flash11enable_sm90INS1_16FlashAttnFwdSm90INS1_25CollectiveMainloopFwdSm90ILi2EN4cute5tupleIJNS5_1CILi1EEES8_S8_EEENS6_IJNS7_ILi128EEENS7_ILi80EEENS7_ILi256EEEEEELi256ENS_6half_tEfNS_4arch4Sm90ELb0ELb0ELb0ELb1ELb0ELb1ELb0ELb1ELb1ELb1ELb0ELb0EEENS1_21CollectiveEpilogueFwdINS6_IJSA_SC_SB_EEES9_SE_SG_Li256ELb1ELb1ELb0ELb0EEENS1_36VarlenDynamicPersistentTileSchedulerILi128ELi80ELi256ELi128ELb0ELb1ELb1ELb0ELb1ELb1EEEEEEEEEvNT_6ParamsE --------------------------
	.section	.text._ZN7cutlass13device_kernelIN5flash11enable_sm90INS1_16FlashAttnFwdSm90INS1_25CollectiveMainloopFwdSm90ILi2EN4cute5tupleIJNS5_1CILi1EEES8_S8_EEENS6_IJNS7_ILi128EEENS7_ILi80EEENS7_ILi256EEEEEELi256ENS_6half_tEfNS_4arch4Sm90ELb0ELb0ELb0ELb1ELb0ELb1ELb0ELb1ELb1ELb1ELb0ELb0EEENS1_21CollectiveEpilogueFwdINS6_IJSA_SC_SB_EEES9_SE_SG_Li256ELb1ELb1ELb0ELb0EEENS1_36VarlenDynamicPersistentTileSchedulerILi128ELi80ELi256ELi128ELb0ELb1ELb1ELb0ELb1ELb1EEEEEEEEEvNT_6ParamsE,"ax",@progbits
	.align	128
.text._ZN7cutlass13device_kernelIN5flash11enable_sm90INS1_16FlashAttnFwdSm90INS1_25CollectiveMainloopFwdSm90ILi2EN4cute5tupleIJNS5_1CILi1EEES8_S8_EEENS6_IJNS7_ILi128EEENS7_ILi80EEENS7_ILi256EEEEEELi256ENS_6half_tEfNS_4arch4Sm90ELb0ELb0ELb0ELb1ELb0ELb1ELb0ELb1ELb1ELb1ELb0ELb0EEENS1_21CollectiveEpilogueFwdINS6_IJSA_SC_SB_EEES9_SE_SG_Li256ELb1ELb1ELb0ELb0EEENS1_36VarlenDynamicPersistentTileSchedulerILi128ELi80ELi256ELi128ELb0ELb1ELb1ELb0ELb1ELb1EEEEEEEEEvNT_6ParamsE:
        .type           _ZN7cutlass13device_kernelIN5flash11enable_sm90INS1_16FlashAttnFwdSm90INS1_25CollectiveMainloopFwdSm90ILi2EN4cute5tupleIJNS5_1CILi1EEES8_S8_EEENS6_IJNS7_ILi128EEENS7_ILi80EEENS7_ILi256EEEEEELi256ENS_6half_tEfNS_4arch4Sm90ELb0ELb0ELb0ELb1ELb0ELb1ELb0ELb1ELb1ELb1ELb0ELb0EEENS1_21CollectiveEpilogueFwdINS6_IJSA_SC_SB_EEES9_SE_SG_Li256ELb1ELb1ELb0ELb0EEENS1_36VarlenDynamicPersistentTileSchedulerILi128ELi80ELi256ELi128ELb0ELb1ELb1ELb0ELb1ELb1EEEEEEEEEvNT_6ParamsE,@function
        .size           _ZN7cutlass13device_kernelIN5flash11enable_sm90INS1_16FlashAttnFwdSm90INS1_25CollectiveMainloopFwdSm90ILi2EN4cute5tupleIJNS5_1CILi1EEES8_S8_EEENS6_IJNS7_ILi128EEENS7_ILi80EEENS7_ILi256EEEEEELi256ENS_6half_tEfNS_4arch4Sm90ELb0ELb0ELb0ELb1ELb0ELb1ELb0ELb1ELb1ELb1ELb0ELb0EEENS1_21CollectiveEpilogueFwdINS6_IJSA_SC_SB_EEES9_SE_SG_Li256ELb1ELb1ELb0ELb0EEENS1_36VarlenDynamicPersistentTileSchedulerILi128ELi80ELi256ELi128ELb0ELb1ELb1ELb0ELb1ELb1EEEEEEEEEvNT_6ParamsE,(.L_x_3427 - _ZN7cutlass13device_kernelIN5flash11enable_sm90INS1_16FlashAttnFwdSm90INS1_25CollectiveMainloopFwdSm90ILi2EN4cute5tupleIJNS5_1CILi1EEES8_S8_EEENS6_IJNS7_ILi128EEENS7_ILi80EEENS7_ILi256EEEEEELi256ENS_6half_tEfNS_4arch4Sm90ELb0ELb0ELb0ELb1ELb0ELb1ELb0ELb1ELb1ELb1ELb0ELb0EEENS1_21CollectiveEpilogueFwdINS6_IJSA_SC_SB_EEES9_SE_SG_Li256ELb1ELb1ELb0ELb0EEENS1_36VarlenDynamicPersistentTileSchedulerILi128ELi80ELi256ELi128ELb0ELb1ELb1ELb0ELb1ELb1EEEEEEEEEvNT_6ParamsE)
        .other          _ZN7cutlass13device_kernelIN5flash11enable_sm90INS1_16FlashAttnFwdSm90INS1_25CollectiveMainloopFwdSm90ILi2EN4cute5tupleIJNS5_1CILi1EEES8_S8_EEENS6_IJNS7_ILi128EEENS7_ILi80EEENS7_ILi256EEEEEELi256ENS_6half_tEfNS_4arch4Sm90ELb0ELb0ELb0ELb1ELb0ELb1ELb0ELb1ELb1ELb1ELb0ELb0EEENS1_21CollectiveEpilogueFwdINS6_IJSA_SC_SB_EEES9_SE_SG_Li256ELb1ELb1ELb0ELb0EEENS1_36VarlenDynamicPersistentTileSchedulerILi128ELi80ELi256ELi128ELb0ELb1ELb1ELb0ELb1ELb1EEEEEEEEEvNT_6ParamsE,@"STO_CUDA_ENTRY STV_DEFAULT"
_ZN7cutlass13device_kernelIN5flash11enable_sm90INS1_16FlashAttnFwdSm90INS1_25CollectiveMainloopFwdSm90ILi2EN4cute5tupleIJNS5_1CILi1EEES8_S8_EEENS6_IJNS7_ILi128EEENS7_ILi80EEENS7_ILi256EEEEEELi256ENS_6half_tEfNS_4arch4Sm90ELb0ELb0ELb0ELb1ELb0ELb1ELb0ELb1ELb1ELb1ELb0ELb0EEENS1_21CollectiveEpilogueFwdINS6_IJSA_SC_SB_EEES9_SE_SG_Li256ELb1ELb1ELb0ELb0EEENS1_36VarlenDynamicPersistentTileSchedulerILi128ELi80ELi256ELi128ELb0ELb1ELb1ELb0ELb1ELb1EEEEEEEEEvNT_6ParamsE:
[----:B------:R-:W0:Y:S02]  /*0000*/  LDC R1, c[0x0][0x28] ;  /* 0x00000a00ff017b82 */ /* 0x000e240000000800 */
[----:B0-----:R-:W-:Y:S01]  /*0010*/  VIADD R1, R1, 0xffffff70 ;  /* 0xffffff7001017836 */ /* 0x001fe20000000000 */
[----:B------:R-:W0:Y:S01]  /*0020*/  S2R R0, SR_TID.X ;  /* 0x0000000000007919 */ /* 0x000e220000002100 */
[----:B------:R-:W-:Y:S01]  /*0030*/  ELECT P0, URZ, PT ;  /* 0x00000000003f782f */ /* 0x000fe20003800000 */
[----:B------:R-:W-:Y:S01]  /*0040*/  BSSY B0, `(.L_x_635) ;  /* 0x0000013000007945 */ /* 0x000fe20003800000 */
[----:B0-----:R-:W-:-:S05]  /*0050*/  SHF.R.U32.HI R2, RZ, 0x5, R0 ;  /* 0x00000005ff027819 */ /* 0x001fca0000011600 */
[----:B------:R-:W0:Y:S02]  /*0060*/  SHFL.IDX PT, R3, R2, RZ, 0x1f ;  /* 0x00001fff02037589 */ /* 0x000e2400000e0000 */
[----:B0-----:R-:W-:-:S13]  /*0070*/  ISETP.EQ.AND P0, PT, R3, RZ, P0 ;  /* 0x000000ff0300720c */ /* 0x001fda0000702270 */
[----:B------:R-:W-:Y:S05]  /*0080*/  @!P0 BRA `(.L_x_636) ;  /* 0x0000000000388947 */ /* 0x000fea0003800000 */
[----:B------:R-:W-:Y:S02]  /*0090*/  ULDC.64 UR4, c[0x0][0x198] ;  /* 0x0000660000047ab9 */ /* 0x000fe40000000a00 */
[----:B------:R-:W-:Y:S02]  /*00a0*/  UIADD3 UR6, UP0, UR4, 0x370, URZ ;  /* 0x0000037004067890 */ /* 0x000fe4000ff1e03f */
[----:B------:R-:W-:Y:S02]  /*00b0*/  UIADD3 UR8, UP1, UR4, 0x470, URZ ;  /* 0x0000047004087890 */ /* 0x000fe4000ff3e03f */
[----:B------:R-:W-:Y:S02]  /*00c0*/  UIADD3 UR10, UP2, UR4, 0x570, URZ ;  /* 0x00000570040a7890 */ /* 0x000fe4000ff5e03f */
[----:B------:R-:W-:Y:S02]  /*00d0*/  UIADD3 UR4, UP3, UR4, 0x670, URZ ;  /* 0x0000067004047890 */ /* 0x000fe4000ff7e03f */
[----:B------:R-:W-:-:S02]  /*00e0*/  UIADD3.X UR7, URZ, UR5, URZ, UP0, !UPT ;  /* 0x000000053f077290 */ /* 0x000fc400087fe43f */
[----:B------:R-:W-:Y:S02]  /*00f0*/  UIADD3.X UR9, URZ, UR5, URZ, UP1, !UPT ;  /* 0x000000053f097290 */ /* 0x000fe40008ffe43f */
[----:B------:R-:W-:Y:S02]  /*0100*/  UIADD3.X UR11, URZ, UR5, URZ, UP2, !UPT ;  /* 0x000000053f0b7290 */ /* 0x000fe400097fe43f */
[----:B------:R-:W-:-:S03]  /*0110*/  UIADD3.X UR5, URZ, UR5, URZ, UP3, !UPT ;  /* 0x000000053f057290 */ /* 0x000fc60009ffe43f */
[----:B------:R0:W-:Y:S02]  /*0120*/  UTMACCTL.PF [UR6] ;  /* 0x00000000060079b9 */ /* 0x0001e40008040000 */
[----:B------:R0:W-:Y:S02]  /*0130*/  UTMACCTL.PF [UR8] ;  /* 0x00000000080079b9 */ /* 0x0001e40008040000 */
[----:B------:R0:W-:Y:S02]  /*0140*/  UTMACCTL.PF [UR10] ;  /* 0x000000000a0079b9 */ /* 0x0001e40008040000 */
[----:B------:R0:W-:Y:S02]  /*0150*/  UTMACCTL.PF [UR4] ;  /* 0x00000000040079b9 */ /* 0x0001e40008040000 */
[----:B0-----:R-:W-:Y:S01]  /*0160*/  NOP ;  /* 0x0000000000007918 */ /* 0x001fe20000000000 */
.L_x_636:
[----:B------:R-:W-:Y:S05]  /*0170*/  BSYNC B0 ;  /* 0x0000000000007941 */ /* 0x000fea0003800000 */
.L_x_635:
[----:B------:R-:W-:Y:S01]  /*0180*/  VOTEU.ANY UP0, P0 ;  /* 0x00000000003f7886 */ /* 0x000fe20000000100 */
[----:B------:R-:W0:Y:S01]  /*0190*/  SHFL.IDX PT, R3, R2, RZ, 0x1f ;  /* 0x00001fff02037589 */ /* 0x000e2200000e0000 */
[----:B------:R-:W-:Y:S01]  /*01a0*/  UMOV UR4, 0x80 ;  /* 0x0000008000047882 */ /* 0x000fe20000000000 */
[----:B------:R-:W-:Y:S01]  /*01b0*/  UMOV UR7, 0x100 ;  /* 0x0000010000077882 */ /* 0x000fe20000000000 */
[----:B------:R-:W-:Y:S01]  /*01c0*/  VOTEU.ANY UP1, P0 ;  /* 0x00000000003f7886 */ /* 0x000fe20000020100 */
[----:B------:R-:W1:Y:S01]  /*01d0*/  @UP0 S2UR UR8, SR_CgaCtaId ;  /* 0x00000000000809c3 */ /* 0x000e620000008800 */
[----:B------:R-:W-:Y:S01]  /*01e0*/  @UP0 UMOV UR6, 0x400 ;  /* 0x0000040000060882 */ /* 0x000fe20000000000 */
[----:B------:R-:W-:-:S04]  /*01f0*/  @UP0 UIADD3 UR4, -UR4, 0x100000, URZ ;  /* 0x0010000004040890 */ /* 0x000fc8000fffe13f */
[----:B------:R-:W-:Y:S02]  /*0200*/  @UP0 USHF.L.U32 UR5, UR4, 0xb, URZ ;  /* 0x0000000b04050899 */ /* 0x000fe4000800063f */
[----:B------:R-:W-:Y:S01]  /*0210*/  @UP0 USHF.L.U32 UR4, UR4, 0x1, URZ ;  /* 0x0000000104040899 */ /* 0x000fe2000800063f */
[----:B0-----:R-:W-:Y:S02]  /*0220*/  ISETP.NE.AND P1, PT, R3, RZ, PT ;  /* 0x000000ff0300720c */ /* 0x001fe40003f25270 */
[----:B------:R-:W-:Y:S01]  /*0230*/  SHF.R.U32.HI R3, RZ, 0x7, R0 ;  /* 0x00000007ff037819 */ /* 0x000fe20000011600 */
[----:B-1----:R-:W-:Y:S02]  /*0240*/  @UP0 ULEA UR8, UR8, UR6, 0x18 ;  /* 0x0000000608080291 */ /* 0x002fe4000f8ec03f */
[----:B------:R-:W-:-:S04]  /*0250*/  @UP0 UIADD3 UR6, -UR7, 0x100000, URZ ;  /* 0x0010000007060890 */ /* 0x000fc8000fffe13f */
[----:B------:R-:W-:Y:S02]  /*0260*/  @UP0 USHF.L.U32 UR7, UR6, 0xb, URZ ;  /* 0x0000000b06070899 */ /* 0x000fe4000800063f */
[----:B------:R-:W-:Y:S01]  /*0270*/  @UP0 USHF.L.U32 UR6, UR6, 0x1, URZ ;  /* 0x0000000106060899 */ /* 0x000fe2000800063f */
[----:B------:R-:W-:Y:S01]  /*0280*/  VOTEU.ANY UP0, P0 ;  /* 0x00000000003f7886 */ /* 0x000fe20000000100 */
[----:B------:R-:W0:Y:S04]  /*0290*/  SHFL.IDX PT, R3, R3, RZ, 0x1f ;  /* 0x00001fff03037589 */ /* 0x000e2800000e0000 */
[----:B------:R-:W1:Y:S02]  /*02a0*/  FENCE.VIEW.ASYNC.S ;  /* 0x00000000000073c6 */ /* 0x000e640000000000 */
[----:B-1----:R1:W2:Y:S04]  /*02b0*/  @UP0 SYNCS.EXCH.64 URZ, [UR8+0x38800], UR4 ;  /* 0x03880004083f05b2 */ /* 0x0022a80008000100 */
[----:B------:R1:W3:Y:S01]  /*02c0*/  @UP1 SYNCS.EXCH.64 URZ, [UR8+0x38820], UR6 ;  /* 0x03882006083f15b2 */ /* 0x0002e20008000100 */
[----:B------:R-:W-:Y:S05]  /*02d0*/  @P1 BRA `(.L_x_637) ;  /* 0x0000000000481947 */ /* 0x000fea0003800000 */
[----:B-1----:R-:W1:Y:S01]  /*02e0*/  S2UR UR5, SR_CgaCtaId ;  /* 0x00000000000579c3 */ /* 0x002e620000008800 */
[----:B------:R-:W-:Y:S01]  /*02f0*/  UMOV UR4, 0x400 ;  /* 0x0000040000047882 */ /* 0x000fe20000000000 */
[----:B------:R-:W-:Y:S01]  /*0300*/  UMOV UR6, 0x1 ;  /* 0x0000000100067882 */ /* 0x000fe20000000000 */
[----:B------:R-:W-:Y:S01]  /*0310*/  UMOV UR7, 0x2 ;  /* 0x0000000200077882 */ /* 0x000fe20000000000 */
[----:B------:R-:W-:Y:S01]  /*0320*/  ELECT P0, URZ, PT ;  /* 0x00000000003f782f */ /* 0x000fe20003800000 */
[----:B-1----:R-:W-:Y:S02]  /*0330*/  ULEA UR8, UR5, UR4, 0x18 ;  /* 0x0000000405087291 */ /* 0x002fe4000f8ec03f */
[----:B------:R-:W-:-:S04]  /*0340*/  UIADD3 UR4, -UR6, 0x100000, URZ ;  /* 0x0010000006047890 */ /* 0x000fc8000fffe13f */
[----:B------:R-:W-:Y:S02]  /*0350*/  USHF.L.U32 UR5, UR4, 0xb, URZ ;  /* 0x0000000b04057899 */ /* 0x000fe4000800063f */
[----:B------:R-:W-:Y:S02]  /*0360*/  USHF.L.U32 UR4, UR4, 0x1, URZ ;  /* 0x0000000104047899 */ /* 0x000fe4000800063f */
[----:B------:R-:W-:-:S04]  /*0370*/  UIADD3 UR6, -UR7, 0x100000, URZ ;  /* 0x0010000007067890 */ /* 0x000fc8000fffe13f */
[----:B------:R-:W-:Y:S02]  /*0380*/  USHF.L.U32 UR7, UR6, 0xb, URZ ;  /* 0x0000000b06077899 */ /* 0x000fe4000800063f */
[----:B------:R-:W-:Y:S01]  /*0390*/  USHF.L.U32 UR6, UR6, 0x1, URZ ;  /* 0x0000000106067899 */ /* 0x000fe2000800063f */
[----:B------:R-:W1:Y:S03]  /*03a0*/  FENCE.VIEW.ASYNC.S ;  /* 0x00000000000073c6 */ /* 0x000e660000000000 */
[----:B-1----:R4:W1:Y:S08]  /*03b0*/  SYNCS.EXCH.64 URZ, [UR8+0x38830], UR4 ;  /* 0x03883004083f75b2 */ /* 0x0028700008000100 */
[----:B------:R4:W0:Y:S01]  /*03c0*/  SYNCS.EXCH.64 URZ, [UR8+0x38840], UR6 ;  /* 0x03884006083f75b2 */ /* 0x0008220008000100 */
[----:B------:R4:W0:Y:S01]  /*03d0*/  SYNCS.EXCH.64 URZ, [UR8+0x38838], UR4 ;  /* 0x03883804083f75b2 */ /* 0x0008220008000100 */
[----:B------:R4:W0:Y:S02]  /*03e0*/  SYNCS.EXCH.64 URZ, [UR8+0x38848], UR6 ;  /* 0x03884806083f75b2 */ /* 0x0008240008000100 */
[----:B----4-:R-:W-:Y:S01]  /*03f0*/  NOP ;  /* 0x0000000000007918 */ /* 0x010fe20000000000 */
.L_x_637:
[----:B------:R-:W4:Y:S01]  /*0400*/  SHFL.IDX PT, R4, R2, RZ, 0x1f ;  /* 0x00001fff02047589 */ /* 0x000f2200000e0000 */
[----:B------:R-:W-:Y:S01]  /*0410*/  NOP ;  /* 0x0000000000007918 */ /* 0x000fe20000000000 */
[----:B----4-:R-:W-:-:S13]  /*0420*/  ISETP.NE.AND P0, PT, R4, RZ, PT ;  /* 0x000000ff0400720c */ /* 0x010fda0003f05270 */
        /* <DEDUP_REMOVED lines=19> */
.L_x_638:
[----:B------:R-:W4:Y:S01]  /*0560*/  SHFL.IDX PT, R4, R2, RZ, 0x1f ;  /* 0x00001fff02047589 */ /* 0x000f2200000e0000 */
[----:B------:R-:W-:Y:S01]  /*0570*/  NOP ;  /* 0x0000000000007918 */ /* 0x000fe20000000000 */
[----:B----4-:R-:W-:-:S13]  /*0580*/  ISETP.NE.AND P0, PT, R4, RZ, PT ;  /* 0x000000ff0400720c */ /* 0x010fda0003f05270 */
[----:B------:R-:W-:Y:S05]  /*0590*/  @P0 BRA `(.L_x_639) ;  /* 0x0000000000380947 */ /* 0x000fea0003800000 */
[----:B-1----:R-:W1:Y:S01]  /*05a0*/  S2UR UR5, SR_CgaCtaId ;  /* 0x00000000000579c3 */ /* 0x002e620000008800 */
[----:B------:R-:W-:Y:S01]  /*05b0*/  UMOV UR4, 0x400 ;  /* 0x0000040000047882 */ /* 0x000fe20000000000 */
[----:B------:R-:W-:Y:S01]  /*05c0*/  UMOV UR7, 0x1 ;  /* 0x0000000100077882 */ /* 0x000fe20000000000 */
[----:B------:R-:W-:Y:S01]  /*05d0*/  ELECT P0, URZ, PT ;  /* 0x00000000003f782f */ /* 0x000fe20003800000 */
[----:B-1----:R-:W-:Y:S02]  /*05e0*/  ULEA UR6, UR5, UR4, 0x18 ;  /* 0x0000000405067291 */ /* 0x002fe4000f8ec03f */
[----:B------:R-:W-:-:S04]  /*05f0*/  UIADD3 UR4, -UR7, 0x100000, URZ ;  /* 0x0010000007047890 */ /* 0x000fc8000fffe13f */
[----:B------:R-:W-:Y:S02]  /*0600*/  USHF.L.U32 UR5, UR4, 0xb, URZ ;  /* 0x0000000b04057899 */ /* 0x000fe4000800063f */
[----:B------:R-:W-:Y:S01]  /*0610*/  USHF.L.U32 UR4, UR4, 0x1, URZ ;  /* 0x0000000104047899 */ /* 0x000fe2000800063f */
[----:B------:R-:W1:Y:S11]  /*0620*/  FENCE.VIEW.ASYNC.S ;  /* 0x00000000000073c6 */ /* 0x000e760000000000 */
[----:B-1----:R4:W1:Y:S01]  /*0630*/  SYNCS.EXCH.64 URZ, [UR6+0x38870], UR4 ;  /* 0x03887004063f75b2 */ /* 0x0028620008000100 */
[----:B------:R4:W0:Y:S01]  /*0640*/  SYNCS.EXCH.64 URZ, [UR6+0x38880], UR4 ;  /* 0x03888004063f75b2 */ /* 0x0008220008000100 */
[----:B------:R4:W0:Y:S01]  /*0650*/  SYNCS.EXCH.64 URZ, [UR6+0x38878], UR4 ;  /* 0x03887804063f75b2 */ /* 0x0008220008000100 */
[----:B------:R4:W0:Y:S02]  /*0660*/  SYNCS.EXCH.64 URZ, [UR6+0x38888], UR4 ;  /* 0x03888804063f75b2 */ /* 0x0008240008000100 */
[----:B----4-:R-:W-:Y:S01]  /*0670*/  NOP ;  /* 0x0000000000007918 */ /* 0x010fe20000000000 */
.L_x_639:
        /* <DEDUP_REMOVED lines=22> */
.L_x_640:
        /* <DEDUP_REMOVED lines=22> */
.L_x_641:
[----:B0-----:R-:W-:Y:S01]  /*0940*/  ISETP.NE.AND P0, PT, R3, RZ, PT ;  /* 0x000000ff0300720c */ /* 0x001fe20003f05270 */
[----:B------:R-:W-:Y:S01]  /*0950*/  IMAD.MOV.U32 R3, RZ, RZ, 0x1 ;  /* 0x00000001ff037424 */ /* 0x000fe200078e00ff */
[----:B------:R-:W-:Y:S01]  /*0960*/  NOP ;  /* 0x0000000000007918 */ /* 0x000fe20000000000 */
[----:B------:R-:W-:Y:S03]  /*0970*/  BSSY B9, `(.L_x_642) ;  /* 0x0002751000097945 */ /* 0x000fe60003800000 */
[----:B------:R-:W-:-:S05]  /*0980*/  SEL R3, R3, 0x2, !P0 ;  /* 0x0000000203037807 */ /* 0x000fca0004000000 */
[----:B------:R0:W-:Y:S01]  /*0990*/  STL [R1+0x68], R3 ;  /* 0x0000680301007387 */ /* 0x0001e20000100800 */
[----:B-123--:R-:W-:Y:S06]  /*09a0*/  BAR.SYNC.DEFER_BLOCKING 0x0 ;  /* 0x0000000000007b1d */ /* 0x00efec0000010000 */
[----:B------:R-:W-:Y:S05]  /*09b0*/  @!P0 BRA `(.L_x_643) ;  /* 0x000001e800dc8947 */ /* 0x000fea0003800000 */
.L_x_644:
        /* <DEDUP_REMOVED lines=8> */
[----:B-1----:R-:W-:-:S06]  /*0a40*/  ULEA UR4, UR5, UR4, 0x18 ;  /* 0x0000000405047291 */ /* 0x002fcc000f8ec03f */
[----:B------:R-:W-:Y:S01]  /*0a50*/  IMAD.U32 R18, RZ, RZ, UR4 ;  /* 0x00000004ff127e24 */ /* 0x000fe2000f8e00ff */
[----:B------:R-:W-:-:S04]  /*0a60*/  ULDC UR4, c[0x0][0xc3c] ;  /* 0x00030f0000047ab9 */ /* 0x000fc80000000800 */
[----:B------:R-:W1:Y:S01]  /*0a70*/  LDS.128 R120, [R18+0x388d0] ;  /* 0x0388d00012787984 */ /* 0x000e620000000c00 */
[----:B------:R-:W-:Y:S06]  /*0a80*/  BAR.ARV 0x4, 0x180 ;  /* 0x0106000000007b1d */ /* 0x000fec0000002000 */
[----:B-1----:R-:W-:-:S13]  /*0a90*/  ISETP.GE.AND P0, PT, R123, UR4, PT ;  /* 0x000000047b007c0c */ /* 0x002fda000bf06270 */
[----:B------:R-:W-:Y:S05]  /*0aa0*/  @P0 BRA `(.L_x_645) ;  /* 0x0000027000f40947 */ /* 0x000fea0003800000 */
[----:B------:R-:W-:Y:S02]  /*0ab0*/  IADD3 R11, R0, -0x80, RZ ;  /* 0xffffff80000b7810 */ /* 0x000fe40007ffe0ff */
[----:B------:R-:W-:Y:S02]  /*0ac0*/  MOV R10, 0xfffffffe ;  /* 0xfffffffe000a7802 */ /* 0x000fe40000000f00 */
[----:B------:R-:W-:-:S04]  /*0ad0*/  SHF.R.S32.HI R0, RZ, 0x1f, R11 ;  /* 0x0000001fff007819 */ /* 0x000fc8000001140b */
[CC--:B------:R-:W-:Y:S02]  /*0ae0*/  LEA.HI R4, R0.reuse, R11.reuse, RZ, 0x5 ;  /* 0x0000000b00047211 */ /* 0x0c0fe400078f28ff */
[CC--:B0-----:R-:W-:Y:S02]  /*0af0*/  LEA.HI R3, R0.reuse, R11.reuse, RZ, 0x4 ;  /* 0x0000000b00037211 */ /* 0x0c1fe400078f20ff */
[----:B------:R-:W-:Y:S01]  /*0b00*/  LEA.HI R2, R0, R11, RZ, 0x7 ;  /* 0x0000000b00027211 */ /* 0x000fe200078f38ff */
[----:B------:R-:W-:Y:S01]  /*0b10*/  IMAD.SHL.U32 R5, R4, 0x20, RZ ;  /* 0x0000002004057824 */ /* 0x000fe200078e00ff */
[----:B------:R-:W-:Y:S02]  /*0b20*/  SHF.R.S32.HI R6, RZ, 0x4, R3 ;  /* 0x00000004ff067819 */ /* 0x000fe40000011403 */
[----:B------:R-:W-:Y:S02]  /*0b30*/  LOP3.LUT R7, R2, 0xffffff80, RZ, 0xc0, !PT ;  /* 0xffffff8002077812 */ /* 0x000fe400078ec0ff */
[----:B------:R-:W-:-:S02]  /*0b40*/  LOP3.LUT R4, R3, 0x3fffff0, RZ, 0xc0, !PT ;  /* 0x03fffff003047812 */ /* 0x000fc400078ec0ff */
[----:B------:R-:W-:Y:S01]  /*0b50*/  LEA.HI R3, R3, R6, RZ, 0x1 ;  /* 0x0000000603037211 */ /* 0x000fe200078f08ff */
[----:B------:R-:W-:Y:S01]  /*0b60*/  IMAD.IADD R13, R11, 0x1, -R7 ;  /* 0x000000010b0d7824 */ /* 0x000fe200078e0a07 */
[----:B------:R-:W-:Y:S01]  /*0b70*/  LOP3.LUT R5, R5, 0xfffffc00, RZ, 0xc0, !PT ;  /* 0xfffffc0005057812 */ /* 0x000fe200078ec0ff */
[----:B------:R-:W-:Y:S01]  /*0b80*/  IMAD.IADD R4, R11, 0x1, -R4 ;  /* 0x000000010b047824 */ /* 0x000fe200078e0a04 */
[----:B------:R-:W-:Y:S02]  /*0b90*/  LOP3.LUT R3, R3, 0x1ffffffe, RZ, 0xc0, !PT ;  /* 0x1ffffffe03037812 */ /* 0x000fe400078ec0ff */
[----:B------:R-:W-:Y:S02]  /*0ba0*/  SHF.R.S32.HI R7, RZ, 0x1f, R13 ;  /* 0x0000001fff077819 */ /* 0x000fe4000001140d */
[----:B------:R-:W-:Y:S01]  /*0bb0*/  LEA R4, R4, R5, 0x6 ;  /* 0x0000000504047211 */ /* 0x000fe200078e30ff */
[----:B------:R-:W-:Y:S01]  /*0bc0*/  IMAD.IADD R3, R6, 0x1, -R3 ;  /* 0x0000000106037824 */ /* 0x000fe200078e0a03 */
[----:B------:R-:W-:-:S02]  /*0bd0*/  LEA.HI R5, R7, R13, RZ, 0x2 ;  /* 0x0000000d07057211 */ /* 0x000fc400078f10ff */
[----:B------:R-:W-:Y:S01]  /*0be0*/  LEA.HI R8, R0, R11, RZ, 0x2 ;  /* 0x0000000b00087211 */ /* 0x000fe200078f10ff */
[----:B------:R-:W-:Y:S01]  /*0bf0*/  IMAD R9, R3, 0x8, R4 ;  /* 0x0000000803097824 */ /* 0x000fe200078e0204 */
[--C-:B------:R-:W-:Y:S02]  /*0c00*/  SHF.R.S32.HI R3, RZ, 0x2, R5.reuse ;  /* 0x00000002ff037819 */ /* 0x100fe40000011405 */
[----:B------:R-:W-:Y:S02]  /*0c10*/  SHF.R.S32.HI R4, RZ, 0x1f, R5 ;  /* 0x0000001fff047819 */ /* 0x000fe40000011405 */
[----:B------:R-:W-:Y:S01]  /*0c20*/  SHF.R.S32.HI R12, RZ, 0x7, R2 ;  /* 0x00000007ff0c7819 */ /* 0x000fe20000011402 */
[----:B------:R0:W-:Y:S01]  /*0c30*/  STL [R1+0x8c], R9 ;  /* 0x00008c0901007387 */ /* 0x0001e20000100800 */
[----:B------:R-:W-:Y:S02]  /*0c40*/  LEA.HI R4, R4, R3, RZ, 0x3 ;  /* 0x0000000304047211 */ /* 0x000fe400078f18ff */
[----:B------:R-:W-:-:S02]  /*0c50*/  LOP3.LUT R8, R8, 0xfffffffc, RZ, 0xc0, !PT ;  /* 0xfffffffc08087812 */ /* 0x000fc400078ec0ff */
[----:B------:R-:W-:Y:S02]  /*0c60*/  LOP3.LUT R4, R4, 0xfffffff8, RZ, 0xc0, !PT ;  /* 0xfffffff804047812 */ /* 0x000fe400078ec0ff */
[----:B------:R-:W-:Y:S01]  /*0c70*/  LEA.HI R7, R7, R13, RZ, 0x5 ;  /* 0x0000000d07077211 */ /* 0x000fe200078f28ff */
[----:B------:R-:W-:Y:S01]  /*0c80*/  IMAD.IADD R8, R11, 0x1, -R8 ;  /* 0x000000010b087824 */ /* 0x000fe200078e0a08 */
[----:B------:R-:W-:Y:S01]  /*0c90*/  LEA.HI R2, R2, R12, RZ, 0x1 ;  /* 0x0000000c02027211 */ /* 0x000fe200078f08ff */
[----:B------:R-:W-:Y:S01]  /*0ca0*/  IMAD.IADD R4, R3, 0x1, -R4 ;  /* 0x0000000103047824 */ /* 0x000fe200078e0a04 */
[----:B0-----:R-:W-:Y:S02]  /*0cb0*/  LOP3.LUT R9, R5, 0x7ffffffc, RZ, 0xc0, !PT ;  /* 0x7ffffffc05097812 */ /* 0x001fe400078ec0ff */
[----:B------:R-:W-:Y:S02]  /*0cc0*/  SHF.R.S32.HI R7, RZ, 0x5, R7 ;  /* 0x00000005ff077819 */ /* 0x000fe40000011407 */
[----:B------:R-:W-:Y:S01]  /*0cd0*/  LOP3.LUT R2, R2, 0x3fffffe, RZ, 0xc0, !PT ;  /* 0x03fffffe02027812 */ /* 0x000fe200078ec0ff */
[----:B------:R-:W-:Y:S01]  /*0ce0*/  IMAD.IADD R9, R13, 0x1, -R9 ;  /* 0x000000010d097824 */ /* 0x000fe200078e0a09 */
[----:B------:R-:W-:-:S02]  /*0cf0*/  LEA.HI R6, R8, R8, RZ, 0x1 ;  /* 0x0000000808067211 */ /* 0x000fc400078f08ff */
[----:B------:R-:W-:Y:S01]  /*0d00*/  LEA R7, R7, R4, 0x4 ;  /* 0x0000000407077211 */ /* 0x000fe200078e20ff */
[----:B------:R-:W-:Y:S01]  /*0d10*/  IMAD.IADD R2, R12, 0x1, -R2 ;  /* 0x000000010c027824 */ /* 0x000fe200078e0a02 */
[----:B------:R-:W-:Y:S01]  /*0d20*/  LOP3.LUT R5, R6, 0x1ffffffe, RZ, 0xc0, !PT ;  /* 0x1ffffffe06057812 */ /* 0x000fe200078ec0ff */
[----:B------:R-:W-:Y:S01]  /*0d30*/  IMAD R6, R9, R10, 0x50 ;  /* 0x0000005009067424 */ /* 0x000fe200078e020a */
[-C--:B------:R-:W-:Y:S01]  /*0d40*/  LEA.HI R3, R0, R11.reuse, RZ, 0x6 ;  /* 0x0000000b00037211 */ /* 0x080fe200078f30ff */
[----:B------:R-:W-:Y:S01]  /*0d50*/  IMAD R10, R2, 0x40, R7 ;  /* 0x00000040020a7824 */ /* 0x000fe200078e0207 */
[----:B------:R-:W-:Y:S01]  /*0d60*/  LEA.HI R0, R0, R11, RZ, 0x3 ;  /* 0x0000000b00007211 */ /* 0x000fe200078f18ff */
[----:B------:R-:W-:Y:S01]  /*0d70*/  IMAD.IADD R5, R8, 0x1, -R5 ;  /* 0x0000000108057824 */ /* 0x000fe200078e0a05 */
[----:B------:R0:W-:Y:S01]  /*0d80*/  STL [R1+0x84], R6 ;  /* 0x0000840601007387 */ /* 0x0001e20000100800 */
[----:B------:R-:W-:Y:S01]  /*0d90*/  IMAD.SHL.U32 R3, R3, 0x8, RZ ;  /* 0x0000000803037824 */ /* 0x000fe200078e00ff */
[----:B------:R-:W-:-:S02]  /*0da0*/  LOP3.LUT R235, R0, 0xfffffff8, RZ, 0xc0, !PT ;  /* 0xfffffff800eb7812 */ /* 0x000fc400078ec0ff */
[----:B------:R-:W-:Y:S01]  /*0db0*/  STL [R1+0x80], R10 ;  /* 0x0000800a01007387 */ /* 0x000fe20000100800 */
[----:B------:R-:W-:Y:S02]  /*0dc0*/  SHF.R.S32.HI R212, RZ, 0x3, R0 ;  /* 0x00000003ffd47819 */ /* 0x000fe40000011400 */
[----:B------:R-:W-:Y:S01]  /*0dd0*/  IADD3 R235, R11, -R235, RZ ;  /* 0x800000eb0beb7210 */ /* 0x000fe20007ffe0ff */
[----:B------:R-:W2:Y:S01]  /*0de0*/  LDL.LU R15, [R1+0x68] ;  /* 0x00006800010f7983 */ /* 0x000ea20000300800 */
[C---:B------:R-:W-:Y:S01]  /*0df0*/  IADD3 R7, R212.reuse, 0x60, RZ ;  /* 0x00000060d4077810 */ /* 0x040fe20007ffe0ff */
[C---:B------:R-:W-:Y:S01]  /*0e00*/  VIADD R9, R212.reuse, 0x20 ;  /* 0x00000020d4097836 */ /* 0x040fe20000000000 */
[----:B------:R-:W-:Y:S01]  /*0e10*/  LOP3.LUT R230, R3, 0xfffffe00, RZ, 0xc0, !PT ;  /* 0xfffffe0003e67812 */ /* 0x000fe200078ec0ff */
[----:B------:R-:W-:Y:S01]  /*0e20*/  IMAD.SHL.U32 R22, R235, 0x4, RZ ;  /* 0x00000004eb167824 */ /* 0x000fe200078e00ff */
[----:B------:R-:W-:Y:S01]  /*0e30*/  SHF.L.U32 R4, R7, 0x6, RZ ;  /* 0x0000000607047819 */ /* 0x000fe200000006ff */
[----:B------:R-:W-:Y:S01]  /*0e40*/  VIADD R8, R212, 0x40 ;  /* 0x00000040d4087836 */ /* 0x000fe20000000000 */
[----:B------:R-:W-:Y:S01]  /*0e50*/  SHF.R.S32.HI R0, RZ, 0x1f, R9 ;  /* 0x0000001fff007819 */ /* 0x000fe20000011409 */
[----:B------:R-:W-:Y:S01]  /*0e60*/  VIADD R214, R22, 0x40 ;  /* 0x0000004016d67836 */ /* 0x000fe20000000000 */
[----:B0-----:R-:W-:Y:S01]  /*0e70*/  SHF.R.S32.HI R6, RZ, 0x1f, R7 ;  /* 0x0000001fff067819 */ /* 0x001fe20000011407 */
[----:B------:R-:W-:Y:S01]  /*0e80*/  IMAD.SHL.U32 R225, R9, 0x40, RZ ;  /* 0x0000004009e17824 */ /* 0x000fe200078e00ff */
[----:B------:R-:W-:Y:S01]  /*0e90*/  LEA.HI R0, R0, R9, RZ, 0x3 ;  /* 0x0000000900007211 */ /* 0x000fe200078f18ff */
[----:B------:R-:W-:Y:S01]  /*0ea0*/  IMAD.IADD R213, R22, 0x1, R214 ;  /* 0x0000000116d57824 */ /* 0x000fe200078e02d6 */
[----:B------:R-:W-:Y:S01]  /*0eb0*/  SHF.R.S32.HI R2, RZ, 0x1f, R8 ;  /* 0x0000001fff027819 */ /* 0x000fe20000011408 */
[----:B------:R-:W-:Y:S01]  /*0ec0*/  IMAD.SHL.U32 R19, R212, 0x40, RZ ;  /* 0x00000040d4137824 */ /* 0x000fe200078e00ff */
[----:B------:R-:W-:Y:S01]  /*0ed0*/  LOP3.LUT R14, R4, 0x1c0, RZ, 0xc0, !PT ;  /* 0x000001c0040e7812 */ /* 0x000fe200078ec0ff */
[----:B------:R-:W-:Y:S01]  /*0ee0*/  IMAD.SHL.U32 R0, R0, 0x40, RZ ;  /* 0x0000004000007824 */ /* 0x000fe200078e00ff */
[----:B------:R-:W-:Y:S01]  /*0ef0*/  LEA.HI R2, R2, R8, RZ, 0x3 ;  /* 0x0000000802027211 */ /* 0x000fe200078f18ff */
[----:B------:R-:W-:Y:S01]  /*0f00*/  IMAD.SHL.U32 R226, R8, 0x40, RZ ;  /* 0x0000004008e27824 */ /* 0x000fe200078e00ff */
[----:B------:R-:W-:-:S02]  /*0f10*/  LEA.HI R6, R6, R7, RZ, 0x3 ;  /* 0x0000000706067211 */ /* 0x000fc400078f18ff */
[----:B------:R-:W-:Y:S02]  /*0f20*/  SHF.R.S32.HI R4, RZ, 0x1f, R213 ;  /* 0x0000001fff047819 */ /* 0x000fe400000114d5 */
[----:B------:R-:W-:Y:S01]  /*0f30*/  LOP3.LUT R228, R0, 0xfffffe00, RZ, 0xc0, !PT ;  /* 0xfffffe0000e47812 */ /* 0x000fe200078ec0ff */
[----:B------:R-:W-:Y:S01]  /*0f40*/  IMAD.SHL.U32 R6, R6, 0x40, RZ ;  /* 0x0000004006067824 */ /* 0x000fe200078e00ff */
[----:B------:R-:W-:Y:S02]  /*0f50*/  SHF.L.U32 R2, R2, 0x6, RZ ;  /* 0x0000000602027819 */ /* 0x000fe400000006ff */
[CC--:B------:R-:W-:Y:S02]  /*0f60*/  LEA.HI R0, R4.reuse, R213.reuse, RZ, 0x6 ;  /* 0x000000d504007211 */ /* 0x0c0fe400078f30ff */
[----:B------:R-:W-:Y:S02]  /*0f70*/  LOP3.LUT R225, R225, 0x1c0, RZ, 0xc0, !PT ;  /* 0x000001c0e1e17812 */ /* 0x000fe400078ec0ff */
[----:B------:R-:W-:-:S02]  /*0f80*/  LEA.HI R4, R4, R213, RZ, 0x3 ;  /* 0x000000d504047211 */ /* 0x000fc400078f18ff */
[----:B------:R-:W-:Y:S01]  /*0f90*/  LOP3.LUT R229, R2, 0xfffffe00, RZ, 0xc0, !PT ;  /* 0xfffffe0002e57812 */ /* 0x000fe200078ec0ff */
[----:B------:R-:W-:Y:S01]  /*0fa0*/  IMAD.SHL.U32 R2, R0, 0x80, RZ ;  /* 0x0000008000027824 */ /* 0x000fe200078e00ff */
[----:B------:R-:W-:Y:S02]  /*0fb0*/  LOP3.LUT R11, R6, 0xfffffe00, RZ, 0xc0, !PT ;  /* 0xfffffe00060b7812 */ /* 0x000fe400078ec0ff */
[----:B------:R-:W-:Y:S02]  /*0fc0*/  SHF.R.U32.HI R16, RZ, 0x3, R225 ;  /* 0x00000003ff107819 */ /* 0x000fe400000116e1 */
[----:B------:R-:W-:Y:S02]  /*0fd0*/  SHF.R.U32.HI R12, RZ, 0x3, R14 ;  /* 0x00000003ff0c7819 */ /* 0x000fe4000001160e */
[--C-:B------:R-:W-:Y:S02]  /*0fe0*/  LOP3.LUT R6, R225, 0x38, R4.reuse, 0xf8, !PT ;  /* 0x00000038e1067812 */ /* 0x100fe400078ef804 */
[----:B------:R-:W-:-:S02]  /*0ff0*/  LOP3.LUT R9, R14, 0x38, R4, 0xf8, !PT ;  /* 0x000000380e097812 */ /* 0x000fc400078ef804 */
[----:B------:R-:W-:Y:S02]  /*1000*/  LOP3.LUT R3, R19, 0x1c0, RZ, 0xc0, !PT ;  /* 0x000001c013037812 */ /* 0x000fe400078ec0ff */
[----:B------:R-:W-:Y:S02]  /*1010*/  LOP3.LUT R226, R226, 0x1c0, RZ, 0xc0, !PT ;  /* 0x000001c0e2e27812 */ /* 0x000fe400078ec0ff */
[----:B------:R-:W-:Y:S02]  /*1020*/  LOP3.LUT R0, R4, 0x38, RZ, 0xc0, !PT ;  /* 0x0000003804007812 */ /* 0x000fe400078ec0ff */
[----:B------:R-:W-:Y:S02]  /*1030*/  LOP3.LUT R7, R2, 0xffffe000, RZ, 0xc0, !PT ;  /* 0xffffe00002077812 */ /* 0x000fe400078ec0ff */
[----:B------:R-:W-:Y:S01]  /*1040*/  LOP3.LUT R6, R6, R16, RZ, 0x3c, !PT ;  /* 0x0000001006067212 */ /* 0x000fe200078e3cff */
[----:B------:R-:W-:Y:S01]  /*1050*/  IMAD.SHL.U32 R16, R235, 0x8, RZ ;  /* 0x00000008eb107824 */ /* 0x000fe200078e00ff */
[----:B------:R-:W-:-:S02]  /*1060*/  LOP3.LUT R2, R9, R12, RZ, 0x3c, !PT ;  /* 0x0000000c09027212 */ /* 0x000fc400078e3cff */
[----:B------:R-:W-:Y:S02]  /*1070*/  SHF.R.U32.HI R231, RZ, 0x3, R3 ;  /* 0x00000003ffe77819 */ /* 0x000fe40000011603 */
[----:B------:R-:W-:Y:S02]  /*1080*/  SHF.R.U32.HI R13, RZ, 0x3, R226 ;  /* 0x00000003ff0d7819 */ /* 0x000fe400000116e2 */
[----:B------:R-:W-:Y:S02]  /*1090*/  LOP3.LUT R8, R226, 0x38, R4, 0xf8, !PT ;  /* 0x00000038e2087812 */ /* 0x000fe400078ef804 */
[----:B------:R-:W-:Y:S02]  /*10a0*/  LOP3.LUT R0, R0, 0x1c0, R19, 0xf8, !PT ;  /* 0x000001c000007812 */ /* 0x000fe400078ef813 */
[----:B------:R-:W-:Y:S02]  /*10b0*/  IADD3 R9, R2, R7, R11 ;  /* 0x0000000702097210 */ /* 0x000fe40007ffe00b */
[----:B------:R-:W-:-:S02]  /*10c0*/  SHF.R.S32.HI R2, RZ, 0x1f, R212 ;  /* 0x0000001fff027819 */ /* 0x000fc400000114d4 */
[----:B------:R-:W-:Y:S02]  /*10d0*/  LOP3.LUT R8, R8, R13, RZ, 0x3c, !PT ;  /* 0x0000000d08087212 */ /* 0x000fe400078e3cff */
[----:B------:R-:W-:Y:S02]  /*10e0*/  LOP3.LUT R0, R0, R231, RZ, 0x3c, !PT ;  /* 0x000000e700007212 */ /* 0x000fe400078e3cff */
[--C-:B------:R-:W-:Y:S02]  /*10f0*/  LOP3.LUT R232, R3, 0x38, R16.reuse, 0xf8, !PT ;  /* 0x0000003803e87812 */ /* 0x100fe400078ef810 */
[--C-:B------:R-:W-:Y:S02]  /*1100*/  LOP3.LUT R2, R226, 0x38, R16.reuse, 0xf8, !PT ;  /* 0x00000038e2027812 */ /* 0x100fe400078ef810 */
[----:B------:R-:W-:Y:S02]  /*1110*/  LOP3.LUT R3, R14, 0x38, R16, 0xf8, !PT ;  /* 0x000000380e037812 */ /* 0x000fe400078ef810 */
[----:B------:R-:W-:-:S02]  /*1120*/  IADD3 R6, R6, R7, R228 ;  /* 0x0000000706067210 */ /* 0x000fc40007ffe0e4 */
[-C--:B------:R-:W-:Y:S02]  /*1130*/  IADD3 R8, R8, R7.reuse, R229 ;  /* 0x0000000708087210 */ /* 0x080fe40007ffe0e5 */
[----:B------:R-:W-:Y:S01]  /*1140*/  IADD3 R0, R0, R7, R230 ;  /* 0x0000000700007210 */ /* 0x000fe20007ffe0e6 */
[----:B------:R-:W-:Y:S01]  /*1150*/  VIADD R7, R18, 0x14400 ;  /* 0x0001440012077836 */ /* 0x000fe20000000000 */
[----:B------:R-:W-:Y:S02]  /*1160*/  LOP3.LUT R2, R229, R2, R13, 0xf6, !PT ;  /* 0x00000002e5027212 */ /* 0x000fe400078ef60d */
[----:B------:R-:W-:Y:S02]  /*1170*/  LOP3.LUT R3, R11, R3, R12, 0xf6, !PT ;  /* 0x000000030b037212 */ /* 0x000fe400078ef60c */
[----:B------:R-:W-:Y:S01]  /*1180*/  SHF.R.S32.HI R236, RZ, 0x3, R4 ;  /* 0x00000003ffec7819 */ /* 0x000fe20000011404 */
[--C-:B------:R-:W-:Y:S02]  /*1190*/  IMAD R4, R2, 0x2, R7.reuse ;  /* 0x0000000202047824 */ /* 0x100fe400078e0207 */
[----:B------:R-:W-:Y:S01]  /*11a0*/  IMAD R3, R3, 0x2, R7 ;  /* 0x0000000203037824 */ /* 0x000fe200078e0207 */
[----:B------:R-:W-:Y:S01]  /*11b0*/  STL [R1+0x64], R11 ;  /* 0x0000640b01007387 */ /* 0x000fe20000100800 */
[----:B------:R-:W-:-:S03]  /*11c0*/  LEA R2, R5, R10, 0x3 ;  /* 0x0000000a05027211 */ /* 0x000fc600078e18ff */
[----:B------:R-:W-:Y:S01]  /*11d0*/  STL [R1+0x60], R7 ;  /* 0x0000600701007387 */ /* 0x000fe20000100800 */
[----:B------:R-:W-:-:S03]  /*11e0*/  LEA R0, R0, R7, 0x1 ;  /* 0x0000000700007211 */ /* 0x000fc600078e08ff */
[----:B------:R0:W-:Y:S04]  /*11f0*/  STL [R1+0x74], R4 ;  /* 0x0000740401007387 */ /* 0x0001e80000100800 */
[----:B------:R1:W-:Y:S04]  /*1200*/  STL [R1+0x6c], R3 ;  /* 0x00006c0301007387 */ /* 0x0003e80000100800 */
[----:B------:R3:W-:Y:S01]  /*1210*/  STL [R1+0x88], R2 ;  /* 0x0000880201007387 */ /* 0x0007e20000100800 */
[--C-:B0-----:R-:W-:Y:S02]  /*1220*/  IMAD R4, R6, 0x2, R7.reuse ;  /* 0x0000000206047824 */ /* 0x101fe400078e0207 */
[----:B-1----:R-:W-:-:S03]  /*1230*/  IMAD R3, R8, 0x2, R7 ;  /* 0x0000000208037824 */ /* 0x002fc600078e0207 */
[----:B------:R0:W-:Y:S01]  /*1240*/  STL [R1+0x78], R4 ;  /* 0x0000780401007387 */ /* 0x0001e20000100800 */
[----:B---3--:R-:W-:-:S03]  /*1250*/  IMAD R2, R9, 0x2, R7 ;  /* 0x0000000209027824 */ /* 0x008fc600078e0207 */
[----:B------:R0:W-:Y:S04]  /*1260*/  STL [R1+0x70], R3 ;  /* 0x0000700301007387 */ /* 0x0001e80000100800 */
[----:B------:R0:W-:Y:S04]  /*1270*/  STL [R1+0x7c], R0 ;  /* 0x00007c0001007387 */ /* 0x0001e80000100800 */
[----:B------:R0:W-:Y:S01]  /*1280*/  STL [R1+0x68], R2 ;  /* 0x0000680201007387 */ /* 0x0001e20000100800 */
[----:B------:R-:W-:Y:S01]  /*1290*/  MOV R237, RZ ;  /* 0x000000ff00ed7202 */ /* 0x000fe20000000f00 */
[----:B------:R-:W-:Y:S01]  /*12a0*/  IMAD.MOV.U32 R19, RZ, RZ, RZ ;  /* 0x000000ffff137224 */ /* 0x000fe200078e00ff */
[----:B------:R-:W-:Y:S01]  /*12b0*/  MOV R224, RZ ;  /* 0x000000ff00e07202 */ /* 0x000fe20000000f00 */
[----:B------:R-:W-:Y:S01]  /*12c0*/  IMAD.MOV.U32 R217, RZ, RZ, RZ ;  /* 0x000000ffffd97224 */ /* 0x000fe200078e00ff */
[----:B------:R-:W-:Y:S01]  /*12d0*/  SHF.R.S32.HI R17, RZ, 0x1f, R16 ;  /* 0x0000001fff117819 */ /* 0x000fe20000011410 */
[----:B------:R-:W-:Y:S01]  /*12e0*/  IMAD.MOV.U32 R223, RZ, RZ, RZ ;  /* 0x000000ffffdf7224 */ /* 0x000fe200078e00ff */
[----:B------:R-:W-:Y:S01]  /*12f0*/  IADD3 R218, R16, 0x80, RZ ;  /* 0x0000008010da7810 */ /* 0x000fe20007ffe0ff */
[----:B------:R-:W-:Y:S01]  /*1300*/  VIADD R215, R22, 0x20 ;  /* 0x0000002016d77836 */ /* 0x000fe20000000000 */
[----:B------:R-:W-:Y:S01]  /*1310*/  LOP3.LUT R232, R230, R232, R231, 0xf6, !PT ;  /* 0x000000e8e6e87212 */ /* 0x000fe200078ef6e7 */
[----:B------:R-:W-:-:S02]  /*1320*/  VIADD R216, R22, 0x60 ;  /* 0x0000006016d87836 */ /* 0x000fc40000000000 */
[----:B------:R-:W-:Y:S01]  /*1330*/  VIADD R219, R16, 0xc0 ;  /* 0x000000c010db7836 */ /* 0x000fe20000000000 */
[----:B0-2---:R-:W-:-:S07]  /*1340*/  LOP3.LUT R220, R15, 0x1, RZ, 0xfc, !PT ;  /* 0x000000010fdc7812 */ /* 0x005fce00078efcff */
.L_x_870:
[----:B0---4-:R-:W0:Y:S01]  /*1350*/  LDC.64 R2, c[0x0][0xc88] ;  /* 0x00032200ff027b82 */ /* 0x011e220000000a00 */
[----:B------:R-:W-:Y:S01]  /*1360*/  ULDC.64 UR10, c[0x0][0x208] ;  /* 0x00008200000a7ab9 */ /* 0x000fe20000000a00 */
[----:B------:R-:W-:Y:S01]  /*1370*/  ULDC.64 UR4, c[0x0][0xa28] ;  /* 0x00028a0000047ab9 */ /* 0x000fe20000000a00 */
[----:B------:R-:W-:Y:S01]  /*1380*/  ULDC.64 UR8, c[0x0][0xa18] ;  /* 0x0002860000087ab9 */ /* 0x000fe20000000a00 */
[----:B------:R-:W-:Y:S01]  /*1390*/  ULDC.64 UR6, c[0x0][0xa08] ;  /* 0x0002820000067ab9 */ /* 0x000fe20000000a00 */
[----:B0-----:R-:W-:-:S05]  /*13a0*/  IMAD.WIDE R2, R123, 0x4, R2 ;  /* 0x000000047b027825 */ /* 0x001fca00078e0202 */
[----:B--2---:R-:W2:Y:S01]  /*13b0*/  LDG.E R233, desc[UR10][R2.64] ;  /* 0x0000000a02e97981 */ /* 0x004ea2000c1e1900 */
[----:B------:R-:W-:Y:S01]  /*13c0*/  ISETP.NE.U32.AND P2, PT, RZ, UR4, PT ;  /* 0x00000004ff007c0c */ /* 0x000fe2000bf45070 */
[----:B---3--:R-:W-:Y:S01]  /*13d0*/  IMAD.MOV.U32 R9, RZ, RZ, RZ ;  /* 0x000000ffff097224 */ /* 0x008fe200078e00ff */
[----:B------:R-:W-:Y:S01]  /*13e0*/  ISETP.NE.U32.AND P1, PT, RZ, UR8, PT ;  /* 0x00000008ff007c0c */ /* 0x000fe2000bf25070 */
[----:B------:R-:W-:Y:S01]  /*13f0*/  IMAD.MOV.U32 R27, RZ, RZ, RZ ;  /* 0x000000ffff1b7224 */ /* 0x000fe200078e00ff */
[----:B------:R-:W-:Y:S02]  /*1400*/  ISETP.NE.AND.EX P2, PT, RZ, UR5, PT, P2 ;  /* 0x00000005ff007c0c */ /* 0x000fe4000bf45320 */
[----:B------:R-:W-:Y:S01]  /*1410*/  ISETP.NE.AND.EX P1, PT, RZ, UR9, PT, P1 ;  /* 0x00000009ff007c0c */ /* 0x000fe2000bf25310 */
[----:B------:R0:W-:Y:S01]  /*1420*/  STL [R1+0x24], R121 ;  /* 0x0000247901007387 */ /* 0x0001e20000100800 */
[----:B------:R-:W-:-:S04]  /*1430*/  ISETP.NE.U32.AND P0, PT, RZ, UR6, PT ;  /* 0x00000006ff007c0c */ /* 0x000fc8000bf05070 */
[----:B------:R-:W-:Y:S01]  /*1440*/  ISETP.NE.AND.EX P0, PT, RZ, UR7, PT, P0 ;  /* 0x00000007ff007c0c */ /* 0x000fe2000bf05300 */
[----:B------:R-:W-:Y:S01]  /*1450*/  IMAD.MOV.U32 R234, RZ, RZ, R122 ;  /* 0x000000ffffea7224 */ /* 0x000fe200078e007a */
[----:B--2---:R-:W-:Y:S01]  /*1460*/  SHF.R.S32.HI R0, RZ, 0x1f, R233 ;  /* 0x0000001fff007819 */ /* 0x004fe200000114e9 */
[C---:B------:R-:W-:Y:S02]  /*1470*/  IMAD.SHL.U32 R28, R233.reuse, 0x4, RZ ;  /* 0x00000004e91c7824 */ /* 0x040fe400078e00ff */
[C---:B------:R-:W-:Y:S01]  /*1480*/  @P2 LEA R2, P3, R233.reuse, UR4, 0x2 ;  /* 0x00000004e9022c11 */ /* 0x040fe2000f8610ff */
[----:B------:R-:W-:Y:S01]  /*1490*/  ULDC UR4, c[0x0][0x288] ;  /* 0x0000a20000047ab9 */ /* 0x000fe20000000800 */
[C-C-:B------:R-:W-:Y:S02]  /*14a0*/  SHF.L.U64.HI R29, R233.reuse, 0x2, R0.reuse ;  /* 0x00000002e91d7819 */ /* 0x140fe40000010200 */
[----:B------:R-:W-:Y:S02]  /*14b0*/  @P2 LEA.HI.X R3, R233, UR5, R0, 0x2, P3 ;  /* 0x00000005e9032c11 */ /* 0x000fe400098f1400 */
[----:B------:R-:W-:Y:S01]  /*14c0*/  MOV R178, UR4 ;  /* 0x0000000400b27c02 */ /* 0x000fe20008000f00 */
[----:B------:R-:W-:Y:S01]  /*14d0*/  ULDC.64 UR4, c[0x0][0x418] ;  /* 0x0001060000047ab9 */ /* 0x000fe20000000a00 */
[C---:B------:R-:W-:Y:S01]  /*14e0*/  IADD3 R6, P4, R28.reuse, UR6, RZ ;  /* 0x000000061c067c10 */ /* 0x040fe2000ff9e0ff */
[----:B------:R-:W-:Y:S01]  /*14f0*/  UISETP.NE.U32.AND UP0, UPT, UR4, URZ, UPT ;  /* 0x0000003f0400728c */ /* 0x000fe2000bf05070 */
[----:B------:R0:W5:Y:S01]  /*1500*/  @P2 LDG.E R9, desc[UR10][R2.64] ;  /* 0x0000000a02092981 */ /* 0x000162000c1e1900 */
[----:B------:R-:W-:Y:S01]  /*1510*/  @P1 IADD3 R4, P2, R28, UR8, RZ ;  /* 0x000000081c041c10 */ /* 0x000fe2000ff5e0ff */
[----:B------:R-:W-:Y:S01]  /*1520*/  ULDC UR4, c[0x0][0x424] ;  /* 0x0001090000047ab9 */ /* 0x000fe20000000800 */
[----:B------:R-:W-:Y:S01]  /*1530*/  UISETP.NE.AND.EX UP0, UPT, UR5, URZ, UPT, UP0 ;  /* 0x0000003f0500728c */ /* 0x000fe2000bf05300 */
[----:B------:R-:W-:-:S02]  /*1540*/  IADD3.X R7, R29, UR7, RZ, P4, !PT ;  /* 0x000000071d077c10 */ /* 0x000fc4000a7fe4ff */
[----:B------:R-:W-:Y:S01]  /*1550*/  @P1 IADD3.X R5, R29, UR9, RZ, P2, !PT ;  /* 0x000000091d051c10 */ /* 0x000fe200097fe4ff */
[----:B------:R-:W-:Y:S01]  /*1560*/  ULDC.64 UR8, c[0x0][0xa20] ;  /* 0x0002880000087ab9 */ /* 0x000fe20000000a00 */
[----:B------:R-:W-:Y:S01]  /*1570*/  USEL UR4, UR4, 0x1, UP0 ;  /* 0x0000000104047887 */ /* 0x000fe20008000000 */
[----:B------:R-:W-:Y:S01]  /*1580*/  ISETP.NE.U32.AND P2, PT, RZ, UR8, PT ;  /* 0x00000008ff007c0c */ /* 0x000fe2000bf45070 */
[----:B------:R-:W-:Y:S01]  /*1590*/  ULDC UR5, c[0x0][0x2f0] ;  /* 0x0000bc0000057ab9 */ /* 0x000fe20000000800 */
[----:B------:R0:W5:Y:S01]  /*15a0*/  @P0 LDG.E R27, desc[UR10][R6.64] ;  /* 0x0000000a061b0981 */ /* 0x000162000c1e1900 */
[----:B------:R-:W-:Y:S01]  /*15b0*/  UIMAD UR4, UR4, UR5, URZ ;  /* 0x00000005040472a4 */ /* 0x000fe2000f8e023f */
[----:B------:R-:W-:Y:S02]  /*15c0*/  ISETP.NE.AND.EX P2, PT, RZ, UR9, PT, P2 ;  /* 0x00000009ff007c0c */ /* 0x000fe4000bf45320 */
[----:B------:R0:W5:Y:S01]  /*15d0*/  @P1 LDG.E R178, desc[UR10][R4.64] ;  /* 0x0000000a04b21981 */ /* 0x000162000c1e1900 */
[----:B------:R-:W-:Y:S01]  /*15e0*/  ULDC UR5, c[0x0][0x348] ;  /* 0x0000d20000057ab9 */ /* 0x000fe20000000800 */
[----:B------:R-:W-:Y:S01]  /*15f0*/  IMAD.MOV.U32 R25, RZ, RZ, R233 ;  /* 0x000000ffff197224 */ /* 0x000fe200078e00e9 */
[----:B------:R-:W-:Y:S08]  /*1600*/  @P1 BRA `(.L_x_646) ;  /* 0x0000000000281947 */ /* 0x000ff00003800000 */
[----:B------:R-:W-:Y:S02]  /*1610*/  ULDC.64 UR6, c[0x0][0xa00] ;  /* 0x0002800000067ab9 */ /* 0x000fe40000000a00 */
[----:B------:R-:W-:-:S04]  /*1620*/  ISETP.NE.U32.AND P1, PT, RZ, UR6, PT ;  /* 0x00000006ff007c0c */ /* 0x000fc8000bf25070 */
[----:B------:R-:W-:-:S13]  /*1630*/  ISETP.NE.AND.EX P1, PT, RZ, UR7, PT, P1 ;  /* 0x00000007ff007c0c */ /* 0x000fda000bf25310 */
[----:B------:R-:W-:Y:S05]  /*1640*/  @!P1 BRA `(.L_x_646) ;  /* 0x0000000000189947 */ /* 0x000fea0003800000 */
[----:B0-----:R-:W0:Y:S01]  /*1650*/  LDC.64 R2, c[0x0][0xa00] ;  /* 0x00028000ff027b82 */ /* 0x001e220000000a00 */
[----:B------:R-:W-:Y:S01]  /*1660*/  ULDC.64 UR6, c[0x0][0x208] ;  /* 0x0000820000067ab9 */ /* 0x000fe20000000a00 */
[----:B0-----:R-:W-:-:S05]  /*1670*/  IMAD.WIDE R2, R25, 0x4, R2 ;  /* 0x0000000419027825 */ /* 0x001fca00078e0202 */
[----:B-----5:R-:W2:Y:S04]  /*1680*/  LDG.E R178, desc[UR6][R2.64] ;  /* 0x0000000602b27981 */ /* 0x020ea8000c1e1900 */
[----:B------:R-:W2:Y:S02]  /*1690*/  LDG.E R5, desc[UR6][R2.64+0x4] ;  /* 0x0000040602057981 */ /* 0x000ea4000c1e1900 */
[----:B--2---:R-:W-:-:S07]  /*16a0*/  IMAD.IADD R178, R5, 0x1, -R178 ;  /* 0x0000000105b27824 */ /* 0x004fce00078e0ab2 */
.L_x_646:
[----:B0-----:R-:W-:Y:S01]  /*16b0*/  MOV R2, UR5 ;  /* 0x0000000500027c02 */ /* 0x001fe20008000f00 */
[----:B------:R-:W-:Y:S01]  /*16c0*/  IMAD.U32 R26, RZ, RZ, UR4 ;  /* 0x00000004ff1a7e24 */ /* 0x000fe2000f8e00ff */
[----:B------:R-:W-:Y:S06]  /*16d0*/  @!P2 BRA `(.L_x_647) ;  /* 0x000000000014a947 */ /* 0x000fec0003800000 */
[----:B------:R-:W-:Y:S01]  /*16e0*/  IADD3 R4, P0, R28, UR8, RZ ;  /* 0x000000081c047c10 */ /* 0x000fe2000ff1e0ff */
[----:B------:R-:W-:-:S03]  /*16f0*/  ULDC.64 UR4, c[0x0][0x208] ;  /* 0x0000820000047ab9 */ /* 0x000fc60000000a00 */
[----:B------:R-:W-:-:S05]  /*1700*/  IADD3.X R5, R29, UR9, RZ, P0, !PT ;  /* 0x000000091d057c10 */ /* 0x000fca00087fe4ff */
[----:B------:R0:W5:Y:S01]  /*1710*/  LDG.E R26, desc[UR4][R4.64] ;  /* 0x00000004041a7981 */ /* 0x000162000c1e1900 */
[----:B------:R-:W-:Y:S05]  /*1720*/  BRA `(.L_x_648) ;  /* 0x0000000000147947 */ /* 0x000fea0003800000 */
.L_x_647:
[----:B------:R-:W-:Y:S05]  /*1730*/  @!P0 BRA `(.L_x_648) ;  /* 0x0000000000108947 */ /* 0x000fea0003800000 */
[----:B------:R-:W-:Y:S02]  /*1740*/  ULDC.64 UR4, c[0x0][0x208] ;  /* 0x0000820000047ab9 */ /* 0x000fe40000000a00 */
[----:B------:R-:W2:Y:S04]  /*1750*/  LDG.E R3, desc[UR4][R6.64] ;  /* 0x0000000406037981 */ /* 0x000ea8000c1e1900 */
[----:B------:R-:W2:Y:S02]  /*1760*/  LDG.E R26, desc[UR4][R6.64+0x4] ;  /* 0x00000404061a7981 */ /* 0x000ea4000c1e1900 */
[----:B--2---:R-:W-:-:S07]  /*1770*/  IMAD.IADD R26, R26, 0x1, -R3 ;  /* 0x000000011a1a7824 */ /* 0x004fce00078e0a03 */
.L_x_648:
[----:B------:R-:W-:Y:S01]  /*1780*/  ULDC.64 UR4, c[0x0][0xa10] ;  /* 0x0002840000047ab9 */ /* 0x000fe20000000a00 */
[----:B------:R-:W-:Y:S01]  /*1790*/  ULDC.64 UR6, c[0x0][0x208] ;  /* 0x0000820000067ab9 */ /* 0x000fe20000000a00 */
[----:B------:R-:W-:-:S04]  /*17a0*/  ISETP.NE.U32.AND P0, PT, RZ, UR4, PT ;  /* 0x00000004ff007c0c */ /* 0x000fc8000bf05070 */
[----:B------:R-:W-:Y:S01]  /*17b0*/  ISETP.NE.AND.EX P0, PT, RZ, UR5, PT, P0 ;  /* 0x00000005ff007c0c */ /* 0x000fe2000bf05300 */
[----:B------:R-:W-:-:S12]  /*17c0*/  ULDC.64 UR4, c[0x0][0xa30] ;  /* 0x00028c0000047ab9 */ /* 0x000fd80000000a00 */
[----:B0-----:R-:W0:Y:S02]  /*17d0*/  @P0 LDC.64 R4, c[0x0][0xa10] ;  /* 0x00028400ff040b82 */ /* 0x001e240000000a00 */
[----:B0-----:R-:W-:-:S05]  /*17e0*/  @P0 IMAD.WIDE R4, R25, 0x4, R4 ;  /* 0x0000000419040825 */ /* 0x001fca00078e0204 */
[----:B------:R-:W2:Y:S04]  /*17f0*/  @P0 LDG.E R0, desc[UR6][R4.64] ;  /* 0x0000000604000981 */ /* 0x000ea8000c1e1900 */
[----:B------:R0:W2:Y:S01]  /*1800*/  @P0 LDG.E R3, desc[UR6][R4.64+0x4] ;  /* 0x0000040604030981 */ /* 0x0000a2000c1e1900 */
[----:B-----5:R-:W-:Y:S01]  /*1810*/  IADD3 R9, -R9, R26, RZ ;  /* 0x0000001a09097210 */ /* 0x020fe20007ffe1ff */
[----:B------:R-:W-:Y:S01]  /*1820*/  IMAD.MOV.U32 R144, RZ, RZ, R26 ;  /* 0x000000ffff907224 */ /* 0x000fe200078e001a */
[----:B------:R-:W-:-:S04]  /*1830*/  ISETP.NE.U32.AND P1, PT, RZ, UR4, PT ;  /* 0x00000004ff007c0c */ /* 0x000fc8000bf25070 */
[----:B------:R-:W-:Y:S02]  /*1840*/  ISETP.NE.AND.EX P1, PT, RZ, UR5, PT, P1 ;  /* 0x00000005ff007c0c */ /* 0x000fe4000bf25310 */
[----:B0-----:R-:W-:-:S04]  /*1850*/  IADD3 R4, -R9, RZ, RZ ;  /* 0x000000ff09047210 */ /* 0x001fc80007ffe1ff */
[----:B------:R-:W-:-:S07]  /*1860*/  VIMNMX R4, RZ, R4, !PT ;  /* 0x00000004ff047248 */ /* 0x000fce0007fe0100 */
[----:B------:R-:W-:-:S04]  /*1870*/  @P1 IADD3 R6, P2, R28, UR4, RZ ;  /* 0x000000041c061c10 */ /* 0x000fc8000ff5e0ff */
[----:B------:R-:W-:Y:S02]  /*1880*/  @P1 IADD3.X R7, R29, UR5, RZ, P2, !PT ;  /* 0x000000051d071c10 */ /* 0x000fe400097fe4ff */
[----:B------:R-:W-:-:S03]  /*1890*/  PLOP3.LUT P2, PT, PT, PT, PT, 0x80, 0x0 ;  /* 0x000000000000781c */ /* 0x000fc60003f4f070 */
[----:B------:R0:W5:Y:S01]  /*18a0*/  @P1 LDG.E R144, desc[UR6][R6.64] ;  /* 0x0000000606901981 */ /* 0x000162000c1e1900 */
[----:B--2---:R-:W-:-:S04]  /*18b0*/  @P0 IMAD.IADD R2, R3, 0x1, -R0 ;  /* 0x0000000103020824 */ /* 0x004fc800078e0a00 */
[----:B------:R-:W-:-:S04]  /*18c0*/  IMAD.IADD R179, R9, 0x1, R2 ;  /* 0x0000000109b37824 */ /* 0x000fc800078e0202 */
[----:B------:R-:W-:-:S04]  /*18d0*/  VIADD R0, R179, 0x4f ;  /* 0x0000004fb3007836 */ /* 0x000fc80000000000 */
[----:B------:R-:W-:-:S05]  /*18e0*/  IMAD.HI R0, R0, 0x66666667, RZ ;  /* 0x6666666700007827 */ /* 0x000fca00078e02ff */
[----:B------:R-:W-:-:S04]  /*18f0*/  SHF.R.U32.HI R3, RZ, 0x1f, R0 ;  /* 0x0000001fff037819 */ /* 0x000fc80000011600 */
[----:B------:R-:W-:-:S05]  /*1900*/  LEA.HI.SX32 R180, R0, R3, 0x1b ;  /* 0x0000000300b47211 */ /* 0x000fca00078fdaff */
[----:B------:R-:W-:-:S05]  /*1910*/  IMAD R3, R180, 0x50, -R9 ;  /* 0x00000050b4037824 */ /* 0x000fca00078e0a09 */
[----:B------:R-:W-:-:S04]  /*1920*/  VIMNMX R3, R3, R2, PT ;  /* 0x0000000203037248 */ /* 0x000fc80003fe0100 */
[----:B------:R-:W-:Y:S01]  /*1930*/  ISETP.GT.AND P0, PT, R3, R4, PT ;  /* 0x000000040300720c */ /* 0x000fe20003f04270 */
[----:B------:R-:W-:-:S05]  /*1940*/  IMAD.WIDE.U32 R4, R4, -0x33333333, RZ ;  /* 0xcccccccd04047825 */ /* 0x000fca00078e00ff */
[----:B------:R-:W-:-:S05]  /*1950*/  SHF.R.U32.HI R119, RZ, 0x6, R5 ;  /* 0x00000006ff777819 */ /* 0x000fca0000011605 */
[----:B------:R-:W-:Y:S02]  /*1960*/  IMAD.MOV.U32 R24, RZ, RZ, R119 ;  /* 0x000000ffff187224 */ /* 0x000fe400078e0077 */
[----:B------:R-:W-:-:S04]  /*1970*/  @P0 VIADD R0, R3, 0x4f ;  /* 0x0000004f03000836 */ /* 0x000fc80000000000 */
[----:B------:R-:W-:-:S05]  /*1980*/  @P0 IMAD.HI R0, R0, 0x66666667, RZ ;  /* 0x6666666700000827 */ /* 0x000fca00078e02ff */
[----:B------:R-:W-:-:S04]  /*1990*/  @P0 SHF.R.U32.HI R3, RZ, 0x1f, R0 ;  /* 0x0000001fff030819 */ /* 0x000fc80000011600 */
[----:B------:R-:W-:-:S04]  /*19a0*/  @P0 LEA.HI.SX32 R24, R0, R3, 0x1b ;  /* 0x0000000300180211 */ /* 0x000fc800078fdaff */
[----:B------:R-:W-:-:S13]  /*19b0*/  ISETP.GT.AND P0, PT, R24, R119, PT ;  /* 0x000000771800720c */ /* 0x000fda0003f04270 */
[----:B0-----:R-:W-:Y:S05]  /*19c0*/  @!P0 BRA `(.L_x_649) ;  /* 0x0000008c00b48947 */ /* 0x001fea0003800000 */
[----:B------:R-:W-:Y:S01]  /*19d0*/  VIADD R0, R18, 0x24400 ;  /* 0x0002440012007836 */ /* 0x000fe20000000000 */
[----:B------:R-:W-:Y:S04]  /*19e0*/  BSSY B6, `(.L_x_650) ;  /* 0x0000013000067945 */ /* 0x000fe80003800000 */
[----:B------:R-:W-:-:S13]  /*19f0*/  LOP3.LUT P0, RZ, R0, 0x3ff, RZ, 0xc0, !PT ;  /* 0x000003ff00ff7812 */ /* 0x000fda000780c0ff */
[----:B------:R-:W-:Y:S05]  /*1a00*/  @!P0 BRA `(.L_x_651) ;  /* 0x0000000000408947 */ /* 0x000fea0003800000 */
[----:B------:R-:W-:Y:S01]  /*1a10*/  MOV R0, 0x0 ;  /* 0x0000000000007802 */ /* 0x000fe20000000f00 */
[----:B------:R-:W-:Y:S01]  /*1a20*/  ULDC.64 UR4, c[0x4][0xa8] ;  /* 0x01002a0000047ab9 */ /* 0x000fe20000000a00 */
[----:B------:R-:W-:Y:S01]  /*1a30*/  ULDC.64 UR6, c[0x4][0x18] ;  /* 0x0100060000067ab9 */ /* 0x000fe20000000a00 */
[----:B------:R-:W-:Y:S01]  /*1a40*/  MOV R4, UR4 ;  /* 0x0000000400047c02 */ /* 0x000fe20008000f00 */
[----:B------:R0:W1:Y:S01]  /*1a50*/  LDC.64 R14, c[0x4][R0] ;  /* 0x01000000000e7b82 */ /* 0x0000620000000a00 */
[----:B------:R-:W-:Y:S01]  /*1a60*/  IMAD.U32 R5, RZ, RZ, UR5 ;  /* 0x00000005ff057e24 */ /* 0x000fe2000f8e00ff */
[----:B------:R-:W-:Y:S01]  /*1a70*/  ULDC.64 UR4, c[0x4][0xb0] ;  /* 0x01002c0000047ab9 */ /* 0x000fe20000000a00 */
[----:B------:R-:W-:Y:S01]  /*1a80*/  MOV R10, UR6 ;  /* 0x00000006000a7c02 */ /* 0x000fe20008000f00 */
[----:B------:R-:W-:Y:S01]  /*1a90*/  IMAD.U32 R6, RZ, RZ, UR4 ;  /* 0x00000004ff067e24 */ /* 0x000fe2000f8e00ff */
[----:B------:R-:W-:Y:S01]  /*1aa0*/  MOV R13, RZ ;  /* 0x000000ff000d7202 */ /* 0x000fe20000000f00 */
[----:B------:R-:W-:-:S02]  /*1ab0*/  IMAD.U32 R7, RZ, RZ, UR5 ;  /* 0x00000005ff077e24 */ /* 0x000fc4000f8e00ff */
[----:B------:R-:W-:Y:S02]  /*1ac0*/  IMAD.U32 R11, RZ, RZ, UR7 ;  /* 0x00000007ff0b7e24 */ /* 0x000fe4000f8e00ff */
[----:B------:R-:W-:Y:S02]  /*1ad0*/  IMAD.MOV.U32 R8, RZ, RZ, 0x70 ;  /* 0x00000070ff087424 */ /* 0x000fe400078e00ff */
[----:B0-----:R-:W-:-:S07]  /*1ae0*/  IMAD.MOV.U32 R12, RZ, RZ, 0x1 ;  /* 0x00000001ff0c7424 */ /* 0x001fce00078e00ff */
[----:B------:R-:W-:-:S07]  /*1af0*/  LEPC R20, `(.L_x_651) ;  /* 0x000000001014794e */ /* 0x000fce0000000000 */
[----:B-1---5:R-:W-:Y:S05]  /*1b00*/  CALL.ABS.NOINC R14 ;  /* 0x000000000e007343 */ /* 0x022fea0003c00000 */
.L_x_651:
[----:B------:R-:W-:Y:S05]  /*1b10*/  BSYNC B6 ;  /* 0x0000000000067941 */ /* 0x000fea0003800000 */
.L_x_650:
[----:B------:R-:W-:Y:S01]  /*1b20*/  VIADD R0, R18, 0x400 ;  /* 0x0000040012007836 */ /* 0x000fe20000000000 */
[----:B------:R-:W-:Y:S04]  /*1b30*/  BSSY B6, `(.L_x_652) ;  /* 0x0000013000067945 */ /* 0x000fe80003800000 */
[----:B------:R-:W-:-:S13]  /*1b40*/  LOP3.LUT P0, RZ, R0, 0x3ff, RZ, 0xc0, !PT ;  /* 0x000003ff00ff7812 */ /* 0x000fda000780c0ff */
[----:B------:R-:W-:Y:S05]  /*1b50*/  @!P0 BRA `(.L_x_653) ;  /* 0x0000000000408947 */ /* 0x000fea0003800000 */
[----:B------:R-:W-:Y:S01]  /*1b60*/  MOV R0, 0x0 ;  /* 0x0000000000007802 */ /* 0x000fe20000000f00 */
[----:B------:R-:W-:Y:S01]  /*1b70*/  ULDC.64 UR4, c[0x4][0xa8] ;  /* 0x01002a0000047ab9 */ /* 0x000fe20000000a00 */
[----:B------:R-:W-:Y:S01]  /*1b80*/  ULDC.64 UR6, c[0x4][0x18] ;  /* 0x0100060000067ab9 */ /* 0x000fe20000000a00 */
[----:B------:R-:W-:Y:S01]  /*1b90*/  IMAD.U32 R4, RZ, RZ, UR4 ;  /* 0x00000004ff047e24 */ /* 0x000fe2000f8e00ff */
[----:B------:R0:W1:Y:S01]  /*1ba0*/  LDC.64 R14, c[0x4][R0] ;  /* 0x01000000000e7b82 */ /* 0x0000620000000a00 */
[----:B------:R-:W-:Y:S01]  /*1bb0*/  IMAD.U32 R5, RZ, RZ, UR5 ;  /* 0x00000005ff057e24 */ /* 0x000fe2000f8e00ff */
[----:B------:R-:W-:Y:S01]  /*1bc0*/  ULDC.64 UR4, c[0x4][0xb0] ;  /* 0x01002c0000047ab9 */ /* 0x000fe20000000a00 */
[----:B------:R-:W-:Y:S01]  /*1bd0*/  IMAD.U32 R10, RZ, RZ, UR6 ;  /* 0x00000006ff0a7e24 */ /* 0x000fe2000f8e00ff */
[----:B------:R-:W-:Y:S01]  /*1be0*/  MOV R6, UR4 ;  /* 0x0000000400067c02 */ /* 0x000fe20008000f00 */
[----:B------:R-:W-:Y:S01]  /*1bf0*/  IMAD.U32 R7, RZ, RZ, UR5 ;  /* 0x00000005ff077e24 */ /* 0x000fe2000f8e00ff */
[----:B------:R-:W-:Y:S01]  /*1c00*/  MOV R8, 0x70 ;  /* 0x0000007000087802 */ /* 0x000fe20000000f00 */
[----:B------:R-:W-:-:S02]  /*1c10*/  IMAD.U32 R11, RZ, RZ, UR7 ;  /* 0x00000007ff0b7e24 */ /* 0x000fc4000f8e00ff */
[----:B------:R-:W-:Y:S02]  /*1c20*/  IMAD.MOV.U32 R12, RZ, RZ, 0x1 ;  /* 0x00000001ff0c7424 */ /* 0x000fe400078e00ff */
[----:B0-----:R-:W-:-:S07]  /*1c30*/  IMAD.MOV.U32 R13, RZ, RZ, RZ ;  /* 0x000000ffff0d7224 */ /* 0x001fce00078e00ff */
[----:B------:R-:W-:-:S07]  /*1c40*/  LEPC R20, `(.L_x_653) ;  /* 0x000000001014794e */ /* 0x000fce0000000000 */
[----:B-1---5:R-:W-:Y:S05]  /*1c50*/  CALL.ABS.NOINC R14 ;  /* 0x000000000e007343 */ /* 0x022fea0003c00000 */
.L_x_653:
[----:B------:R-:W-:Y:S05]  /*1c60*/  BSYNC B6 ;  /* 0x0000000000067941 */ /* 0x000fea0003800000 */
.L_x_652:
[----:B------:R-:W-:Y:S01]  /*1c70*/  ULDC.64 UR4, c[0x0][0x9f8] ;  /* 0x00027e0000047ab9 */ /* 0x000fe20000000a00 */
[----:B------:R-:W-:Y:S01]  /*1c80*/  ULDC.64 UR6, c[0x0][0x208] ;  /* 0x0000820000067ab9 */ /* 0x000fe20000000a00 */
[----:B------:R-:W-:Y:S01]  /*1c90*/  ISETP.NE.U32.AND P0, PT, RZ, UR4, PT ;  /* 0x00000004ff007c0c */ /* 0x000fe2000bf05070 */
[----:B------:R-:W0:Y:S01]  /*1ca0*/  LDC.64 R98, c[0x0][0x300] ;  /* 0x0000c000ff627b82 */ /* 0x000e220000000a00 */
[----:B------:R-:W-:Y:S01]  /*1cb0*/  IMAD.IADD R113, R27, 0x1, R26 ;  /* 0x000000011b717824 */ /* 0x000fe200078e021a */
[----:B------:R-:W-:Y:S01]  /*1cc0*/  SHF.R.S32.HI R9, RZ, 0x1f, R122 ;  /* 0x0000001fff097819 */ /* 0x000fe2000001147a */
[----:B------:R-:W-:Y:S01]  /*1cd0*/  ULDC.64 UR8, c[0x0][0xa08] ;  /* 0x0002820000087ab9 */ /* 0x000fe20000000a00 */
[----:B------:R-:W-:-:S04]  /*1ce0*/  ISETP.NE.AND.EX P0, PT, RZ, UR5, PT, P0 ;  /* 0x00000005ff007c0c */ /* 0x000fc8000bf05300 */
[----:B------:R-:W1:Y:S08]  /*1cf0*/  LDC R118, c[0x0][0x3f4] ;  /* 0x0000fd00ff767b82 */ /* 0x000e700000000800 */
[----:B------:R-:W2:Y:S01]  /*1d00*/  LDC.64 R104, c[0x0][0x408] ;  /* 0x00010200ff687b82 */ /* 0x000ea20000000a00 */
[----:B------:R-:W-:-:S04]  /*1d10*/  @P0 IADD3 R4, P1, R28, UR4, RZ ;  /* 0x000000041c040c10 */ /* 0x000fc8000ff3e0ff */
[----:B------:R-:W-:Y:S01]  /*1d20*/  @P0 IADD3.X R5, R29, UR5, RZ, P1, !PT ;  /* 0x000000051d050c10 */ /* 0x000fe20008ffe4ff */
[----:B------:R-:W-:Y:S02]  /*1d30*/  ULDC.64 UR4, c[0x0][0x330] ;  /* 0x0000cc0000047ab9 */ /* 0x000fe40000000a00 */
[----:B------:R-:W3:Y:S02]  /*1d40*/  LDC.64 R110, c[0x0][0x3f8] ;  /* 0x0000fe00ff6e7b82 */ /* 0x000ee40000000a00 */
[----:B------:R4:W3:Y:S01]  /*1d50*/  @P0 LDG.E R25, desc[UR6][R4.64] ;  /* 0x0000000604190981 */ /* 0x0008e2000c1e1900 */
[----:B------:R-:W-:Y:S01]  /*1d60*/  SHF.R.S32.HI R3, RZ, 0x1f, R113 ;  /* 0x0000001fff037819 */ /* 0x000fe20000011471 */
[----:B------:R-:W-:Y:S01]  /*1d70*/  ULDC UR6, c[0x0][0x2f4] ;  /* 0x0000bd0000067ab9 */ /* 0x000fe20000000800 */
[----:B------:R-:W-:Y:S01]  /*1d80*/  IMAD R11, R9, UR4, RZ ;  /* 0x00000004090b7c24 */ /* 0x000fe2000f8e02ff */
[----:B------:R-:W-:Y:S01]  /*1d90*/  ISETP.GE.AND P1, PT, R213, UR6, PT ;  /* 0x00000006d5007c0c */ /* 0x000fe2000bf26270 */
[----:B------:R-:W-:Y:S01]  /*1da0*/  IMAD.WIDE.U32 R6, R122, UR4, R16 ;  /* 0x000000047a067c25 */ /* 0x000fe2000f8e0010 */
[----:B------:R-:W-:Y:S01]  /*1db0*/  ISETP.GE.AND P0, PT, R16, UR6, PT ;  /* 0x0000000610007c0c */ /* 0x000fe2000bf06270 */
[----:B------:R-:W1:Y:S01]  /*1dc0*/  S2R R149, SR_TID.X ;  /* 0x0000000000957919 */ /* 0x000e620000002100 */
[----:B------:R-:W-:Y:S01]  /*1dd0*/  SEL R8, RZ, 0xffffffff, P1 ;  /* 0xffffffffff087807 */ /* 0x000fe20000800000 */
[-C--:B0-----:R-:W-:Y:S01]  /*1de0*/  IMAD R0, R3, R98.reuse, RZ ;  /* 0x0000006203007224 */ /* 0x081fe200078e02ff */
[----:B------:R-:W-:Y:S01]  /*1df0*/  ISETP.GE.AND P1, PT, R218, UR6, PT ;  /* 0x00000006da007c0c */ /* 0x000fe2000bf26270 */
[----:B------:R-:W-:Y:S01]  /*1e00*/  IMAD R13, R122, UR5, R11 ;  /* 0x000000057a0d7c24 */ /* 0x000fe2000f8e020b */
[----:B------:R-:W-:Y:S01]  /*1e10*/  ULDC.64 UR4, c[0x0][0x308] ;  /* 0x0000c20000047ab9 */ /* 0x000fe20000000a00 */
[C---:B------:R-:W-:Y:S01]  /*1e20*/  IMAD R11, R113.reuse, R99, R0 ;  /* 0x00000063710b7224 */ /* 0x040fe200078e0200 */
[----:B------:R-:W-:Y:S01]  /*1e30*/  SEL R0, RZ, 0x1, P0 ;  /* 0x00000001ff007807 */ /* 0x000fe20000000000 */
[----:B----4-:R-:W-:Y:S01]  /*1e40*/  IMAD.WIDE.U32 R4, R113, R98, RZ ;  /* 0x0000006271047225 */ /* 0x010fe200078e00ff */
[----:B------:R-:W-:-:S02]  /*1e50*/  ISETP.NE.U32.AND P0, PT, RZ, UR8, PT ;  /* 0x00000008ff007c0c */ /* 0x000fc4000bf05070 */
[----:B------:R-:W-:Y:S01]  /*1e60*/  IADD3 R7, R7, R13, RZ ;  /* 0x0000000d07077210 */ /* 0x000fe20007ffe0ff */
[----:B------:R-:W-:Y:S01]  /*1e70*/  IMAD.SHL.U32 R13, R8, 0x2, RZ ;  /* 0x00000002080d7824 */ /* 0x000fe200078e00ff */
[----:B------:R-:W-:Y:S01]  /*1e80*/  ISETP.NE.AND.EX P0, PT, RZ, UR9, PT, P0 ;  /* 0x00000009ff007c0c */ /* 0x000fe2000bf05300 */
[----:B------:R-:W-:Y:S01]  /*1e90*/  IMAD R9, R9, UR4, RZ ;  /* 0x0000000409097c24 */ /* 0x000fe2000f8e02ff */
[----:B------:R-:W-:Y:S01]  /*1ea0*/  ULDC.64 UR8, c[0x0][0x338] ;  /* 0x0000ce0000087ab9 */ /* 0x000fe20000000a00 */
[----:B------:R-:W-:Y:S01]  /*1eb0*/  IMAD.IADD R5, R5, 0x1, R11 ;  /* 0x0000000105057824 */ /* 0x000fe200078e020b */
[----:B------:R-:W-:Y:S01]  /*1ec0*/  LOP3.LUT R0, R13, 0x2, R0, 0xe2, !PT ;  /* 0x000000020d007812 */ /* 0x000fe200078ee200 */
[C---:B------:R-:W-:Y:S01]  /*1ed0*/  IMAD R11, R122.reuse, UR5, R9 ;  /* 0x000000057a0b7c24 */ /* 0x040fe2000f8e0209 */
[----:B------:R-:W-:Y:S01]  /*1ee0*/  SEL R9, RZ, 0x4, P1 ;  /* 0x00000004ff097807 */ /* 0x000fe20000800000 */
[----:B------:R-:W-:Y:S01]  /*1ef0*/  IMAD.WIDE.U32 R4, R122, UR4, R4 ;  /* 0x000000047a047c25 */ /* 0x000fe2000f8e0004 */
[----:B------:R-:W-:Y:S01]  /*1f00*/  ULDC.64 UR4, c[0x0][0x310] ;  /* 0x0000c40000047ab9 */ /* 0x000fe20000000a00 */
[----:B------:R-:W-:-:S02]  /*1f10*/  SHF.R.S32.HI R20, RZ, 0x1f, R212 ;  /* 0x0000001fff147819 */ /* 0x000fc400000114d4 */
[----:B------:R-:W-:Y:S01]  /*1f20*/  LOP3.LUT R9, R0, R9, RZ, 0xfc, !PT ;  /* 0x0000000900097212 */ /* 0x000fe200078efcff */
[----:B------:R-:W-:Y:S01]  /*1f30*/  IMAD.IADD R5, R5, 0x1, R11 ;  /* 0x0000000105057824 */ /* 0x000fe200078e020b */
[----:B------:R-:W-:Y:S01]  /*1f40*/  SHF.R.S32.HI R23, RZ, 0x1f, R22 ;  /* 0x0000001fff177819 */ /* 0x000fe20000011416 */
[CC--:B--2---:R-:W-:Y:S01]  /*1f50*/  IMAD.WIDE.U32 R102, R212.reuse, R104.reuse, R16 ;  /* 0x00000068d4667225 */ /* 0x0c4fe200078e0010 */
[----:B------:R-:W-:Y:S02]  /*1f60*/  SHF.R.U32.HI R30, RZ, 0x3, R225 ;  /* 0x00000003ff1e7819 */ /* 0x000fe400000116e1 */
[----:B------:R-:W-:Y:S01]  /*1f70*/  SHF.R.U32.HI R21, RZ, 0x3, R226 ;  /* 0x00000003ff157819 */ /* 0x000fe200000116e2 */
[----:B------:R-:W-:Y:S01]  /*1f80*/  IMAD.WIDE.U32 R100, R212, R104, R22 ;  /* 0x00000068d4647225 */ /* 0x000fe200078e0016 */
[----:B------:R-:W-:Y:S02]  /*1f90*/  ISETP.GE.AND P2, PT, R219, UR6, PT ;  /* 0x00000006db007c0c */ /* 0x000fe4000bf46270 */
[----:B------:R-:W-:Y:S01]  /*1fa0*/  SHF.L.U64.HI R128, R98, 0x5, R99 ;  /* 0x0000000562807819 */ /* 0x000fe20000010263 */
[----:B---3--:R-:W-:Y:S01]  /*1fb0*/  IMAD.WIDE.U32 R106, R212, R110, R22 ;  /* 0x0000006ed46a7225 */ /* 0x008fe200078e0016 */
[----:B------:R-:W-:-:S02]  /*1fc0*/  SHF.L.U64.HI R130, R98, 0x6, R99 ;  /* 0x0000000662827819 */ /* 0x000fc40000010263 */
[C---:B------:R-:W-:Y:S01]  /*1fd0*/  IADD3 R112, P3, R212.reuse, R113, RZ ;  /* 0x00000071d4707210 */ /* 0x040fe20007f7e0ff */
[----:B------:R-:W-:Y:S01]  /*1fe0*/  IMAD.WIDE.U32 R108, R212, R110, R16 ;  /* 0x0000006ed46c7225 */ /* 0x000fe200078e0010 */
[----:B------:R-:W-:Y:S02]  /*1ff0*/  SHF.L.U64.HI R29, R110, 0x6, R111 ;  /* 0x000000066e1d7819 */ /* 0x000fe4000001026f */
[--C-:B------:R-:W-:Y:S01]  /*2000*/  SHF.L.U64.HI R34, R104, 0x5, R105.reuse ;  /* 0x0000000568227819 */ /* 0x100fe20000010269 */
[----:B------:R-:W-:Y:S01]  /*2010*/  IMAD.SHL.U32 R31, R212, 0x40, RZ ;  /* 0x00000040d41f7824 */ /* 0x000fe200078e00ff */
[----:B------:R-:W-:Y:S01]  /*2020*/  SHF.L.U64.HI R33, R104, 0x6, R105 ;  /* 0x0000000668217819 */ /* 0x000fe20000010269 */
[----:B------:R-:W-:Y:S01]  /*2030*/  IMAD.SHL.U32 R129, R98, 0x20, RZ ;  /* 0x0000002062817824 */ /* 0x000fe200078e00ff */
[----:B------:R-:W-:Y:S01]  /*2040*/  SHF.L.U32 R32, R104, 0x5, RZ ;  /* 0x0000000568207819 */ /* 0x000fe200000006ff */
[----:B------:R-:W-:Y:S01]  /*2050*/  IMAD.SHL.U32 R131, R98, 0x40, RZ ;  /* 0x0000004062837824 */ /* 0x000fe200078e00ff */
[----:B------:R-:W-:Y:S01]  /*2060*/  IADD3 R12, R212, 0x20, RZ ;  /* 0x00000020d40c7810 */ /* 0x000fe20007ffe0ff */
[C---:B------:R-:W-:Y:S01]  /*2070*/  IMAD.SHL.U32 R28, R110.reuse, 0x20, RZ ;  /* 0x000000206e1c7824 */ /* 0x040fe200078e00ff */
[----:B------:R-:W-:Y:S01]  /*2080*/  LOP3.LUT R26, R9, 0x1, RZ, 0xc0, !PT ;  /* 0x00000001091a7812 */ /* 0x000fe200078ec0ff */
[----:B------:R-:W-:Y:S01]  /*2090*/  IMAD.SHL.U32 R27, R110, 0x40, RZ ;  /* 0x000000406e1b7824 */ /* 0x000fe200078e00ff */
[----:B------:R-:W-:Y:S01]  /*20a0*/  SHF.R.S32.HI R147, RZ, 0x1f, R12 ;  /* 0x0000001fff937819 */ /* 0x000fe2000001140c */
[----:B------:R-:W-:Y:S01]  /*20b0*/  IMAD R127, R105, 0x50, RZ ;  /* 0x00000050697f7824 */ /* 0x000fe200078e02ff */
[----:B-1----:R-:W-:Y:S01]  /*20c0*/  LEA.HI R149, R149, 0x8, RZ, 0x19 ;  /* 0x0000000895957811 */ /* 0x002fe200078fc8ff */
[----:B------:R-:W-:Y:S01]  /*20d0*/  IMAD.X R113, R20, 0x1, R3, P3 ;  /* 0x0000000114717824 */ /* 0x000fe200018e0603 */
[----:B------:R-:W-:-:S02]  /*20e0*/  SHF.R.S32.HI R8, RZ, 0x1f, R25 ;  /* 0x0000001fff087819 */ /* 0x000fc40000011419 */
[----:B------:R-:W-:Y:S02]  /*20f0*/  SEL R97, R25, RZ, !P0 ;  /* 0x000000ff19617207 */ /* 0x000fe40004000000 */
[----:B------:R-:W-:Y:S02]  /*2100*/  SEL R8, R8, RZ, !P0 ;  /* 0x000000ff08087207 */ /* 0x000fe40004000000 */
[----:B------:R-:W-:Y:S01]  /*2110*/  ISETP.GE.AND P0, PT, R16, R118, PT ;  /* 0x000000761000720c */ /* 0x000fe20003f06270 */
[----:B------:R-:W-:-:S04]  /*2120*/  IMAD.WIDE.U32 R94, R97, UR8, R6 ;  /* 0x00000008615e7c25 */ /* 0x000fc8000f8e0006 */
[C---:B------:R-:W-:Y:S02]  /*2130*/  IMAD R0, R8.reuse, UR8, RZ ;  /* 0x0000000808007c24 */ /* 0x040fe4000f8e02ff */
[----:B------:R-:W-:Y:S02]  /*2140*/  IMAD R8, R8, UR4, RZ ;  /* 0x0000000408087c24 */ /* 0x000fe4000f8e02ff */
[C---:B------:R-:W-:Y:S02]  /*2150*/  IMAD R37, R97.reuse, UR9, R0 ;  /* 0x0000000961257c24 */ /* 0x040fe4000f8e0200 */
[C---:B------:R-:W-:Y:S02]  /*2160*/  IMAD R11, R97.reuse, UR5, R8 ;  /* 0x00000005610b7c24 */ /* 0x040fe4000f8e0208 */
[----:B------:R-:W-:-:S04]  /*2170*/  IMAD.WIDE.U32 R96, R97, UR4, R4 ;  /* 0x0000000461607c25 */ /* 0x000fc8000f8e0004 */
[-C--:B------:R-:W-:Y:S01]  /*2180*/  IMAD R6, R20, R98.reuse, RZ ;  /* 0x0000006214067224 */ /* 0x080fe200078e02ff */
[----:B------:R-:W-:Y:S01]  /*2190*/  IADD3 R92, R97, R11, RZ ;  /* 0x0000000b615c7210 */ /* 0x000fe20007ffe0ff */
[----:B------:R-:W-:-:S04]  /*21a0*/  IMAD.WIDE.U32 R4, R212, R98, R16 ;  /* 0x00000062d4047225 */ /* 0x000fc800078e0010 */
[----:B------:R-:W-:Y:S01]  /*21b0*/  IMAD R35, R212, R99, R6 ;  /* 0x00000063d4237224 */ /* 0x000fe200078e0206 */
[----:B------:R-:W-:Y:S01]  /*21c0*/  IADD3 R93, P1, R96, R4, RZ ;  /* 0x00000004605d7210 */ /* 0x000fe20007f3e0ff */
[----:B------:R-:W-:-:S03]  /*21d0*/  IMAD R0, R20, R104, RZ ;  /* 0x0000006814007224 */ /* 0x000fc600078e02ff */
[----:B------:R-:W-:Y:S01]  /*21e0*/  IADD3.X R35, R92, R5, R35, P1, !PT ;  /* 0x000000055c237210 */ /* 0x000fe20000ffe423 */
[----:B------:R-:W-:Y:S01]  /*21f0*/  IMAD R7, R212, R105, R0 ;  /* 0x00000069d4077224 */ /* 0x000fe200078e0200 */
[----:B------:R-:W-:Y:S01]  /*2200*/  SEL R5, R118, RZ, P0 ;  /* 0x000000ff76057207 */ /* 0x000fe20000000000 */
[----:B------:R-:W-:Y:S01]  /*2210*/  IMAD R0, R20, R110, RZ ;  /* 0x0000006e14007224 */ /* 0x000fe200078e02ff */
[----:B------:R-:W-:Y:S01]  /*2220*/  ISETP.GE.AND P1, PT, R213, R118, PT ;  /* 0x00000076d500720c */ /* 0x000fe20003f26270 */
[----:B------:R-:W-:Y:S02]  /*2230*/  IMAD.IADD R101, R101, 0x1, R7 ;  /* 0x0000000165657824 */ /* 0x000fe400078e0207 */
[----:B------:R-:W-:Y:S01]  /*2240*/  IMAD.IADD R5, R16, 0x1, R5 ;  /* 0x0000000110057824 */ /* 0x000fe200078e0205 */
[----:B------:R-:W-:Y:S01]  /*2250*/  SEL R4, R118, RZ, P1 ;  /* 0x000000ff76047207 */ /* 0x000fe20000800000 */
[----:B------:R-:W-:Y:S02]  /*2260*/  IMAD.IADD R103, R7, 0x1, R103 ;  /* 0x0000000107677824 */ /* 0x000fe400078e0267 */
[----:B------:R-:W-:Y:S01]  /*2270*/  IMAD R7, R212, R111, R0 ;  /* 0x0000006fd4077224 */ /* 0x000fe200078e0200 */
[----:B------:R-:W-:Y:S01]  /*2280*/  SHF.R.S32.HI R0, RZ, 0x1f, R5 ;  /* 0x0000001fff007819 */ /* 0x000fe20000011405 */
[----:B------:R-:W-:-:S02]  /*2290*/  IMAD.IADD R4, R213, 0x1, R4 ;  /* 0x00000001d5047824 */ /* 0x000fc400078e0204 */
[----:B------:R-:W-:Y:S01]  /*22a0*/  IMAD.IADD R109, R7, 0x1, R109 ;  /* 0x00000001076d7824 */ /* 0x000fe200078e026d */
[-C--:B------:R-:W-:Y:S01]  /*22b0*/  LEA.HI R13, R0, R5.reuse, RZ, 0x3 ;  /* 0x00000005000d7211 */ /* 0x080fe200078f18ff */
[----:B-----5:R-:W-:Y:S01]  /*22c0*/  IMAD.WIDE.U32 R100, R144, R104, R100 ;  /* 0x0000006890647225 */ /* 0x020fe200078e0064 */
[----:B------:R-:W-:Y:S02]  /*22d0*/  LEA.HI R0, R0, R5, RZ, 0x6 ;  /* 0x0000000500007211 */ /* 0x000fe400078f30ff */
[----:B------:R-:W-:Y:S01]  /*22e0*/  IADD3 R107, R107, R7, RZ ;  /* 0x000000076b6b7210 */ /* 0x000fe20007ffe0ff */
[CC--:B------:R-:W-:Y:S01]  /*22f0*/  IMAD.WIDE.U32 R108, R144.reuse, R110.reuse, R108 ;  /* 0x0000006e906c7225 */ /* 0x0c0fe200078e006c */
[----:B------:R-:W-:Y:S02]  /*2300*/  SHF.R.S32.HI R5, RZ, 0x6, R0 ;  /* 0x00000006ff057819 */ /* 0x000fe40000011400 */
[----:B------:R-:W-:Y:S01]  /*2310*/  LOP3.LUT R0, R225, 0x38, R13, 0xf8, !PT ;  /* 0x00000038e1007812 */ /* 0x000fe200078ef80d */
[----:B------:R-:W-:Y:S01]  /*2320*/  IMAD.WIDE.U32 R106, R144, R110, R106 ;  /* 0x0000006e906a7225 */ /* 0x000fe200078e006a */
[----:B------:R-:W-:-:S02]  /*2330*/  SHF.R.S32.HI R7, RZ, 0x1f, R4 ;  /* 0x0000001fff077819 */ /* 0x000fc40000011404 */
[----:B------:R-:W-:Y:S01]  /*2340*/  LOP3.LUT R6, R0, R30, RZ, 0x3c, !PT ;  /* 0x0000001e00067212 */ /* 0x000fe200078e3cff */
[----:B------:R-:W-:Y:S01]  /*2350*/  IMAD R141, R5, 0x1400, R228 ;  /* 0x00001400058d7824 */ /* 0x000fe200078e02e4 */
[-C--:B------:R-:W-:Y:S01]  /*2360*/  LEA.HI R0, R7, R4.reuse, RZ, 0x6 ;  /* 0x0000000407007211 */ /* 0x080fe200078f30ff */
[----:B------:R-:W-:Y:S01]  /*2370*/  IMAD R133, R5, 0x1400, R229 ;  /* 0x0000140005857824 */ /* 0x000fe200078e02e5 */
[----:B------:R-:W-:Y:S01]  /*2380*/  LEA.HI R4, R7, R4, RZ, 0x3 ;  /* 0x0000000407047211 */ /* 0x000fe200078f18ff */
[----:B------:R-:W-:Y:S01]  /*2390*/  IMAD.IADD R141, R141, 0x1, R6 ;  /* 0x000000018d8d7824 */ /* 0x000fe200078e0206 */
[----:B------:R-:W-:Y:S01]  /*23a0*/  SHF.R.S32.HI R7, RZ, 0x6, R0 ;  /* 0x00000006ff077819 */ /* 0x000fe20000011400 */
[----:B------:R-:W-:Y:S01]  /*23b0*/  IMAD R143, R5, 0x1400, R230 ;  /* 0x00001400058f7824 */ /* 0x000fe200078e02e6 */
[----:B------:R-:W-:Y:S01]  /*23c0*/  LOP3.LUT R6, R4, 0x38, RZ, 0xc0, !PT ;  /* 0x0000003804067812 */ /* 0x000fe200078ec0ff */
[----:B------:R-:W-:Y:S01]  /*23d0*/  IMAD.WIDE.U32 R102, R144, R104, R102 ;  /* 0x0000006890667225 */ /* 0x000fe200078e0066 */
[----:B------:R-:W-:-:S02]  /*23e0*/  LOP3.LUT R0, R13, 0x38, RZ, 0xc0, !PT ;  /* 0x000000380d007812 */ /* 0x000fc400078ec0ff */
[--C-:B------:R-:W-:Y:S01]  /*23f0*/  LOP3.LUT R6, R6, 0x1c0, R31.reuse, 0xf8, !PT ;  /* 0x000001c006067812 */ /* 0x100fe200078ef81f */
[C---:B------:R-:W-:Y:S01]  /*2400*/  IMAD R142, R7.reuse, 0x1400, R230 ;  /* 0x00001400078e7824 */ /* 0x040fe200078e02e6 */
[----:B------:R-:W-:Y:S01]  /*2410*/  LOP3.LUT R0, R0, 0x1c0, R31, 0xf8, !PT ;  /* 0x000001c000007812 */ /* 0x000fe200078ef81f */
[C---:B------:R-:W-:Y:S01]  /*2420*/  IMAD R140, R7.reuse, 0x1400, R228 ;  /* 0x00001400078c7824 */ /* 0x040fe200078e02e4 */
[-C--:B------:R-:W-:Y:S01]  /*2430*/  LOP3.LUT R5, R6, R231.reuse, RZ, 0x3c, !PT ;  /* 0x000000e706057212 */ /* 0x080fe200078e3cff */
[----:B------:R-:W-:Y:S01]  /*2440*/  IMAD R132, R7, 0x1400, R229 ;  /* 0x0000140007847824 */ /* 0x000fe200078e02e5 */
[----:B------:R-:W-:Y:S01]  /*2450*/  LOP3.LUT R8, R226, 0x38, R13, 0xf8, !PT ;  /* 0x00000038e2087812 */ /* 0x000fe200078ef80d */
[----:B------:R-:W-:Y:S01]  /*2460*/  IMAD.SHL.U32 R31, R104, 0x40, RZ ;  /* 0x00000040681f7824 */ /* 0x000fe200078e00ff */
[----:B------:R-:W-:Y:S01]  /*2470*/  LOP3.LUT R0, R0, R231, RZ, 0x3c, !PT ;  /* 0x000000e700007212 */ /* 0x000fe200078e3cff */
[----:B------:R-:W-:Y:S01]  /*2480*/  IMAD.IADD R142, R142, 0x1, R5 ;  /* 0x000000018e8e7824 */ /* 0x000fe200078e0205 */
[----:B------:R-:W-:Y:S01]  /*2490*/  SHF.R.S32.HI R5, RZ, 0x1f, R144 ;  /* 0x0000001fff057819 */ /* 0x000fe20000011490 */
[----:B------:R-:W-:Y:S01]  /*24a0*/  IMAD.SHL.U32 R118, R118, 0x2, RZ ;  /* 0x0000000276767824 */ /* 0x000fe200078e00ff */
[----:B------:R-:W-:-:S02]  /*24b0*/  LOP3.LUT R8, R8, R21, RZ, 0x3c, !PT ;  /* 0x0000001508087212 */ /* 0x000fc400078e3cff */
[--C-:B------:R-:W-:Y:S02]  /*24c0*/  LOP3.LUT R10, R226, 0x38, R4.reuse, 0xf8, !PT ;  /* 0x00000038e20a7812 */ /* 0x100fe400078ef804 */
[----:B------:R-:W-:Y:S01]  /*24d0*/  IADD3 R143, R143, R0, RZ ;  /* 0x000000008f8f7210 */ /* 0x000fe20007ffe0ff */
[----:B------:R-:W-:Y:S01]  /*24e0*/  IMAD R0, R5, R104, RZ ;  /* 0x0000006805007224 */ /* 0x000fe200078e02ff */
[----:B------:R-:W-:Y:S02]  /*24f0*/  IADD3 R133, R133, R8, RZ ;  /* 0x0000000885857210 */ /* 0x000fe40007ffe0ff */
[----:B------:R-:W-:Y:S02]  /*2500*/  LOP3.LUT R8, R225, 0x38, R4, 0xf8, !PT ;  /* 0x00000038e1087812 */ /* 0x000fe400078ef804 */
[----:B------:R-:W-:Y:S01]  /*2510*/  LOP3.LUT R11, R10, R21, RZ, 0x3c, !PT ;  /* 0x000000150a0b7212 */ /* 0x000fe200078e3cff */
[----:B------:R-:W-:Y:S01]  /*2520*/  IMAD R21, R144, R105, R0 ;  /* 0x0000006990157224 */ /* 0x000fe200078e0200 */
[----:B------:R-:W-:Y:S01]  /*2530*/  LOP3.LUT R7, R8, R30, RZ, 0x3c, !PT ;  /* 0x0000001e08077212 */ /* 0x000fe200078e3cff */
[----:B------:R-:W-:Y:S01]  /*2540*/  IMAD R0, R5, R110, RZ ;  /* 0x0000006e05007224 */ /* 0x000fe200078e02ff */
[----:B------:R-:W-:Y:S01]  /*2550*/  SHF.L.U64.HI R30, R110, 0x5, R111 ;  /* 0x000000056e1e7819 */ /* 0x000fe2000001026f */
[----:B------:R-:W-:Y:S01]  /*2560*/  IMAD R5, R111, 0x50, RZ ;  /* 0x000000506f057824 */ /* 0x000fe200078e02ff */
[----:B------:R-:W-:Y:S01]  /*2570*/  SHF.R.S32.HI R14, RZ, 0x3, R13 ;  /* 0x00000003ff0e7819 */ /* 0x000fe2000001140d */
[----:B------:R-:W-:Y:S01]  /*2580*/  IMAD R15, R144, R111, R0 ;  /* 0x0000006f900f7224 */ /* 0x000fe200078e0200 */
[----:B------:R-:W-:Y:S01]  /*2590*/  SEL R0, RZ, 0x8, P2 ;  /* 0x00000008ff007807 */ /* 0x000fe20001000000 */
[----:B------:R-:W-:Y:S01]  /*25a0*/  IMAD.IADD R140, R140, 0x1, R7 ;  /* 0x000000018c8c7824 */ /* 0x000fe200078e0207 */
[----:B------:R-:W-:Y:S01]  /*25b0*/  LOP3.LUT R13, R13, 0xfffffff8, RZ, 0xc0, !PT ;  /* 0xfffffff80d0d7812 */ /* 0x000fe200078ec0ff */
[----:B------:R-:W-:Y:S01]  /*25c0*/  IMAD R7, R99, 0x50, RZ ;  /* 0x0000005063077824 */ /* 0x000fe200078e02ff */
[----:B------:R-:W-:Y:S01]  /*25d0*/  LOP3.LUT R0, R9, R0, RZ, 0xfc, !PT ;  /* 0x0000000009007212 */ /* 0x000fe200078efcff */
[----:B------:R-:W-:Y:S01]  /*25e0*/  IMAD.WIDE.U32 R98, R98, 0x50, RZ ;  /* 0x0000005062627825 */ /* 0x000fe200078e00ff */
[----:B------:R-:W-:-:S02]  /*25f0*/  SHF.R.S32.HI R12, RZ, 0x3, R4 ;  /* 0x00000003ff0c7819 */ /* 0x000fc40000011404 */
[----:B------:R-:W-:Y:S01]  /*2600*/  LOP3.LUT R10, R0, 0x2, RZ, 0xc0, !PT ;  /* 0x00000002000a7812 */ /* 0x000fe200078ec0ff */
[----:B------:R-:W-:Y:S01]  /*2610*/  VIADD R8, R212, 0x40 ;  /* 0x00000040d4087836 */ /* 0x000fe20000000000 */
[----:B------:R-:W-:Y:S01]  /*2620*/  IADD3 R120, R99, R7, RZ ;  /* 0x0000000763787210 */ /* 0x000fe20007ffe0ff */
[----:B------:R-:W-:Y:S01]  /*2630*/  IMAD.IADD R132, R132, 0x1, R11 ;  /* 0x0000000184847824 */ /* 0x000fe200078e020b */
[----:B------:R-:W-:Y:S01]  /*2640*/  LOP3.LUT R11, R4, 0xfffffff8, RZ, 0xc0, !PT ;  /* 0xfffffff8040b7812 */ /* 0x000fe200078ec0ff */
[----:B------:R-:W-:Y:S01]  /*2650*/  IMAD.WIDE.U32 R110, R110, 0x50, RZ ;  /* 0x000000506e6e7825 */ /* 0x000fe200078e00ff */
[----:B------:R-:W-:Y:S02]  /*2660*/  SHF.R.S32.HI R146, RZ, 0x1f, R8 ;  /* 0x0000001fff927819 */ /* 0x000fe40000011408 */
[----:B------:R-:W-:Y:S01]  /*2670*/  LOP3.LUT R9, R0, 0x4, RZ, 0xc0, !PT ;  /* 0x0000000400097812 */ /* 0x000fe200078ec0ff */
[----:B------:R-:W-:Y:S01]  /*2680*/  IMAD.WIDE.U32 R104, R104, 0x50, RZ ;  /* 0x0000005068687825 */ /* 0x000fe200078e00ff */
[----:B------:R-:W-:-:S02]  /*2690*/  LOP3.LUT R8, R0, 0x8, RZ, 0xc0, !PT ;  /* 0x0000000800087812 */ /* 0x000fc400078ec0ff */
[----:B------:R-:W-:Y:S01]  /*26a0*/  SHF.R.S32.HI R7, RZ, 0x1f, R13 ;  /* 0x0000001fff077819 */ /* 0x000fe2000001140d */
[----:B------:R-:W-:Y:S01]  /*26b0*/  IMAD.IADD R126, R111, 0x1, R5 ;  /* 0x000000016f7e7824 */ /* 0x000fe200078e0205 */
[----:B------:R-:W-:Y:S01]  /*26c0*/  SHF.R.S32.HI R6, RZ, 0x1f, R11 ;  /* 0x0000001fff067819 */ /* 0x000fe2000001140b */
[----:B------:R-:W-:Y:S01]  /*26d0*/  IMAD.IADD R25, R101, 0x1, R21 ;  /* 0x0000000165197824 */ /* 0x000fe200078e0215 */
[----:B------:R-:W-:Y:S01]  /*26e0*/  IADD3 R21, R21, R103, RZ ;  /* 0x0000006715157210 */ /* 0x000fe20007ffe0ff */
[----:B------:R-:W-:Y:S02]  /*26f0*/  IMAD.IADD R20, R107, 0x1, R15 ;  /* 0x000000016b147824 */ /* 0x000fe400078e020f */
[----:B------:R-:W-:Y:S02]  /*2700*/  IMAD.IADD R127, R105, 0x1, R127 ;  /* 0x00000001697f7824 */ /* 0x000fe400078e027f */
[----:B------:R-:W-:Y:S02]  /*2710*/  IMAD.IADD R15, R15, 0x1, R109 ;  /* 0x000000010f0f7824 */ /* 0x000fe400078e026d */
[----:B------:R-:W-:-:S07]  /*2720*/  IMAD.IADD R5, R95, 0x1, R37 ;  /* 0x000000015f057824 */ /* 0x000fce00078e0225 */
.L_x_761:
[----:B-1----:R-:W2:Y:S01]  /*2730*/  LDL.LU R39, [R1+0x20] ;  /* 0x0000200001277983 */ /* 0x002ea20000300800 */
[----:B------:R-:W-:Y:S01]  /*2740*/  IADD3 R41, R24, -0x1, RZ ;  /* 0xffffffff18297810 */ /* 0x000fe20007ffe0ff */
[----:B------:R-:W0:Y:S01]  /*2750*/  LDC.64 R116, c[0x0][0x2e8] ;  /* 0x0000ba00ff747b82 */ /* 0x000e220000000a00 */
[----:B------:R-:W-:Y:S05]  /*2760*/  YIELD ;  /* 0x0000000000007946 */ /* 0x000fea0003800000 */
[----:B------:R-:W-:Y:S01]  /*2770*/  SHF.R.S32.HI R38, RZ, 0x1f, R41 ;  /* 0x0000001fff267819 */ /* 0x000fe20000011429 */
[-C--:B------:R-:W-:Y:S01]  /*2780*/  IMAD R3, R120, R41.reuse, RZ ;  /* 0x0000002978037224 */ /* 0x080fe200078e02ff */
[----:B------:R-:W1:Y:S01]  /*2790*/  LDC R115, c[0x0][0x3f4] ;  /* 0x0000fd00ff737b82 */ /* 0x000e620000000800 */
[----:B------:R-:W-:Y:S01]  /*27a0*/  IMAD.WIDE.U32 R124, R98, R41, RZ ;  /* 0x00000029627c7225 */ /* 0x000fe200078e00ff */
[----:B------:R-:W-:Y:S03]  /*27b0*/  BSSY B0, `(.L_x_654) ;  /* 0x0000790000007945 */ /* 0x000fe60003800000 */
[----:B------:R-:W-:Y:S01]  /*27c0*/  IMAD R3, R38, R98, R3 ;  /* 0x0000006226037224 */ /* 0x000fe200078e0203 */
[----:B------:R-:W-:-:S02]  /*27d0*/  IADD3 R0, P3, P4, R93, R124, R131 ;  /* 0x0000007c5d007210 */ /* 0x000fc40007c7e083 */
[-C--:B------:R-:W-:Y:S01]  /*27e0*/  IADD3 R36, P2, R93, R124.reuse, RZ ;  /* 0x0000007c5d247210 */ /* 0x080fe20007f5e0ff */
[----:B------:R-:W-:Y:S01]  /*27f0*/  IMAD.IADD R88, R125, 0x1, R3 ;  /* 0x000000017d587824 */ /* 0x000fe200078e0203 */
[----:B------:R-:W-:-:S03]  /*2800*/  IADD3 R4, P5, P6, R93, R124, R129 ;  /* 0x0000007c5d047210 */ /* 0x000fc60007ebe081 */
[----:B------:R-:W-:Y:S01]  /*2810*/  IMAD.X R37, R88, 0x1, R35, P2 ;  /* 0x0000000158257824 */ /* 0x000fe200010e0623 */
[----:B------:R-:W-:Y:S02]  /*2820*/  IADD3.X R3, R35, R88, R130, P3, P4 ;  /* 0x0000005823037210 */ /* 0x000fe40001fe8482 */
[----:B------:R-:W-:Y:S02]  /*2830*/  ISETP.GT.AND P3, PT, R41, R119, PT ;  /* 0x000000772900720c */ /* 0x000fe40003f64270 */
[C---:B0-----:R-:W-:Y:S02]  /*2840*/  LEA R48, P2, R0.reuse, R116, 0x1 ;  /* 0x0000007400307211 */ /* 0x041fe400078408ff */
[----:B------:R-:W-:Y:S02]  /*2850*/  IADD3.X R24, R35, R88, R128, P5, P6 ;  /* 0x0000005823187210 */ /* 0x000fe40002fec480 */
[----:B------:R-:W-:Y:S01]  /*2860*/  LEA.HI.X R49, R0, R117, R3, 0x1, P2 ;  /* 0x0000007500317211 */ /* 0x000fe200010f0c03 */
[----:B------:R-:W-:Y:S01]  /*2870*/  IMAD R3, R19, 0x5000, R232 ;  /* 0x0000500013037824 */ /* 0x000fe200078e02e8 */
[----:B-1----:R-:W-:-:S02]  /*2880*/  ISETP.GE.AND P2, PT, R115, 0x1, PT ;  /* 0x000000017300780c */ /* 0x002fc40003f46270 */
[-C--:B------:R-:W-:Y:S02]  /*2890*/  LEA R50, P5, R4, R116.reuse, 0x1 ;  /* 0x0000007404327211 */ /* 0x080fe400078a08ff */
[----:B------:R-:W-:Y:S02]  /*28a0*/  LEA R56, P6, R36, R116, 0x1 ;  /* 0x0000007424387211 */ /* 0x000fe400078c08ff */
[-C--:B------:R-:W-:Y:S01]  /*28b0*/  LEA.HI.X R51, R4, R117.reuse, R24, 0x1, P5 ;  /* 0x0000007504337211 */ /* 0x080fe200028f0c18 */
[----:B------:R-:W-:Y:S01]  /*28c0*/  IMAD R4, R3, 0x2, R18 ;  /* 0x0000000203047824 */ /* 0x000fe200078e0212 */
[----:B------:R-:W-:Y:S02]  /*28d0*/  LEA.HI.X R57, R36, R117, R37, 0x1, P6 ;  /* 0x0000007524397211 */ /* 0x000fe400030f0c25 */
[----:B------:R-:W-:Y:S02]  /*28e0*/  MOV R24, R41 ;  /* 0x0000002900187202 */ /* 0x000fe40000000f00 */
[----:B--2---:R-:W-:-:S04]  /*28f0*/  LOP3.LUT R39, R39, 0xfffffffd, RZ, 0xc0, !PT ;  /* 0xfffffffd27277812 */ /* 0x004fc800078ec0ff */
[----:B------:R-:W-:-:S05]  /*2900*/  @P3 LOP3.LUT R39, R39, 0x2, RZ, 0xfc, !PT ;  /* 0x0000000227273812 */ /* 0x000fca00078efcff */
[----:B------:R0:W-:Y:S01]  /*2910*/  STL [R1+0x20], R39 ;  /* 0x0000202701007387 */ /* 0x0001e20000100800 */
[----:B------:R-:W-:Y:S05]  /*2920*/  @!P2 BRA `(.L_x_655) ;  /* 0x0000007000e8a947 */ /* 0x000fea0003800000 */
[----:B------:R-:W-:Y:S01]  /*2930*/  ULDC.U8 UR4, c[0x0][0x410] ;  /* 0x0001040000047ab9 */ /* 0x000fe20000000000 */
[-C--:B------:R-:W-:Y:S01]  /*2940*/  IMAD R3, R126, R41.reuse, RZ ;  /* 0x000000297e037224 */ /* 0x080fe200078e02ff */
[----:B------:R-:W-:Y:S01]  /*2950*/  ISETP.NE.AND P2, PT, RZ, UR4, PT ;  /* 0x00000004ff007c0c */ /* 0x000fe2000bf45270 */
[-C--:B0-----:R-:W-:Y:S02]  /*2960*/  IMAD R39, R127, R41.reuse, RZ ;  /* 0x000000297f277224 */ /* 0x081fe400078e02ff */
[----:B------:R-:W-:Y:S02]  /*2970*/  IMAD R37, R38, R110, R3 ;  /* 0x0000006e26257224 */ /* 0x000fe400078e0203 */
[----:B------:R-:W-:Y:S02]  /*2980*/  IMAD R3, R24, -0x50, R2 ;  /* 0xffffffb018037824 */ /* 0x000fe400078e0202 */
[----:B------:R-:W-:Y:S02]  /*2990*/  IMAD R39, R38, R104, R39 ;  /* 0x0000006826277224 */ /* 0x000fe400078e0227 */
[----:B------:R-:W-:Y:S01]  /*29a0*/  IMAD.WIDE.U32 R86, R110, R41, RZ ;  /* 0x000000296e567225 */ /* 0x000fe200078e00ff */
[----:B------:R-:W-:-:S03]  /*29b0*/  VIMNMX R3, R3, 0x50, PT ;  /* 0x0000005003037848 */ /* 0x000fc60003fe0100 */
[----:B------:R-:W-:-:S04]  /*29c0*/  IMAD.WIDE.U32 R84, R104, R41, RZ ;  /* 0x0000002968547225 */ /* 0x000fc800078e00ff */
[----:B------:R-:W-:Y:S02]  /*29d0*/  IMAD.IADD R0, R87, 0x1, R37 ;  /* 0x0000000157007824 */ /* 0x000fe400078e0225 */
[----:B------:R-:W-:Y:S01]  /*29e0*/  IMAD.IADD R114, R85, 0x1, R39 ;  /* 0x0000000155727824 */ /* 0x000fe200078e0227 */
[----:B------:R-:W-:Y:S06]  /*29f0*/  @!P2 BRA `(.L_x_656) ;  /* 0x000000340044a947 */ /* 0x000fec0003800000 */
[----:B------:R-:W-:Y:S01]  /*2a00*/  ISETP.GE.AND P3, PT, R212, R3, PT ;  /* 0x00000003d400720c */ /* 0x000fe20003f66270 */
[----:B------:R-:W-:Y:S01]  /*2a10*/  BSSY B1, `(.L_x_657) ;  /* 0x000002a000017945 */ /* 0x000fe20003800000 */
        /* <DEDUP_REMOVED lines=9> */
[----:B------:R-:W-:Y:S06]  /*2ab0*/  @P3 BRA `(.L_x_658) ;  /* 0x00000000007c3947 */ /* 0x000fec0003800000 */
[----:B------:R-:W-:Y:S01]  /*2ac0*/  IADD3 R37, P2, R106, R86, RZ ;  /* 0x000000566a257210 */ /* 0x000fe20007f5e0ff */
[----:B------:R-:W-:Y:S01]  /*2ad0*/  ULDC.64 UR4, c[0x0][0x3e8] ;  /* 0x0000fa0000047ab9 */ /* 0x000fe20000000a00 */
[----:B------:R-:W-:Y:S02]  /*2ae0*/  IADD3 R39, P4, R100, R84, RZ ;  /* 0x0000005464277210 */ /* 0x000fe40007f9e0ff */
[----:B------:R-:W-:Y:S02]  /*2af0*/  CS2R R122, SRZ ;  /* 0x00000000007a7805 */ /* 0x000fe4000001ff00 */
[----:B------:R-:W-:Y:S01]  /*2b00*/  ISETP.GE.AND P5, PT, R22, R115, PT ;  /* 0x000000731600720c */ /* 0x000fe20003fa6270 */
[----:B------:R-:W-:Y:S01]  /*2b10*/  IMAD.X R38, R0, 0x1, R20, P2 ;  /* 0x0000000100267824 */ /* 0x000fe200010e0614 */
[----:B------:R-:W-:Y:S02]  /*2b20*/  LEA R36, P2, R37, UR4, 0x1 ;  /* 0x0000000425247c11 */ /* 0x000fe4000f8408ff */
[----:B------:R-:W-:-:S02]  /*2b30*/  CS2R R124, SRZ ;  /* 0x00000000007c7805 */ /* 0x000fc4000001ff00 */
[----:B------:R-:W-:Y:S01]  /*2b40*/  IADD3.X R40, R114, R25, RZ, P4, !PT ;  /* 0x0000001972287210 */ /* 0x000fe200027fe4ff */
[----:B------:R-:W-:Y:S01]  /*2b50*/  ULDC.64 UR6, c[0x0][0x208] ;  /* 0x0000820000067ab9 */ /* 0x000fe20000000a00 */
[----:B------:R-:W-:Y:S01]  /*2b60*/  LEA.HI.X R37, R37, UR5, R38, 0x1, P2 ;  /* 0x0000000525257c11 */ /* 0x000fe200090f0c26 */
[----:B------:R-:W-:Y:S01]  /*2b70*/  ULDC.64 UR4, c[0x0][0x400] ;  /* 0x0001000000047ab9 */ /* 0x000fe20000000a00 */
[----:B------:R-:W-:Y:S02]  /*2b80*/  ISETP.GE.AND P4, PT, R215, R115, PT ;  /* 0x00000073d700720c */ /* 0x000fe40003f86270 */
[C---:B------:R-:W-:Y:S01]  /*2b90*/  LEA R38, P2, R39.reuse, UR4, 0x1 ;  /* 0x0000000427267c11 */ /* 0x040fe2000f8408ff */
[----:B------:R0:W5:Y:S03]  /*2ba0*/  @!P5 LDG.E.64 R122, desc[UR6][R36.64] ;  /* 0x00000006247ad981 */ /* 0x000166000c1e1b00 */
[----:B------:R-:W-:-:S02]  /*2bb0*/  LEA.HI.X R39, R39, UR5, R40, 0x1, P2 ;  /* 0x0000000527277c11 */ /* 0x000fc400090f0c28 */
[----:B------:R-:W-:-:S03]  /*2bc0*/  ISETP.GE.AND P2, PT, R214, R115, PT ;  /* 0x00000073d600720c */ /* 0x000fc60003f46270 */
[----:B------:R0:W5:Y:S01]  /*2bd0*/  @!P5 LDG.E.64 R124, desc[UR6][R38.64] ;  /* 0x00000006267cd981 */ /* 0x000162000c1e1b00 */
[----:B------:R-:W-:Y:S02]  /*2be0*/  ISETP.GE.AND P5, PT, R216, R115, PT ;  /* 0x00000073d800720c */ /* 0x000fe40003fa6270 */
[----:B------:R-:W-:Y:S02]  /*2bf0*/  CS2R R90, SRZ ;  /* 0x00000000005a7805 */ /* 0x000fe4000001ff00 */
[----:B------:R-:W-:Y:S02]  /*2c00*/  CS2R R82, SRZ ;  /* 0x0000000000527805 */ /* 0x000fe4000001ff00 */
[----:B------:R-:W-:Y:S02]  /*2c10*/  CS2R R78, SRZ ;  /* 0x00000000004e7805 */ /* 0x000fe4000001ff00 */
[----:B------:R-:W-:Y:S02]  /*2c20*/  CS2R R116, SRZ ;  /* 0x0000000000747805 */ /* 0x000fe4000001ff00 */
[----:B------:R-:W-:-:S02]  /*2c30*/  CS2R R88, SRZ ;  /* 0x0000000000587805 */ /* 0x000fc4000001ff00 */
[----:B------:R-:W-:Y:S01]  /*2c40*/  CS2R R80, SRZ ;  /* 0x0000000000507805 */ /* 0x000fe2000001ff00 */
[----:B------:R0:W5:Y:S04]  /*2c50*/  @!P4 LDG.E.64 R90, desc[UR6][R36.64+0x40] ;  /* 0x00004006245ac981 */ /* 0x000168000c1e1b00 */
[----:B------:R0:W5:Y:S04]  /*2c60*/  @!P2 LDG.E.64 R82, desc[UR6][R36.64+0x80] ;  /* 0x000080062452a981 */ /* 0x000168000c1e1b00 */
[----:B------:R0:W5:Y:S04]  /*2c70*/  @!P5 LDG.E.64 R78, desc[UR6][R36.64+0xc0] ;  /* 0x0000c006244ed981 */ /* 0x000168000c1e1b00 */
[----:B------:R0:W5:Y:S04]  /*2c80*/  @!P4 LDG.E.64 R116, desc[UR6][R38.64+0x40] ;  /* 0x000040062674c981 */ /* 0x000168000c1e1b00 */
[----:B------:R0:W5:Y:S04]  /*2c90*/  @!P2 LDG.E.64 R88, desc[UR6][R38.64+0x80] ;  /* 0x000080062658a981 */ /* 0x000168000c1e1b00 */
[----:B------:R0:W5:Y:S02]  /*2ca0*/  @!P5 LDG.E.64 R80, desc[UR6][R38.64+0xc0] ;  /* 0x0000c0062650d981 */ /* 0x000164000c1e1b00 */
.L_x_658:
[----:B------:R-:W-:Y:S05]  /*2cb0*/  BSYNC B1 ;  /* 0x0000000000017941 */ /* 0x000fea0003800000 */
.L_x_657:
[----:B0----5:R-:W-:Y:S01]  /*2cc0*/  IMAD.MOV.U32 R36, RZ, RZ, R78 ;  /* 0x000000ffff247224 */ /* 0x021fe200078e004e */
[----:B------:R-:W-:Y:S01]  /*2cd0*/  IADD3 R39, R212, 0x20, RZ ;  /* 0x00000020d4277810 */ /* 0x000fe20007ffe0ff */
[----:B------:R-:W-:Y:S01]  /*2ce0*/  IMAD.MOV.U32 R37, RZ, RZ, R79 ;  /* 0x000000ffff257224 */ /* 0x000fe200078e004f */
[----:B------:R-:W-:Y:S01]  /*2cf0*/  BSSY B1, `(.L_x_659) ;  /* 0x0000041000017945 */ /* 0x000fe20003800000 */
[----:B------:R-:W-:Y:S01]  /*2d00*/  IMAD.MOV.U32 R38, RZ, RZ, R82 ;  /* 0x000000ffff267224 */ /* 0x000fe200078e0052 */
[----:B------:R-:W-:Y:S02]  /*2d10*/  ISETP.GE.AND P4, PT, R39, R3, PT ;  /* 0x000000032700720c */ /* 0x000fe40003f86270 */
[----:B------:R-:W-:Y:S02]  /*2d20*/  CS2R R66, SRZ ;  /* 0x0000000000427805 */ /* 0x000fe4000001ff00 */
[----:B------:R-:W-:Y:S01]  /*2d30*/  PRMT R160, R37, 0x5410, R36 ;  /* 0x0000541025a07816 */ /* 0x000fe20000000024 */
[----:B------:R-:W-:Y:S01]  /*2d40*/  IMAD.MOV.U32 R37, RZ, RZ, R90 ;  /* 0x000000ffff257224 */ /* 0x000fe200078e005a */
[----:B------:R-:W-:-:S02]  /*2d50*/  MOV R36, R83 ;  /* 0x0000005300247202 */ /* 0x000fc40000000f00 */
[----:B------:R-:W-:Y:S02]  /*2d60*/  CS2R R70, SRZ ;  /* 0x0000000000467805 */ /* 0x000fe4000001ff00 */
[----:B------:R-:W-:Y:S02]  /*2d70*/  CS2R R74, SRZ ;  /* 0x00000000004a7805 */ /* 0x000fe4000001ff00 */
[----:B------:R-:W-:Y:S02]  /*2d80*/  CS2R R64, SRZ ;  /* 0x0000000000407805 */ /* 0x000fe4000001ff00 */
[----:B------:R-:W-:Y:S01]  /*2d90*/  PRMT R162, R38, 0x5410, R36 ;  /* 0x0000541026a27816 */ /* 0x000fe20000000024 */
[----:B------:R-:W-:Y:S01]  /*2da0*/  IMAD.MOV.U32 R36, RZ, RZ, R91 ;  /* 0x000000ffff247224 */ /* 0x000fe200078e005b */
[----:B------:R-:W-:Y:S01]  /*2db0*/  CS2R R68, SRZ ;  /* 0x0000000000447805 */ /* 0x000fe2000001ff00 */
[----:B------:R-:W-:Y:S01]  /*2dc0*/  IMAD.MOV.U32 R38, RZ, RZ, R122 ;  /* 0x000000ffff267224 */ /* 0x000fe200078e007a */
[----:B------:R-:W-:-:S02]  /*2dd0*/  CS2R R72, SRZ ;  /* 0x0000000000487805 */ /* 0x000fc4000001ff00 */
[----:B------:R-:W-:Y:S02]  /*2de0*/  CS2R R76, SRZ ;  /* 0x00000000004c7805 */ /* 0x000fe4000001ff00 */
[----:B------:R-:W-:Y:S01]  /*2df0*/  PRMT R163, R37, 0x5410, R36 ;  /* 0x0000541025a37816 */ /* 0x000fe20000000024 */
[----:B------:R-:W-:Y:S01]  /*2e00*/  IMAD.MOV.U32 R36, RZ, RZ, R80 ;  /* 0x000000ffff247224 */ /* 0x000fe200078e0050 */
[----:B------:R-:W-:Y:S02]  /*2e10*/  MOV R37, R123 ;  /* 0x0000007b00257202 */ /* 0x000fe40000000f00 */
[----:B------:R-:W-:Y:S01]  /*2e20*/  PRMT R151, R38, 0x7610, R151 ;  /* 0x0000761026977816 */ /* 0x000fe20000000097 */
[----:B------:R-:W-:Y:S01]  /*2e30*/  IMAD.MOV.U32 R38, RZ, RZ, R88 ;  /* 0x000000ffff267224 */ /* 0x000fe200078e0058 */
[----:B------:R-:W-:Y:S01]  /*2e40*/  PRMT R153, R37, 0x7610, R153 ;  /* 0x0000761025997816 */ /* 0x000fe20000000099 */
[----:B------:R-:W-:-:S05]  /*2e50*/  IMAD.MOV.U32 R37, RZ, RZ, R81 ;  /* 0x000000ffff257224 */ /* 0x000fca00078e0051 */
[----:B------:R-:W-:Y:S01]  /*2e60*/  PRMT R161, R36, 0x5410, R37 ;  /* 0x0000541024a17816 */ /* 0x000fe20000000025 */
[----:B------:R-:W-:Y:S01]  /*2e70*/  IMAD.MOV.U32 R37, RZ, RZ, R116 ;  /* 0x000000ffff257224 */ /* 0x000fe200078e0074 */
[----:B------:R-:W-:-:S04]  /*2e80*/  MOV R36, R89 ;  /* 0x0000005900247202 */ /* 0x000fc80000000f00 */
[----:B------:R-:W-:Y:S01]  /*2e90*/  PRMT R164, R38, 0x5410, R36 ;  /* 0x0000541026a47816 */ /* 0x000fe20000000024 */
[----:B------:R-:W-:Y:S02]  /*2ea0*/  IMAD.MOV.U32 R36, RZ, RZ, R117 ;  /* 0x000000ffff247224 */ /* 0x000fe400078e0075 */
[----:B------:R-:W-:-:S03]  /*2eb0*/  IMAD.MOV.U32 R38, RZ, RZ, R124 ;  /* 0x000000ffff267224 */ /* 0x000fc600078e007c */
[----:B------:R-:W-:Y:S01]  /*2ec0*/  PRMT R165, R37, 0x5410, R36 ;  /* 0x0000541025a57816 */ /* 0x000fe20000000024 */
[----:B------:R-:W-:Y:S01]  /*2ed0*/  IMAD.MOV.U32 R37, RZ, RZ, R125 ;  /* 0x000000ffff257224 */ /* 0x000fe200078e007d */
[----:B------:R-:W-:-:S04]  /*2ee0*/  PRMT R151, R151, 0x5410, R38 ;  /* 0x0000541097977816 */ /* 0x000fc80000000026 */
[----:B------:R-:W-:Y:S01]  /*2ef0*/  PRMT R153, R153, 0x5410, R37 ;  /* 0x0000541099997816 */ /* 0x000fe20000000025 */
[----:B------:R-:W-:Y:S06]  /*2f00*/  @P4 BRA `(.L_x_660) ;  /* 0x00000000007c4947 */ /* 0x000fec0003800000 */
[----:B------:R-:W-:Y:S01]  /*2f10*/  IADD3 R37, P2, P5, R106, R86, R28 ;  /* 0x000000566a257210 */ /* 0x000fe20007d5e01c */
[----:B------:R-:W-:Y:S01]  /*2f20*/  ULDC.64 UR4, c[0x0][0x3e8] ;  /* 0x0000fa0000047ab9 */ /* 0x000fe20000000a00 */
[----:B------:R-:W-:Y:S01]  /*2f30*/  ULDC.64 UR6, c[0x0][0x400] ;  /* 0x0001000000067ab9 */ /* 0x000fe20000000a00 */
[----:B------:R-:W-:Y:S02]  /*2f40*/  CS2R R74, SRZ ;  /* 0x00000000004a7805 */ /* 0x000fe4000001ff00 */
[----:B------:R-:W-:Y:S02]  /*2f50*/  IADD3.X R42, R20, R0, R30, P2, P5 ;  /* 0x00000000142a7210 */ /* 0x000fe400017ea41e */
[----:B------:R-:W-:Y:S02]  /*2f60*/  CS2R R70, SRZ ;  /* 0x0000000000467805 */ /* 0x000fe4000001ff00 */
[----:B------:R-:W-:Y:S02]  /*2f70*/  IADD3 R39, P2, P5, R100, R84, R32 ;  /* 0x0000005464277210 */ /* 0x000fe40007d5e020 */
[----:B------:R-:W-:-:S02]  /*2f80*/  CS2R R76, SRZ ;  /* 0x00000000004c7805 */ /* 0x000fc4000001ff00 */
[----:B------:R-:W-:Y:S01]  /*2f90*/  CS2R R72, SRZ ;  /* 0x0000000000487805 */ /* 0x000fe2000001ff00 */
[----:B------:R-:W-:Y:S01]  /*2fa0*/  ULDC.64 UR8, c[0x0][0x208] ;  /* 0x0000820000087ab9 */ /* 0x000fe20000000a00 */
[----:B------:R-:W-:Y:S02]  /*2fb0*/  IADD3.X R40, R25, R114, R34, P2, P5 ;  /* 0x0000007219287210 */ /* 0x000fe400017ea422 */
[----:B------:R-:W-:Y:S02]  /*2fc0*/  LEA R36, P2, R37, UR4, 0x1 ;  /* 0x0000000425247c11 */ /* 0x000fe4000f8408ff */
[----:B------:R-:W-:Y:S02]  /*2fd0*/  LEA R38, P5, R39, UR6, 0x1 ;  /* 0x0000000627267c11 */ /* 0x000fe4000f8a08ff */
[----:B------:R-:W-:Y:S02]  /*2fe0*/  LEA.HI.X R37, R37, UR5, R42, 0x1, P2 ;  /* 0x0000000525257c11 */ /* 0x000fe400090f0c2a */
[----:B------:R-:W-:-:S02]  /*2ff0*/  LEA.HI.X R39, R39, UR7, R40, 0x1, P5 ;  /* 0x0000000727277c11 */ /* 0x000fc4000a8f0c28 */
[-C--:B------:R-:W-:Y:S02]  /*3000*/  ISETP.GE.AND P2, PT, R22, R115.reuse, PT ;  /* 0x000000731600720c */ /* 0x080fe40003f46270 */
[----:B------:R-:W-:Y:S02]  /*3010*/  ISETP.GE.AND P5, PT, R215, R115, PT ;  /* 0x00000073d700720c */ /* 0x000fe40003fa6270 */
[----:B------:R-:W-:Y:S02]  /*3020*/  CS2R R66, SRZ ;  /* 0x0000000000427805 */ /* 0x000fe4000001ff00 */
[----:B------:R-:W-:Y:S02]  /*3030*/  CS2R R62, SRZ ;  /* 0x00000000003e7805 */ /* 0x000fe4000001ff00 */
[----:B------:R-:W-:-:S05]  /*3040*/  CS2R R68, SRZ ;  /* 0x0000000000447805 */ /* 0x000fca000001ff00 */
[----:B------:R0:W5:Y:S04]  /*3050*/  @!P2 LDG.E.64 R74, desc[UR8][R36.64] ;  /* 0x00000008244aa981 */ /* 0x000168000c1e1b00 */
[----:B------:R0:W5:Y:S01]  /*3060*/  @!P2 LDG.E.64 R76, desc[UR8][R38.64] ;  /* 0x00000008264ca981 */ /* 0x000162000c1e1b00 */
[----:B------:R-:W-:-:S03]  /*3070*/  ISETP.GE.AND P2, PT, R214, R115, PT ;  /* 0x00000073d600720c */ /* 0x000fc60003f46270 */
[----:B------:R0:W5:Y:S04]  /*3080*/  @!P5 LDG.E.64 R70, desc[UR8][R36.64+0x40] ;  /* 0x000040082446d981 */ /* 0x000168000c1e1b00 */
[----:B------:R0:W5:Y:S01]  /*3090*/  @!P5 LDG.E.64 R72, desc[UR8][R38.64+0x40] ;  /* 0x000040082648d981 */ /* 0x000162000c1e1b00 */
[----:B------:R-:W-:Y:S02]  /*30a0*/  ISETP.GE.AND P5, PT, R216, R115, PT ;  /* 0x00000073d800720c */ /* 0x000fe40003fa6270 */
[----:B------:R-:W-:-:S03]  /*30b0*/  CS2R R64, SRZ ;  /* 0x0000000000407805 */ /* 0x000fc6000001ff00 */
[----:B------:R0:W5:Y:S04]  /*30c0*/  @!P2 LDG.E.64 R66, desc[UR8][R36.64+0x80] ;  /* 0x000080082442a981 */ /* 0x000168000c1e1b00 */
[----:B------:R0:W5:Y:S04]  /*30d0*/  @!P2 LDG.E.64 R68, desc[UR8][R38.64+0x80] ;  /* 0x000080082644a981 */ /* 0x000168000c1e1b00 */
[----:B------:R0:W5:Y:S04]  /*30e0*/  @!P5 LDG.E.64 R62, desc[UR8][R36.64+0xc0] ;  /* 0x0000c008243ed981 */ /* 0x000168000c1e1b00 */
[----:B------:R0:W5:Y:S02]  /*30f0*/  @!P5 LDG.E.64 R64, desc[UR8][R38.64+0xc0] ;  /* 0x0000c0082640d981 */ /* 0x000164000c1e1b00 */
.L_x_660:
[----:B------:R-:W-:Y:S05]  /*3100*/  BSYNC B1 ;  /* 0x0000000000017941 */ /* 0x000fea0003800000 */
.L_x_659:
[----:B0-----:R-:W-:Y:S01]  /*3110*/  VIADD R36, R212, 0x40 ;  /* 0x00000040d4247836 */ /* 0x001fe20000000000 */
[----:B------:R-:W-:Y:S01]  /*3120*/  BSSY B1, `(.L_x_661) ;  /* 0x000002a000017945 */ /* 0x000fe20003800000 */
[----:B------:R-:W-:Y:S02]  /*3130*/  CS2R R40, SRZ ;  /* 0x0000000000287805 */ /* 0x000fe4000001ff00 */
[----:B------:R-:W-:Y:S02]  /*3140*/  CS2R R46, SRZ ;  /* 0x00000000002e7805 */ /* 0x000fe4000001ff00 */
[----:B------:R-:W-:Y:S02]  /*3150*/  CS2R R52, SRZ ;  /* 0x0000000000347805 */ /* 0x000fe4000001ff00 */
[----:B------:R-:W-:Y:S02]  /*3160*/  ISETP.GE.AND P5, PT, R36, R3, PT ;  /* 0x000000032400720c */ /* 0x000fe40003fa6270 */
[----:B------:R-:W-:-:S02]  /*3170*/  CS2R R58, SRZ ;  /* 0x00000000003a7805 */ /* 0x000fc4000001ff00 */
[----:B------:R-:W-:Y:S02]  /*3180*/  CS2R R42, SRZ ;  /* 0x00000000002a7805 */ /* 0x000fe4000001ff00 */
[----:B------:R-:W-:Y:S02]  /*3190*/  CS2R R44, SRZ ;  /* 0x00000000002c7805 */ /* 0x000fe4000001ff00 */
[----:B------:R-:W-:Y:S02]  /*31a0*/  CS2R R54, SRZ ;  /* 0x0000000000367805 */ /* 0x000fe4000001ff00 */
[----:B------:R-:W-:-:S03]  /*31b0*/  CS2R R60, SRZ ;  /* 0x00000000003c7805 */ /* 0x000fc6000001ff00 */
[----:B------:R-:W-:Y:S05]  /*31c0*/  @P5 BRA `(.L_x_662) ;  /* 0x00000000007c5947 */ /* 0x000fea0003800000 */
[----:B------:R-:W-:Y:S01]  /*31d0*/  IADD3 R86, P2, P6, R106, R27, R86 ;  /* 0x0000001b6a567210 */ /* 0x000fe20007e5e056 */
[----:B------:R-:W-:Y:S01]  /*31e0*/  ULDC.64 UR4, c[0x0][0x3e8] ;  /* 0x0000fa0000047ab9 */ /* 0x000fe20000000a00 */
[----:B------:R-:W-:Y:S01]  /*31f0*/  ULDC.64 UR6, c[0x0][0x400] ;  /* 0x0001000000067ab9 */ /* 0x000fe20000000a00 */
[----:B------:R-:W-:Y:S02]  /*3200*/  CS2R R58, SRZ ;  /* 0x00000000003a7805 */ /* 0x000fe4000001ff00 */
[----:B------:R-:W-:Y:S02]  /*3210*/  IADD3.X R37, R20, R29, R0, P2, P6 ;  /* 0x0000001d14257210 */ /* 0x000fe400017ec400 */
[----:B------:R-:W-:Y:S02]  /*3220*/  CS2R R60, SRZ ;  /* 0x00000000003c7805 */ /* 0x000fe4000001ff00 */
[----:B------:R-:W-:Y:S01]  /*3230*/  IADD3 R84, P2, P6, R100, R31, R84 ;  /* 0x0000001f64547210 */ /* 0x000fe20007e5e054 */
[----:B------:R-:W-:-:S03]  /*3240*/  ULDC.64 UR8, c[0x0][0x208] ;  /* 0x0000820000087ab9 */ /* 0x000fc60000000a00 */
[----:B------:R-:W-:Y:S02]  /*3250*/  IADD3.X R39, R25, R33, R114, P2, P6 ;  /* 0x0000002119277210 */ /* 0x000fe400017ec472 */
[----:B------:R-:W-:-:S04]  /*3260*/  LEA R36, P2, R86, UR4, 0x1 ;  /* 0x0000000456247c11 */ /* 0x000fc8000f8408ff */
[----:B------:R-:W-:Y:S02]  /*3270*/  LEA.HI.X R37, R86, UR5, R37, 0x1, P2 ;  /* 0x0000000556257c11 */ /* 0x000fe400090f0c25 */
[----:B------:R-:W-:-:S04]  /*3280*/  LEA R38, P2, R84, UR6, 0x1 ;  /* 0x0000000654267c11 */ /* 0x000fc8000f8408ff */
[----:B------:R-:W-:Y:S02]  /*3290*/  LEA.HI.X R39, R84, UR7, R39, 0x1, P2 ;  /* 0x0000000754277c11 */ /* 0x000fe400090f0c27 */
[----:B------:R-:W-:Y:S02]  /*32a0*/  ISETP.GE.AND P2, PT, R22, R115, PT ;  /* 0x000000731600720c */ /* 0x000fe40003f46270 */
[----:B------:R-:W-:Y:S02]  /*32b0*/  CS2R R52, SRZ ;  /* 0x0000000000347805 */ /* 0x000fe4000001ff00 */
[----:B------:R-:W-:-:S09]  /*32c0*/  CS2R R54, SRZ ;  /* 0x0000000000367805 */ /* 0x000fd2000001ff00 */
[----:B------:R0:W5:Y:S04]  /*32d0*/  @!P2 LDG.E.64 R58, desc[UR8][R36.64] ;  /* 0x00000008243aa981 */ /* 0x000168000c1e1b00 */
[----:B------:R0:W5:Y:S01]  /*32e0*/  @!P2 LDG.E.64 R60, desc[UR8][R38.64] ;  /* 0x00000008263ca981 */ /* 0x000162000c1e1b00 */
        /* <DEDUP_REMOVED lines=10> */
[----:B------:R-:W-:-:S13]  /*3390*/  ISETP.GE.AND P2, PT, R216, R115, PT ;  /* 0x00000073d800720c */ /* 0x000fda0003f46270 */
[----:B------:R0:W5:Y:S04]  /*33a0*/  @!P2 LDG.E.64 R40, desc[UR8][R36.64+0xc0] ;  /* 0x0000c0082428a981 */ /* 0x000168000c1e1b00 */
[----:B------:R0:W5:Y:S02]  /*33b0*/  @!P2 LDG.E.64 R42, desc[UR8][R38.64+0xc0] ;  /* 0x0000c008262aa981 */ /* 0x000164000c1e1b00 */
.L_x_662:
[----:B------:R-:W-:Y:S05]  /*33c0*/  BSYNC B1 ;  /* 0x0000000000017941 */ /* 0x000fea0003800000 */
.L_x_661:
[----:B-----5:R-:W-:Y:S01]  /*33d0*/  IMAD.MOV.U32 R0, RZ, RZ, R62 ;  /* 0x000000ffff007224 */ /* 0x020fe200078e003e */
[----:B0-----:R-:W-:Y:S01]  /*33e0*/  MOV R36, R63 ;  /* 0x0000003f00247202 */ /* 0x001fe20000000f00 */
[----:B------:R-:W-:Y:S01]  /*33f0*/  IMAD.MOV.U32 R37, RZ, RZ, R66 ;  /* 0x000000ffff257224 */ /* 0x000fe200078e0042 */
[----:B------:R-:W-:Y:S01]  /*3400*/  ISETP.NE.AND P2, PT, R220, 0x3, PT ;  /* 0x00000003dc00780c */ /* 0x000fe20003f45270 */
[----:B------:R-:W-:Y:S01]  /*3410*/  IMAD.MOV.U32 R38, RZ, RZ, R67 ;  /* 0x000000ffff267224 */ /* 0x000fe200078e0043 */
[----:B------:R-:W-:Y:S01]  /*3420*/  PRMT R135, R135, 0x5410, R0 ;  /* 0x0000541087877816 */ /* 0x000fe20000000000 */
[----:B------:R-:W-:Y:S01]  /*3430*/  IMAD.MOV.U32 R0, RZ, RZ, R70 ;  /* 0x000000ffff007224 */ /* 0x000fe200078e0046 */
[----:B------:R-:W-:Y:S01]  /*3440*/  PRMT R137, R137, 0x5410, R37 ;  /* 0x0000541089897816 */ /* 0x000fe20000000025 */
[----:B------:R-:W-:Y:S01]  /*3450*/  IMAD.MOV.U32 R37, RZ, RZ, R74 ;  /* 0x000000ffff257224 */ /* 0x000fe200078e004a */
[----:B------:R-:W-:Y:S01]  /*3460*/  PRMT R145, R38, 0x7610, R145 ;  /* 0x0000761026917816 */ /* 0x000fe20000000091 */
[----:B------:R-:W-:Y:S01]  /*3470*/  IMAD.MOV.U32 R38, RZ, RZ, R75 ;  /* 0x000000ffff267224 */ /* 0x000fe200078e004b */
[----:B------:R-:W-:-:S02]  /*3480*/  PRMT R136, R36, 0x7610, R136 ;  /* 0x0000761024887816 */ /* 0x000fc40000000088 */
[----:B------:R-:W-:Y:S02]  /*3490*/  MOV R36, R71 ;  /* 0x0000004700247202 */ /* 0x000fe40000000f00 */
[----:B------:R-:W-:Y:S01]  /*34a0*/  PRMT R148, R148, 0x5410, R0 ;  /* 0x0000541094947816 */ /* 0x000fe20000000000 */
[----:B------:R-:W-:Y:S01]  /*34b0*/  IMAD.MOV.U32 R0, RZ, RZ, R64 ;  /* 0x000000ffff007224 */ /* 0x000fe200078e0040 */
[----:B------:R-:W-:Y:S01]  /*34c0*/  PRMT R157, R37, 0x5410, R38 ;  /* 0x00005410259d7816 */ /* 0x000fe20000000026 */
[----:B------:R-:W-:Y:S01]  /*34d0*/  IMAD.MOV.U32 R38, RZ, RZ, R69 ;  /* 0x000000ffff267224 */ /* 0x000fe200078e0045 */
[----:B------:R-:W-:Y:S01]  /*34e0*/  PRMT R154, R36, 0x7610, R154 ;  /* 0x00007610249a7816 */ /* 0x000fe2000000009a */
[----:B------:R-:W-:Y:S01]  /*34f0*/  IMAD.MOV.U32 R37, RZ, RZ, R68 ;  /* 0x000000ffff257224 */ /* 0x000fe200078e0044 */
[----:B------:R-:W-:Y:S02]  /*3500*/  MOV R36, R65 ;  /* 0x0000004100247202 */ /* 0x000fe40000000f00 */
        /* <DEDUP_REMOVED lines=14> */
[----:B------:R-:W-:-:S04]  /*35f0*/  MOV R37, R41 ;  /* 0x0000002900257202 */ /* 0x000fc80000000f00 */
[----:B------:R-:W-:Y:S01]  /*3600*/  PRMT R84, R38, 0x5410, R37 ;  /* 0x0000541026547816 */ /* 0x000fe20000000025 */
[----:B------:R-:W-:Y:S01]  /*3610*/  IMAD.MOV.U32 R38, RZ, RZ, R52 ;  /* 0x000000ffff267224 */ /* 0x000fe200078e0034 */
[----:B------:R-:W-:Y:S01]  /*3620*/  PRMT R86, R36, 0x5410, R0 ;  /* 0x0000541024567816 */ /* 0x000fe20000000000 */
[----:B------:R-:W-:Y:S01]  /*3630*/  IMAD.MOV.U32 R36, RZ, RZ, R58 ;  /* 0x000000ffff247224 */ /* 0x000fe200078e003a */
[----:B------:R-:W-:Y:S01]  /*3640*/  MOV R37, R53 ;  /* 0x0000003500257202 */ /* 0x000fe20000000f00 */
[----:B------:R-:W-:-:S03]  /*3650*/  IMAD.MOV.U32 R0, RZ, RZ, R59 ;  /* 0x000000ffff007224 */ /* 0x000fc600078e003b */
        /* <DEDUP_REMOVED lines=12> */
[----:B------:R-:W-:Y:S01]  /*3720*/  IMAD.MOV.U32 R0, RZ, RZ, R61 ;  /* 0x000000ffff007224 */ /* 0x000fe200078e003d */
[----:B------:R-:W-:Y:S02]  /*3730*/  PRMT R155, R155, 0x5410, R38 ;  /* 0x000054109b9b7816 */ /* 0x000fe40000000026 */
[----:B------:R-:W-:Y:S02]  /*3740*/  PRMT R156, R37, 0x7610, R156 ;  /* 0x00007610259c7816 */ /* 0x000fe4000000009c */
[----:B------:R-:W-:Y:S01]  /*3750*/  PRMT R158, R36, 0x5410, R0 ;  /* 0x00005410249e7816 */ /* 0x000fe20000000000 */
[----:B------:R-:W-:Y:S06]  /*3760*/  @!P2 BRA `(.L_x_663) ;  /* 0x000000000004a947 */ /* 0x000fec0003800000 */
[----:B------:R-:W-:Y:S01]  /*3770*/  BPT.TRAP 0x1 ;  /* 0x000000040000795c */ /* 0x000fe20000300000 */
.L_x_663:
[----:B------:R-:W-:Y:S01]  /*3780*/  IMAD R0, R19, 0x8, R18 ;  /* 0x0000000813007824 */ /* 0x000fe200078e0212 */
[----:B------:R-:W-:Y:S01]  /*3790*/  SHF.L.U32 R114, R217, 0x1f, RZ ;  /* 0x0000001fd9727819 */ /* 0x000fe200000006ff */
[----:B------:R-:W-:Y:S03]  /*37a0*/  BSSY B1, `(.L_x_664) ;  /* 0x0000003000017945 */ /* 0x000fe60003800000 */
[----:B------:R-:W0:Y:S02]  /*37b0*/  SYNCS.PHASECHK.TRANS64.TRYWAIT P6, [R0+URZ+0x38890], R114 ;  /* 0x03889072000075a7 */ /* 0x000e2400080c017f */
[----:B0-----:R-:W-:Y:S05]  /*37c0*/  @!P6 BRA `(.L_x_665) ;  /* 0x0000024400b4e947 */ /* 0x001fea0003800000 */
.L_x_1048:
[----:B------:R-:W-:Y:S05]  /*37d0*/  BSYNC B1 ;  /* 0x0000000000017941 */ /* 0x000fea0003800000 */
.L_x_664:
[----:B------:R-:W-:Y:S04]  /*37e0*/  BSSY B1, `(.L_x_666) ;  /* 0x00000d0000017945 */ /* 0x000fe80003800000 */
[----:B------:R-:W-:Y:S05]  /*37f0*/  @P3 BRA `(.L_x_667) ;  /* 0x0000000c00383947 */ /* 0x000fea0003800000 */
[----:B------:R-:W-:Y:S01]  /*3800*/  ISETP.NE.AND P3, PT, R26, RZ, PT ;  /* 0x000000ff1a00720c */ /* 0x000fe20003f65270 */
[----:B------:R-:W-:-:S12]  /*3810*/  BSSY B2, `(.L_x_668) ;  /* 0x0000032000027945 */ /* 0x000fd80003800000 */
[----:B------:R-:W-:Y:S05]  /*3820*/  @!P3 BRA `(.L_x_669) ;  /* 0x0000000000c0b947 */ /* 0x000fea0003800000 */
[----:B------:R1:W2:Y:S01]  /*3830*/  LDS.128 R36, [R4+0x24400] ;  /* 0x0244000004247984 */ /* 0x0002a20000000c00 */
[----:B------:R-:W-:Y:S01]  /*3840*/  ISETP.GE.AND P3, PT, R22, R115, PT ;  /* 0x000000731600720c */ /* 0x000fe20003f66270 */
[----:B------:R-:W-:-:S12]  /*3850*/  BSSY B3, `(.L_x_670) ;  /* 0x000002b000037945 */ /* 0x000fd80003800000 */
[----:B-1----:R-:W-:Y:S05]  /*3860*/  @P3 BRA `(.L_x_671) ;  /* 0x0000000000a43947 */ /* 0x002fea0003800000 */
[--C-:B------:R-:W-:Y:S01]  /*3870*/  SHF.R.U64 R138, R122, 0x10, R123.reuse ;  /* 0x000000107a8a7819 */ /* 0x100fe2000000127b */
[--C-:B--2---:R-:W-:Y:S01]  /*3880*/  HADD2.F32 R150, -RZ, R39.reuse.H0_H0 ;  /* 0x20000027ff967230 */ /* 0x104fe20000004100 */
[----:B------:R-:W-:Y:S02]  /*3890*/  SHF.R.U32.HI R122, RZ, 0x10, R123 ;  /* 0x00000010ff7a7819 */ /* 0x000fe4000001167b */
[--C-:B------:R-:W-:Y:S01]  /*38a0*/  SHF.R.U32.HI R139, RZ, 0x10, R125.reuse ;  /* 0x00000010ff8b7819 */ /* 0x100fe2000001167d */
[----:B------:R-:W-:Y:S01]  /*38b0*/  HADD2.F32 R138, -RZ, R138.H0_H0 ;  /* 0x2000008aff8a7230 */ /* 0x000fe20000004100 */
[----:B------:R-:W-:Y:S01]  /*38c0*/  SHF.R.U64 R123, R124, 0x10, R125 ;  /* 0x000000107c7b7819 */ /* 0x000fe2000000127d */
[----:B------:R-:W-:Y:S02]  /*38d0*/  HADD2.F32 R124, -RZ, R39.H1_H1 ;  /* 0x30000027ff7c7230 */ /* 0x000fe40000004100 */
[----:B------:R-:W-:Y:S02]  /*38e0*/  HADD2.F32 R139, -RZ, R139.H0_H0 ;  /* 0x2000008bff8b7230 */ /* 0x000fe40000004100 */
[----:B------:R-:W-:-:S02]  /*38f0*/  HADD2.F32 R152, -RZ, R123.H0_H0 ;  /* 0x2000007bff987230 */ /* 0x000fc40000004100 */
[--C-:B------:R-:W-:Y:S02]  /*3900*/  HADD2.F32 R123, -RZ, R37.reuse.H1_H1 ;  /* 0x30000025ff7b7230 */ /* 0x100fe40000004100 */
[-C--:B------:R-:W-:Y:S01]  /*3910*/  FMUL.FTZ R39, R124, R139.reuse ;  /* 0x0000008b7c277220 */ /* 0x080fe20000410000 */
[----:B------:R-:W-:Y:S02]  /*3920*/  HADD2.F32 R37, -RZ, R37.H0_H0 ;  /* 0x20000025ff257230 */ /* 0x000fe40000004100 */
[C---:B------:R-:W-:Y:S01]  /*3930*/  FMUL.FTZ R139, R150.reuse, R139 ;  /* 0x0000008b968b7220 */ /* 0x040fe20000410000 */
[----:B------:R-:W-:Y:S02]  /*3940*/  HADD2.F32 R125, -RZ, R122.H0_H0 ;  /* 0x2000007aff7d7230 */ /* 0x000fe40000004100 */
[-C--:B------:R-:W-:Y:S01]  /*3950*/  FMUL.FTZ R122, R123, R152.reuse ;  /* 0x000000987b7a7220 */ /* 0x080fe20000410000 */
[C---:B------:R-:W-:Y:S02]  /*3960*/  FMUL.FTZ R152, R37.reuse, R152 ;  /* 0x0000009825987220 */ /* 0x040fe40000410000 */
[-C--:B------:R-:W-:Y:S01]  /*3970*/  FFMA.FTZ R39, R150, R125.reuse, -R39 ;  /* 0x0000007d96277223 */ /* 0x080fe20000010827 */
[----:B------:R-:W-:Y:S01]  /*3980*/  FFMA.FTZ R124, R124, R125, R139 ;  /* 0x0000007d7c7c7223 */ /* 0x000fe2000001008b */
[----:B------:R-:W-:Y:S01]  /*3990*/  FFMA.FTZ R37, R37, R138, -R122 ;  /* 0x0000008a25257223 */ /* 0x000fe2000001087a */
[----:B------:R-:W-:-:S02]  /*39a0*/  HADD2.F32 R125, -RZ, R151.H1_H1 ;  /* 0x30000097ff7d7230 */ /* 0x000fc40000004100 */
[----:B------:R-:W-:Y:S01]  /*39b0*/  FFMA.FTZ R122, R123, R138, R152 ;  /* 0x0000008a7b7a7223 */ /* 0x000fe20000010098 */
[--C-:B------:R-:W-:Y:S01]  /*39c0*/  HADD2.F32 R139, -RZ, R36.reuse.H1_H1 ;  /* 0x30000024ff8b7230 */ /* 0x100fe20000004100 */
[----:B------:R-:W-:Y:S01]  /*39d0*/  F2FP.F16.F32.PACK_AB R39, R124, R39 ;  /* 0x000000277c27723e */ /* 0x000fe200000000ff */
[----:B------:R-:W-:Y:S02]  /*39e0*/  HADD2.F32 R150, -RZ, R36.H0_H0 ;  /* 0x20000024ff967230 */ /* 0x000fe40000004100 */
[----:B------:R-:W-:Y:S01]  /*39f0*/  HADD2.F32 R123, -RZ, R153.H1_H1 ;  /* 0x30000099ff7b7230 */ /* 0x000fe20000004100 */
[----:B------:R-:W-:Y:S01]  /*3a00*/  F2FP.F16.F32.PACK_AB R37, R122, R37 ;  /* 0x000000257a25723e */ /* 0x000fe200000000ff */
[--C-:B------:R-:W-:Y:S02]  /*3a10*/  HADD2.F32 R36, -RZ, R38.reuse.H1_H1 ;  /* 0x30000026ff247230 */ /* 0x100fe40000004100 */
[----:B------:R-:W-:Y:S01]  /*3a20*/  FMUL.FTZ R152, R150, R125 ;  /* 0x0000007d96987220 */ /* 0x000fe20000410000 */
[----:B------:R-:W-:-:S02]  /*3a30*/  HADD2.F32 R38, -RZ, R38.H0_H0 ;  /* 0x20000026ff267230 */ /* 0x000fc40000004100 */
[----:B------:R-:W-:Y:S02]  /*3a40*/  HADD2.F32 R138, -RZ, R151.H0_H0 ;  /* 0x20000097ff8a7230 */ /* 0x000fe40000004100 */
[C---:B------:R-:W-:Y:S01]  /*3a50*/  FMUL.FTZ R151, R139.reuse, R125 ;  /* 0x0000007d8b977220 */ /* 0x040fe20000410000 */
[----:B------:R-:W-:Y:S02]  /*3a60*/  HADD2.F32 R153, -RZ, R153.H0_H0 ;  /* 0x20000099ff997230 */ /* 0x000fe40000004100 */
[-C--:B------:R-:W-:Y:S01]  /*3a70*/  FMUL.FTZ R125, R36, R123.reuse ;  /* 0x0000007b247d7220 */ /* 0x080fe20000410000 */
[----:B------:R-:W-:Y:S01]  /*3a80*/  FMUL.FTZ R123, R38, R123 ;  /* 0x0000007b267b7220 */ /* 0x000fe20000410000 */
[-C--:B------:R-:W-:Y:S01]  /*3a90*/  FFMA.FTZ R151, R150, R138.reuse, -R151 ;  /* 0x0000008a96977223 */ /* 0x080fe20000010897 */
[----:B------:R-:W-:Y:S01]  /*3aa0*/  FFMA.FTZ R152, R139, R138, R152 ;  /* 0x0000008a8b987223 */ /* 0x000fe20000010098 */
[-C--:B------:R-:W-:Y:S01]  /*3ab0*/  FFMA.FTZ R125, R38, R153.reuse, -R125 ;  /* 0x00000099267d7223 */ /* 0x080fe2000001087d */
[----:B------:R-:W-:-:S03]  /*3ac0*/  FFMA.FTZ R36, R36, R153, R123 ;  /* 0x0000009924247223 */ /* 0x000fc6000001007b */
[----:B------:R-:W-:Y:S02]  /*3ad0*/  F2FP.F16.F32.PACK_AB R152, R152, R151 ;  /* 0x000000979898723e */ /* 0x000fe400000000ff */
[----:B------:R-:W-:Y:S02]  /*3ae0*/  F2FP.F16.F32.PACK_AB R38, R36, R125 ;  /* 0x0000007d2426723e */ /* 0x000fe400000000ff */
[----:B------:R-:W-:-:S07]  /*3af0*/  MOV R36, R152 ;  /* 0x0000009800247202 */ /* 0x000fce0000000f00 */
.L_x_671:
[----:B------:R-:W-:Y:S05]  /*3b00*/  BSYNC B3 ;  /* 0x0000000000037941 */ /* 0x000fea0003800000 */
.L_x_670:
[----:B------:R-:W-:Y:S02]  /*3b10*/  ULDC.64 UR4, c[0x0][0x208] ;  /* 0x0000820000047ab9 */ /* 0x000fe40000000a00 */
[----:B--2---:R1:W-:Y:S03]  /*3b20*/  STG.E.128 desc[UR4][R56.64], R36 ;  /* 0x0000002438007986 */ /* 0x0043e6000c101d04 */
.L_x_669:
[----:B------:R-:W-:Y:S05]  /*3b30*/  BSYNC B2 ;  /* 0x0000000000027941 */ /* 0x000fea0003800000 */
.L_x_668:
[----:B------:R-:W-:Y:S01]  /*3b40*/  ISETP.NE.AND P3, PT, R10, RZ, PT ;  /* 0x000000ff0a00720c */ /* 0x000fe20003f65270 */
[----:B------:R-:W-:-:S12]  /*3b50*/  BSSY B2, `(.L_x_672) ;  /* 0x0000032000027945 */ /* 0x000fd80003800000 */
[----:B------:R-:W-:Y:S05]  /*3b60*/  @!P3 BRA `(.L_x_673) ;  /* 0x0000000000c0b947 */ /* 0x000fea0003800000 */
[----:B-1----:R1:W2:Y:S01]  /*3b70*/  LDS.128 R36, [R4+0x26c00] ;  /* 0x026c000004247984 */ /* 0x0022a20000000c00 */
[----:B------:R-:W-:Y:S01]  /*3b80*/  ISETP.GE.AND P3, PT, R215, R115, PT ;  /* 0x00000073d700720c */ /* 0x000fe20003f66270 */
[----:B------:R-:W-:-:S12]  /*3b90*/  BSSY B3, `(.L_x_674) ;  /* 0x000002b000037945 */ /* 0x000fd80003800000 */
[----:B-1----:R-:W-:Y:S05]  /*3ba0*/  @P3 BRA `(.L_x_675) ;  /* 0x0000000000a43947 */ /* 0x002fea0003800000 */
[----:B------:R-:W-:Y:S01]  /*3bb0*/  SHF.R.U64 R122, R90, 0x10, R91 ;  /* 0x000000105a7a7819 */ /* 0x000fe2000000125b */
[----:B--2---:R-:W-:Y:S01]  /*3bc0*/  HADD2.F32 R124, -RZ, R39.H0_H0 ;  /* 0x20000027ff7c7230 */ /* 0x004fe20000004100 */
[----:B------:R-:W-:Y:S01]  /*3bd0*/  SHF.R.U32.HI R123, RZ, 0x10, R117 ;  /* 0x00000010ff7b7819 */ /* 0x000fe20000011675 */
[----:B------:R-:W-:Y:S01]  /*3be0*/  HADD2.F32 R139, -RZ, R163.H1_H1 ;  /* 0x300000a3ff8b7230 */ /* 0x000fe20000004100 */
[----:B------:R-:W-:Y:S01]  /*3bf0*/  SHF.R.U32.HI R90, RZ, 0x10, R91 ;  /* 0x00000010ff5a7819 */ /* 0x000fe2000001165b */
[----:B------:R-:W-:Y:S01]  /*3c00*/  HADD2.F32 R122, -RZ, R122.H0_H0 ;  /* 0x2000007aff7a7230 */ /* 0x000fe20000004100 */
[----:B------:R-:W-:Y:S01]  /*3c10*/  SHF.R.U64 R91, R116, 0x10, R117 ;  /* 0x00000010745b7819 */ /* 0x000fe20000001275 */
[----:B------:R-:W-:Y:S02]  /*3c20*/  HADD2.F32 R123, -RZ, R123.H0_H0 ;  /* 0x2000007bff7b7230 */ /* 0x000fe40000004100 */
[----:B------:R-:W-:Y:S02]  /*3c30*/  HADD2.F32 R116, -RZ, R39.H1_H1 ;  /* 0x30000027ff747230 */ /* 0x000fe40000004100 */
[----:B------:R-:W-:-:S02]  /*3c40*/  HADD2.F32 R138, -RZ, R91.H0_H0 ;  /* 0x2000005bff8a7230 */ /* 0x000fc40000004100 */
[--C-:B------:R-:W-:Y:S02]  /*3c50*/  HADD2.F32 R91, -RZ, R37.reuse.H1_H1 ;  /* 0x30000025ff5b7230 */ /* 0x100fe40000004100 */
[-C--:B------:R-:W-:Y:S01]  /*3c60*/  FMUL.FTZ R39, R116, R123.reuse ;  /* 0x0000007b74277220 */ /* 0x080fe20000410000 */
[----:B------:R-:W-:Y:S02]  /*3c70*/  HADD2.F32 R37, -RZ, R37.H0_H0 ;  /* 0x20000025ff257230 */ /* 0x000fe40000004100 */
[C---:B------:R-:W-:Y:S01]  /*3c80*/  FMUL.FTZ R123, R124.reuse, R123 ;  /* 0x0000007b7c7b7220 */ /* 0x040fe20000410000 */
[----:B------:R-:W-:Y:S02]  /*3c90*/  HADD2.F32 R117, -RZ, R90.H0_H0 ;  /* 0x2000005aff757230 */ /* 0x000fe40000004100 */
[-C--:B------:R-:W-:Y:S01]  /*3ca0*/  FMUL.FTZ R90, R91, R138.reuse ;  /* 0x0000008a5b5a7220 */ /* 0x080fe20000410000 */
[----:B------:R-:W-:Y:S02]  /*3cb0*/  FMUL.FTZ R138, R37, R138 ;  /* 0x0000008a258a7220 */ /* 0x000fe40000410000 */
[-C--:B------:R-:W-:Y:S01]  /*3cc0*/  FFMA.FTZ R39, R124, R117.reuse, -R39 ;  /* 0x000000757c277223 */ /* 0x080fe20000010827 */
[----:B------:R-:W-:Y:S01]  /*3cd0*/  FFMA.FTZ R116, R116, R117, R123 ;  /* 0x0000007574747223 */ /* 0x000fe2000001007b */
[----:B------:R-:W-:-:S02]  /*3ce0*/  HADD2.F32 R117, -RZ, R165.H0_H0 ;  /* 0x200000a5ff757230 */ /* 0x000fc40000004100 */
[-C--:B------:R-:W-:Y:S01]  /*3cf0*/  FFMA.FTZ R37, R37, R122.reuse, -R90 ;  /* 0x0000007a25257223 */ /* 0x080fe2000001085a */
[--C-:B------:R-:W-:Y:S02]  /*3d00*/  HADD2.F32 R123, -RZ, R36.reuse.H1_H1 ;  /* 0x30000024ff7b7230 */ /* 0x100fe40000004100 */
[----:B------:R-:W-:Y:S01]  /*3d10*/  FFMA.FTZ R90, R91, R122, R138 ;  /* 0x0000007a5b5a7223 */ /* 0x000fe2000001008a */
[----:B------:R-:W-:Y:S01]  /*3d20*/  HADD2.F32 R124, -RZ, R36.H0_H0 ;  /* 0x20000024ff7c7230 */ /* 0x000fe20000004100 */
[----:B------:R-:W-:Y:S01]  /*3d30*/  F2FP.F16.F32.PACK_AB R39, R116, R39 ;  /* 0x000000277427723e */ /* 0x000fe200000000ff */
[----:B------:R-:W-:Y:S02]  /*3d40*/  HADD2.F32 R91, -RZ, R165.H1_H1 ;  /* 0x300000a5ff5b7230 */ /* 0x000fe40000004100 */
[-C--:B------:R-:W-:Y:S01]  /*3d50*/  FMUL.FTZ R125, R123, R117.reuse ;  /* 0x000000757b7d7220 */ /* 0x080fe20000410000 */
[--C-:B------:R-:W-:Y:S02]  /*3d60*/  HADD2.F32 R36, -RZ, R38.reuse.H1_H1 ;  /* 0x30000026ff247230 */ /* 0x100fe40000004100 */
[----:B------:R-:W-:Y:S01]  /*3d70*/  FMUL.FTZ R138, R124, R117 ;  /* 0x000000757c8a7220 */ /* 0x000fe20000410000 */
[----:B------:R-:W-:Y:S01]  /*3d80*/  HADD2.F32 R122, -RZ, R163.H0_H0 ;  /* 0x200000a3ff7a7230 */ /* 0x000fe20000004100 */
[----:B------:R-:W-:Y:S01]  /*3d90*/  F2FP.F16.F32.PACK_AB R37, R90, R37 ;  /* 0x000000255a25723e */ /* 0x000fe200000000ff */
[----:B------:R-:W-:-:S02]  /*3da0*/  HADD2.F32 R38, -RZ, R38.H0_H0 ;  /* 0x20000026ff267230 */ /* 0x000fc40000004100 */
[-C--:B------:R-:W-:Y:S01]  /*3db0*/  FMUL.FTZ R117, R36, R91.reuse ;  /* 0x0000005b24757220 */ /* 0x080fe20000410000 */
[-C--:B------:R-:W-:Y:S01]  /*3dc0*/  FFMA.FTZ R125, R124, R122.reuse, -R125 ;  /* 0x0000007a7c7d7223 */ /* 0x080fe2000001087d */
[----:B------:R-:W-:Y:S01]  /*3dd0*/  FFMA.FTZ R138, R123, R122, R138 ;  /* 0x0000007a7b8a7223 */ /* 0x000fe2000001008a */
[C---:B------:R-:W-:Y:S01]  /*3de0*/  FMUL.FTZ R91, R38.reuse, R91 ;  /* 0x0000005b265b7220 */ /* 0x040fe20000410000 */
[----:B------:R-:W-:-:S03]  /*3df0*/  FFMA.FTZ R117, R38, R139, -R117 ;  /* 0x0000008b26757223 */ /* 0x000fc60000010875 */
[----:B------:R-:W-:Y:S01]  /*3e00*/  FFMA.FTZ R36, R36, R139, R91 ;  /* 0x0000008b24247223 */ /* 0x000fe2000001005b */
[----:B------:R-:W-:-:S04]  /*3e10*/  F2FP.F16.F32.PACK_AB R138, R138, R125 ;  /* 0x0000007d8a8a723e */ /* 0x000fc800000000ff */
[----:B------:R-:W-:Y:S01]  /*3e20*/  F2FP.F16.F32.PACK_AB R38, R36, R117 ;  /* 0x000000752426723e */ /* 0x000fe200000000ff */
[----:B------:R-:W-:-:S07]  /*3e30*/  IMAD.MOV.U32 R36, RZ, RZ, R138 ;  /* 0x000000ffff247224 */ /* 0x000fce00078e008a */
.L_x_675:
[----:B------:R-:W-:Y:S05]  /*3e40*/  BSYNC B3 ;  /* 0x0000000000037941 */ /* 0x000fea0003800000 */
.L_x_674:
[----:B------:R-:W-:Y:S02]  /*3e50*/  ULDC.64 UR4, c[0x0][0x208] ;  /* 0x0000820000047ab9 */ /* 0x000fe40000000a00 */
[----:B--2---:R2:W-:Y:S03]  /*3e60*/  STG.E.128 desc[UR4][R56.64+0x80], R36 ;  /* 0x0000802438007986 */ /* 0x0045e6000c101d04 */
.L_x_673:
[----:B------:R-:W-:Y:S05]  /*3e70*/  BSYNC B2 ;  /* 0x0000000000027941 */ /* 0x000fea0003800000 */
.L_x_672:
[----:B------:R-:W-:Y:S01]  /*3e80*/  ISETP.NE.AND P3, PT, R9, RZ, PT ;  /* 0x000000ff0900720c */ /* 0x000fe20003f65270 */
[----:B------:R-:W-:-:S12]  /*3e90*/  BSSY B2, `(.L_x_676) ;  /* 0x0000032000027945 */ /* 0x000fd80003800000 */
[----:B------:R-:W-:Y:S05]  /*3ea0*/  @!P3 BRA `(.L_x_677) ;  /* 0x0000000000c0b947 */ /* 0x000fea0003800000 */
[----:B-12---:R1:W2:Y:S01]  /*3eb0*/  LDS.128 R36, [R4+0x29400] ;  /* 0x0294000004247984 */ /* 0x0062a20000000c00 */
        /* <DEDUP_REMOVED lines=30> */
[----:B------:R-:W-:Y:S02]  /*40a0*/  HADD2.F32 R36, -RZ, R38.H1_H1 ;  /* 0x30000026ff247230 */ /* 0x000fe40000004100 */
        /* <DEDUP_REMOVED lines=13> */
.L_x_679:
[----:B------:R-:W-:Y:S05]  /*4180*/  BSYNC B3 ;  /* 0x0000000000037941 */ /* 0x000fea0003800000 */
.L_x_678:
[----:B------:R-:W-:Y:S02]  /*4190*/  ULDC.64 UR4, c[0x0][0x208] ;  /* 0x0000820000047ab9 */ /* 0x000fe40000000a00 */
[----:B--2---:R3:W-:Y:S03]  /*41a0*/  STG.E.128 desc[UR4][R56.64+0x100], R36 ;  /* 0x0001002438007986 */ /* 0x0047e6000c101d04 */
.L_x_677:
[----:B------:R-:W-:Y:S05]  /*41b0*/  BSYNC B2 ;  /* 0x0000000000027941 */ /* 0x000fea0003800000 */
.L_x_676:
[----:B------:R-:W-:-:S13]  /*41c0*/  ISETP.NE.AND P3, PT, R8, RZ, PT ;  /* 0x000000ff0800720c */ /* 0x000fda0003f65270 */
[----:B------:R-:W-:Y:S05]  /*41d0*/  @!P3 BRA `(.L_x_667) ;  /* 0x0000000000c0b947 */ /* 0x000fea0003800000 */
[----:B-123--:R1:W2:Y:S01]  /*41e0*/  LDS.128 R36, [R4+0x2bc00] ;  /* 0x02bc000004247984 */ /* 0x00e2a20000000c00 */
[----:B------:R-:W-:Y:S01]  /*41f0*/  ISETP.GE.AND P3, PT, R216, R115, PT ;  /* 0x00000073d800720c */ /* 0x000fe20003f66270 */
[----:B------:R-:W-:-:S12]  /*4200*/  BSSY B2, `(.L_x_680) ;  /* 0x000002b000027945 */ /* 0x000fd80003800000 */
[----:B-1----:R-:W-:Y:S05]  /*4210*/  @P3 BRA `(.L_x_681) ;  /* 0x0000000000a43947 */ /* 0x002fea0003800000 */
[----:B------:R-:W-:Y:S01]  /*4220*/  SHF.R.U64 R82, R78, 0x10, R79 ;  /* 0x000000104e527819 */ /* 0x000fe2000000124f */
[----:B--2---:R-:W-:Y:S01]  /*4230*/  HADD2.F32 R88, -RZ, R39.H0_H0 ;  /* 0x20000027ff587230 */ /* 0x004fe20000004100 */
[----:B------:R-:W-:Y:S01]  /*4240*/  SHF.R.U32.HI R83, RZ, 0x10, R81 ;  /* 0x00000010ff537819 */ /* 0x000fe20000011651 */
[----:B------:R-:W-:Y:S01]  /*4250*/  HADD2.F32 R91, -RZ, R160.H0_H0 ;  /* 0x200000a0ff5b7230 */ /* 0x000fe20000004100 */
        /* <DEDUP_REMOVED lines=25> */
[----:B------:R-:W-:Y:S01]  /*43f0*/  HADD2.F32 R82, -RZ, R160.H1_H1 ;  /* 0x300000a0ff527230 */ /* 0x000fe20000004100 */
        /* <DEDUP_REMOVED lines=11> */
.L_x_681:
[----:B------:R-:W-:Y:S05]  /*44b0*/  BSYNC B2 ;  /* 0x0000000000027941 */ /* 0x000fea0003800000 */
.L_x_680:
[----:B------:R-:W-:Y:S02]  /*44c0*/  ULDC.64 UR4, c[0x0][0x208] ;  /* 0x0000820000047ab9 */ /* 0x000fe40000000a00 */
[----:B--2---:R4:W-:Y:S03]  /*44d0*/  STG.E.128 desc[UR4][R56.64+0x180], R36 ;  /* 0x0001802438007986 */ /* 0x0049e6000c101d04 */
.L_x_667:
[----:B------:R-:W-:Y:S05]  /*44e0*/  BSYNC B1 ;  /* 0x0000000000017941 */ /* 0x000fea0003800000 */
.L_x_666:
[----:B------:R-:W-:Y:S04]  /*44f0*/  BSSY B1, `(.L_x_682) ;  /* 0x00000d1000017945 */ /* 0x000fe80003800000 */
[----:B------:R-:W-:Y:S05]  /*4500*/  @P4 BRA `(.L_x_683) ;  /* 0x0000000c003c4947 */ /* 0x000fea0003800000 */
[----:B------:R-:W-:Y:S01]  /*4510*/  ISETP.NE.AND P3, PT, R26, RZ, PT ;  /* 0x000000ff1a00720c */ /* 0x000fe20003f65270 */
[----:B------:R-:W-:-:S12]  /*4520*/  BSSY B2, `(.L_x_684) ;  /* 0x0000032000027945 */ /* 0x000fd80003800000 */
[----:B------:R-:W-:Y:S05]  /*4530*/  @!P3 BRA `(.L_x_685) ;  /* 0x0000000000c0b947 */ /* 0x000fea0003800000 */
[----:B-1234-:R1:W2:Y:S01]  /*4540*/  LDS.128 R36, [R4+0x25400] ;  /* 0x0254000004247984 */ /* 0x01e2a20000000c00 */
[----:B------:R-:W-:Y:S01]  /*4550*/  ISETP.GE.AND P3, PT, R22, R115, PT ;  /* 0x000000731600720c */ /* 0x000fe20003f66270 */
[----:B------:R-:W-:-:S12]  /*4560*/  BSSY B3, `(.L_x_686) ;  /* 0x000002b000037945 */ /* 0x000fd80003800000 */
[----:B-1----:R-:W-:Y:S05]  /*4570*/  @P3 BRA `(.L_x_687) ;  /* 0x0000000000a43947 */ /* 0x002fea0003800000 */
[--C-:B------:R-:W-:Y:S02]  /*4580*/  SHF.R.U64 R76, R76, 0x10, R77.reuse ;  /* 0x000000104c4c7819 */ /* 0x100fe4000000124d */
[----:B------:R-:W-:Y:S01]  /*4590*/  SHF.R.U32.HI R78, RZ, 0x10, R77 ;  /* 0x00000010ff4e7819 */ /* 0x000fe2000001164d */
[----:B------:R-:W-:Y:S01]  /*45a0*/  HADD2.F32 R77, -RZ, R159.H0_H0 ;  /* 0x2000009fff4d7230 */ /* 0x000fe20000004100 */
[----:B--2---:R-:W-:Y:S01]  /*45b0*/  MOV R57, R39 ;  /* 0x0000002700397202 */ /* 0x004fe20000000f00 */
[----:B------:R-:W-:Y:S01]  /*45c0*/  HADD2.F32 R76, -RZ, R76.H0_H0 ;  /* 0x2000004cff4c7230 */ /* 0x000fe20000004100 */
[--C-:B------:R-:W-:Y:S01]  /*45d0*/  SHF.R.U64 R56, R74, 0x10, R75.reuse ;  /* 0x000000104a387819 */ /* 0x100fe2000000124b */
[--C-:B------:R-:W-:Y:S01]  /*45e0*/  HADD2.F32 R39, -RZ, R37.reuse.H1_H1 ;  /* 0x30000025ff277230 */ /* 0x100fe20000004100 */
[----:B------:R-:W-:Y:S01]  /*45f0*/  SHF.R.U32.HI R74, RZ, 0x10, R75 ;  /* 0x00000010ff4a7819 */ /* 0x000fe2000001164b */
[----:B------:R-:W-:Y:S02]  /*4600*/  HADD2.F32 R37, -RZ, R37.H0_H0 ;  /* 0x20000025ff257230 */ /* 0x000fe40000004100 */
[----:B------:R-:W-:-:S02]  /*4610*/  HADD2.F32 R78, -RZ, R78.H0_H0 ;  /* 0x2000004eff4e7230 */ /* 0x000fc40000004100 */
[-C--:B------:R-:W-:Y:S01]  /*4620*/  FMUL.FTZ R80, R39, R76.reuse ;  /* 0x0000004c27507220 */ /* 0x080fe20000410000 */
[--C-:B------:R-:W-:Y:S02]  /*4630*/  HADD2.F32 R75, -RZ, R57.reuse.H1_H1 ;  /* 0x30000039ff4b7230 */ /* 0x100fe40000004100 */
[----:B------:R-:W-:Y:S01]  /*4640*/  FMUL.FTZ R76, R37, R76 ;  /* 0x0000004c254c7220 */ /* 0x000fe20000410000 */
[----:B------:R-:W-:Y:S02]  /*4650*/  HADD2.F32 R57, -RZ, R57.H0_H0 ;  /* 0x20000039ff397230 */ /* 0x000fe40000004100 */
[----:B------:R-:W-:Y:S02]  /*4660*/  HADD2.F32 R56, -RZ, R56.H0_H0 ;  /* 0x20000038ff387230 */ /* 0x000fe40000004100 */
[-C--:B------:R-:W-:Y:S01]  /*4670*/  FMUL.FTZ R82, R75, R78.reuse ;  /* 0x0000004e4b527220 */ /* 0x080fe20000410000 */
[----:B------:R-:W-:Y:S02]  /*4680*/  HADD2.F32 R74, -RZ, R74.H0_H0 ;  /* 0x2000004aff4a7230 */ /* 0x000fe40000004100 */
[----:B------:R-:W-:Y:S01]  /*4690*/  FMUL.FTZ R78, R57, R78 ;  /* 0x0000004e394e7220 */ /* 0x000fe20000410000 */
[----:B------:R-:W-:-:S02]  /*46a0*/  HADD2.F32 R159, -RZ, R159.H1_H1 ;  /* 0x3000009fff9f7230 */ /* 0x000fc40000004100 */
[-C--:B------:R-:W-:Y:S01]  /*46b0*/  FFMA.FTZ R37, R37, R56.reuse, -R80 ;  /* 0x0000003825257223 */ /* 0x080fe20000010850 */
[----:B------:R-:W-:Y:S01]  /*46c0*/  FFMA.FTZ R56, R39, R56, R76 ;  /* 0x0000003827387223 */ /* 0x000fe2000001004c */
[-C--:B------:R-:W-:Y:S01]  /*46d0*/  FFMA.FTZ R39, R57, R74.reuse, -R82 ;  /* 0x0000004a39277223 */ /* 0x080fe20000010852 */
[----:B------:R-:W-:Y:S01]  /*46e0*/  FFMA.FTZ R74, R75, R74, R78 ;  /* 0x0000004a4b4a7223 */ /* 0x000fe2000001004e */
[--C-:B------:R-:W-:Y:S02]  /*46f0*/  HADD2.F32 R57, -RZ, R36.reuse.H1_H1 ;  /* 0x30000024ff397230 */ /* 0x100fe40000004100 */
[----:B------:R-:W-:Y:S01]  /*4700*/  HADD2.F32 R36, -RZ, R36.H0_H0 ;  /* 0x20000024ff247230 */ /* 0x000fe20000004100 */
[----:B------:R-:W-:Y:S01]  /*4710*/  F2FP.F16.F32.PACK_AB R37, R56, R37 ;  /* 0x000000253825723e */ /* 0x000fe200000000ff */
[--C-:B------:R-:W-:Y:S02]  /*4720*/  HADD2.F32 R75, -RZ, R38.reuse.H1_H1 ;  /* 0x30000026ff4b7230 */ /* 0x100fe40000004100 */
[----:B------:R-:W-:Y:S01]  /*4730*/  FMUL.FTZ R79, R57, R77 ;  /* 0x0000004d394f7220 */ /* 0x000fe20000410000 */
[----:B------:R-:W-:-:S02]  /*4740*/  HADD2.F32 R38, -RZ, R38.H0_H0 ;  /* 0x20000026ff267230 */ /* 0x000fc40000004100 */
[----:B------:R-:W-:Y:S01]  /*4750*/  FMUL.FTZ R78, R36, R77 ;  /* 0x0000004d244e7220 */ /* 0x000fe20000410000 */
[--C-:B------:R-:W-:Y:S02]  /*4760*/  HADD2.F32 R76, -RZ, R157.reuse.H0_H0 ;  /* 0x2000009dff4c7230 */ /* 0x100fe40000004100 */
[-C--:B------:R-:W-:Y:S01]  /*4770*/  FMUL.FTZ R77, R75, R159.reuse ;  /* 0x0000009f4b4d7220 */ /* 0x080fe20000410000 */
[----:B------:R-:W-:Y:S02]  /*4780*/  HADD2.F32 R157, -RZ, R157.H1_H1 ;  /* 0x3000009dff9d7230 */ /* 0x000fe40000004100 */
[----:B------:R-:W-:Y:S01]  /*4790*/  FMUL.FTZ R80, R38, R159 ;  /* 0x0000009f26507220 */ /* 0x000fe20000410000 */
[----:B------:R-:W-:Y:S01]  /*47a0*/  F2FP.F16.F32.PACK_AB R39, R74, R39 ;  /* 0x000000274a27723e */ /* 0x000fe200000000ff */
[-C--:B------:R-:W-:Y:S01]  /*47b0*/  FFMA.FTZ R79, R36, R76.reuse, -R79 ;  /* 0x0000004c244f7223 */ /* 0x080fe2000001084f */
[----:B------:R-:W-:Y:S01]  /*47c0*/  FFMA.FTZ R78, R57, R76, R78 ;  /* 0x0000004c394e7223 */ /* 0x000fe2000001004e */
[-C--:B------:R-:W-:Y:S01]  /*47d0*/  FFMA.FTZ R77, R38, R157.reuse, -R77 ;  /* 0x0000009d264d7223 */ /* 0x080fe2000001084d */
[----:B------:R-:W-:-:S03]  /*47e0*/  FFMA.FTZ R80, R75, R157, R80 ;  /* 0x0000009d4b507223 */ /* 0x000fc60000010050 */
[----:B------:R-:W-:Y:S02]  /*47f0*/  F2FP.F16.F32.PACK_AB R36, R78, R79 ;  /* 0x0000004f4e24723e */ /* 0x000fe400000000ff */
[----:B------:R-:W-:-:S07]  /*4800*/  F2FP.F16.F32.PACK_AB R38, R80, R77 ;  /* 0x0000004d5026723e */ /* 0x000fce00000000ff */
.L_x_687:
[----:B------:R-:W-:Y:S05]  /*4810*/  BSYNC B3 ;  /* 0x0000000000037941 */ /* 0x000fea0003800000 */
.L_x_686:
[----:B------:R-:W-:Y:S02]  /*4820*/  ULDC.64 UR4, c[0x0][0x208] ;  /* 0x0000820000047ab9 */ /* 0x000fe40000000a00 */
[----:B--2---:R1:W-:Y:S03]  /*4830*/  STG.E.128 desc[UR4][R50.64], R36 ;  /* 0x0000002432007986 */ /* 0x0043e6000c101d04 */
.L_x_685:
[----:B------:R-:W-:Y:S05]  /*4840*/  BSYNC B2 ;  /* 0x0000000000027941 */ /* 0x000fea0003800000 */
.L_x_684:
[----:B------:R-:W-:Y:S01]  /*4850*/  ISETP.NE.AND P3, PT, R10, RZ, PT ;  /* 0x000000ff0a00720c */ /* 0x000fe20003f65270 */
[----:B------:R-:W-:-:S12]  /*4860*/  BSSY B2, `(.L_x_688) ;  /* 0x0000033000027945 */ /* 0x000fd80003800000 */
[----:B------:R-:W-:Y:S05]  /*4870*/  @!P3 BRA `(.L_x_689) ;  /* 0x0000000000c4b947 */ /* 0x000fea0003800000 */
[----:B-1234-:R1:W2:Y:S01]  /*4880*/  LDS.128 R36, [R4+0x27c00] ;  /* 0x027c000004247984 */ /* 0x01e2a20000000c00 */
[----:B------:R-:W-:Y:S01]  /*4890*/  ISETP.GE.AND P3, PT, R215, R115, PT ;  /* 0x00000073d700720c */ /* 0x000fe20003f66270 */
[----:B------:R-:W-:-:S12]  /*48a0*/  BSSY B3, `(.L_x_690) ;  /* 0x000002c000037945 */ /* 0x000fd80003800000 */
[----:B-1----:R-:W-:Y:S05]  /*48b0*/  @P3 BRA `(.L_x_691) ;  /* 0x0000000000a83947 */ /* 0x002fea0003800000 */
[----:B------:R-:W-:Y:S01]  /*48c0*/  SHF.R.U32.HI R74, RZ, 0x10, R73 ;  /* 0x00000010ff4a7819 */ /* 0x000fe20000011649 */
[----:B--2---:R-:W-:Y:S01]  /*48d0*/  IMAD.MOV.U32 R57, RZ, RZ, R39 ;  /* 0x000000ffff397224 */ /* 0x004fe200078e0027 */
[--C-:B------:R-:W-:Y:S01]  /*48e0*/  SHF.R.U64 R70, R70, 0x10, R71.reuse ;  /* 0x0000001046467819 */ /* 0x100fe20000001247 */
[----:B------:R-:W-:Y:S01]  /*48f0*/  IMAD.MOV.U32 R56, RZ, RZ, R36 ;  /* 0x000000ffff387224 */ /* 0x000fe200078e0024 */
[----:B------:R-:W-:Y:S01]  /*4900*/  SHF.R.U32.HI R75, RZ, 0x10, R71 ;  /* 0x00000010ff4b7819 */ /* 0x000fe20000011647 */
[--C-:B------:R-:W-:Y:S01]  /*4910*/  HADD2.F32 R39, -RZ, R37.reuse.H1_H1 ;  /* 0x30000025ff277230 */ /* 0x100fe20000004100 */
[----:B------:R-:W-:Y:S01]  /*4920*/  SHF.R.U64 R71, R72, 0x10, R73 ;  /* 0x0000001048477819 */ /* 0x000fe20000001249 */
[----:B------:R-:W-:Y:S02]  /*4930*/  HADD2.F32 R36, -RZ, R37.H0_H0 ;  /* 0x20000025ff247230 */ /* 0x000fe40000004100 */
[----:B------:R-:W-:Y:S02]  /*4940*/  HADD2.F32 R74, -RZ, R74.H0_H0 ;  /* 0x2000004aff4a7230 */ /* 0x000fe40000004100 */
[----:B------:R-:W-:-:S02]  /*4950*/  HADD2.F32 R37, -RZ, R57.H1_H1 ;  /* 0x30000039ff257230 */ /* 0x000fc40000004100 */
[----:B------:R-:W-:Y:S02]  /*4960*/  HADD2.F32 R57, -RZ, R57.H0_H0 ;  /* 0x20000039ff397230 */ /* 0x000fe40000004100 */
[----:B------:R-:W-:Y:S02]  /*4970*/  HADD2.F32 R71, -RZ, R71.H0_H0 ;  /* 0x20000047ff477230 */ /* 0x000fe40000004100 */
[-C--:B------:R-:W-:Y:S01]  /*4980*/  FMUL.FTZ R78, R37, R74.reuse ;  /* 0x0000004a254e7220 */ /* 0x080fe20000410000 */
[----:B------:R-:W-:Y:S02]  /*4990*/  HADD2.F32 R72, -RZ, R75.H0_H0 ;  /* 0x2000004bff487230 */ /* 0x000fe40000004100 */
[----:B------:R-:W-:Y:S01]  /*49a0*/  FMUL.FTZ R74, R57, R74 ;  /* 0x0000004a394a7220 */ /* 0x000fe20000410000 */
[----:B------:R-:W-:Y:S02]  /*49b0*/  HADD2.F32 R70, -RZ, R70.H0_H0 ;  /* 0x20000046ff467230 */ /* 0x000fe40000004100 */
[-C--:B------:R-:W-:Y:S01]  /*49c0*/  FMUL.FTZ R76, R36, R71.reuse ;  /* 0x00000047244c7220 */ /* 0x080fe20000410000 */
[----:B------:R-:W-:Y:S01]  /*49d0*/  FMUL.FTZ R73, R39, R71 ;  /* 0x0000004727497220 */ /* 0x000fe20000410000 */
[----:B------:R-:W-:Y:S01]  /*49e0*/  FFMA.FTZ R77, R37, R72, R74 ;  /* 0x00000048254d7223 */ /* 0x000fe2000001004a */
[----:B------:R-:W-:-:S02]  /*49f0*/  HADD2.F32 R37, -RZ, R56.H1_H1 ;  /* 0x30000038ff257230 */ /* 0x000fc40000004100 */
[----:B------:R-:W-:Y:S01]  /*4a00*/  FFMA.FTZ R75, R39, R70, R76 ;  /* 0x00000046274b7223 */ /* 0x000fe2000001004c */
[----:B------:R-:W-:Y:S01]  /*4a10*/  FFMA.FTZ R78, R57, R72, -R78 ;  /* 0x00000048394e7223 */ /* 0x000fe2000001084e */
[----:B------:R-:W-:Y:S02]  /*4a20*/  HADD2.F32 R71, -RZ, R155.H0_H0 ;  /* 0x2000009bff477230 */ /* 0x000fe40000004100 */
[----:B------:R-:W-:Y:S01]  /*4a30*/  FFMA.FTZ R36, R36, R70, -R73 ;  /* 0x0000004624247223 */ /* 0x000fe20000010849 */
[----:B------:R-:W-:Y:S02]  /*4a40*/  HADD2.F32 R56, -RZ, R56.H0_H0 ;  /* 0x20000038ff387230 */ /* 0x000fe40000004100 */
[----:B------:R-:W-:Y:S02]  /*4a50*/  HADD2.F32 R72, -RZ, R156.H1_H1 ;  /* 0x3000009cff487230 */ /* 0x000fe40000004100 */
[----:B------:R-:W-:Y:S01]  /*4a60*/  FMUL.FTZ R73, R37, R71 ;  /* 0x0000004725497220 */ /* 0x000fe20000410000 */
[----:B------:R-:W-:-:S02]  /*4a70*/  HADD2.F32 R39, -RZ, R38.H1_H1 ;  /* 0x30000026ff277230 */ /* 0x000fc40000004100 */
[----:B------:R-:W-:Y:S01]  /*4a80*/  FMUL.FTZ R74, R56, R71 ;  /* 0x00000047384a7220 */ /* 0x000fe20000410000 */
[----:B------:R-:W-:Y:S02]  /*4a90*/  HADD2.F32 R38, -RZ, R38.H0_H0 ;  /* 0x20000026ff267230 */ /* 0x000fe40000004100 */
[----:B------:R-:W-:Y:S02]  /*4aa0*/  HADD2.F32 R57, -RZ, R148.H1_H1 ;  /* 0x30000094ff397230 */ /* 0x000fe40000004100 */
[-C--:B------:R-:W-:Y:S01]  /*4ab0*/  FMUL.FTZ R71, R39, R72.reuse ;  /* 0x0000004827477220 */ /* 0x080fe20000410000 */
[----:B------:R-:W-:Y:S02]  /*4ac0*/  HADD2.F32 R70, -RZ, R154.H0_H0 ;  /* 0x2000009aff467230 */ /* 0x000fe40000004100 */
[----:B------:R-:W-:Y:S01]  /*4ad0*/  FMUL.FTZ R72, R38, R72 ;  /* 0x0000004826487220 */ /* 0x000fe20000410000 */
[-C--:B------:R-:W-:Y:S01]  /*4ae0*/  FFMA.FTZ R73, R56, R57.reuse, -R73 ;  /* 0x0000003938497223 */ /* 0x080fe20000010849 */
[----:B------:R-:W-:Y:S01]  /*4af0*/  FFMA.FTZ R74, R37, R57, R74 ;  /* 0x00000039254a7223 */ /* 0x000fe2000001004a */
[-C--:B------:R-:W-:Y:S01]  /*4b00*/  FFMA.FTZ R71, R38, R70.reuse, -R71 ;  /* 0x0000004626477223 */ /* 0x080fe20000010847 */
[----:B------:R-:W-:Y:S01]  /*4b10*/  FFMA.FTZ R72, R39, R70, R72 ;  /* 0x0000004627487223 */ /* 0x000fe20000010048 */
[----:B------:R-:W-:-:S02]  /*4b20*/  F2FP.F16.F32.PACK_AB R37, R75, R36 ;  /* 0x000000244b25723e */ /* 0x000fc400000000ff */
[----:B------:R-:W-:Y:S02]  /*4b30*/  F2FP.F16.F32.PACK_AB R39, R77, R78 ;  /* 0x0000004e4d27723e */ /* 0x000fe400000000ff */
[----:B------:R-:W-:Y:S02]  /*4b40*/  F2FP.F16.F32.PACK_AB R36, R74, R73 ;  /* 0x000000494a24723e */ /* 0x000fe400000000ff */
[----:B------:R-:W-:-:S07]  /*4b50*/  F2FP.F16.F32.PACK_AB R38, R72, R71 ;  /* 0x000000474826723e */ /* 0x000fce00000000ff */
.L_x_691:
[----:B------:R-:W-:Y:S05]  /*4b60*/  BSYNC B3 ;  /* 0x0000000000037941 */ /* 0x000fea0003800000 */
.L_x_690:
[----:B------:R-:W-:Y:S02]  /*4b70*/  ULDC.64 UR4, c[0x0][0x208] ;  /* 0x0000820000047ab9 */ /* 0x000fe40000000a00 */
[----:B--2---:R1:W-:Y:S03]  /*4b80*/  STG.E.128 desc[UR4][R50.64+0x80], R36 ;  /* 0x0000802432007986 */ /* 0x0043e6000c101d04 */
.L_x_689:
[----:B------:R-:W-:Y:S05]  /*4b90*/  BSYNC B2 ;  /* 0x0000000000027941 */ /* 0x000fea0003800000 */
.L_x_688:
[----:B------:R-:W-:Y:S01]  /*4ba0*/  ISETP.NE.AND P3, PT, R9, RZ, PT ;  /* 0x000000ff0900720c */ /* 0x000fe20003f65270 */
[----:B------:R-:W-:-:S12]  /*4bb0*/  BSSY B2, `(.L_x_692) ;  /* 0x0000032000027945 */ /* 0x000fd80003800000 */
[----:B------:R-:W-:Y:S05]  /*4bc0*/  @!P3 BRA `(.L_x_693) ;  /* 0x0000000000c0b947 */ /* 0x000fea0003800000 */
[----:B-1234-:R1:W2:Y:S01]  /*4bd0*/  LDS.128 R36, [R4+0x2a400] ;  /* 0x02a4000004247984 */ /* 0x01e2a20000000c00 */
[----:B------:R-:W-:Y:S01]  /*4be0*/  ISETP.GE.AND P3, PT, R214, R115, PT ;  /* 0x00000073d600720c */ /* 0x000fe20003f66270 */
[----:B------:R-:W-:-:S12]  /*4bf0*/  BSSY B3, `(.L_x_694) ;  /* 0x000002b000037945 */ /* 0x000fd80003800000 */
[----:B-1----:R-:W-:Y:S05]  /*4c00*/  @P3 BRA `(.L_x_695) ;  /* 0x0000000000a43947 */ /* 0x002fea0003800000 */
[--C-:B------:R-:W-:Y:S01]  /*4c10*/  SHF.R.U64 R66, R66, 0x10, R67.reuse ;  /* 0x0000001042427819 */ /* 0x100fe20000001243 */
[----:B--2---:R-:W-:Y:S01]  /*4c20*/  IMAD.MOV.U32 R56, RZ, RZ, R38 ;  /* 0x000000ffff387224 */ /* 0x004fe200078e0026 */
[----:B------:R-:W-:Y:S01]  /*4c30*/  SHF.R.U32.HI R71, RZ, 0x10, R67 ;  /* 0x00000010ff477819 */ /* 0x000fe20000011643 */
[----:B------:R-:W-:Y:S01]  /*4c40*/  HADD2.F32 R38, -RZ, R37.H1_H1 ;  /* 0x30000025ff267230 */ /* 0x000fe20000004100 */
[--C-:B------:R-:W-:Y:S01]  /*4c50*/  SHF.R.U64 R67, R68, 0x10, R69.reuse ;  /* 0x0000001044437819 */ /* 0x100fe20000001245 */
[--C-:B------:R-:W-:Y:S01]  /*4c60*/  HADD2.F32 R57, -RZ, R39.reuse.H1_H1 ;  /* 0x30000027ff397230 */ /* 0x100fe20000004100 */
[----:B------:R-:W-:Y:S01]  /*4c70*/  SHF.R.U32.HI R70, RZ, 0x10, R69 ;  /* 0x00000010ff467819 */ /* 0x000fe20000011645 */
[----:B------:R-:W-:Y:S02]  /*4c80*/  HADD2.F32 R39, -RZ, R39.H0_H0 ;  /* 0x20000027ff277230 */ /* 0x000fe40000004100 */
[----:B------:R-:W-:Y:S02]  /*4c90*/  HADD2.F32 R67, -RZ, R67.H0_H0 ;  /* 0x20000043ff437230 */ /* 0x000fe40000004100 */
[----:B------:R-:W-:-:S02]  /*4ca0*/  HADD2.F32 R70, -RZ, R70.H0_H0 ;  /* 0x20000046ff467230 */ /* 0x000fc40000004100 */
[----:B------:R-:W-:Y:S02]  /*4cb0*/  HADD2.F32 R37, -RZ, R37.H0_H0 ;  /* 0x20000025ff257230 */ /* 0x000fe40000004100 */
[-C--:B------:R-:W-:Y:S01]  /*4cc0*/  FMUL.FTZ R72, R38, R67.reuse ;  /* 0x0000004326487220 */ /* 0x080fe20000410000 */
[----:B------:R-:W-:Y:S02]  /*4cd0*/  HADD2.F32 R66, -RZ, R66.H0_H0 ;  /* 0x20000042ff427230 */ /* 0x000fe40000004100 */
[-C--:B------:R-:W-:Y:S01]  /*4ce0*/  FMUL.FTZ R74, R57, R70.reuse ;  /* 0x00000046394a7220 */ /* 0x080fe20000410000 */
[----:B------:R-:W-:Y:S02]  /*4cf0*/  HADD2.F32 R68, -RZ, R71.H0_H0 ;  /* 0x20000047ff447230 */ /* 0x000fe40000004100 */
[----:B------:R-:W-:Y:S01]  /*4d00*/  FMUL.FTZ R70, R39, R70 ;  /* 0x0000004627467220 */ /* 0x000fe20000410000 */
[C---:B------:R-:W-:Y:S01]  /*4d10*/  FMUL.FTZ R67, R37.reuse, R67 ;  /* 0x0000004325437220 */ /* 0x040fe20000410000 */
[----:B------:R-:W-:Y:S01]  /*4d20*/  FFMA.FTZ R72, R37, R66, -R72 ;  /* 0x0000004225487223 */ /* 0x000fe20000010848 */
[----:B------:R-:W-:-:S02]  /*4d30*/  HADD2.F32 R37, -RZ, R36.H1_H1 ;  /* 0x30000024ff257230 */ /* 0x000fc40000004100 */
[----:B------:R-:W-:Y:S01]  /*4d40*/  FFMA.FTZ R73, R57, R68, R70 ;  /* 0x0000004439497223 */ /* 0x000fe20000010046 */
[----:B------:R-:W-:Y:S01]  /*4d50*/  FFMA.FTZ R71, R38, R66, R67 ;  /* 0x0000004226477223 */ /* 0x000fe20000010043 */
[----:B------:R-:W-:Y:S02]  /*4d60*/  HADD2.F32 R57, -RZ, R145.H1_H1 ;  /* 0x30000091ff397230 */ /* 0x000fe40000004100 */
[----:B------:R-:W-:Y:S01]  /*4d70*/  FFMA.FTZ R74, R39, R68, -R74 ;  /* 0x00000044274a7223 */ /* 0x000fe2000001084a */
[----:B------:R-:W-:Y:S02]  /*4d80*/  HADD2.F32 R36, -RZ, R36.H0_H0 ;  /* 0x20000024ff247230 */ /* 0x000fe40000004100 */
[----:B------:R-:W-:Y:S02]  /*4d90*/  HADD2.F32 R67, -RZ, R148.H0_H0 ;  /* 0x20000094ff437230 */ /* 0x000fe40000004100 */
        /* <DEDUP_REMOVED lines=16> */
.L_x_695:
[----:B------:R-:W-:Y:S05]  /*4ea0*/  BSYNC B3 ;  /* 0x0000000000037941 */ /* 0x000fea0003800000 */
.L_x_694:
[----:B------:R-:W-:Y:S02]  /*4eb0*/  ULDC.64 UR4, c[0x0][0x208] ;  /* 0x0000820000047ab9 */ /* 0x000fe40000000a00 */
[----:B--2---:R1:W-:Y:S03]  /*4ec0*/  STG.E.128 desc[UR4][R50.64+0x100], R36 ;  /* 0x0001002432007986 */ /* 0x0043e6000c101d04 */
.L_x_693:
[----:B------:R-:W-:Y:S05]  /*4ed0*/  BSYNC B2 ;  /* 0x0000000000027941 */ /* 0x000fea0003800000 */
.L_x_692:
[----:B------:R-:W-:-:S13]  /*4ee0*/  ISETP.NE.AND P3, PT, R8, RZ, PT ;  /* 0x000000ff0800720c */ /* 0x000fda0003f65270 */
[----:B------:R-:W-:Y:S05]  /*4ef0*/  @!P3 BRA `(.L_x_683) ;  /* 0x0000000000c0b947 */ /* 0x000fea0003800000 */
[----:B-1234-:R1:W2:Y:S01]  /*4f00*/  LDS.128 R36, [R4+0x2cc00] ;  /* 0x02cc000004247984 */ /* 0x01e2a20000000c00 */
[----:B------:R-:W-:Y:S01]  /*4f10*/  ISETP.GE.AND P3, PT, R216, R115, PT ;  /* 0x00000073d800720c */ /* 0x000fe20003f66270 */
[----:B------:R-:W-:-:S12]  /*4f20*/  BSSY B2, `(.L_x_696) ;  /* 0x000002b000027945 */ /* 0x000fd80003800000 */
[----:B-1----:R-:W-:Y:S05]  /*4f30*/  @P3 BRA `(.L_x_697) ;  /* 0x0000000000a43947 */ /* 0x002fea0003800000 */
[--C-:B------:R-:W-:Y:S01]  /*4f40*/  SHF.R.U64 R62, R62, 0x10, R63.reuse ;  /* 0x000000103e3e7819 */ /* 0x100fe2000000123f */
[--C-:B--2---:R-:W-:Y:S01]  /*4f50*/  HADD2.F32 R57, -RZ, R39.reuse.H1_H1 ;  /* 0x30000027ff397230 */ /* 0x104fe20000004100 */
[----:B------:R-:W-:Y:S01]  /*4f60*/  SHF.R.U32.HI R67, RZ, 0x10, R63 ;  /* 0x00000010ff437819 */ /* 0x000fe2000001163f */
[----:B------:R-:W-:Y:S01]  /*4f70*/  HADD2.F32 R39, -RZ, R39.H0_H0 ;  /* 0x20000027ff277230 */ /* 0x000fe20000004100 */
[--C-:B------:R-:W-:Y:S01]  /*4f80*/  SHF.R.U64 R63, R64, 0x10, R65.reuse ;  /* 0x00000010403f7819 */ /* 0x100fe20000001241 */
[----:B------:R-:W-:Y:S01]  /*4f90*/  HADD2.F32 R62, -RZ, R62.H0_H0 ;  /* 0x2000003eff3e7230 */ /* 0x000fe20000004100 */
[----:B------:R-:W-:Y:S01]  /*4fa0*/  MOV R56, R38 ;  /* 0x0000002600387202 */ /* 0x000fe20000000f00 */
[----:B------:R-:W-:Y:S01]  /*4fb0*/  HADD2.F32 R38, -RZ, R37.H1_H1 ;  /* 0x30000025ff267230 */ /* 0x000fe20000004100 */
[----:B------:R-:W-:Y:S01]  /*4fc0*/  SHF.R.U32.HI R66, RZ, 0x10, R65 ;  /* 0x00000010ff427819 */ /* 0x000fe20000011641 */
[----:B------:R-:W-:Y:S02]  /*4fd0*/  HADD2.F32 R63, -RZ, R63.H0_H0 ;  /* 0x2000003fff3f7230 */ /* 0x000fe40000004100 */
[----:B------:R-:W-:-:S02]  /*4fe0*/  HADD2.F32 R37, -RZ, R37.H0_H0 ;  /* 0x20000025ff257230 */ /* 0x000fc40000004100 */
[----:B------:R-:W-:Y:S02]  /*4ff0*/  HADD2.F32 R66, -RZ, R66.H0_H0 ;  /* 0x20000042ff427230 */ /* 0x000fe40000004100 */
[CC--:B------:R-:W-:Y:S01]  /*5000*/  FMUL.FTZ R68, R38.reuse, R63.reuse ;  /* 0x0000003f26447220 */ /* 0x0c0fe20000410000 */
[----:B------:R-:W-:Y:S02]  /*5010*/  HADD2.F32 R64, -RZ, R67.H0_H0 ;  /* 0x20000043ff407230 */ /* 0x000fe40000004100 */
[----:B------:R-:W-:Y:S01]  /*5020*/  FMUL.FTZ R63, R37, R63 ;  /* 0x0000003f253f7220 */ /* 0x000fe20000410000 */
[----:B------:R-:W-:Y:S02]  /*5030*/  HADD2.F32 R137, -RZ, R137.H0_H0 ;  /* 0x20000089ff897230 */ /* 0x000fe40000004100 */
[----:B------:R-:W-:Y:S01]  /*5040*/  FMUL.FTZ R70, R57, R66 ;  /* 0x0000004239467220 */ /* 0x000fe20000410000 */
[-C--:B------:R-:W-:Y:S01]  /*5050*/  FFMA.FTZ R68, R37, R62.reuse, -R68 ;  /* 0x0000003e25447223 */ /* 0x080fe20000010844 */
[----:B------:R-:W-:Y:S01]  /*5060*/  FFMA.FTZ R65, R38, R62, R63 ;  /* 0x0000003e26417223 */ /* 0x000fe2000001003f */
[----:B------:R-:W-:Y:S01]  /*5070*/  FMUL.FTZ R66, R39, R66 ;  /* 0x0000004227427220 */ /* 0x000fe20000410000 */
[----:B------:R-:W-:-:S02]  /*5080*/  HADD2.F32 R62, -RZ, R136.H1_H1 ;  /* 0x30000088ff3e7230 */ /* 0x000fc40000004100 */
[-C--:B------:R-:W-:Y:S01]  /*5090*/  FFMA.FTZ R70, R39, R64.reuse, -R70 ;  /* 0x0000004027467223 */ /* 0x080fe20000010846 */
[----:B------:R-:W-:Y:S02]  /*50a0*/  HADD2.F32 R37, -RZ, R36.H1_H1 ;  /* 0x30000024ff257230 */ /* 0x000fe40000004100 */
[----:B------:R-:W-:Y:S01]  /*50b0*/  FFMA.FTZ R69, R57, R64, R66 ;  /* 0x0000004039457223 */ /* 0x000fe20000010042 */
[----:B------:R-:W-:Y:S02]  /*50c0*/  HADD2.F32 R38, -RZ, R56.H1_H1 ;  /* 0x30000038ff267230 */ /* 0x000fe40000004100 */
[----:B------:R-:W-:Y:S02]  /*50d0*/  HADD2.F32 R36, -RZ, R36.H0_H0 ;  /* 0x20000024ff247230 */ /* 0x000fe40000004100 */
[----:B------:R-:W-:Y:S01]  /*50e0*/  FMUL.FTZ R63, R37, R62 ;  /* 0x0000003e253f7220 */ /* 0x000fe20000410000 */
[----:B------:R-:W-:Y:S02]  /*50f0*/  HADD2.F32 R56, -RZ, R56.H0_H0 ;  /* 0x20000038ff387230 */ /* 0x000fe40000004100 */
[----:B------:R-:W-:Y:S01]  /*5100*/  FMUL.FTZ R67, R38, R137 ;  /* 0x0000008926437220 */ /* 0x000fe20000410000 */
[----:B------:R-:W-:-:S02]  /*5110*/  HADD2.F32 R39, -RZ, R135.H1_H1 ;  /* 0x30000087ff277230 */ /* 0x000fc40000004100 */
[----:B------:R-:W-:Y:S01]  /*5120*/  FMUL.FTZ R62, R36, R62 ;  /* 0x0000003e243e7220 */ /* 0x000fe20000410000 */
[----:B------:R-:W-:Y:S02]  /*5130*/  HADD2.F32 R57, -RZ, R136.H0_H0 ;  /* 0x20000088ff397230 */ /* 0x000fe40000004100 */
[----:B------:R-:W-:Y:S01]  /*5140*/  FMUL.FTZ R137, R56, R137 ;  /* 0x0000008938897220 */ /* 0x000fe20000410000 */
[-C--:B------:R-:W-:Y:S01]  /*5150*/  FFMA.FTZ R63, R36, R39.reuse, -R63 ;  /* 0x00000027243f7223 */ /* 0x080fe2000001083f */
[----:B------:R-:W-:Y:S01]  /*5160*/  FFMA.FTZ R62, R37, R39, R62 ;  /* 0x00000027253e7223 */ /* 0x000fe2000001003e */
[-C--:B------:R-:W-:Y:S01]  /*5170*/  FFMA.FTZ R67, R56, R57.reuse, -R67 ;  /* 0x0000003938437223 */ /* 0x080fe20000010843 */
[----:B------:R-:W-:Y:S01]  /*5180*/  FFMA.FTZ R38, R38, R57, R137 ;  /* 0x0000003926267223 */ /* 0x000fe20000010089 */
[----:B------:R-:W-:Y:S02]  /*5190*/  F2FP.F16.F32.PACK_AB R37, R65, R68 ;  /* 0x000000444125723e */ /* 0x000fe400000000ff */
[----:B------:R-:W-:-:S02]  /*51a0*/  F2FP.F16.F32.PACK_AB R39, R69, R70 ;  /* 0x000000464527723e */ /* 0x000fc400000000ff */
[----:B------:R-:W-:Y:S02]  /*51b0*/  F2FP.F16.F32.PACK_AB R36, R62, R63 ;  /* 0x0000003f3e24723e */ /* 0x000fe400000000ff */
[----:B------:R-:W-:-:S07]  /*51c0*/  F2FP.F16.F32.PACK_AB R38, R38, R67 ;  /* 0x000000432626723e */ /* 0x000fce00000000ff */
.L_x_697:
[----:B------:R-:W-:Y:S05]  /*51d0*/  BSYNC B2 ;  /* 0x0000000000027941 */ /* 0x000fea0003800000 */
.L_x_696:
[----:B------:R-:W-:Y:S02]  /*51e0*/  ULDC.64 UR4, c[0x0][0x208] ;  /* 0x0000820000047ab9 */ /* 0x000fe40000000a00 */
[----:B--2---:R1:W-:Y:S03]  /*51f0*/  STG.E.128 desc[UR4][R50.64+0x180], R36 ;  /* 0x0001802432007986 */ /* 0x0043e6000c101d04 */
.L_x_683:
[----:B------:R-:W-:Y:S05]  /*5200*/  BSYNC B1 ;  /* 0x0000000000017941 */ /* 0x000fea0003800000 */
.L_x_682:
        /* <DEDUP_REMOVED lines=13> */
[----:B------:R-:W-:Y:S01]  /*52e0*/  HADD2.F32 R57, -RZ, R57.H0_H0 ;  /* 0x20000039ff397230 */ /* 0x000fe20000004100 */
[----:B------:R-:W-:Y:S01]  /*52f0*/  SHF.R.U32.HI R58, RZ, 0x10, R59 ;  /* 0x00000010ff3a7819 */ /* 0x000fe2000001163b */
[----:B------:R-:W-:Y:S02]  /*5300*/  HADD2.F32 R60, -RZ, R60.H0_H0 ;  /* 0x2000003cff3c7230 */ /* 0x000fe40000004100 */
[--C-:B------:R-:W-:Y:S02]  /*5310*/  HADD2.F32 R51, -RZ, R39.reuse.H1_H1 ;  /* 0x30000027ff337230 */ /* 0x100fe40000004100 */
[----:B------:R-:W-:Y:S01]  /*5320*/  FMUL.FTZ R62, R38, R57 ;  /* 0x00000039263e7220 */ /* 0x000fe20000410000 */
[----:B------:R-:W-:-:S02]  /*5330*/  HADD2.F32 R39, -RZ, R39.H0_H0 ;  /* 0x20000027ff277230 */ /* 0x000fc40000004100 */
[----:B------:R-:W-:Y:S02]  /*5340*/  HADD2.F32 R37, -RZ, R37.H0_H0 ;  /* 0x20000025ff257230 */ /* 0x000fe40000004100 */
[-C--:B------:R-:W-:Y:S01]  /*5350*/  FMUL.FTZ R64, R51, R60.reuse ;  /* 0x0000003c33407220 */ /* 0x080fe20000410000 */
[----:B------:R-:W-:Y:S02]  /*5360*/  HADD2.F32 R56, -RZ, R56.H0_H0 ;  /* 0x20000038ff387230 */ /* 0x000fe40000004100 */
[----:B------:R-:W-:Y:S01]  /*5370*/  FMUL.FTZ R60, R39, R60 ;  /* 0x0000003c273c7220 */ /* 0x000fe20000410000 */
[----:B------:R-:W-:Y:S02]  /*5380*/  HADD2.F32 R58, -RZ, R58.H0_H0 ;  /* 0x2000003aff3a7230 */ /* 0x000fe40000004100 */
[C---:B------:R-:W-:Y:S01]  /*5390*/  FMUL.FTZ R57, R37.reuse, R57 ;  /* 0x0000003925397220 */ /* 0x040fe20000410000 */
[----:B------:R-:W-:Y:S02]  /*53a0*/  HADD2.F32 R135, -RZ, R135.H0_H0 ;  /* 0x20000087ff877230 */ /* 0x000fe40000004100 */
[----:B------:R-:W-:Y:S01]  /*53b0*/  FFMA.FTZ R62, R37, R56, -R62 ;  /* 0x00000038253e7223 */ /* 0x000fe2000001083e */
[----:B------:R-:W-:-:S02]  /*53c0*/  HADD2.F32 R37, -RZ, R36.H1_H1 ;  /* 0x30000024ff257230 */ /* 0x000fc40000004100 */
[----:B------:R-:W-:Y:S01]  /*53d0*/  FFMA.FTZ R63, R51, R58, R60 ;  /* 0x0000003a333f7223 */ /* 0x000fe2000001003c */
[----:B------:R-:W-:Y:S01]  /*53e0*/  FFMA.FTZ R61, R38, R56, R57 ;  /* 0x00000038263d7223 */ /* 0x000fe20000010039 */
[----:B------:R-:W-:Y:S02]  /*53f0*/  HADD2.F32 R51, -RZ, R158.H0_H0 ;  /* 0x2000009eff337230 */ /* 0x000fe40000004100 */
[----:B------:R-:W-:Y:S01]  /*5400*/  FFMA.FTZ R64, R39, R58, -R64 ;  /* 0x0000003a27407223 */ /* 0x000fe20000010840 */
[----:B------:R-:W-:Y:S02]  /*5410*/  HADD2.F32 R36, -RZ, R36.H0_H0 ;  /* 0x20000024ff247230 */ /* 0x000fe40000004100 */
[----:B------:R-:W-:Y:S02]  /*5420*/  HADD2.F32 R57, -RZ, R158.H1_H1 ;  /* 0x3000009eff397230 */ /* 0x000fe40000004100 */
[----:B------:R-:W-:Y:S01]  /*5430*/  FMUL.FTZ R59, R37, R51 ;  /* 0x00000033253b7220 */ /* 0x000fe20000410000 */
[----:B------:R-:W-:-:S02]  /*5440*/  HADD2.F32 R38, -RZ, R50.H1_H1 ;  /* 0x30000032ff267230 */ /* 0x000fc40000004100 */
[C---:B------:R-:W-:Y:S01]  /*5450*/  FMUL.FTZ R56, R36.reuse, R51 ;  /* 0x0000003324387220 */ /* 0x040fe20000410000 */
[----:B------:R-:W-:Y:S02]  /*5460*/  HADD2.F32 R50, -RZ, R50.H0_H0 ;  /* 0x20000032ff327230 */ /* 0x000fe40000004100 */
[----:B------:R-:W-:Y:S01]  /*5470*/  FFMA.FTZ R59, R36, R135, -R59 ;  /* 0x00000087243b7223 */ /* 0x000fe2000001083b */
[----:B------:R-:W-:Y:S02]  /*5480*/  HADD2.F32 R39, -RZ, R154.H1_H1 ;  /* 0x3000009aff277230 */ /* 0x000fe40000004100 */
[----:B------:R-:W-:Y:S01]  /*5490*/  FMUL.FTZ R51, R38, R57 ;  /* 0x0000003926337220 */ /* 0x000fe20000410000 */
[----:B------:R-:W-:Y:S01]  /*54a0*/  FFMA.FTZ R56, R37, R135, R56 ;  /* 0x0000008725387223 */ /* 0x000fe20000010038 */
[C---:B------:R-:W-:Y:S01]  /*54b0*/  FMUL.FTZ R57, R50.reuse, R57 ;  /* 0x0000003932397220 */ /* 0x040fe20000410000 */
[----:B------:R-:W-:Y:S01]  /*54c0*/  F2FP.F16.F32.PACK_AB R37, R61, R62 ;  /* 0x0000003e3d25723e */ /* 0x000fe200000000ff */
[----:B------:R-:W-:-:S02]  /*54d0*/  FFMA.FTZ R51, R50, R39, -R51 ;  /* 0x0000002732337223 */ /* 0x000fc40000010833 */
[----:B------:R-:W-:Y:S01]  /*54e0*/  FFMA.FTZ R38, R38, R39, R57 ;  /* 0x0000002726267223 */ /* 0x000fe20000010039 */
[----:B------:R-:W-:Y:S02]  /*54f0*/  F2FP.F16.F32.PACK_AB R39, R63, R64 ;  /* 0x000000403f27723e */ /* 0x000fe400000000ff */
[----:B------:R-:W-:Y:S02]  /*5500*/  F2FP.F16.F32.PACK_AB R36, R56, R59 ;  /* 0x0000003b3824723e */ /* 0x000fe400000000ff */
[----:B------:R-:W-:-:S07]  /*5510*/  F2FP.F16.F32.PACK_AB R38, R38, R51 ;  /* 0x000000332626723e */ /* 0x000fce00000000ff */
.L_x_702:
[----:B------:R-:W-:Y:S05]  /*5520*/  BSYNC B2 ;  /* 0x0000000000027941 */ /* 0x000fea0003800000 */
.L_x_701:
[----:B------:R-:W-:Y:S02]  /*5530*/  ULDC.64 UR4, c[0x0][0x208] ;  /* 0x0000820000047ab9 */ /* 0x000fe40000000a00 */
[----:B--2---:R1:W-:Y:S03]  /*5540*/  STG.E.128 desc[UR4][R48.64], R36 ;  /* 0x0000002430007986 */ /* 0x0043e6000c101d04 */
.L_x_700:
[----:B------:R-:W-:Y:S05]  /*5550*/  BSYNC B1 ;  /* 0x0000000000017941 */ /* 0x000fea0003800000 */
.L_x_699:
        /* <DEDUP_REMOVED lines=10> */
[--C-:B------:R-:W-:Y:S01]  /*5600*/  HADD2.F32 R38, -RZ, R37.reuse.H1_H1 ;  /* 0x30000025ff267230 */ /* 0x100fe20000004100 */
[--C-:B------:R-:W-:Y:S01]  /*5610*/  SHF.R.U64 R53, R54, 0x10, R55.reuse ;  /* 0x0000001036357819 */ /* 0x100fe20000001237 */
[----:B------:R-:W-:Y:S01]  /*5620*/  HADD2.F32 R37, -RZ, R37.H0_H0 ;  /* 0x20000025ff257230 */ /* 0x000fe20000004100 */
[----:B------:R-:W-:Y:S01]  /*5630*/  SHF.R.U32.HI R56, RZ, 0x10, R55 ;  /* 0x00000010ff387819 */ /* 0x000fe20000011637 */
[----:B------:R-:W-:Y:S02]  /*5640*/  HADD2.F32 R52, -RZ, R52.H0_H0 ;  /* 0x20000034ff347230 */ /* 0x000fe40000004100 */
[----:B------:R-:W-:Y:S02]  /*5650*/  HADD2.F32 R53, -RZ, R53.H0_H0 ;  /* 0x20000035ff357230 */ /* 0x000fe40000004100 */
[----:B------:R-:W-:-:S02]  /*5660*/  HADD2.F32 R56, -RZ, R56.H0_H0 ;  /* 0x20000038ff387230 */ /* 0x000fc40000004100 */
[--C-:B------:R-:W-:Y:S02]  /*5670*/  HADD2.F32 R51, -RZ, R39.reuse.H1_H1 ;  /* 0x30000027ff337230 */ /* 0x100fe40000004100 */
        /* <DEDUP_REMOVED lines=8> */
[----:B------:R-:W-:-:S02]  /*5700*/  HADD2.F32 R53, -RZ, R156.H0_H0 ;  /* 0x2000009cff357230 */ /* 0x000fc40000004100 */
[-C--:B------:R-:W-:Y:S01]  /*5710*/  FFMA.FTZ R60, R39, R54.reuse, -R60 ;  /* 0x00000036273c7223 */ /* 0x080fe2000001083c */
[----:B------:R-:W-:Y:S02]  /*5720*/  HADD2.F32 R37, -RZ, R36.H1_H1 ;  /* 0x30000024ff257230 */ /* 0x000fe40000004100 */
[----:B------:R-:W-:Y:S01]  /*5730*/  FFMA.FTZ R61, R51, R54, R56 ;  /* 0x00000036333d7223 */ /* 0x000fe20000010038 */
[----:B------:R-:W-:Y:S02]  /*5740*/  HADD2.F32 R38, -RZ, R50.H1_H1 ;  /* 0x30000032ff267230 */ /* 0x000fe40000004100 */
[----:B------:R-:W-:Y:S02]  /*5750*/  HADD2.F32 R155, -RZ, R155.H1_H1 ;  /* 0x3000009bff9b7230 */ /* 0x000fe40000004100 */
[----:B------:R-:W-:Y:S02]  /*5760*/  HADD2.F32 R36, -RZ, R36.H0_H0 ;  /* 0x20000024ff247230 */ /* 0x000fe40000004100 */
[----:B------:R-:W-:Y:S01]  /*5770*/  FMUL.FTZ R59, R38, R53 ;  /* 0x00000035263b7220 */ /* 0x000fe20000410000 */
[----:B------:R-:W-:-:S02]  /*5780*/  HADD2.F32 R50, -RZ, R50.H0_H0 ;  /* 0x20000032ff327230 */ /* 0x000fc40000004100 */
[CC--:B------:R-:W-:Y:S01]  /*5790*/  FMUL.FTZ R55, R37.reuse, R155.reuse ;  /* 0x0000009b25377220 */ /* 0x0c0fe20000410000 */
[--C-:B------:R-:W-:Y:S02]  /*57a0*/  HADD2.F32 R39, -RZ, R134.reuse.H0_H0 ;  /* 0x20000086ff277230 */ /* 0x100fe40000004100 */
[----:B------:R-:W-:Y:S01]  /*57b0*/  FMUL.FTZ R52, R36, R155 ;  /* 0x0000009b24347220 */ /* 0x000fe20000410000 */
[----:B------:R-:W-:Y:S02]  /*57c0*/  HADD2.F32 R51, -RZ, R134.H1_H1 ;  /* 0x30000086ff337230 */ /* 0x000fe40000004100 */
        /* <DEDUP_REMOVED lines=9> */
.L_x_706:
[----:B------:R-:W-:Y:S05]  /*5860*/  BSYNC B2 ;  /* 0x0000000000027941 */ /* 0x000fea0003800000 */
.L_x_705:
[----:B------:R-:W-:Y:S02]  /*5870*/  ULDC.64 UR4, c[0x0][0x208] ;  /* 0x0000820000047ab9 */ /* 0x000fe40000000a00 */
[----:B--2---:R1:W-:Y:S03]  /*5880*/  STG.E.128 desc[UR4][R48.64+0x80], R36 ;  /* 0x0000802430007986 */ /* 0x0043e6000c101d04 */
.L_x_704:
[----:B------:R-:W-:Y:S05]  /*5890*/  BSYNC B1 ;  /* 0x0000000000017941 */ /* 0x000fea0003800000 */
.L_x_703:
        /* <DEDUP_REMOVED lines=8> */
[----:B------:R-:W-:Y:S02]  /*5920*/  SHF.R.U32.HI R50, RZ, 0x10, R47 ;  /* 0x00000010ff327819 */ /* 0x000fe4000001162f */
[--C-:B------:R-:W-:Y:S01]  /*5930*/  SHF.R.U64 R47, R44, 0x10, R45.reuse ;  /* 0x000000102c2f7819 */ /* 0x100fe2000000122d */
[----:B--2---:R-:W-:Y:S01]  /*5940*/  IMAD.MOV.U32 R44, RZ, RZ, R38 ;  /* 0x000000ffff2c7224 */ /* 0x004fe200078e0026 */
[----:B------:R-:W-:Y:S01]  /*5950*/  SHF.R.U32.HI R52, RZ, 0x10, R45 ;  /* 0x00000010ff347819 */ /* 0x000fe2000001162d */
[----:B------:R-:W-:Y:S02]  /*5960*/  HADD2.F32 R38, -RZ, R37.H1_H1 ;  /* 0x30000025ff267230 */ /* 0x000fe40000004100 */
[----:B------:R-:W-:Y:S02]  /*5970*/  HADD2.F32 R47, -RZ, R47.H0_H0 ;  /* 0x2000002fff2f7230 */ /* 0x000fe40000004100 */
[----:B------:R-:W-:-:S02]  /*5980*/  HADD2.F32 R37, -RZ, R37.H0_H0 ;  /* 0x20000025ff257230 */ /* 0x000fc40000004100 */
[----:B------:R-:W-:Y:S02]  /*5990*/  HADD2.F32 R46, -RZ, R46.H0_H0 ;  /* 0x2000002eff2e7230 */ /* 0x000fe40000004100 */
[CC--:B------:R-:W-:Y:S01]  /*59a0*/  FMUL.FTZ R54, R38.reuse, R47.reuse ;  /* 0x0000002f26367220 */ /* 0x0c0fe20000410000 */
[----:B------:R-:W-:Y:S02]  /*59b0*/  HADD2.F32 R52, -RZ, R52.H0_H0 ;  /* 0x20000034ff347230 */ /* 0x000fe40000004100 */
[C---:B------:R-:W-:Y:S01]  /*59c0*/  FMUL.FTZ R47, R37.reuse, R47 ;  /* 0x0000002f252f7220 */ /* 0x040fe20000410000 */
[--C-:B------:R-:W-:Y:S02]  /*59d0*/  HADD2.F32 R45, -RZ, R39.reuse.H1_H1 ;  /* 0x30000027ff2d7230 */ /* 0x100fe40000004100 */
[-C--:B------:R-:W-:Y:S01]  /*59e0*/  FFMA.FTZ R54, R37, R46.reuse, -R54 ;  /* 0x0000002e25367223 */ /* 0x080fe20000010836 */
[----:B------:R-:W-:Y:S02]  /*59f0*/  HADD2.F32 R39, -RZ, R39.H0_H0 ;  /* 0x20000027ff277230 */ /* 0x000fe40000004100 */
[----:B------:R-:W-:Y:S01]  /*5a00*/  FFMA.FTZ R51, R38, R46, R47 ;  /* 0x0000002e26337223 */ /* 0x000fe2000001002f */
[----:B------:R-:W-:-:S02]  /*5a10*/  HADD2.F32 R50, -RZ, R50.H0_H0 ;  /* 0x20000032ff327230 */ /* 0x000fc40000004100 */
[-C--:B------:R-:W-:Y:S01]  /*5a20*/  FMUL.FTZ R56, R45, R52.reuse ;  /* 0x000000342d387220 */ /* 0x080fe20000410000 */
[--C-:B------:R-:W-:Y:S02]  /*5a30*/  HADD2.F32 R46, -RZ, R87.reuse.H0_H0 ;  /* 0x20000057ff2e7230 */ /* 0x100fe40000004100 */
[C---:B------:R-:W-:Y:S01]  /*5a40*/  FMUL.FTZ R52, R39.reuse, R52 ;  /* 0x0000003427347220 */ /* 0x040fe20000410000 */
[----:B------:R-:W-:Y:S02]  /*5a50*/  HADD2.F32 R87, -RZ, R87.H1_H1 ;  /* 0x30000057ff577230 */ /* 0x000fe40000004100 */
[-C--:B------:R-:W-:Y:S01]  /*5a60*/  FFMA.FTZ R56, R39, R50.reuse, -R56 ;  /* 0x0000003227387223 */ /* 0x080fe20000010838 */
[----:B------:R-:W-:Y:S02]  /*5a70*/  HADD2.F32 R37, -RZ, R36.H1_H1 ;  /* 0x30000024ff257230 */ /* 0x000fe40000004100 */
[----:B------:R-:W-:Y:S01]  /*5a80*/  FFMA.FTZ R55, R45, R50, R52 ;  /* 0x000000322d377223 */ /* 0x000fe20000010034 */
[----:B------:R-:W-:-:S02]  /*5a90*/  HADD2.F32 R38, -RZ, R44.H1_H1 ;  /* 0x3000002cff267230 */ /* 0x000fc40000004100 */
[----:B------:R-:W-:Y:S02]  /*5aa0*/  HADD2.F32 R36, -RZ, R36.H0_H0 ;  /* 0x20000024ff247230 */ /* 0x000fe40000004100 */
[CC--:B------:R-:W-:Y:S01]  /*5ab0*/  FMUL.FTZ R47, R37.reuse, R46.reuse ;  /* 0x0000002e252f7220 */ /* 0x0c0fe20000410000 */
[----:B------:R-:W-:Y:S02]  /*5ac0*/  HADD2.F32 R44, -RZ, R44.H0_H0 ;  /* 0x2000002cff2c7230 */ /* 0x000fe40000004100 */
[-C--:B------:R-:W-:Y:S01]  /*5ad0*/  FMUL.FTZ R53, R38, R87.reuse ;  /* 0x0000005726357220 */ /* 0x080fe20000410000 */
        /* <DEDUP_REMOVED lines=12> */
.L_x_710:
[----:B------:R-:W-:Y:S05]  /*5ba0*/  BSYNC B2 ;  /* 0x0000000000027941 */ /* 0x000fea0003800000 */
.L_x_709:
[----:B------:R-:W-:Y:S02]  /*5bb0*/  ULDC.64 UR4, c[0x0][0x208] ;  /* 0x0000820000047ab9 */ /* 0x000fe40000000a00 */
[----:B--2---:R1:W-:Y:S03]  /*5bc0*/  STG.E.128 desc[UR4][R48.64+0x100], R36 ;  /* 0x0001002430007986 */ /* 0x0043e6000c101d04 */
.L_x_708:
[----:B------:R-:W-:Y:S05]  /*5bd0*/  BSYNC B1 ;  /* 0x0000000000017941 */ /* 0x000fea0003800000 */
.L_x_707:
[----:B------:R-:W-:-:S13]  /*5be0*/  ISETP.NE.AND P3, PT, R8, RZ, PT ;  /* 0x000000ff0800720c */ /* 0x000fda0003f65270 */
        /* <DEDUP_REMOVED lines=8> */
[----:B------:R-:W-:Y:S01]  /*5c70*/  HADD2.F32 R42, -RZ, R45.H0_H0 ;  /* 0x2000002dff2a7230 */ /* 0x000fe20000004100 */
[----:B------:R-:W-:Y:S01]  /*5c80*/  SHF.R.U32.HI R46, RZ, 0x10, R43 ;  /* 0x00000010ff2e7819 */ /* 0x000fe2000001162b */
[----:B------:R-:W-:Y:S01]  /*5c90*/  HADD2.F32 R44, -RZ, R44.H0_H0 ;  /* 0x2000002cff2c7230 */ /* 0x000fe20000004100 */
[----:B--2---:R-:W-:Y:S01]  /*5ca0*/  MOV R40, R38 ;  /* 0x0000002600287202 */ /* 0x004fe20000000f00 */
[----:B------:R-:W-:Y:S02]  /*5cb0*/  HADD2.F32 R43, -RZ, R41.H0_H0 ;  /* 0x20000029ff2b7230 */ /* 0x000fe40000004100 */
[----:B------:R-:W-:-:S02]  /*5cc0*/  HADD2.F32 R38, -RZ, R37.H1_H1 ;  /* 0x30000025ff267230 */ /* 0x000fc40000004100 */
[----:B------:R-:W-:Y:S02]  /*5cd0*/  HADD2.F32 R37, -RZ, R37.H0_H0 ;  /* 0x20000025ff257230 */ /* 0x000fe40000004100 */
[----:B------:R-:W-:Y:S02]  /*5ce0*/  HADD2.F32 R46, -RZ, R46.H0_H0 ;  /* 0x2000002eff2e7230 */ /* 0x000fe40000004100 */
[-C--:B------:R-:W-:Y:S01]  /*5cf0*/  FMUL.FTZ R50, R38, R43.reuse ;  /* 0x0000002b26327220 */ /* 0x080fe20000410000 */
[--C-:B------:R-:W-:Y:S02]  /*5d00*/  HADD2.F32 R41, -RZ, R39.reuse.H1_H1 ;  /* 0x30000027ff297230 */ /* 0x100fe40000004100 */
[C---:B------:R-:W-:Y:S01]  /*5d10*/  FMUL.FTZ R43, R37.reuse, R43 ;  /* 0x0000002b252b7220 */ /* 0x040fe20000410000 */
[----:B------:R-:W-:Y:S02]  /*5d20*/  HADD2.F32 R39, -RZ, R39.H0_H0 ;  /* 0x20000027ff277230 */ /* 0x000fe40000004100 */
[----:B------:R-:W-:Y:S01]  /*5d30*/  FFMA.FTZ R50, R37, R42, -R50 ;  /* 0x0000002a25327223 */ /* 0x000fe20000010832 */
[----:B------:R-:W-:-:S02]  /*5d40*/  HADD2.F32 R37, -RZ, R36.H1_H1 ;  /* 0x30000024ff257230 */ /* 0x000fc40000004100 */
[----:B------:R-:W-:Y:S01]  /*5d50*/  FFMA.FTZ R45, R38, R42, R43 ;  /* 0x0000002a262d7223 */ /* 0x000fe2000001002b */
[-C--:B------:R-:W-:Y:S01]  /*5d60*/  FMUL.FTZ R52, R41, R46.reuse ;  /* 0x0000002e29347220 */ /* 0x080fe20000410000 */
[--C-:B------:R-:W-:Y:S02]  /*5d70*/  HADD2.F32 R42, -RZ, R85.reuse.H0_H0 ;  /* 0x20000055ff2a7230 */ /* 0x100fe40000004100 */
[C---:B------:R-:W-:Y:S01]  /*5d80*/  FMUL.FTZ R46, R39.reuse, R46 ;  /* 0x0000002e272e7220 */ /* 0x040fe20000410000 */
[----:B------:R-:W-:Y:S02]  /*5d90*/  HADD2.F32 R85, -RZ, R85.H1_H1 ;  /* 0x30000055ff557230 */ /* 0x000fe40000004100 */
[-C--:B------:R-:W-:Y:S01]  /*5da0*/  FFMA.FTZ R52, R39, R44.reuse, -R52 ;  /* 0x0000002c27347223 */ /* 0x080fe20000010834 */
[----:B------:R-:W-:Y:S02]  /*5db0*/  HADD2.F32 R38, -RZ, R40.H1_H1 ;  /* 0x30000028ff267230 */ /* 0x000fe40000004100 */
[----:B------:R-:W-:Y:S01]  /*5dc0*/  FFMA.FTZ R51, R41, R44, R46 ;  /* 0x0000002c29337223 */ /* 0x000fe2000001002e */
[----:B------:R-:W-:-:S02]  /*5dd0*/  HADD2.F32 R36, -RZ, R36.H0_H0 ;  /* 0x20000024ff247230 */ /* 0x000fc40000004100 */
        /* <DEDUP_REMOVED lines=15> */
.L_x_712:
[----:B------:R-:W-:Y:S05]  /*5ed0*/  BSYNC B1 ;  /* 0x0000000000017941 */ /* 0x000fea0003800000 */
.L_x_711:
[----:B------:R-:W-:Y:S02]  /*5ee0*/  ULDC.64 UR4, c[0x0][0x208] ;  /* 0x0000820000047ab9 */ /* 0x000fe40000000a00 */
[----:B--2---:R1:W-:Y:S01]  /*5ef0*/  STG.E.128 desc[UR4][R48.64+0x180], R36 ;  /* 0x0001802430007986 */ /* 0x0043e2000c101d04 */
[----:B------:R-:W-:Y:S05]  /*5f00*/  BRA `(.L_x_698) ;  /* 0x0000004000687947 */ /* 0x000fea0003800000 */
.L_x_656:
        /* <DEDUP_REMOVED lines=14> */
[----:B------:R-:W-:Y:S01]  /*5ff0*/  IADD3 R36, P4, R102, R84, RZ ;  /* 0x0000005466247210 */ /* 0x000fe20007f9e0ff */
[----:B------:R-:W-:Y:S01]  /*6000*/  ULDC.64 UR6, c[0x0][0x400] ;  /* 0x0001000000067ab9 */ /* 0x000fe20000000a00 */
[----:B------:R-:W-:Y:S01]  /*6010*/  LEA R52, P3, R38, UR4, 0x1 ;  /* 0x0000000426347c11 */ /* 0x000fe2000f8608ff */
[----:B------:R-:W-:Y:S01]  /*6020*/  IMAD.X R39, R0, 0x1, R15, P2 ;  /* 0x0000000100277824 */ /* 0x000fe200010e060f */
[----:B------:R-:W-:Y:S01]  /*6030*/  LEA R56, P2, R36, UR6, 0x1 ;  /* 0x0000000624387c11 */ /* 0x000fe2000f8408ff */
[----:B------:R-:W-:Y:S01]  /*6040*/  IMAD.X R37, R114, 0x1, R21, P4 ;  /* 0x0000000172257824 */ /* 0x000fe200020e0615 */
[----:B------:R-:W-:Y:S02]  /*6050*/  ISETP.GE.AND P4, PT, R213, R115, PT ;  /* 0x00000073d500720c */ /* 0x000fe40003f86270 */
[----:B------:R-:W-:-:S02]  /*6060*/  CS2R R42, SRZ ;  /* 0x00000000002a7805 */ /* 0x000fc4000001ff00 */
[----:B------:R-:W-:Y:S02]  /*6070*/  LEA.HI.X R53, R38, UR5, R39, 0x1, P3 ;  /* 0x0000000526357c11 */ /* 0x000fe400098f0c27 */
[----:B------:R-:W-:Y:S02]  /*6080*/  CS2R R40, SRZ ;  /* 0x0000000000287805 */ /* 0x000fe4000001ff00 */
[----:B------:R-:W-:Y:S02]  /*6090*/  ISETP.GE.AND P3, PT, R16, R115, PT ;  /* 0x000000731000720c */ /* 0x000fe40003f66270 */
[----:B------:R-:W-:Y:S02]  /*60a0*/  CS2R R38, SRZ ;  /* 0x0000000000267805 */ /* 0x000fe4000001ff00 */
[----:B------:R-:W-:Y:S02]  /*60b0*/  LEA.HI.X R57, R36, UR7, R37, 0x1, P2 ;  /* 0x0000000724397c11 */ /* 0x000fe400090f0c25 */
[----:B------:R-:W-:-:S02]  /*60c0*/  CS2R R36, SRZ ;  /* 0x0000000000247805 */ /* 0x000fc4000001ff00 */
[----:B------:R-:W-:Y:S02]  /*60d0*/  CS2R R50, SRZ ;  /* 0x0000000000327805 */ /* 0x000fe4000001ff00 */
[----:B------:R-:W-:Y:S02]  /*60e0*/  CS2R R48, SRZ ;  /* 0x0000000000307805 */ /* 0x000fe4000001ff00 */
[----:B------:R-:W-:Y:S02]  /*60f0*/  CS2R R46, SRZ ;  /* 0x00000000002e7805 */ /* 0x000fe4000001ff00 */
[----:B------:R-:W-:Y:S01]  /*6100*/  CS2R R44, SRZ ;  /* 0x00000000002c7805 */ /* 0x000fe2000001ff00 */
[----:B------:R-:W-:Y:S02]  /*6110*/  ULDC.64 UR8, c[0x0][0x208] ;  /* 0x0000820000087ab9 */ /* 0x000fe40000000a00 */
[----:B------:R0:W5:Y:S04]  /*6120*/  @!P4 LDG.E.128 R36, desc[UR8][R52.64+0x80] ;  /* 0x000080083424c981 */ /* 0x000168000c1e1d00 */
[----:B------:R0:W5:Y:S04]  /*6130*/  @!P3 LDG.E.128 R40, desc[UR8][R52.64] ;  /* 0x000000083428b981 */ /* 0x000168000c1e1d00 */
[----:B------:R0:W5:Y:S04]  /*6140*/  @!P3 LDG.E.128 R48, desc[UR8][R56.64] ;  /* 0x000000083830b981 */ /* 0x000168000c1e1d00 */
[----:B------:R0:W5:Y:S02]  /*6150*/  @!P4 LDG.E.128 R44, desc[UR8][R56.64+0x80] ;  /* 0x00008008382cc981 */ /* 0x000164000c1e1d00 */
.L_x_714:
[----:B------:R-:W-:Y:S05]  /*6160*/  BSYNC B1 ;  /* 0x0000000000017941 */ /* 0x000fea0003800000 */
.L_x_713:
[----:B0----5:R-:W-:Y:S01]  /*6170*/  IMAD.MOV.U32 R56, RZ, RZ, R36 ;  /* 0x000000ffff387224 */ /* 0x021fe200078e0024 */
[----:B------:R-:W-:Y:S01]  /*6180*/  MOV R53, R39 ;  /* 0x0000002700357202 */ /* 0x000fe20000000f00 */
[----:B------:R-:W-:Y:S01]  /*6190*/  IMAD.MOV.U32 R52, RZ, RZ, R38 ;  /* 0x000000ffff347224 */ /* 0x000fe200078e0026 */
[----:B------:R-:W-:Y:S01]  /*61a0*/  BSSY B1, `(.L_x_715) ;  /* 0x0000040000017945 */ /* 0x000fe20003800000 */
[----:B------:R-:W-:Y:S01]  /*61b0*/  VIADD R57, R212, 0x20 ;  /* 0x00000020d4397836 */ /* 0x000fe20000000000 */
[----:B------:R-:W-:Y:S01]  /*61c0*/  PRMT R177, R177, 0x5410, R53 ;  /* 0x00005410b1b17816 */ /* 0x000fe20000000035 */
[----:B------:R-:W-:Y:S01]  /*61d0*/  IMAD.MOV.U32 R53, RZ, RZ, R42 ;  /* 0x000000ffff357224 */ /* 0x000fe200078e002a */
[----:B------:R-:W-:Y:S01]  /*61e0*/  PRMT R176, R176, 0x5410, R56 ;  /* 0x00005410b0b07816 */ /* 0x000fe20000000038 */
[----:B------:R-:W-:Y:S01]  /*61f0*/  IMAD.MOV.U32 R56, RZ, RZ, R40 ;  /* 0x000000ffff387224 */ /* 0x000fe200078e0028 */
[----:B------:R-:W-:Y:S01]  /*6200*/  PRMT R175, R175, 0x5410, R52 ;  /* 0x00005410afaf7816 */ /* 0x000fe20000000034 */
[----:B------:R-:W-:Y:S01]  /*6210*/  IMAD.MOV.U32 R52, RZ, RZ, R37 ;  /* 0x000000ffff347224 */ /* 0x000fe200078e0025 */
[----:B------:R-:W-:-:S02]  /*6220*/  ISETP.GE.AND P3, PT, R57, R3, PT ;  /* 0x000000033900720c */ /* 0x000fc40003f66270 */
[----:B------:R-:W-:Y:S02]  /*6230*/  CS2R R58, SRZ ;  /* 0x00000000003a7805 */ /* 0x000fe4000001ff00 */
[----:B------:R-:W-:Y:S01]  /*6240*/  PRMT R182, R53, 0x5410, R56 ;  /* 0x0000541035b67816 */ /* 0x000fe20000000038 */
[----:B------:R-:W-:Y:S01]  /*6250*/  IMAD.MOV.U32 R53, RZ, RZ, R41 ;  /* 0x000000ffff357224 */ /* 0x000fe200078e0029 */
[----:B------:R-:W-:Y:S01]  /*6260*/  PRMT R181, R181, 0x5410, R52 ;  /* 0x00005410b5b57816 */ /* 0x000fe20000000034 */
[----:B------:R-:W-:Y:S01]  /*6270*/  IMAD.MOV.U32 R56, RZ, RZ, R44 ;  /* 0x000000ffff387224 */ /* 0x000fe200078e002c */
[----:B------:R-:W-:Y:S02]  /*6280*/  MOV R52, R43 ;  /* 0x0000002b00347202 */ /* 0x000fe40000000f00 */
[----:B------:R-:W-:Y:S02]  /*6290*/  CS2R R62, SRZ ;  /* 0x00000000003e7805 */ /* 0x000fe4000001ff00 */
[----:B------:R-:W-:-:S02]  /*62a0*/  PRMT R160, R53, 0x7610, R160 ;  /* 0x0000761035a07816 */ /* 0x000fc400000000a0 */
[----:B------:R-:W-:Y:S02]  /*62b0*/  CS2R R60, SRZ ;  /* 0x00000000003c7805 */ /* 0x000fe4000001ff00 */
[----:B------:R-:W-:Y:S01]  /*62c0*/  PRMT R162, R52, 0x7610, R162 ;  /* 0x0000761034a27816 */ /* 0x000fe200000000a2 */
[----:B------:R-:W-:Y:S01]  /*62d0*/  IMAD.MOV.U32 R52, RZ, RZ, R46 ;  /* 0x000000ffff347224 */ /* 0x000fe200078e002e */
[----:B------:R-:W-:Y:S02]  /*62e0*/  MOV R53, R47 ;  /* 0x0000002f00357202 */ /* 0x000fe40000000f00 */
[----:B------:R-:W-:Y:S02]  /*62f0*/  CS2R R66, SRZ ;  /* 0x0000000000427805 */ /* 0x000fe4000001ff00 */
[----:B------:R-:W-:Y:S01]  /*6300*/  PRMT R176, R56, 0x7610, R176 ;  /* 0x0000761038b07816 */ /* 0x000fe200000000b0 */
[----:B------:R-:W-:Y:S01]  /*6310*/  IMAD.MOV.U32 R56, RZ, RZ, R48 ;  /* 0x000000ffff387224 */ /* 0x000fe200078e0030 */
[----:B------:R-:W-:Y:S01]  /*6320*/  PRMT R177, R53, 0x7610, R177 ;  /* 0x0000761035b17816 */ /* 0x000fe200000000b1 */
[----:B------:R-:W-:Y:S01]  /*6330*/  IMAD.MOV.U32 R53, RZ, RZ, R50 ;  /* 0x000000ffff357224 */ /* 0x000fe200078e0032 */
[----:B------:R-:W-:Y:S01]  /*6340*/  PRMT R175, R52, 0x7610, R175 ;  /* 0x0000761034af7816 */ /* 0x000fe200000000af */
[----:B------:R-:W-:Y:S01]  /*6350*/  IMAD.MOV.U32 R52, RZ, RZ, R45 ;  /* 0x000000ffff347224 */ /* 0x000fe200078e002d */
[----:B------:R-:W-:-:S02]  /*6360*/  PRMT R163, R56, 0x7610, R163 ;  /* 0x0000761038a37816 */ /* 0x000fc400000000a3 */
[----:B------:R-:W-:Y:S02]  /*6370*/  CS2R R56, SRZ ;  /* 0x0000000000387805 */ /* 0x000fe4000001ff00 */
[----:B------:R-:W-:Y:S01]  /*6380*/  PRMT R183, R53, 0x7610, R183 ;  /* 0x0000761035b77816 */ /* 0x000fe200000000b7 */
[----:B------:R-:W-:Y:S01]  /*6390*/  IMAD.MOV.U32 R53, RZ, RZ, R49 ;  /* 0x000000ffff357224 */ /* 0x000fe200078e0031 */
[----:B------:R-:W-:Y:S02]  /*63a0*/  PRMT R181, R52, 0x7610, R181 ;  /* 0x0000761034b57816 */ /* 0x000fe400000000b5 */
[----:B------:R-:W-:Y:S02]  /*63b0*/  CS2R R64, SRZ ;  /* 0x0000000000407805 */ /* 0x000fe4000001ff00 */
[----:B------:R-:W-:Y:S02]  /*63c0*/  MOV R52, R51 ;  /* 0x0000003300347202 */ /* 0x000fe40000000f00 */
[----:B------:R-:W-:-:S02]  /*63d0*/  PRMT R159, R53, 0x7610, R159 ;  /* 0x00007610359f7816 */ /* 0x000fc4000000009f */
[----:B------:R-:W-:Y:S02]  /*63e0*/  PRMT R161, R52, 0x7610, R161 ;  /* 0x0000761034a17816 */ /* 0x000fe400000000a1 */
[----:B------:R-:W-:Y:S01]  /*63f0*/  CS2R R52, SRZ ;  /* 0x0000000000347805 */ /* 0x000fe2000001ff00 */
        /* <DEDUP_REMOVED lines=9> */
[----:B------:R-:W-:Y:S02]  /*6490*/  CS2R R64, SRZ ;  /* 0x0000000000407805 */ /* 0x000fe4000001ff00 */
[----:B------:R-:W-:Y:S02]  /*64a0*/  CS2R R62, SRZ ;  /* 0x00000000003e7805 */ /* 0x000fe4000001ff00 */
[----:B------:R-:W-:Y:S02]  /*64b0*/  IADD3.X R53, R21, R114, R34, P2, P4 ;  /* 0x0000007215357210 */ /* 0x000fe400017e8422 */
[----:B------:R-:W-:Y:S02]  /*64c0*/  CS2R R60, SRZ ;  /* 0x00000000003c7805 */ /* 0x000fe4000001ff00 */
[----:B------:R-:W-:Y:S01]  /*64d0*/  LEA R68, P4, R54, UR4, 0x1 ;  /* 0x0000000436447c11 */ /* 0x000fe2000f8808ff */
[----:B------:R-:W-:Y:S01]  /*64e0*/  ULDC.64 UR8, c[0x0][0x208] ;  /* 0x0000820000087ab9 */ /* 0x000fe20000000a00 */
[----:B------:R-:W-:-:S02]  /*64f0*/  LEA R70, P2, R52, UR6, 0x1 ;  /* 0x0000000634467c11 */ /* 0x000fc4000f8408ff */
[----:B------:R-:W-:Y:S02]  /*6500*/  LEA.HI.X R69, R54, UR5, R55, 0x1, P4 ;  /* 0x0000000536457c11 */ /* 0x000fe4000a0f0c37 */
[----:B------:R-:W-:Y:S02]  /*6510*/  CS2R R54, SRZ ;  /* 0x0000000000367805 */ /* 0x000fe4000001ff00 */
[----:B------:R-:W-:Y:S02]  /*6520*/  LEA.HI.X R71, R52, UR7, R53, 0x1, P2 ;  /* 0x0000000734477c11 */ /* 0x000fe400090f0c35 */
[----:B------:R-:W-:Y:S02]  /*6530*/  CS2R R52, SRZ ;  /* 0x0000000000347805 */ /* 0x000fe4000001ff00 */
[-C--:B------:R-:W-:Y:S02]  /*6540*/  ISETP.GE.AND P4, PT, R16, R115.reuse, PT ;  /* 0x000000731000720c */ /* 0x080fe40003f86270 */
[----:B------:R-:W-:-:S11]  /*6550*/  ISETP.GE.AND P2, PT, R213, R115, PT ;  /* 0x00000073d500720c */ /* 0x000fd60003f46270 */
[----:B------:R0:W5:Y:S04]  /*6560*/  @!P4 LDG.E.128 R56, desc[UR8][R68.64] ;  /* 0x000000084438c981 */ /* 0x000168000c1e1d00 */
[----:B------:R0:W5:Y:S04]  /*6570*/  @!P2 LDG.E.128 R52, desc[UR8][R68.64+0x80] ;  /* 0x000080084434a981 */ /* 0x000168000c1e1d00 */
[----:B------:R0:W5:Y:S04]  /*6580*/  @!P4 LDG.E.128 R64, desc[UR8][R70.64] ;  /* 0x000000084640c981 */ /* 0x000168000c1e1d00 */
[----:B------:R0:W5:Y:S02]  /*6590*/  @!P2 LDG.E.128 R60, desc[UR8][R70.64+0x80] ;  /* 0x00008008463ca981 */ /* 0x000164000c1e1d00 */
.L_x_716:
[----:B------:R-:W-:Y:S05]  /*65a0*/  BSYNC B1 ;  /* 0x0000000000017941 */ /* 0x000fea0003800000 */
.L_x_715:
[----:B0-----:R-:W-:Y:S01]  /*65b0*/  IADD3 R68, R212, 0x40, RZ ;  /* 0x00000040d4447810 */ /* 0x001fe20007ffe0ff */
[----:B------:R-:W-:Y:S01]  /*65c0*/  BSSY B1, `(.L_x_717) ;  /* 0x0000020000017945 */ /* 0x000fe20003800000 */
[----:B------:R-:W-:Y:S02]  /*65d0*/  CS2R R70, SRZ ;  /* 0x0000000000467805 */ /* 0x000fe4000001ff00 */
[----:B------:R-:W-:Y:S02]  /*65e0*/  CS2R R74, SRZ ;  /* 0x00000000004a7805 */ /* 0x000fe4000001ff00 */
[----:B------:R-:W-:Y:S02]  /*65f0*/  ISETP.GE.AND P4, PT, R68, R3, PT ;  /* 0x000000034400720c */ /* 0x000fe40003f86270 */
[----:B------:R-:W-:Y:S02]  /*6600*/  CS2R R68, SRZ ;  /* 0x0000000000447805 */ /* 0x000fe4000001ff00 */
[----:B------:R-:W-:-:S02]  /*6610*/  CS2R R72, SRZ ;  /* 0x0000000000487805 */ /* 0x000fc4000001ff00 */
[----:B------:R-:W-:Y:S02]  /*6620*/  CS2R R78, SRZ ;  /* 0x00000000004e7805 */ /* 0x000fe4000001ff00 */
[----:B------:R-:W-:Y:S02]  /*6630*/  CS2R R76, SRZ ;  /* 0x00000000004c7805 */ /* 0x000fe4000001ff00 */
[----:B------:R-:W-:Y:S02]  /*6640*/  CS2R R82, SRZ ;  /* 0x0000000000527805 */ /* 0x000fe4000001ff00 */
[----:B------:R-:W-:Y:S01]  /*6650*/  CS2R R80, SRZ ;  /* 0x0000000000507805 */ /* 0x000fe2000001ff00 */
[----:B------:R-:W-:Y:S06]  /*6660*/  @P4 BRA `(.L_x_718) ;  /* 0x0000000000544947 */ /* 0x000fec0003800000 */
[----:B------:R-:W-:Y:S01]  /*6670*/  IADD3 R86, P2, P6, R108, R27, R86 ;  /* 0x0000001b6c567210 */ /* 0x000fe20007e5e056 */
[----:B------:R-:W-:Y:S01]  /*6680*/  ULDC.64 UR4, c[0x0][0x3e8] ;  /* 0x0000fa0000047ab9 */ /* 0x000fe20000000a00 */
[----:B------:R-:W-:Y:S01]  /*6690*/  ULDC.64 UR6, c[0x0][0x400] ;  /* 0x0001000000067ab9 */ /* 0x000fe20000000a00 */
[----:B------:R-:W-:Y:S01]  /*66a0*/  ULDC.64 UR8, c[0x0][0x208] ;  /* 0x0000820000087ab9 */ /* 0x000fe20000000a00 */
[----:B------:R-:W-:Y:S02]  /*66b0*/  IADD3.X R71, R15, R29, R0, P2, P6 ;  /* 0x0000001d0f477210 */ /* 0x000fe400017ec400 */
[----:B------:R-:W-:-:S04]  /*66c0*/  IADD3 R0, P2, P6, R102, R31, R84 ;  /* 0x0000001f66007210 */ /* 0x000fc80007e5e054 */
[----:B------:R-:W-:Y:S02]  /*66d0*/  IADD3.X R69, R21, R33, R114, P2, P6 ;  /* 0x0000002115457210 */ /* 0x000fe400017ec472 */
[----:B------:R-:W-:-:S04]  /*66e0*/  LEA R84, P2, R86, UR4, 0x1 ;  /* 0x0000000456547c11 */ /* 0x000fc8000f8408ff */
[----:B------:R-:W-:Y:S02]  /*66f0*/  LEA.HI.X R85, R86, UR5, R71, 0x1, P2 ;  /* 0x0000000556557c11 */ /* 0x000fe400090f0c47 */
[----:B------:R-:W-:-:S04]  /*6700*/  LEA R86, P2, R0, UR6, 0x1 ;  /* 0x0000000600567c11 */ /* 0x000fc8000f8408ff */
[----:B------:R-:W-:Y:S02]  /*6710*/  LEA.HI.X R87, R0, UR7, R69, 0x1, P2 ;  /* 0x0000000700577c11 */ /* 0x000fe400090f0c45 */
[----:B------:R-:W-:Y:S02]  /*6720*/  ISETP.GE.AND P2, PT, R16, R115, PT ;  /* 0x000000731000720c */ /* 0x000fe40003f46270 */
[----:B------:R-:W-:Y:S02]  /*6730*/  CS2R R70, SRZ ;  /* 0x0000000000467805 */ /* 0x000fe4000001ff00 */
[----:B------:R-:W-:Y:S02]  /*6740*/  CS2R R68, SRZ ;  /* 0x0000000000447805 */ /* 0x000fe4000001ff00 */
[----:B------:R-:W-:Y:S02]  /*6750*/  CS2R R78, SRZ ;  /* 0x00000000004e7805 */ /* 0x000fe4000001ff00 */
[----:B------:R-:W-:-:S05]  /*6760*/  CS2R R76, SRZ ;  /* 0x00000000004c7805 */ /* 0x000fca000001ff00 */
[----:B------:R0:W5:Y:S04]  /*6770*/  @!P2 LDG.E.128 R72, desc[UR8][R84.64] ;  /* 0x000000085448a981 */ /* 0x000168000c1e1d00 */
[----:B------:R0:W5:Y:S01]  /*6780*/  @!P2 LDG.E.128 R80, desc[UR8][R86.64] ;  /* 0x000000085650a981 */ /* 0x000162000c1e1d00 */
[----:B------:R-:W-:-:S13]  /*6790*/  ISETP.GE.AND P2, PT, R213, R115, PT ;  /* 0x00000073d500720c */ /* 0x000fda0003f46270 */
[----:B------:R0:W5:Y:S04]  /*67a0*/  @!P2 LDG.E.128 R68, desc[UR8][R84.64+0x80] ;  /* 0x000080085444a981 */ /* 0x000168000c1e1d00 */
[----:B------:R0:W5:Y:S02]  /*67b0*/  @!P2 LDG.E.128 R76, desc[UR8][R86.64+0x80] ;  /* 0x00008008564ca981 */ /* 0x000164000c1e1d00 */
.L_x_718:
[----:B------:R-:W-:Y:S05]  /*67c0*/  BSYNC B1 ;  /* 0x0000000000017941 */ /* 0x000fea0003800000 */
.L_x_717:
[----:B-----5:R-:W-:Y:S01]  /*67d0*/  IMAD.MOV.U32 R0, RZ, RZ, R54 ;  /* 0x000000ffff007224 */ /* 0x020fe200078e0036 */
[----:B0-----:R-:W-:Y:S01]  /*67e0*/  MOV R86, R53 ;  /* 0x0000003500567202 */ /* 0x001fe20000000f00 */
[----:B------:R-:W-:Y:S01]  /*67f0*/  IMAD.MOV.U32 R84, RZ, RZ, R55 ;  /* 0x000000ffff547224 */ /* 0x000fe200078e0037 */
[----:B------:R-:W-:Y:S01]  /*6800*/  ISETP.NE.AND P2, PT, R220, 0x3, PT ;  /* 0x00000003dc00780c */ /* 0x000fe20003f45270 */
[----:B------:R-:W-:-:S03]  /*6810*/  IMAD.MOV.U32 R85, RZ, RZ, R52 ;  /* 0x000000ffff557224 */ /* 0x000fc600078e0034 */
[----:B------:R-:W-:Y:S01]  /*6820*/  PRMT R168, R84, 0x5410, R0 ;  /* 0x0000541054a87816 */ /* 0x000fe20000000000 */
[----:B------:R-:W-:Y:S01]  /*6830*/  IMAD.MOV.U32 R0, RZ, RZ, R58 ;  /* 0x000000ffff007224 */ /* 0x000fe200078e003a */
[----:B------:R-:W-:Y:S01]  /*6840*/  PRMT R167, R86, 0x5410, R85 ;  /* 0x0000541056a77816 */ /* 0x000fe20000000055 */
[----:B------:R-:W-:Y:S01]  /*6850*/  IMAD.MOV.U32 R84, RZ, RZ, R59 ;  /* 0x000000ffff547224 */ /* 0x000fe200078e003b */
[----:B------:R-:W-:Y:S01]  /*6860*/  MOV R86, R57 ;  /* 0x0000003900567202 */ /* 0x000fe20000000f00 */
[----:B------:R-:W-:Y:S01]  /*6870*/  IMAD.MOV.U32 R85, RZ, RZ, R56 ;  /* 0x000000ffff557224 */ /* 0x000fe200078e0038 */
[----:B------:R-:W-:Y:S01]  /*6880*/  PRMT R172, R172, 0x5410, R0 ;  /* 0x00005410acac7816 */ /* 0x000fe20000000000 */
[----:B------:R-:W-:Y:S01]  /*6890*/  IMAD.MOV.U32 R0, RZ, RZ, R62 ;  /* 0x000000ffff007224 */ /* 0x000fe200078e003e */
[----:B------:R-:W-:Y:S02]  /*68a0*/  PRMT R173, R86, 0x7610, R173 ;  /* 0x0000761056ad7816 */ /* 0x000fe400000000ad */
        /* <DEDUP_REMOVED lines=35> */
[----:B------:R-:W-:Y:S02]  /*6ae0*/  PRMT R165, R86, 0x5410, R85 ;  /* 0x0000541056a57816 */ /* 0x000fe40000000055 */
[----:B------:R-:W-:Y:S01]  /*6af0*/  PRMT R166, R84, 0x5410, R0 ;  /* 0x0000541054a67816 */ /* 0x000fe20000000000 */
[----:B------:R-:W-:Y:S06]  /*6b00*/  @!P2 BRA `(.L_x_719) ;  /* 0x000000000004a947 */ /* 0x000fec0003800000 */
[----:B------:R-:W-:Y:S01]  /*6b10*/  BPT.TRAP 0x1 ;  /* 0x000000040000795c */ /* 0x000fe20000300000 */
.L_x_719:
[----:B------:R-:W-:Y:S01]  /*6b20*/  IMAD R0, R19, 0x8, R18 ;  /* 0x0000000813007824 */ /* 0x000fe200078e0212 */
[----:B------:R-:W-:Y:S01]  /*6b30*/  SHF.L.U32 R114, R217, 0x1f, RZ ;  /* 0x0000001fd9727819 */ /* 0x000fe200000006ff */
[----:B------:R-:W0:Y:S01]  /*6b40*/  LDC R145, c[0x0][0x2f4] ;  /* 0x0000bd00ff917b82 */ /* 0x000e220000000800 */
[----:B------:R-:W-:Y:S02]  /*6b50*/  BSSY B1, `(.L_x_720) ;  /* 0x0000004000017945 */ /* 0x000fe40003800000 */
[----:B------:R-:W1:Y:S05]  /*6b60*/  SYNCS.PHASECHK.TRANS64.TRYWAIT P6, [R0+URZ+0x38890], R114 ;  /* 0x03889072000075a7 */ /* 0x000e6a00080c017f */
[----:B------:R-:W2:Y:S01]  /*6b70*/  LDC.64 R122, c[0x0][0x300] ;  /* 0x0000c000ff7a7b82 */ /* 0x000ea20000000a00 */
[----:B-1----:R-:W-:Y:S05]  /*6b80*/  @!P6 BRA `(.L_x_721) ;  /* 0x0000021000d8e947 */ /* 0x002fea0003800000 */
.L_x_1049:
[----:B------:R-:W-:Y:S05]  /*6b90*/  BSYNC B1 ;  /* 0x0000000000017941 */ /* 0x000fea0003800000 */
.L_x_720:
[----:B------:R-:W-:Y:S01]  /*6ba0*/  BSSY B1, `(.L_x_722) ;  /* 0x0000112000017945 */ /* 0x000fe20003800000 */
[----:B0-----:R-:W-:Y:S02]  /*6bb0*/  IMAD.IADD R148, R145, 0x1, -R118 ;  /* 0x0000000191947824 */ /* 0x001fe400078e0a76 */
[----:B------:R-:W-:Y:S01]  /*6bc0*/  IMAD.MOV.U32 R125, RZ, RZ, R88 ;  /* 0x000000ffff7d7224 */ /* 0x000fe200078e0058 */
[----:B------:R-:W-:Y:S06]  /*6bd0*/  @P5 BRA `(.L_x_723) ;  /* 0x0000001000385947 */ /* 0x000fec0003800000 */
[----:B------:R-:W-:Y:S01]  /*6be0*/  ISETP.NE.AND P5, PT, R26, RZ, PT ;  /* 0x000000ff1a00720c */ /* 0x000fe20003fa5270 */
[-C--:B--2---:R-:W-:Y:S01]  /*6bf0*/  IMAD.WIDE.U32 R134, R212, R122.reuse, R124 ;  /* 0x0000007ad4867225 */ /* 0x084fe200078e007c */
[----:B------:R-:W-:Y:S01]  /*6c00*/  SHF.R.S32.HI R84, RZ, 0x1f, R212 ;  /* 0x0000001fff547819 */ /* 0x000fe200000114d4 */
[----:B------:R-:W-:Y:S04]  /*6c10*/  BSSY B2, `(.L_x_724) ;  /* 0x0000087000027945 */ /* 0x000fe80003800000 */
[----:B------:R-:W-:-:S04]  /*6c20*/  IMAD R84, R84, R122, RZ ;  /* 0x0000007a54547224 */ /* 0x000fc800078e02ff */
[----:B------:R-:W-:-:S05]  /*6c30*/  IMAD R84, R212, R123, R84 ;  /* 0x0000007bd4547224 */ /* 0x000fca00078e0254 */
[----:B------:R-:W-:Y:S01]  /*6c40*/  IADD3 R155, R84, R135, RZ ;  /* 0x00000087549b7210 */ /* 0x000fe20007ffe0ff */
[----:B------:R-:W-:Y:S06]  /*6c50*/  @!P5 BRA `(.L_x_725) ;  /* 0x000000080008d947 */ /* 0x000fec0003800000 */
[----:B------:R-:W-:Y:S01]  /*6c60*/  SEL R84, R118, R148, !P0 ;  /* 0x0000009476547207 */ /* 0x000fe20004000000 */
[----:B------:R-:W-:Y:S01]  /*6c70*/  IMAD.SHL.U32 R91, R212, 0x40, RZ ;  /* 0x00000040d45b7824 */ /* 0x000fe200078e00ff */
[----:B------:R-:W-:Y:S01]  /*6c80*/  IADD3 R88, P5, P6, R96, R134, R13 ;  /* 0x0000008660587210 */ /* 0x000fe20007ebe00d */
[----:B------:R-:W-:Y:S01]  /*6c90*/  BSSY B3, `(.L_x_726) ;  /* 0x000007b000037945 */ /* 0x000fe20003800000 */
[----:B------:R-:W-:Y:S02]  /*6ca0*/  SHF.R.S32.HI R85, RZ, 0x1f, R84 ;  /* 0x0000001fff557819 */ /* 0x000fe40000011454 */
[----:B------:R-:W-:Y:S02]  /*6cb0*/  IADD3.X R89, R92, R155, R7, P5, P6 ;  /* 0x0000009b5c597210 */ /* 0x000fe40002fec407 */
[----:B------:R-:W-:Y:S02]  /*6cc0*/  LEA.HI R84, R85, R84, RZ, 0x4 ;  /* 0x0000005455547211 */ /* 0x000fe400078f20ff */
[----:B------:R-:W-:-:S02]  /*6cd0*/  P2R R90, PR, RZ, 0x2 ;  /* 0x00000002ff5a7803 */ /* 0x000fc40000000000 */
[----:B------:R-:W-:-:S05]  /*6ce0*/  LEA.HI.SX32 R84, R84, R14, 0x1c ;  /* 0x0000000e54547211 */ /* 0x000fca00078fe2ff */
[----:B------:R-:W-:-:S05]  /*6cf0*/  IMAD.SHL.U32 R85, R84, 0x8, RZ ;  /* 0x0000000854557824 */ /* 0x000fca00078e00ff */
[----:B------:R-:W-:-:S13]  /*6d00*/  ISETP.GE.AND P5, PT, R85, R145, PT ;  /* 0x000000915500720c */ /* 0x000fda0003fa6270 */
[--C-:B------:R-:W-:Y:S02]  /*6d10*/  @!P5 SHF.R.S32.HI R87, RZ, 0x1f, R85.reuse ;  /* 0x0000001fff57d819 */ /* 0x100fe40000011455 */
[----:B------:R-:W-:Y:S02]  /*6d20*/  @!P5 IADD3 R86, P1, P6, R96, R134, R85 ;  /* 0x000000866056d210 */ /* 0x000fe40007e3e055 */
[----:B------:R-:W-:Y:S02]  /*6d30*/  LOP3.LUT R85, R85, 0x38, RZ, 0xc0, !PT ;  /* 0x0000003855557812 */ /* 0x000fe400078ec0ff */
[----:B------:R-:W-:Y:S02]  /*6d40*/  @!P5 IADD3.X R87, R92, R155, R87, P1, P6 ;  /* 0x0000009b5c57d210 */ /* 0x000fe40000fec457 */
[----:B------:R-:W-:Y:S02]  /*6d50*/  LEA R136, P6, R88, R116, 0x1 ;  /* 0x0000007458887211 */ /* 0x000fe400078c08ff */
[----:B------:R-:W-:-:S02]  /*6d60*/  LOP3.LUT R85, R85, 0x1c0, R91, 0xf8, !PT ;  /* 0x000001c055557812 */ /* 0x000fc400078ef85b */
[----:B------:R-:W-:Y:S02]  /*6d70*/  LEA.HI.X R137, R88, R117, R89, 0x1, P6 ;  /* 0x0000007558897211 */ /* 0x000fe400030f0c59 */
[C---:B------:R-:W-:Y:S02]  /*6d80*/  @!P5 LEA R138, P6, R86.reuse, R116, 0x1 ;  /* 0x00000074568ad211 */ /* 0x040fe400078c08ff */
[----:B------:R-:W-:Y:S02]  /*6d90*/  LOP3.LUT R85, R85, R231, RZ, 0x3c, !PT ;  /* 0x000000e755557212 */ /* 0x000fe400078e3cff */
[----:B------:R-:W-:Y:S02]  /*6da0*/  @!P5 LEA.HI.X R139, R86, R117, R87, 0x1, P6 ;  /* 0x00000075568bd211 */ /* 0x000fe400030f0c57 */
[----:B------:R-:W-:Y:S02]  /*6db0*/  SHF.R.S32.HI R86, RZ, 0x1f, R84 ;  /* 0x0000001fff567819 */ /* 0x000fe40000011454 */
[----:B------:R-:W-:-:S02]  /*6dc0*/  ISETP.NE.AND P1, PT, R90, RZ, PT ;  /* 0x000000ff5a00720c */ /* 0x000fc40003f25270 */
[----:B------:R-:W-:Y:S01]  /*6dd0*/  LEA.HI R86, R86, R84, RZ, 0x3 ;  /* 0x0000005456567211 */ /* 0x000fe200078f18ff */
[----:B------:R-:W-:Y:S01]  /*6de0*/  IMAD R84, R19, 0x5000, R143 ;  /* 0x0000500013547824 */ /* 0x000fe200078e028f */
[----:B------:R-:W-:Y:S02]  /*6df0*/  ISETP.GE.AND P6, PT, R16, R115, PT ;  /* 0x000000731000720c */ /* 0x000fe40003fc6270 */
[----:B------:R-:W-:Y:S02]  /*6e00*/  SHF.R.S32.HI R86, RZ, 0x3, R86 ;  /* 0x00000003ff567819 */ /* 0x000fe40000011456 */
[----:B------:R-:W-:-:S03]  /*6e10*/  LEA R84, R84, R18, 0x1 ;  /* 0x0000001254547211 */ /* 0x000fc600078e08ff */
[----:B------:R-:W-:-:S04]  /*6e20*/  IMAD R86, R86, 0x1400, R230 ;  /* 0x0000140056567824 */ /* 0x000fc800078e02e6 */
[----:B------:R-:W-:-:S04]  /*6e30*/  IMAD.IADD R85, R86, 0x1, R85 ;  /* 0x0000000156557824 */ /* 0x000fc800078e0255 */
[----:B------:R-:W-:Y:S02]  /*6e40*/  IMAD R88, R19, 0x5000, R85 ;  /* 0x0000500013587824 */ /* 0x000fe400078e0255 */
[----:B------:R-:W0:Y:S02]  /*6e50*/  LDS.128 R84, [R84+0x24400] ;  /* 0x0244000054547984 */ /* 0x000e240000000c00 */
[----:B------:R-:W-:-:S06]  /*6e60*/  IMAD R88, R88, 0x2, R18 ;  /* 0x0000000258587824 */ /* 0x000fcc00078e0212 */
[----:B------:R-:W2:Y:S01]  /*6e70*/  LDS.128 R88, [R88+0x24400] ;  /* 0x0244000058587984 */ /* 0x000ea20000000c00 */
[----:B------:R-:W-:Y:S05]  /*6e80*/  @P6 BRA `(.L_x_727) ;  /* 0x00000004006c6947 */ /* 0x000fea0003800000 */
[----:B--2---:R-:W-:Y:S01]  /*6e90*/  IMAD.MOV.U32 R158, RZ, RZ, R89 ;  /* 0x000000ffff9e7224 */ /* 0x004fe200078e0059 */
[----:B------:R-:W-:Y:S01]  /*6ea0*/  SHF.R.U64 R48, R48, 0x10, R49 ;  /* 0x0000001030307819 */ /* 0x000fe20000001231 */
[----:B0-----:R-:W-:Y:S01]  /*6eb0*/  IMAD.MOV.U32 R89, RZ, RZ, R85 ;  /* 0x000000ffff597224 */ /* 0x001fe200078e0055 */
[----:B------:R-:W-:Y:S01]  /*6ec0*/  SHF.R.U64 R40, R40, 0x10, R41 ;  /* 0x0000001028287819 */ /* 0x000fe20000001229 */
[----:B------:R-:W-:Y:S01]  /*6ed0*/  HADD2.F32 R159, -RZ, R159.H0_H0 ;  /* 0x2000009fff9f7230 */ /* 0x000fe20000004100 */
[----:B------:R-:W-:Y:S01]  /*6ee0*/  SHF.R.U64 R50, R50, 0x10, R51 ;  /* 0x0000001032327819 */ /* 0x000fe20000001233 */
[----:B------:R-:W-:Y:S01]  /*6ef0*/  HADD2.F32 R156, -RZ, R158.H0_H0 ;  /* 0x2000009eff9c7230 */ /* 0x000fe20000004100 */
[----:B------:R-:W-:Y:S01]  /*6f00*/  SHF.R.U64 R42, R42, 0x10, R43 ;  /* 0x000000102a2a7819 */ /* 0x000fe2000000122b */
[----:B------:R-:W-:Y:S02]  /*6f10*/  HADD2.F32 R157, -RZ, R89.H0_H0 ;  /* 0x20000059ff9d7230 */ /* 0x000fe40000004100 */
[----:B------:R-:W-:-:S02]  /*6f20*/  HADD2.F32 R85, -RZ, R160.H0_H0 ;  /* 0x200000a0ff557230 */ /* 0x000fc40000004100 */
[CC--:B------:R-:W-:Y:S01]  /*6f30*/  FMUL.FTZ R160, R156.reuse, R159.reuse ;  /* 0x0000009f9ca07220 */ /* 0x0c0fe20000410000 */
[----:B------:R-:W-:Y:S02]  /*6f40*/  HADD2.F32 R89, -RZ, R89.H1_H1 ;  /* 0x30000059ff597230 */ /* 0x000fe40000004100 */
[C---:B------:R-:W-:Y:S01]  /*6f50*/  FMUL.FTZ R159, R157.reuse, R159 ;  /* 0x0000009f9d9f7220 */ /* 0x040fe20000410000 */
[----:B------:R-:W-:Y:S02]  /*6f60*/  HADD2.F32 R161, -RZ, R161.H0_H0 ;  /* 0x200000a1ffa17230 */ /* 0x000fe40000004100 */
[-C--:B------:R-:W-:Y:S01]  /*6f70*/  FFMA.FTZ R157, R157, R85.reuse, -R160 ;  /* 0x000000559d9d7223 */ /* 0x080fe200000108a0 */
[----:B------:R-:W-:Y:S02]  /*6f80*/  HADD2.F32 R163, -RZ, R163.H0_H0 ;  /* 0x200000a3ffa37230 */ /* 0x000fe40000004100 */
[----:B------:R-:W-:Y:S01]  /*6f90*/  FFMA.FTZ R156, R156, R85, R159 ;  /* 0x000000559c9c7223 */ /* 0x000fe2000001009f */
[----:B------:R-:W-:Y:S01]  /*6fa0*/  SHF.R.U32.HI R159, RZ, 0x10, R49 ;  /* 0x00000010ff9f7819 */ /* 0x000fe20000011631 */
[----:B------:R-:W-:Y:S01]  /*6fb0*/  HADD2.F32 R85, -RZ, R158.H1_H1 ;  /* 0x3000009eff557230 */ /* 0x000fe20000004100 */
[----:B------:R-:W-:Y:S01]  /*6fc0*/  SHF.R.U32.HI R158, RZ, 0x10, R41 ;  /* 0x00000010ff9e7819 */ /* 0x000fe20000011629 */
[----:B------:R-:W-:-:S02]  /*6fd0*/  HADD2.F32 R49, -RZ, R88.H0_H0 ;  /* 0x20000058ff317230 */ /* 0x000fc40000004100 */
[----:B------:R-:W-:Y:S02]  /*6fe0*/  HADD2.F32 R159, -RZ, R159.H0_H0 ;  /* 0x2000009fff9f7230 */ /* 0x000fe40000004100 */
[----:B------:R-:W-:Y:S02]  /*6ff0*/  HADD2.F32 R158, -RZ, R158.H0_H0 ;  /* 0x2000009eff9e7230 */ /* 0x000fe40000004100 */
[----:B------:R-:W-:Y:S02]  /*7000*/  HADD2.F32 R48, -RZ, R48.H0_H0 ;  /* 0x20000030ff307230 */ /* 0x000fe40000004100 */
[-C--:B------:R-:W-:Y:S01]  /*7010*/  FMUL.FTZ R160, R85, R159.reuse ;  /* 0x0000009f55a07220 */ /* 0x080fe20000410000 */
[C---:B------:R-:W-:Y:S01]  /*7020*/  FMUL.FTZ R159, R89.reuse, R159 ;  /* 0x0000009f599f7220 */ /* 0x040fe20000410000 */
[----:B------:R-:W-:Y:S02]  /*7030*/  HADD2.F32 R88, -RZ, R88.H1_H1 ;  /* 0x30000058ff587230 */ /* 0x000fe40000004100 */
[-C--:B------:R-:W-:Y:S01]  /*7040*/  FFMA.FTZ R89, R89, R158.reuse, -R160 ;  /* 0x0000009e59597223 */ /* 0x080fe200000108a0 */
[----:B------:R-:W-:Y:S01]  /*7050*/  FFMA.FTZ R85, R85, R158, R159 ;  /* 0x0000009e55557223 */ /* 0x000fe2000001009f */
[----:B------:R-:W-:Y:S01]  /*7060*/  MOV R158, R91 ;  /* 0x0000005b009e7202 */ /* 0x000fe20000000f00 */
[----:B------:R-:W-:-:S02]  /*7070*/  HADD2.F32 R91, -RZ, R87.H0_H0 ;  /* 0x20000057ff5b7230 */ /* 0x000fc40000004100 */
[----:B------:R-:W-:Y:S01]  /*7080*/  FMUL.FTZ R41, R88, R48 ;  /* 0x0000003058297220 */ /* 0x000fe20000410000 */
[----:B------:R-:W-:Y:S01]  /*7090*/  HADD2.F32 R160, -RZ, R162.H0_H0 ;  /* 0x200000a2ffa07230 */ /* 0x000fe20000004100 */
[----:B------:R-:W-:Y:S01]  /*70a0*/  F2FP.F16.F32.PACK_AB R89, R89, R157 ;  /* 0x0000009d5959723e */ /* 0x000fe200000000ff */
[--C-:B------:R-:W-:Y:S01]  /*70b0*/  HADD2.F32 R159, -RZ, R158.reuse.H0_H0 ;  /* 0x2000009eff9f7230 */ /* 0x100fe20000004100 */
[----:B------:R-:W-:Y:S01]  /*70c0*/  F2FP.F16.F32.PACK_AB R156, R85, R156 ;  /* 0x0000009c559c723e */ /* 0x000fe200000000ff */
[----:B------:R-:W-:Y:S02]  /*70d0*/  HADD2.F32 R158, -RZ, R158.H1_H1 ;  /* 0x3000009eff9e7230 */ /* 0x000fe40000004100 */
[----:B------:R-:W-:Y:S02]  /*70e0*/  HADD2.F32 R87, -RZ, R87.H1_H1 ;  /* 0x30000057ff577230 */ /* 0x000fe40000004100 */
[-C--:B------:R-:W-:Y:S01]  /*70f0*/  FMUL.FTZ R162, R159, R161.reuse ;  /* 0x000000a19fa27220 */ /* 0x080fe20000410000 */
[----:B------:R-:W-:Y:S01]  /*7100*/  FMUL.FTZ R161, R91, R161 ;  /* 0x000000a15ba17220 */ /* 0x000fe20000410000 */
[----:B------:R-:W-:-:S02]  /*7110*/  HADD2.F32 R40, -RZ, R40.H0_H0 ;  /* 0x20000028ff287230 */ /* 0x000fc40000004100 */
[-C--:B------:R-:W-:Y:S01]  /*7120*/  FFMA.FTZ R91, R91, R160.reuse, -R162 ;  /* 0x000000a05b5b7223 */ /* 0x080fe200000108a2 */
[----:B------:R-:W-:Y:S01]  /*7130*/  FFMA.FTZ R161, R159, R160, R161 ;  /* 0x000000a09fa17223 */ /* 0x000fe200000100a1 */
[----:B------:R-:W-:Y:S01]  /*7140*/  SHF.R.U32.HI R159, RZ, 0x10, R51 ;  /* 0x00000010ff9f7819 */ /* 0x000fe20000011633 */
[----:B------:R-:W-:Y:S01]  /*7150*/  HADD2.F32 R51, -RZ, R86.H0_H0 ;  /* 0x20000056ff337230 */ /* 0x000fe20000004100 */
[----:B------:R-:W-:Y:S01]  /*7160*/  SHF.R.U32.HI R160, RZ, 0x10, R43 ;  /* 0x00000010ffa07819 */ /* 0x000fe2000001162b */
[----:B------:R-:W-:Y:S02]  /*7170*/  HADD2.F32 R50, -RZ, R50.H0_H0 ;  /* 0x20000032ff327230 */ /* 0x000fe40000004100 */
[----:B------:R-:W-:Y:S02]  /*7180*/  HADD2.F32 R159, -RZ, R159.H0_H0 ;  /* 0x2000009fff9f7230 */ /* 0x000fe40000004100 */
[----:B------:R-:W-:Y:S02]  /*7190*/  HADD2.F32 R160, -RZ, R160.H0_H0 ;  /* 0x200000a0ffa07230 */ /* 0x000fe40000004100 */
[----:B------:R-:W-:-:S02]  /*71a0*/  HADD2.F32 R86, -RZ, R86.H1_H1 ;  /* 0x30000056ff567230 */ /* 0x000fc40000004100 */
[CC--:B------:R-:W-:Y:S01]  /*71b0*/  FMUL.FTZ R162, R158.reuse, R159.reuse ;  /* 0x0000009f9ea27220 */ /* 0x0c0fe20000410000 */
[C---:B------:R-:W-:Y:S01]  /*71c0*/  FMUL.FTZ R159, R87.reuse, R159 ;  /* 0x0000009f579f7220 */ /* 0x040fe20000410000 */
[----:B------:R-:W-:Y:S02]  /*71d0*/  HADD2.F32 R42, -RZ, R42.H0_H0 ;  /* 0x2000002aff2a7230 */ /* 0x000fe40000004100 */
[-C--:B------:R-:W-:Y:S01]  /*71e0*/  FFMA.FTZ R162, R87, R160.reuse, -R162 ;  /* 0x000000a057a27223 */ /* 0x080fe200000108a2 */
[----:B------:R-:W-:Y:S01]  /*71f0*/  FFMA.FTZ R159, R158, R160, R159 ;  /* 0x000000a09e9f7223 */ /* 0x000fe2000001009f */
[--C-:B------:R-:W-:Y:S02]  /*7200*/  HADD2.F32 R158, -RZ, R84.reuse.H0_H0 ;  /* 0x20000054ff9e7230 */ /* 0x100fe40000004100 */
[----:B------:R-:W-:Y:S01]  /*7210*/  FMUL.FTZ R160, R49, R163 ;  /* 0x000000a331a07220 */ /* 0x000fe20000410000 */
[----:B------:R-:W-:Y:S01]  /*7220*/  HADD2.F32 R84, -RZ, R84.H1_H1 ;  /* 0x30000054ff547230 */ /* 0x000fe20000004100 */
[----:B------:R-:W-:Y:S01]  /*7230*/  F2FP.F16.F32.PACK_AB R91, R162, R91 ;  /* 0x0000005ba25b723e */ /* 0x000fe200000000ff */
[----:B------:R-:W-:-:S02]  /*7240*/  HADD2.F32 R87, -RZ, R182.H1_H1 ;  /* 0x300000b6ff577230 */ /* 0x000fc40000004100 */
[----:B------:R-:W-:Y:S01]  /*7250*/  FMUL.FTZ R163, R158, R163 ;  /* 0x000000a39ea37220 */ /* 0x000fe20000410000 */
[----:B------:R-:W-:Y:S01]  /*7260*/  F2FP.F16.F32.PACK_AB R159, R159, R161 ;  /* 0x000000a19f9f723e */ /* 0x000fe200000000ff */
[C---:B------:R-:W-:Y:S01]  /*7270*/  FMUL.FTZ R48, R84.reuse, R48 ;  /* 0x0000003054307220 */ /* 0x040fe20000410000 */
[-C--:B------:R-:W-:Y:S01]  /*7280*/  FFMA.FTZ R41, R84, R40.reuse, -R41 ;  /* 0x0000002854297223 */ /* 0x080fe20000010829 */
[-C--:B------:R-:W-:Y:S01]  /*7290*/  FFMA.FTZ R160, R158, R87.reuse, -R160 ;  /* 0x000000579ea07223 */ /* 0x080fe200000108a0 */
[----:B------:R-:W-:Y:S01]  /*72a0*/  FFMA.FTZ R163, R49, R87, R163 ;  /* 0x0000005731a37223 */ /* 0x000fe200000100a3 */
[----:B------:R-:W-:Y:S01]  /*72b0*/  FFMA.FTZ R48, R88, R40, R48 ;  /* 0x0000002858307223 */ /* 0x000fe20000010030 */
[----:B------:R-:W-:Y:S02]  /*72c0*/  HADD2.F32 R87, -RZ, R183.H0_H0 ;  /* 0x200000b7ff577230 */ /* 0x000fe40000004100 */
[----:B------:R-:W-:Y:S01]  /*72d0*/  HADD2.F32 R40, -RZ, R90.H0_H0 ;  /* 0x2000005aff287230 */ /* 0x000fe20000004100 */
[----:B------:R-:W-:Y:S01]  /*72e0*/  F2FP.F16.F32.PACK_AB R41, R41, R160 ;  /* 0x000000a02929723e */ /* 0x000fe200000000ff */
[----:B------:R-:W-:Y:S01]  /*72f0*/  HADD2.F32 R49, -RZ, R182.H0_H0 ;  /* 0x200000b6ff317230 */ /* 0x000fe20000004100 */
[----:B------:R-:W-:Y:S01]  /*7300*/  F2FP.F16.F32.PACK_AB R48, R48, R163 ;  /* 0x000000a33030723e */ /* 0x000fe200000000ff */
[----:B------:R-:W-:-:S02]  /*7310*/  HADD2.F32 R90, -RZ, R90.H1_H1 ;  /* 0x3000005aff5a7230 */ /* 0x000fc40000004100 */
[CC--:B------:R-:W-:Y:S01]  /*7320*/  FMUL.FTZ R84, R40.reuse, R87.reuse ;  /* 0x0000005728547220 */ /* 0x0c0fe20000410000 */
[C---:B------:R-:W-:Y:S01]  /*7330*/  FMUL.FTZ R87, R51.reuse, R87 ;  /* 0x0000005733577220 */ /* 0x040fe20000410000 */
[----:B------:R-:W-:Y:S01]  /*7340*/  IMAD.MOV.U32 R85, RZ, RZ, R89 ;  /* 0x000000ffff557224 */ /* 0x000fe200078e0059 */
[----:B------:R-:W-:Y:S01]  /*7350*/  MOV R89, R156 ;  /* 0x0000009c00597202 */ /* 0x000fe20000000f00 */
[-C--:B------:R-:W-:Y:S01]  /*7360*/  FFMA.FTZ R84, R51, R49.reuse, -R84 ;  /* 0x0000003133547223 */ /* 0x080fe20000010854 */
[----:B------:R-:W-:Y:S01]  /*7370*/  FFMA.FTZ R87, R40, R49, R87 ;  /* 0x0000003128577223 */ /* 0x000fe20000010057 */
[-C--:B------:R-:W-:Y:S01]  /*7380*/  FMUL.FTZ R40, R90, R50.reuse ;  /* 0x000000325a287220 */ /* 0x080fe20000410000 */
[C---:B------:R-:W-:Y:S01]  /*7390*/  FMUL.FTZ R50, R86.reuse, R50 ;  /* 0x0000003256327220 */ /* 0x040fe20000410000 */
[----:B------:R-:W-:Y:S02]  /*73a0*/  IMAD.MOV.U32 R88, RZ, RZ, R48 ;  /* 0x000000ffff587224 */ /* 0x000fe400078e0030 */
[-C--:B------:R-:W-:Y:S01]  /*73b0*/  FFMA.FTZ R40, R86, R42.reuse, -R40 ;  /* 0x0000002a56287223 */ /* 0x080fe20000010828 */
[----:B------:R-:W-:-:S04]  /*73c0*/  FFMA.FTZ R50, R90, R42, R50 ;  /* 0x0000002a5a327223 */ /* 0x000fc80000010032 */
[----:B------:R-:W-:Y:S01]  /*73d0*/  F2FP.F16.F32.PACK_AB R40, R40, R84 ;  /* 0x000000542828723e */ /* 0x000fe200000000ff */
[----:B------:R-:W-:Y:S01]  /*73e0*/  IMAD.MOV.U32 R84, RZ, RZ, R41 ;  /* 0x000000ffff547224 */ /* 0x000fe200078e0029 */
[----:B------:R-:W-:Y:S01]  /*73f0*/  F2FP.F16.F32.PACK_AB R50, R50, R87 ;  /* 0x000000573232723e */ /* 0x000fe200000000ff */
[----:B------:R-:W-:Y:S01]  /*7400*/  IMAD.MOV.U32 R87, RZ, RZ, R91 ;  /* 0x000000ffff577224 */ /* 0x000fe200078e005b */
[----:B------:R-:W-:Y:S01]  /*7410*/  MOV R91, R159 ;  /* 0x0000009f005b7202 */ /* 0x000fe20000000f00 */
[----:B------:R-:W-:Y:S02]  /*7420*/  IMAD.MOV.U32 R86, RZ, RZ, R40 ;  /* 0x000000ffff567224 */ /* 0x000fe400078e0028 */
[----:B------:R-:W-:-:S07]  /*7430*/  IMAD.MOV.U32 R90, RZ, RZ, R50 ;  /* 0x000000ffff5a7224 */ /* 0x000fce00078e0032 */
.L_x_727:
[----:B------:R-:W-:Y:S05]  /*7440*/  BSYNC B3 ;  /* 0x0000000000037941 */ /* 0x000fea0003800000 */
.L_x_726:
[----:B------:R-:W-:Y:S02]  /*7450*/  ULDC.64 UR4, c[0x0][0x208] ;  /* 0x0000820000047ab9 */ /* 0x000fe40000000a00 */
[----:B0-----:R0:W-:Y:S04]  /*7460*/  STG.E.128 desc[UR4][R136.64], R84 ;  /* 0x0000005488007986 */ /* 0x0011e8000c101d04 */
[----:B--2---:R0:W-:Y:S02]  /*7470*/  @!P5 STG.E.128 desc[UR4][R138.64], R88 ;  /* 0x000000588a00d986 */ /* 0x0041e4000c101d04 */
.L_x_725:
[----:B------:R-:W-:Y:S05]  /*7480*/  BSYNC B2 ;  /* 0x0000000000027941 */ /* 0x000fea0003800000 */
.L_x_724:
[----:B------:R-:W-:-:S13]  /*7490*/  ISETP.NE.AND P5, PT, R10, RZ, PT ;  /* 0x000000ff0a00720c */ /* 0x000fda0003fa5270 */
[----:B------:R-:W-:Y:S05]  /*74a0*/  @!P5 BRA `(.L_x_723) ;  /* 0x000000080004d947 */ /* 0x000fea0003800000 */
        /* <DEDUP_REMOVED lines=15> */
[----:B0-----:R-:W-:Y:S02]  /*75a0*/  LEA R84, P6, R43, R116, 0x1 ;  /* 0x000000742b547211 */ /* 0x001fe400078c08ff */
[----:B------:R-:W-:-:S02]  /*75b0*/  LOP3.LUT R40, R40, 0x1c0, R50, 0xf8, !PT ;  /* 0x000001c028287812 */ /* 0x000fc400078ef832 */
[----:B------:R-:W-:Y:S02]  /*75c0*/  LEA.HI.X R85, R43, R117, R42, 0x1, P6 ;  /* 0x000000752b557211 */ /* 0x000fe400030f0c2a */
[----:B------:R-:W-:Y:S02]  /*75d0*/  SHF.R.S32.HI R42, RZ, 0x1f, R41 ;  /* 0x0000001fff2a7819 */ /* 0x000fe40000011429 */
[----:B------:R-:W-:Y:S02]  /*75e0*/  LOP3.LUT R40, R40, R231, RZ, 0x3c, !PT ;  /* 0x000000e728287212 */ /* 0x000fe400078e3cff */
[----:B------:R-:W-:Y:S02]  /*75f0*/  LEA.HI R42, R42, R41, RZ, 0x3 ;  /* 0x000000292a2a7211 */ /* 0x000fe400078f18ff */
[----:B------:R-:W-:Y:S02]  /*7600*/  ISETP.NE.AND P0, PT, R48, RZ, PT ;  /* 0x000000ff3000720c */ /* 0x000fe40003f05270 */
[----:B------:R-:W-:-:S02]  /*7610*/  SHF.R.S32.HI R42, RZ, 0x3, R42 ;  /* 0x00000003ff2a7819 */ /* 0x000fc4000001142a */
[----:B------:R-:W-:-:S03]  /*7620*/  @!P5 LEA R86, P6, R134, R116, 0x1 ;  /* 0x000000748656d211 */ /* 0x000fc600078c08ff */
[----:B------:R-:W-:Y:S01]  /*7630*/  IMAD R42, R42, 0x1400, R230 ;  /* 0x000014002a2a7824 */ /* 0x000fe200078e02e6 */
[----:B------:R-:W-:Y:S02]  /*7640*/  @!P5 LEA.HI.X R87, R134, R117, R155, 0x1, P6 ;  /* 0x000000758657d211 */ /* 0x000fe400030f0c9b */
[----:B------:R-:W-:Y:S01]  /*7650*/  ISETP.GE.AND P6, PT, R213, R115, PT ;  /* 0x00000073d500720c */ /* 0x000fe20003fc6270 */
[----:B------:R-:W-:Y:S02]  /*7660*/  IMAD.IADD R42, R42, 0x1, R40 ;  /* 0x000000012a2a7824 */ /* 0x000fe400078e0228 */
[C---:B------:R-:W-:Y:S02]  /*7670*/  IMAD R40, R19.reuse, 0x5000, R142 ;  /* 0x0000500013287824 */ /* 0x040fe400078e028e */
[----:B------:R-:W-:-:S03]  /*7680*/  IMAD R48, R19, 0x5000, R42 ;  /* 0x0000500013307824 */ /* 0x000fc600078e022a */
[----:B------:R-:W-:Y:S01]  /*7690*/  LEA R40, R40, R18, 0x1 ;  /* 0x0000001228287211 */ /* 0x000fe200078e08ff */
[----:B------:R-:W-:-:S05]  /*76a0*/  IMAD R48, R48, 0x2, R18 ;  /* 0x0000000230307824 */ /* 0x000fca00078e0212 */
[----:B------:R-:W0:Y:S04]  /*76b0*/  LDS.128 R40, [R40+0x24400] ;  /* 0x0244000028287984 */ /* 0x000e280000000c00 */
[----:B------:R-:W2:Y:S01]  /*76c0*/  LDS.128 R48, [R48+0x24400] ;  /* 0x0244000030307984 */ /* 0x000ea20000000c00 */
[----:B------:R-:W-:Y:S05]  /*76d0*/  @P6 BRA `(.L_x_729) ;  /* 0x0000000400686947 */ /* 0x000fea0003800000 */
[--C-:B------:R-:W-:Y:S01]  /*76e0*/  SHF.R.U64 R36, R36, 0x10, R37.reuse ;  /* 0x0000001024247819 */ /* 0x100fe20000001225 */
[----:B------:R-:W-:Y:S01]  /*76f0*/  HADD2.F32 R89, -RZ, R181.H1_H1 ;  /* 0x300000b5ff597230 */ /* 0x000fe20000004100 */
[----:B------:R-:W-:Y:S02]  /*7700*/  SHF.R.U32.HI R88, RZ, 0x10, R37 ;  /* 0x00000010ff587819 */ /* 0x000fe40000011625 */
[--C-:B------:R-:W-:Y:S02]  /*7710*/  SHF.R.U64 R37, R44, 0x10, R45.reuse ;  /* 0x000000102c257819 */ /* 0x100fe4000000122d */
[----:B------:R-:W-:Y:S01]  /*7720*/  SHF.R.U32.HI R44, RZ, 0x10, R45 ;  /* 0x00000010ff2c7819 */ /* 0x000fe2000001162d */
[----:B------:R-:W-:Y:S01]  /*7730*/  HADD2.F32 R134, -RZ, R88.H0_H0 ;  /* 0x20000058ff867230 */ /* 0x000fe20000004100 */
[--C-:B------:R-:W-:Y:S01]  /*7740*/  SHF.R.U64 R45, R46, 0x10, R47.reuse ;  /* 0x000000102e2d7819 */ /* 0x100fe2000000122f */
[----:B------:R-:W-:Y:S01]  /*7750*/  HADD2.F32 R37, -RZ, R37.H0_H0 ;  /* 0x20000025ff257230 */ /* 0x000fe20000004100 */
[----:B------:R-:W-:Y:S01]  /*7760*/  SHF.R.U32.HI R46, RZ, 0x10, R47 ;  /* 0x00000010ff2e7819 */ /* 0x000fe2000001162f */
[----:B--2---:R-:W-:Y:S01]  /*7770*/  IMAD.MOV.U32 R47, RZ, RZ, R49 ;  /* 0x000000ffff2f7224 */ /* 0x004fe200078e0031 */
[----:B------:R-:W-:Y:S01]  /*7780*/  SHF.R.U64 R38, R38, 0x10, R39 ;  /* 0x0000001026267819 */ /* 0x000fe20000001227 */
[----:B------:R-:W-:Y:S01]  /*7790*/  IMAD.MOV.U32 R49, RZ, RZ, R51 ;  /* 0x000000ffff317224 */ /* 0x000fe200078e0033 */
[----:B------:R-:W-:Y:S01]  /*77a0*/  MOV R51, R50 ;  /* 0x0000003200337202 */ /* 0x000fe20000000f00 */
[----:B------:R-:W-:Y:S01]  /*77b0*/  HADD2.F32 R50, -RZ, R181.H0_H0 ;  /* 0x200000b5ff327230 */ /* 0x000fe20000004100 */
[----:B------:R-:W-:Y:S01]  /*77c0*/  SHF.R.U32.HI R39, RZ, 0x10, R39 ;  /* 0x00000010ff277819 */ /* 0x000fe20000011627 */
[----:B------:R-:W-:-:S02]  /*77d0*/  HADD2.F32 R90, -RZ, R47.H0_H0 ;  /* 0x2000002fff5a7230 */ /* 0x000fc40000004100 */
[----:B------:R-:W-:Y:S02]  /*77e0*/  HADD2.F32 R91, -RZ, R47.H1_H1 ;  /* 0x3000002fff5b7230 */ /* 0x000fe40000004100 */
[--C-:B0-----:R-:W-:Y:S02]  /*77f0*/  HADD2.F32 R47, -RZ, R41.reuse.H0_H0 ;  /* 0x20000029ff2f7230 */ /* 0x101fe40000004100 */
[-C--:B------:R-:W-:Y:S01]  /*7800*/  FMUL.FTZ R88, R90, R50.reuse ;  /* 0x000000325a587220 */ /* 0x080fe20000410000 */
[----:B------:R-:W-:Y:S02]  /*7810*/  HADD2.F32 R44, -RZ, R44.H0_H0 ;  /* 0x2000002cff2c7230 */ /* 0x000fe40000004100 */
[----:B------:R-:W-:Y:S02]  /*7820*/  HADD2.F32 R41, -RZ, R41.H1_H1 ;  /* 0x30000029ff297230 */ /* 0x000fe40000004100 */
[C---:B------:R-:W-:Y:S01]  /*7830*/  FMUL.FTZ R135, R47.reuse, R50 ;  /* 0x000000322f877220 */ /* 0x040fe20000410000 */
[----:B------:R-:W-:Y:S01]  /*7840*/  FFMA.FTZ R88, R47, R89, -R88 ;  /* 0x000000592f587223 */ /* 0x000fe20000010858 */
[----:B------:R-:W-:Y:S01]  /*7850*/  FMUL.FTZ R50, R91, R44 ;  /* 0x0000002c5b327220 */ /* 0x000fe20000410000 */
[----:B------:R-:W-:-:S02]  /*7860*/  HADD2.F32 R46, -RZ, R46.H0_H0 ;  /* 0x2000002eff2e7230 */ /* 0x000fc40000004100 */
[----:B------:R-:W-:Y:S01]  /*7870*/  FFMA.FTZ R135, R90, R89, R135 ;  /* 0x000000595a877223 */ /* 0x000fe20000010087 */
[C---:B------:R-:W-:Y:S01]  /*7880*/  FMUL.FTZ R44, R41.reuse, R44 ;  /* 0x0000002c292c7220 */ /* 0x040fe20000410000 */
[-C--:B------:R-:W-:Y:S01]  /*7890*/  FFMA.FTZ R50, R41, R134.reuse, -R50 ;  /* 0x0000008629327223 */ /* 0x080fe20000010832 */
[--C-:B------:R-:W-:Y:S02]  /*78a0*/  HADD2.F32 R89, -RZ, R49.reuse.H0_H0 ;  /* 0x20000031ff597230 */ /* 0x100fe40000004100 */
[----:B------:R-:W-:Y:S02]  /*78b0*/  HADD2.F32 R90, -RZ, R49.H1_H1 ;  /* 0x30000031ff5a7230 */ /* 0x000fe40000004100 */
[----:B------:R-:W-:Y:S01]  /*78c0*/  FFMA.FTZ R44, R91, R134, R44 ;  /* 0x000000865b2c7223 */ /* 0x000fe2000001002c */
[----:B------:R-:W-:Y:S01]  /*78d0*/  HADD2.F32 R41, -RZ, R177.H0_H0 ;  /* 0x200000b1ff297230 */ /* 0x000fe20000004100 */
[----:B------:R-:W-:Y:S01]  /*78e0*/  F2FP.F16.F32.PACK_AB R50, R50, R88 ;  /* 0x000000583232723e */ /* 0x000fe200000000ff */
[----:B------:R-:W-:-:S02]  /*78f0*/  HADD2.F32 R49, -RZ, R43.H0_H0 ;  /* 0x2000002bff317230 */ /* 0x000fc40000004100 */
[----:B------:R-:W-:Y:S02]  /*7900*/  HADD2.F32 R91, -RZ, R39.H0_H0 ;  /* 0x20000027ff5b7230 */ /* 0x000fe40000004100 */
[-C--:B------:R-:W-:Y:S01]  /*7910*/  FMUL.FTZ R39, R89, R41.reuse ;  /* 0x0000002959277220 */ /* 0x080fe20000410000 */
[----:B------:R-:W-:Y:S02]  /*7920*/  HADD2.F32 R47, -RZ, R177.H1_H1 ;  /* 0x300000b1ff2f7230 */ /* 0x000fe40000004100 */
[C---:B------:R-:W-:Y:S01]  /*7930*/  FMUL.FTZ R134, R49.reuse, R41 ;  /* 0x0000002931867220 */ /* 0x040fe20000410000 */
[----:B------:R-:W-:Y:S02]  /*7940*/  HADD2.F32 R43, -RZ, R43.H1_H1 ;  /* 0x3000002bff2b7230 */ /* 0x000fe40000004100 */
[-C--:B------:R-:W-:Y:S01]  /*7950*/  FMUL.FTZ R41, R90, R46.reuse ;  /* 0x0000002e5a297220 */ /* 0x080fe20000410000 */
[----:B------:R-:W-:Y:S02]  /*7960*/  HADD2.F32 R45, -RZ, R45.H0_H0 ;  /* 0x2000002dff2d7230 */ /* 0x000fe40000004100 */
[-C--:B------:R-:W-:Y:S01]  /*7970*/  FFMA.FTZ R39, R49, R47.reuse, -R39 ;  /* 0x0000002f31277223 */ /* 0x080fe20000010827 */
[----:B------:R-:W-:Y:S01]  /*7980*/  FFMA.FTZ R134, R89, R47, R134 ;  /* 0x0000002f59867223 */ /* 0x000fe20000010086 */
[C---:B------:R-:W-:Y:S01]  /*7990*/  FMUL.FTZ R46, R43.reuse, R46 ;  /* 0x0000002e2b2e7220 */ /* 0x040fe20000410000 */
[----:B------:R-:W-:Y:S01]  /*79a0*/  FFMA.FTZ R41, R43, R91, -R41 ;  /* 0x0000005b2b297223 */ /* 0x000fe20000010829 */
[----:B------:R-:W-:Y:S01]  /*79b0*/  HADD2.F32 R43, -RZ, R176.H0_H0 ;  /* 0x200000b0ff2b7230 */ /* 0x000fe20000004100 */
[----:B------:R-:W-:Y:S01]  /*79c0*/  F2FP.F16.F32.PACK_AB R44, R44, R135 ;  /* 0x000000872c2c723e */ /* 0x000fe200000000ff */
[----:B------:R-:W-:-:S02]  /*79d0*/  HADD2.F32 R89, -RZ, R48.H0_H0 ;  /* 0x20000030ff597230 */ /* 0x000fc40000004100 */
[----:B------:R-:W-:Y:S01]  /*79e0*/  FFMA.FTZ R46, R90, R91, R46 ;  /* 0x0000005b5a2e7223 */ /* 0x000fe2000001002e */
[----:B------:R-:W-:Y:S01]  /*79f0*/  HADD2.F32 R49, -RZ, R40.H0_H0 ;  /* 0x20000028ff317230 */ /* 0x000fe20000004100 */
[----:B------:R-:W-:Y:S01]  /*7a00*/  F2FP.F16.F32.PACK_AB R39, R41, R39 ;  /* 0x000000272927723e */ /* 0x000fe200000000ff */
[----:B------:R-:W-:Y:S02]  /*7a10*/  HADD2.F32 R48, -RZ, R48.H1_H1 ;  /* 0x30000030ff307230 */ /* 0x000fe40000004100 */
[----:B------:R-:W-:Y:S02]  /*7a20*/  HADD2.F32 R40, -RZ, R40.H1_H1 ;  /* 0x30000028ff287230 */ /* 0x000fe40000004100 */
[-C--:B------:R-:W-:Y:S01]  /*7a30*/  FMUL.FTZ R91, R49, R43.reuse ;  /* 0x0000002b315b7220 */ /* 0x080fe20000410000 */
[----:B------:R-:W-:Y:S02]  /*7a40*/  HADD2.F32 R90, -RZ, R36.H0_H0 ;  /* 0x20000024ff5a7230 */ /* 0x000fe40000004100 */
[----:B------:R-:W-:Y:S01]  /*7a50*/  FMUL.FTZ R36, R89, R43 ;  /* 0x0000002b59247220 */ /* 0x000fe20000410000 */
[----:B------:R-:W-:-:S02]  /*7a60*/  HADD2.F32 R47, -RZ, R176.H1_H1 ;  /* 0x300000b0ff2f7230 */ /* 0x000fc40000004100 */
[-C--:B------:R-:W-:Y:S01]  /*7a70*/  FMUL.FTZ R43, R48, R37.reuse ;  /* 0x00000025302b7220 */ /* 0x080fe20000410000 */
[----:B------:R-:W-:Y:S01]  /*7a80*/  FMUL.FTZ R37, R40, R37 ;  /* 0x0000002528257220 */ /* 0x000fe20000410000 */
[----:B------:R-:W-:Y:S01]  /*7a90*/  F2FP.F16.F32.PACK_AB R46, R46, R134 ;  /* 0x000000862e2e723e */ /* 0x000fe200000000ff */
[----:B------:R-:W-:Y:S02]  /*7aa0*/  IMAD.MOV.U32 R41, RZ, RZ, R50 ;  /* 0x000000ffff297224 */ /* 0x000fe400078e0032 */
[-C--:B------:R-:W-:Y:S01]  /*7ab0*/  FFMA.FTZ R36, R49, R47.reuse, -R36 ;  /* 0x0000002f31247223 */ /* 0x080fe20000010824 */
[----:B------:R-:W-:Y:S01]  /*7ac0*/  FFMA.FTZ R91, R89, R47, R91 ;  /* 0x0000002f595b7223 */ /* 0x000fe2000001005b */
[-C--:B------:R-:W-:Y:S01]  /*7ad0*/  FFMA.FTZ R48, R48, R90.reuse, R37 ;  /* 0x0000005a30307223 */ /* 0x080fe20000010025 */
[----:B------:R-:W-:Y:S02]  /*7ae0*/  HADD2.F32 R37, -RZ, R175.H0_H0 ;  /* 0x200000afff257230 */ /* 0x000fe40000004100 */
[----:B------:R-:W-:Y:S01]  /*7af0*/  FFMA.FTZ R43, R40, R90, -R43 ;  /* 0x0000005a282b7223 */ /* 0x000fe2000001082b */
[----:B------:R-:W-:-:S02]  /*7b00*/  HADD2.F32 R49, -RZ, R51.H0_H0 ;  /* 0x20000033ff317230 */ /* 0x000fc40000004100 */
[--C-:B------:R-:W-:Y:S01]  /*7b10*/  HADD2.F32 R47, -RZ, R42.reuse.H0_H0 ;  /* 0x2000002aff2f7230 */ /* 0x100fe20000004100 */
[----:B------:R-:W-:Y:S01]  /*7b20*/  F2FP.F16.F32.PACK_AB R48, R48, R91 ;  /* 0x0000005b3030723e */ /* 0x000fe200000000ff */
[----:B------:R-:W-:Y:S01]  /*7b30*/  HADD2.F32 R51, -RZ, R51.H1_H1 ;  /* 0x30000033ff337230 */ /* 0x000fe20000004100 */
[----:B------:R-:W-:Y:S01]  /*7b40*/  F2FP.F16.F32.PACK_AB R36, R43, R36 ;  /* 0x000000242b24723e */ /* 0x000fe200000000ff */
[----:B------:R-:W-:Y:S02]  /*7b50*/  HADD2.F32 R42, -RZ, R42.H1_H1 ;  /* 0x3000002aff2a7230 */ /* 0x000fe40000004100 */
[-C--:B------:R-:W-:Y:S01]  /*7b60*/  FMUL.FTZ R90, R47, R37.reuse ;  /* 0x000000252f5a7220 */ /* 0x080fe20000410000 */
[----:B------:R-:W-:Y:S02]  /*7b70*/  HADD2.F32 R89, -RZ, R38.H0_H0 ;  /* 0x20000026ff597230 */ /* 0x000fe40000004100 */
[----:B------:R-:W-:Y:S01]  /*7b80*/  FMUL.FTZ R38, R49, R37 ;  /* 0x0000002531267220 */ /* 0x000fe20000410000 */
[----:B------:R-:W-:-:S02]  /*7b90*/  HADD2.F32 R40, -RZ, R175.H1_H1 ;  /* 0x300000afff287230 */ /* 0x000fc40000004100 */
[-C--:B------:R-:W-:Y:S01]  /*7ba0*/  FMUL.FTZ R37, R51, R45.reuse ;  /* 0x0000002d33257220 */ /* 0x080fe20000410000 */
[C---:B------:R-:W-:Y:S01]  /*7bb0*/  FMUL.FTZ R45, R42.reuse, R45 ;  /* 0x0000002d2a2d7220 */ /* 0x040fe20000410000 */
[----:B------:R-:W-:Y:S02]  /*7bc0*/  IMAD.MOV.U32 R43, RZ, RZ, R39 ;  /* 0x000000ffff2b7224 */ /* 0x000fe400078e0027 */
[-C--:B------:R-:W-:Y:S01]  /*7bd0*/  FFMA.FTZ R90, R49, R40.reuse, R90 ;  /* 0x00000028315a7223 */ /* 0x080fe2000001005a */
[-C--:B------:R-:W-:Y:S01]  /*7be0*/  FFMA.FTZ R45, R51, R89.reuse, R45 ;  /* 0x00000059332d7223 */ /* 0x080fe2000001002d */
[----:B------:R-:W-:Y:S01]  /*7bf0*/  FFMA.FTZ R38, R47, R40, -R38 ;  /* 0x000000282f267223 */ /* 0x000fe20000010826 */
[----:B------:R-:W-:Y:S01]  /*7c00*/  FFMA.FTZ R37, R42, R89, -R37 ;  /* 0x000000592a257223 */ /* 0x000fe20000010825 */
[----:B------:R-:W-:Y:S02]  /*7c10*/  IMAD.MOV.U32 R40, RZ, RZ, R36 ;  /* 0x000000ffff287224 */ /* 0x000fe400078e0024 */
[----:B------:R-:W-:Y:S01]  /*7c20*/  F2FP.F16.F32.PACK_AB R45, R45, R90 ;  /* 0x0000005a2d2d723e */ /* 0x000fe200000000ff */
[----:B------:R-:W-:Y:S01]  /*7c30*/  IMAD.MOV.U32 R49, RZ, RZ, R44 ;  /* 0x000000ffff317224 */ /* 0x000fe200078e002c */
[----:B------:R-:W-:Y:S01]  /*7c40*/  F2FP.F16.F32.PACK_AB R37, R37, R38 ;  /* 0x000000262525723e */ /* 0x000fe200000000ff */
[----:B------:R-:W-:-:S02]  /*7c50*/  IMAD.MOV.U32 R51, RZ, RZ, R46 ;  /* 0x000000ffff337224 */ /* 0x000fc400078e002e */
[----:B------:R-:W-:Y:S01]  /*7c60*/  IMAD.MOV.U32 R50, RZ, RZ, R45 ;  /* 0x000000ffff327224 */ /* 0x000fe200078e002d */
[----:B------:R-:W-:-:S07]  /*7c70*/  MOV R42, R37 ;  /* 0x00000025002a7202 */ /* 0x000fce0000000f00 */
.L_x_729:
[----:B------:R-:W-:Y:S05]  /*7c80*/  BSYNC B2 ;  /* 0x0000000000027941 */ /* 0x000fea0003800000 */
.L_x_728:
[----:B------:R-:W-:Y:S02]  /*7c90*/  ULDC.64 UR4, c[0x0][0x208] ;  /* 0x0000820000047ab9 */ /* 0x000fe40000000a00 */
[----:B0-----:R3:W-:Y:S04]  /*7ca0*/  STG.E.128 desc[UR4][R84.64], R40 ;  /* 0x0000002854007986 */ /* 0x0017e8000c101d04 */
[----:B--2---:R3:W-:Y:S02]  /*7cb0*/  @!P5 STG.E.128 desc[UR4][R86.64], R48 ;  /* 0x000000305600d986 */ /* 0x0047e4000c101d04 */
.L_x_723:
[----:B------:R-:W-:Y:S05]  /*7cc0*/  BSYNC B1 ;  /* 0x0000000000017941 */ /* 0x000fea0003800000 */
.L_x_722:
[----:B------:R-:W-:Y:S04]  /*7cd0*/  BSSY B1, `(.L_x_730) ;  /* 0x00000fc000017945 */ /* 0x000fe80003800000 */
[----:B------:R-:W-:Y:S05]  /*7ce0*/  @P3 BRA `(.L_x_731) ;  /* 0x0000000c00e83947 */ /* 0x000fea0003800000 */
[----:B------:R-:W-:Y:S01]  /*7cf0*/  ISETP.NE.AND P3, PT, R26, RZ, PT ;  /* 0x000000ff1a00720c */ /* 0x000fe20003f65270 */
[-C--:B--2---:R-:W-:Y:S01]  /*7d00*/  IMAD R36, R147, R122.reuse, RZ ;  /* 0x0000007a93247224 */ /* 0x084fe200078e02ff */
[----:B------:R-:W-:Y:S01]  /*7d10*/  IADD3 R37, R212, 0x20, RZ ;  /* 0x00000020d4257810 */ /* 0x000fe20007ffe0ff */
[----:B------:R-:W-:Y:S04]  /*7d20*/  BSSY B2, `(.L_x_732) ;  /* 0x000007d000027945 */ /* 0x000fe80003800000 */
[----:B------:R-:W-:-:S04]  /*7d30*/  IMAD.WIDE.U32 R44, R37, R122, R124 ;  /* 0x0000007a252c7225 */ /* 0x000fc800078e007c */
[----:B------:R-:W-:-:S04]  /*7d40*/  IMAD R37, R37, R123, R36 ;  /* 0x0000007b25257224 */ /* 0x000fc800078e0224 */
[----:B---3--:R-:W-:Y:S01]  /*7d50*/  IMAD.IADD R50, R45, 0x1, R37 ;  /* 0x000000012d327824 */ /* 0x008fe200078e0225 */
[----:B------:R-:W-:Y:S06]  /*7d60*/  @!P3 BRA `(.L_x_733) ;  /* 0x0000000400e0b947 */ /* 0x000fec0003800000 */
[----:B------:R-:W-:Y:S01]  /*7d70*/  SEL R36, R118, R148, !P0 ;  /* 0x0000009476247207 */ /* 0x000fe20004000000 */
[----:B------:R-:W-:Y:S01]  /*7d80*/  BSSY B3, `(.L_x_734) ;  /* 0x0000073000037945 */ /* 0x000fe20003800000 */
[----:B------:R-:W-:Y:S02]  /*7d90*/  IADD3 R38, P3, P5, R96, R44, R13 ;  /* 0x0000002c60267210 */ /* 0x000fe40007d7e00d */
[----:B------:R-:W-:Y:S02]  /*7da0*/  SHF.R.S32.HI R37, RZ, 0x1f, R36 ;  /* 0x0000001fff257819 */ /* 0x000fe40000011424 */
[----:B------:R-:W-:Y:S02]  /*7db0*/  IADD3.X R40, R92, R50, R7, P3, P5 ;  /* 0x000000325c287210 */ /* 0x000fe40001fea407 */
[----:B------:R-:W-:Y:S02]  /*7dc0*/  LEA.HI R37, R37, R36, RZ, 0x4 ;  /* 0x0000002425257211 */ /* 0x000fe400078f20ff */
[----:B------:R-:W-:-:S02]  /*7dd0*/  SHF.R.U32.HI R46, RZ, 0x3, R225 ;  /* 0x00000003ff2e7819 */ /* 0x000fc400000116e1 */
[----:B------:R-:W-:-:S04]  /*7de0*/  LEA.HI.SX32 R41, R37, R14, 0x1c ;  /* 0x0000000e25297211 */ /* 0x000fc800078fe2ff */
[----:B------:R-:W-:Y:S01]  /*7df0*/  SHF.R.S32.HI R42, RZ, 0x1f, R41 ;  /* 0x0000001fff2a7819 */ /* 0x000fe20000011429 */
[----:B------:R-:W-:-:S03]  /*7e00*/  IMAD.SHL.U32 R39, R41, 0x8, RZ ;  /* 0x0000000829277824 */ /* 0x000fc600078e00ff */
[----:B------:R-:W-:Y:S02]  /*7e10*/  LEA.HI R42, R42, R41, RZ, 0x3 ;  /* 0x000000292a2a7211 */ /* 0x000fe400078f18ff */
[----:B------:R-:W-:Y:S02]  /*7e20*/  ISETP.GE.AND P3, PT, R39, R145, PT ;  /* 0x000000912700720c */ /* 0x000fe40003f66270 */
[----:B------:R-:W-:-:S05]  /*7e30*/  SHF.R.S32.HI R41, RZ, 0x3, R42 ;  /* 0x00000003ff297819 */ /* 0x000fca000001142a */
[----:B------:R-:W-:-:S06]  /*7e40*/  IMAD R41, R41, 0x1400, R228 ;  /* 0x0000140029297824 */ /* 0x000fcc00078e02e4 */
[--C-:B------:R-:W-:Y:S02]  /*7e50*/  @!P3 SHF.R.S32.HI R43, RZ, 0x1f, R39.reuse ;  /* 0x0000001fff2bb819 */ /* 0x100fe40000011427 */
[--C-:B------:R-:W-:Y:S02]  /*7e60*/  @!P3 IADD3 R37, P5, P6, R96, R44, R39.reuse ;  /* 0x0000002c6025b210 */ /* 0x100fe40007ebe027 */
[----:B------:R-:W-:Y:S02]  /*7e70*/  LOP3.LUT R39, R225, 0x38, R39, 0xf8, !PT ;  /* 0x00000038e1277812 */ /* 0x000fe400078ef827 */
[----:B------:R-:W-:Y:S02]  /*7e80*/  @!P3 IADD3.X R36, R92, R50, R43, P5, P6 ;  /* 0x000000325c24b210 */ /* 0x000fe40002fec42b */
[----:B------:R-:W-:Y:S02]  /*7e90*/  LOP3.LUT R42, R39, R46, RZ, 0x3c, !PT ;  /* 0x0000002e272a7212 */ /* 0x000fe400078e3cff */
[----:B------:R-:W-:-:S03]  /*7ea0*/  LEA R46, P5, R38, R116, 0x1 ;  /* 0x00000074262e7211 */ /* 0x000fc600078a08ff */
[----:B------:R-:W-:Y:S01]  /*7eb0*/  IMAD.IADD R42, R41, 0x1, R42 ;  /* 0x00000001292a7824 */ /* 0x000fe200078e022a */
[----:B------:R-:W-:Y:S01]  /*7ec0*/  LEA.HI.X R47, R38, R117, R40, 0x1, P5 ;  /* 0x00000075262f7211 */ /* 0x000fe200028f0c28 */
[----:B------:R-:W-:Y:S01]  /*7ed0*/  IMAD R41, R19, 0x5000, R141 ;  /* 0x0000500013297824 */ /* 0x000fe200078e028d */
[----:B------:R-:W-:Y:S01]  /*7ee0*/  @!P3 LEA R48, P5, R37, R116, 0x1 ;  /* 0x000000742530b211 */ /* 0x000fe200078a08ff */
[----:B------:R-:W-:-:S03]  /*7ef0*/  IMAD R39, R19, 0x5000, R42 ;  /* 0x0000500013277824 */ /* 0x000fc600078e022a */
[----:B------:R-:W-:Y:S01]  /*7f00*/  LEA R38, R41, R18, 0x1 ;  /* 0x0000001229267211 */ /* 0x000fe200078e08ff */
[----:B------:R-:W-:Y:S01]  /*7f10*/  IMAD R40, R39, 0x2, R18 ;  /* 0x0000000227287824 */ /* 0x000fe200078e0212 */
[----:B------:R-:W-:Y:S02]  /*7f20*/  @!P3 LEA.HI.X R49, R37, R117, R36, 0x1, P5 ;  /* 0x000000752531b211 */ /* 0x000fe400028f0c24 */
[----:B------:R-:W-:Y:S02]  /*7f30*/  ISETP.GE.AND P5, PT, R16, R115, PT ;  /* 0x000000731000720c */ /* 0x000fe40003fa6270 */
[----:B------:R-:W2:Y:S04]  /*7f40*/  LDS.128 R36, [R38+0x24400] ;  /* 0x0244000026247984 */ /* 0x000ea80000000c00 */
[----:B------:R-:W3:Y:S07]  /*7f50*/  LDS.128 R40, [R40+0x24400] ;  /* 0x0244000028287984 */ /* 0x000eee0000000c00 */
[----:B------:R-:W-:Y:S05]  /*7f60*/  @P5 BRA `(.L_x_735) ;  /* 0x0000000400505947 */ /* 0x000fea0003800000 */
[--C-:B------:R-:W-:Y:S01]  /*7f70*/  SHF.R.U64 R51, R56, 0x10, R57.reuse ;  /* 0x0000001038337819 */ /* 0x100fe20000001239 */
[--C-:B0--3--:R-:W-:Y:S01]  /*7f80*/  HADD2.F32 R85, -RZ, R41.reuse.H0_H0 ;  /* 0x20000029ff557230 */ /* 0x109fe20000004100 */
[----:B------:R-:W-:Y:S01]  /*7f90*/  SHF.R.U32.HI R57, RZ, 0x10, R57 ;  /* 0x00000010ff397819 */ /* 0x000fe20000011639 */
[----:B------:R-:W-:Y:S01]  /*7fa0*/  HADD2.F32 R86, -RZ, R41.H1_H1 ;  /* 0x30000029ff567230 */ /* 0x000fe20000004100 */
[--C-:B------:R-:W-:Y:S01]  /*7fb0*/  SHF.R.U64 R56, R64, 0x10, R65.reuse ;  /* 0x0000001040387819 */ /* 0x100fe20000001241 */
[----:B------:R-:W-:Y:S01]  /*7fc0*/  HADD2.F32 R84, -RZ, R174.H0_H0 ;  /* 0x200000aeff547230 */ /* 0x000fe20000004100 */
[----:B------:R-:W-:Y:S01]  /*7fd0*/  SHF.R.U32.HI R64, RZ, 0x10, R65 ;  /* 0x00000010ff407819 */ /* 0x000fe20000011641 */
[----:B--2---:R-:W-:Y:S01]  /*7fe0*/  HADD2.F32 R41, -RZ, R37.H0_H0 ;  /* 0x20000025ff297230 */ /* 0x004fe20000004100 */
[--C-:B------:R-:W-:Y:S01]  /*7ff0*/  SHF.R.U64 R65, R66, 0x10, R67.reuse ;  /* 0x0000001042417819 */ /* 0x100fe20000001243 */
[----:B------:R-:W-:Y:S01]  /*8000*/  HADD2.F32 R87, -RZ, R57.H0_H0 ;  /* 0x20000039ff577230 */ /* 0x000fe20000004100 */
[----:B------:R-:W-:Y:S01]  /*8010*/  SHF.R.U32.HI R66, RZ, 0x10, R67 ;  /* 0x00000010ff427819 */ /* 0x000fe20000011643 */
[----:B------:R-:W-:-:S02]  /*8020*/  HADD2.F32 R67, -RZ, R173.H0_H0 ;  /* 0x200000adff437230 */ /* 0x000fc40000004100 */
[-C--:B------:R-:W-:Y:S01]  /*8030*/  FMUL.FTZ R57, R85, R84.reuse ;  /* 0x0000005455397220 */ /* 0x080fe20000410000 */
[----:B------:R-:W-:Y:S02]  /*8040*/  HADD2.F32 R64, -RZ, R64.H0_H0 ;  /* 0x20000040ff407230 */ /* 0x000fe40000004100 */
[C---:B------:R-:W-:Y:S01]  /*8050*/  FMUL.FTZ R88, R41.reuse, R84 ;  /* 0x0000005429587220 */ /* 0x040fe20000410000 */
[----:B------:R-:W-:Y:S01]  /*8060*/  HADD2.F32 R37, -RZ, R37.H1_H1 ;  /* 0x30000025ff257230 */ /* 0x000fe20000004100 */
[----:B------:R-:W-:Y:S01]  /*8070*/  SHF.R.U64 R58, R58, 0x10, R59 ;  /* 0x000000103a3a7819 */ /* 0x000fe2000000123b */
[-C--:B------:R-:W-:Y:S01]  /*8080*/  FFMA.FTZ R57, R41, R67.reuse, -R57 ;  /* 0x0000004329397223 */ /* 0x080fe20000010839 */
[----:B------:R-:W-:Y:S01]  /*8090*/  SHF.R.U32.HI R59, RZ, 0x10, R59 ;  /* 0x00000010ff3b7819 */ /* 0x000fe2000001163b */
[----:B------:R-:W-:Y:S01]  /*80a0*/  FFMA.FTZ R88, R85, R67, R88 ;  /* 0x0000004355587223 */ /* 0x000fe20000010058 */
[----:B------:R-:W-:Y:S01]  /*80b0*/  FMUL.FTZ R84, R86, R64 ;  /* 0x0000004056547220 */ /* 0x000fe20000410000 */
[----:B------:R-:W-:-:S02]  /*80c0*/  HADD2.F32 R173, -RZ, R173.H1_H1 ;  /* 0x300000adffad7230 */ /* 0x000fc40000004100 */
[C---:B------:R-:W-:Y:S01]  /*80d0*/  FMUL.FTZ R64, R37.reuse, R64 ;  /* 0x0000004025407220 */ /* 0x040fe20000410000 */
[--C-:B------:R-:W-:Y:S02]  /*80e0*/  HADD2.F32 R41, -RZ, R43.reuse.H0_H0 ;  /* 0x2000002bff297230 */ /* 0x100fe40000004100 */
[-C--:B------:R-:W-:Y:S01]  /*80f0*/  FFMA.FTZ R84, R37, R87.reuse, -R84 ;  /* 0x0000005725547223 */ /* 0x080fe20000010854 */
[----:B------:R-:W-:Y:S02]  /*8100*/  HADD2.F32 R67, -RZ, R43.H1_H1 ;  /* 0x3000002bff437230 */ /* 0x000fe40000004100 */
[----:B------:R-:W-:Y:S01]  /*8110*/  FFMA.FTZ R64, R86, R87, R64 ;  /* 0x0000005756407223 */ /* 0x000fe20000010040 */
[----:B------:R-:W-:Y:S02]  /*8120*/  HADD2.F32 R43, -RZ, R39.H0_H0 ;  /* 0x20000027ff2b7230 */ /* 0x000fe40000004100 */
[----:B------:R-:W-:Y:S01]  /*8130*/  HADD2.F32 R66, -RZ, R66.H0_H0 ;  /* 0x20000042ff427230 */ /* 0x000fe20000004100 */
[----:B------:R-:W-:Y:S01]  /*8140*/  F2FP.F16.F32.PACK_AB R57, R84, R57 ;  /* 0x000000395439723e */ /* 0x000fe200000000ff */
[----:B------:R-:W-:-:S02]  /*8150*/  HADD2.F32 R85, -RZ, R59.H0_H0 ;  /* 0x2000003bff557230 */ /* 0x000fc40000004100 */
[-C--:B------:R-:W-:Y:S01]  /*8160*/  FMUL.FTZ R59, R41, R173.reuse ;  /* 0x000000ad293b7220 */ /* 0x080fe20000410000 */
[----:B------:R-:W-:Y:S02]  /*8170*/  HADD2.F32 R37, -RZ, R171.H1_H1 ;  /* 0x300000abff257230 */ /* 0x000fe40000004100 */
[----:B------:R-:W-:Y:S01]  /*8180*/  FMUL.FTZ R173, R43, R173 ;  /* 0x000000ad2bad7220 */ /* 0x000fe20000410000 */
        /* <DEDUP_REMOVED lines=11> */
[----:B------:R-:W-:Y:S02]  /*8240*/  HADD2.F32 R39, -RZ, R36.H0_H0 ;  /* 0x20000024ff277230 */ /* 0x000fe40000004100 */
[----:B------:R-:W-:Y:S02]  /*8250*/  HADD2.F32 R40, -RZ, R40.H1_H1 ;  /* 0x30000028ff287230 */ /* 0x000fe40000004100 */
[-C--:B------:R-:W-:Y:S01]  /*8260*/  FMUL.FTZ R43, R41, R37.reuse ;  /* 0x00000025292b7220 */ /* 0x080fe20000410000 */
[----:B------:R-:W-:Y:S02]  /*8270*/  HADD2.F32 R171, -RZ, R171.H0_H0 ;  /* 0x200000abffab7230 */ /* 0x000fe40000004100 */
[----:B------:R-:W-:Y:S01]  /*8280*/  FMUL.FTZ R67, R39, R37 ;  /* 0x0000002527437220 */ /* 0x000fe20000410000 */
[----:B------:R-:W-:Y:S02]  /*8290*/  HADD2.F32 R36, -RZ, R36.H1_H1 ;  /* 0x30000024ff247230 */ /* 0x000fe40000004100 */
[----:B------:R-:W-:Y:S01]  /*82a0*/  FMUL.FTZ R37, R40, R56 ;  /* 0x0000003828257220 */ /* 0x000fe20000410000 */
[----:B------:R-:W-:-:S02]  /*82b0*/  HADD2.F32 R51, -RZ, R51.H0_H0 ;  /* 0x20000033ff337230 */ /* 0x000fc40000004100 */
[----:B------:R-:W-:Y:S01]  /*82c0*/  FFMA.FTZ R43, R39, R171, -R43 ;  /* 0x000000ab272b7223 */ /* 0x000fe2000001082b */
[----:B------:R-:W-:Y:S02]  /*82d0*/  HADD2.F32 R39, -RZ, R42.H0_H0 ;  /* 0x2000002aff277230 */ /* 0x000fe40000004100 */
[C---:B------:R-:W-:Y:S01]  /*82e0*/  FMUL.FTZ R56, R36.reuse, R56 ;  /* 0x0000003824387220 */ /* 0x040fe20000410000 */
[----:B------:R-:W-:Y:S02]  /*82f0*/  HADD2.F32 R174, -RZ, R174.H1_H1 ;  /* 0x300000aeffae7230 */ /* 0x000fe40000004100 */
[----:B------:R-:W-:Y:S01]  /*8300*/  FFMA.FTZ R37, R36, R51, -R37 ;  /* 0x0000003324257223 */ /* 0x000fe20000010825 */
[----:B------:R-:W-:Y:S02]  /*8310*/  HADD2.F32 R65, -RZ, R65.H0_H0 ;  /* 0x20000041ff417230 */ /* 0x000fe40000004100 */
[----:B------:R-:W-:Y:S01]  /*8320*/  FFMA.FTZ R67, R41, R171, R67 ;  /* 0x000000ab29437223 */ /* 0x000fe20000010043 */
[----:B------:R-:W-:-:S02]  /*8330*/  HADD2.F32 R36, -RZ, R38.H0_H0 ;  /* 0x20000026ff247230 */ /* 0x000fc40000004100 */
[----:B------:R-:W-:Y:S01]  /*8340*/  FFMA.FTZ R56, R40, R51, R56 ;  /* 0x0000003328387223 */ /* 0x000fe20000010038 */
[----:B------:R-:W-:Y:S02]  /*8350*/  HADD2.F32 R42, -RZ, R42.H1_H1 ;  /* 0x3000002aff2a7230 */ /* 0x000fe40000004100 */
[-C--:B------:R-:W-:Y:S01]  /*8360*/  FMUL.FTZ R40, R39, R174.reuse ;  /* 0x000000ae27287220 */ /* 0x080fe20000410000 */
[----:B------:R-:W-:Y:S02]  /*8370*/  HADD2.F32 R38, -RZ, R38.H1_H1 ;  /* 0x30000026ff267230 */ /* 0x000fe40000004100 */
[----:B------:R-:W-:Y:S01]  /*8380*/  FMUL.FTZ R174, R36, R174 ;  /* 0x000000ae24ae7220 */ /* 0x000fe20000410000 */
[----:B------:R-:W-:Y:S02]  /*8390*/  HADD2.F32 R172, -RZ, R172.H1_H1 ;  /* 0x300000acffac7230 */ /* 0x000fe40000004100 */
[----:B------:R-:W-:Y:S01]  /*83a0*/  FMUL.FTZ R41, R42, R65 ;  /* 0x000000412a297220 */ /* 0x000fe20000410000 */
[----:B------:R-:W-:-:S02]  /*83b0*/  HADD2.F32 R58, -RZ, R58.H0_H0 ;  /* 0x2000003aff3a7230 */ /* 0x000fc40000004100 */
[----:B------:R-:W-:Y:S01]  /*83c0*/  FMUL.FTZ R65, R38, R65 ;  /* 0x0000004126417220 */ /* 0x000fe20000410000 */
[----:B------:R-:W-:Y:S01]  /*83d0*/  F2FP.F16.F32.PACK_AB R66, R66, R173 ;  /* 0x000000ad4242723e */ /* 0x000fe200000000ff */
[-C--:B------:R-:W-:Y:S01]  /*83e0*/  FFMA.FTZ R40, R36, R172.reuse, -R40 ;  /* 0x000000ac24287223 */ /* 0x080fe20000010828 */
[----:B------:R-:W-:Y:S01]  /*83f0*/  FFMA.FTZ R174, R39, R172, R174 ;  /* 0x000000ac27ae7223 */ /* 0x000fe200000100ae */
[-C--:B------:R-:W-:Y:S01]  /*8400*/  FFMA.FTZ R41, R38, R58.reuse, -R41 ;  /* 0x0000003a26297223 */ /* 0x080fe20000010829 */
[----:B------:R-:W-:Y:S01]  /*8410*/  FFMA.FTZ R65, R42, R58, R65 ;  /* 0x0000003a2a417223 */ /* 0x000fe20000010041 */
[----:B------:R-:W-:Y:S02]  /*8420*/  F2FP.F16.F32.PACK_AB R67, R56, R67 ;  /* 0x000000433843723e */ /* 0x000fe400000000ff */
[----:B------:R-:W-:Y:S01]  /*8430*/  F2FP.F16.F32.PACK_AB R36, R37, R43 ;  /* 0x0000002b2524723e */ /* 0x000fe200000000ff */
[----:B------:R-:W-:Y:S01]  /*8440*/  IMAD.MOV.U32 R37, RZ, RZ, R57 ;  /* 0x000000ffff257224 */ /* 0x000fe200078e0039 */
[----:B------:R-:W-:Y:S01]  /*8450*/  F2FP.F16.F32.PACK_AB R38, R41, R40 ;  /* 0x000000282926723e */ /* 0x000fe200000000ff */
[----:B------:R-:W-:Y:S01]  /*8460*/  IMAD.MOV.U32 R40, RZ, RZ, R67 ;  /* 0x000000ffff287224 */ /* 0x000fe200078e0043 */
[----:B------:R-:W-:Y:S01]  /*8470*/  F2FP.F16.F32.PACK_AB R39, R86, R59 ;  /* 0x0000003b5627723e */ /* 0x000fe200000000ff */
[----:B------:R-:W-:Y:S01]  /*8480*/  IMAD.MOV.U32 R43, RZ, RZ, R66 ;  /* 0x000000ffff2b7224 */ /* 0x000fe200078e0042 */
[----:B------:R-:W-:-:S02]  /*8490*/  F2FP.F16.F32.PACK_AB R42, R65, R174 ;  /* 0x000000ae412a723e */ /* 0x000fc400000000ff */
[----:B------:R-:W-:-:S07]  /*84a0*/  MOV R41, R64 ;  /* 0x0000004000297202 */ /* 0x000fce0000000f00 */
.L_x_735:
[----:B------:R-:W-:Y:S05]  /*84b0*/  BSYNC B3 ;  /* 0x0000000000037941 */ /* 0x000fea0003800000 */
.L_x_734:
[----:B------:R-:W-:Y:S02]  /*84c0*/  ULDC.64 UR4, c[0x0][0x208] ;  /* 0x0000820000047ab9 */ /* 0x000fe40000000a00 */
[----:B--2---:R2:W-:Y:S04]  /*84d0*/  STG.E.128 desc[UR4][R46.64], R36 ;  /* 0x000000242e007986 */ /* 0x0045e8000c101d04 */
[----:B---3--:R2:W-:Y:S02]  /*84e0*/  @!P3 STG.E.128 desc[UR4][R48.64], R40 ;  /* 0x000000283000b986 */ /* 0x0085e4000c101d04 */
.L_x_733:
[----:B------:R-:W-:Y:S05]  /*84f0*/  BSYNC B2 ;  /* 0x0000000000027941 */ /* 0x000fea0003800000 */
.L_x_732:
[----:B------:R-:W-:-:S13]  /*8500*/  ISETP.NE.AND P3, PT, R10, RZ, PT ;  /* 0x000000ff0a00720c */ /* 0x000fda0003f65270 */
[----:B------:R-:W-:Y:S05]  /*8510*/  @!P3 BRA `(.L_x_731) ;  /* 0x0000000400dcb947 */ /* 0x000fea0003800000 */
[----:B--2---:R-:W-:Y:S01]  /*8520*/  SEL R36, R118, R148, !P1 ;  /* 0x0000009476247207 */ /* 0x004fe20004800000 */
        /* <DEDUP_REMOVED lines=21> */
[C---:B------:R-:W-:Y:S01]  /*8680*/  IMAD R37, R19.reuse, 0x5000, R140 ;  /* 0x0000500013257824 */ /* 0x040fe200078e028c */
        /* <DEDUP_REMOVED lines=10> */
[----:B------:R-:W-:Y:S01]  /*8730*/  HADD2.F32 R64, -RZ, R170.H1_H1 ;  /* 0x300000aaff407230 */ /* 0x000fe20000004100 */
[----:B------:R-:W-:Y:S01]  /*8740*/  SHF.R.U32.HI R52, RZ, 0x10, R53 ;  /* 0x00000010ff347819 */ /* 0x000fe20000011635 */
[----:B---3--:R-:W-:Y:S01]  /*8750*/  IMAD.MOV.U32 R53, RZ, RZ, R41 ;  /* 0x000000ffff357224 */ /* 0x008fe200078e0029 */
[----:B------:R-:W-:Y:S01]  /*8760*/  SHF.R.U64 R49, R60, 0x10, R61 ;  /* 0x000000103c317819 */ /* 0x000fe2000000123d */
[----:B--2---:R-:W-:Y:S01]  /*8770*/  IMAD.MOV.U32 R41, RZ, RZ, R39 ;  /* 0x000000ffff297224 */ /* 0x004fe200078e0027 */
[----:B------:R-:W-:Y:S01]  /*8780*/  SHF.R.U32.HI R60, RZ, 0x10, R61 ;  /* 0x00000010ff3c7819 */ /* 0x000fe2000001163d */
[----:B------:R-:W-:Y:S01]  /*8790*/  HADD2.F32 R39, -RZ, R37.H0_H0 ;  /* 0x20000025ff277230 */ /* 0x000fe20000004100 */
[--C-:B------:R-:W-:Y:S01]  /*87a0*/  SHF.R.U64 R50, R54, 0x10, R55.reuse ;  /* 0x0000001036327819 */ /* 0x100fe20000001237 */
[--C-:B------:R-:W-:Y:S01]  /*87b0*/  HADD2.F32 R56, -RZ, R53.reuse.H1_H1 ;  /* 0x30000035ff387230 */ /* 0x100fe20000004100 */
[----:B------:R-:W-:Y:S01]  /*87c0*/  SHF.R.U32.HI R54, RZ, 0x10, R55 ;  /* 0x00000010ff367819 */ /* 0x000fe20000011637 */
[----:B------:R-:W-:Y:S01]  /*87d0*/  HADD2.F32 R55, -RZ, R53.H0_H0 ;  /* 0x20000035ff377230 */ /* 0x000fe20000004100 */
[--C-:B------:R-:W-:Y:S01]  /*87e0*/  SHF.R.U64 R51, R62, 0x10, R63.reuse ;  /* 0x000000103e337819 */ /* 0x100fe2000000123f */
[----:B------:R-:W-:Y:S01]  /*87f0*/  HADD2.F32 R60, -RZ, R60.H0_H0 ;  /* 0x2000003cff3c7230 */ /* 0x000fe20000004100 */
[----:B------:R-:W-:Y:S01]  /*8800*/  SHF.R.U32.HI R62, RZ, 0x10, R63 ;  /* 0x00000010ff3e7819 */ /* 0x000fe2000001163f */
[----:B------:R-:W-:-:S02]  /*8810*/  HADD2.F32 R58, -RZ, R167.H0_H0 ;  /* 0x200000a7ff3a7230 */ /* 0x000fc40000004100 */
[----:B------:R-:W-:Y:S02]  /*8820*/  HADD2.F32 R57, -RZ, R52.H0_H0 ;  /* 0x20000034ff397230 */ /* 0x000fe40000004100 */
[-C--:B------:R-:W-:Y:S01]  /*8830*/  FMUL.FTZ R52, R55, R64.reuse ;  /* 0x0000004037347220 */ /* 0x080fe20000410000 */
[----:B------:R-:W-:Y:S02]  /*8840*/  HADD2.F32 R53, -RZ, R37.H1_H1 ;  /* 0x30000025ff357230 */ /* 0x000fe40000004100 */
[C---:B------:R-:W-:Y:S01]  /*8850*/  FMUL.FTZ R64, R39.reuse, R64 ;  /* 0x0000004027407220 */ /* 0x040fe20000410000 */
[----:B------:R-:W-:Y:S01]  /*8860*/  FMUL.FTZ R66, R56, R60 ;  /* 0x0000003c38427220 */ /* 0x000fe20000410000 */
[----:B------:R-:W-:Y:S01]  /*8870*/  FFMA.FTZ R37, R39, R58, -R52 ;  /* 0x0000003a27257223 */ /* 0x000fe20000010834 */
[----:B------:R-:W-:Y:S02]  /*8880*/  HADD2.F32 R62, -RZ, R62.H0_H0 ;  /* 0x2000003eff3e7230 */ /* 0x000fe40000004100 */
[----:B------:R-:W-:Y:S01]  /*8890*/  FMUL.FTZ R59, R53, R60 ;  /* 0x0000003c353b7220 */ /* 0x000fe20000410000 */
[----:B------:R-:W-:Y:S01]  /*88a0*/  FFMA.FTZ R39, R55, R58, R64 ;  /* 0x0000003a37277223 */ /* 0x000fe20000010040 */
[----:B------:R-:W-:Y:S01]  /*88b0*/  FFMA.FTZ R52, R53, R57, -R66 ;  /* 0x0000003935347223 */ /* 0x000fe20000010842 */
[----:B------:R-:W-:-:S02]  /*88c0*/  HADD2.F32 R64, -RZ, R169.H1_H1 ;  /* 0x300000a9ff407230 */ /* 0x000fc40000004100 */
[----:B------:R-:W-:Y:S01]  /*88d0*/  FFMA.FTZ R56, R56, R57, R59 ;  /* 0x0000003938387223 */ /* 0x000fe2000001003b */
[--C-:B------:R-:W-:Y:S02]  /*88e0*/  HADD2.F32 R55, -RZ, R43.reuse.H0_H0 ;  /* 0x2000002bff377230 */ /* 0x100fe40000004100 */
[----:B------:R-:W-:Y:S01]  /*88f0*/  HADD2.F32 R58, -RZ, R43.H1_H1 ;  /* 0x3000002bff3a7230 */ /* 0x000fe20000004100 */
[----:B------:R-:W-:Y:S01]  /*8900*/  F2FP.F16.F32.PACK_AB R37, R52, R37 ;  /* 0x000000253425723e */ /* 0x000fe200000000ff */
[--C-:B------:R-:W-:Y:S02]  /*8910*/  HADD2.F32 R43, -RZ, R41.reuse.H0_H0 ;  /* 0x20000029ff2b7230 */ /* 0x100fe40000004100 */
[----:B------:R-:W-:Y:S02]  /*8920*/  HADD2.F32 R53, -RZ, R41.H1_H1 ;  /* 0x30000029ff357230 */ /* 0x000fe40000004100 */
[----:B------:R-:W-:Y:S01]  /*8930*/  FMUL.FTZ R66, R58, R62 ;  /* 0x0000003e3a427220 */ /* 0x000fe20000410000 */
[----:B------:R-:W-:-:S02]  /*8940*/  HADD2.F32 R60, -RZ, R168.H0_H0 ;  /* 0x200000a8ff3c7230 */ /* 0x000fc40000004100 */
[----:B------:R-:W-:Y:S02]  /*8950*/  HADD2.F32 R57, -RZ, R54.H0_H0 ;  /* 0x20000036ff397230 */ /* 0x000fe40000004100 */
[-C--:B------:R-:W-:Y:S01]  /*8960*/  FMUL.FTZ R54, R55, R64.reuse ;  /* 0x0000004037367220 */ /* 0x080fe20000410000 */
[----:B------:R-:W-:Y:S01]  /*8970*/  FMUL.FTZ R64, R43, R64 ;  /* 0x000000402b407220 */ /* 0x000fe20000410000 */
[----:B------:R-:W-:Y:S01]  /*8980*/  FMUL.FTZ R59, R53, R62 ;  /* 0x0000003e353b7220 */ /* 0x000fe20000410000 */
[----:B------:R-:W-:Y:S02]  /*8990*/  HADD2.F32 R62, -RZ, R49.H0_H0 ;  /* 0x20000031ff3e7230 */ /* 0x000fe40000004100 */
[-C--:B------:R-:W-:Y:S01]  /*89a0*/  FFMA.FTZ R41, R43, R60.reuse, -R54 ;  /* 0x0000003c2b297223 */ /* 0x080fe20000010836 */
[----:B------:R-:W-:Y:S01]  /*89b0*/  FFMA.FTZ R43, R55, R60, R64 ;  /* 0x0000003c372b7223 */ /* 0x000fe20000010040 */
[-C--:B------:R-:W-:Y:S01]  /*89c0*/  FFMA.FTZ R54, R53, R57.reuse, -R66 ;  /* 0x0000003935367223 */ /* 0x080fe20000010842 */
[----:B------:R-:W-:Y:S01]  /*89d0*/  FFMA.FTZ R58, R58, R57, R59 ;  /* 0x000000393a3a7223 */ /* 0x000fe2000001003b */
[----:B------:R-:W-:-:S02]  /*89e0*/  HADD2.F32 R170, -RZ, R170.H0_H0 ;  /* 0x200000aaffaa7230 */ /* 0x000fc40000004100 */
[----:B------:R-:W-:Y:S01]  /*89f0*/  HADD2.F32 R49, -RZ, R36.H0_H0 ;  /* 0x20000024ff317230 */ /* 0x000fe20000004100 */
[----:B------:R-:W-:Y:S01]  /*8a00*/  F2FP.F16.F32.PACK_AB R54, R54, R41 ;  /* 0x000000293636723e */ /* 0x000fe200000000ff */
[--C-:B------:R-:W-:Y:S01]  /*8a10*/  HADD2.F32 R55, -RZ, R40.reuse.H0_H0 ;  /* 0x20000028ff377230 */ /* 0x100fe20000004100 */
[----:B------:R-:W-:Y:S01]  /*8a20*/  F2FP.F16.F32.PACK_AB R41, R56, R39 ;  /* 0x000000273829723e */ /* 0x000fe200000000ff */
[----:B------:R-:W-:Y:S02]  /*8a30*/  HADD2.F32 R57, -RZ, R40.H1_H1 ;  /* 0x30000028ff397230 */ /* 0x000fe40000004100 */
[-C--:B------:R-:W-:Y:S01]  /*8a40*/  FMUL.FTZ R40, R49, R170.reuse ;  /* 0x000000aa31287220 */ /* 0x080fe20000410000 */
[----:B------:R-:W-:Y:S02]  /*8a50*/  HADD2.F32 R53, -RZ, R36.H1_H1 ;  /* 0x30000024ff357230 */ /* 0x000fe40000004100 */
[----:B------:R-:W-:Y:S01]  /*8a60*/  FMUL.FTZ R36, R55, R170 ;  /* 0x000000aa37247220 */ /* 0x000fe20000410000 */
[----:B------:R-:W-:-:S02]  /*8a70*/  HADD2.F32 R60, -RZ, R167.H1_H1 ;  /* 0x300000a7ff3c7230 */ /* 0x000fc40000004100 */
[-C--:B------:R-:W-:Y:S01]  /*8a80*/  FMUL.FTZ R64, R57, R62.reuse ;  /* 0x0000003e39407220 */ /* 0x080fe20000410000 */
[----:B------:R-:W-:Y:S02]  /*8a90*/  HADD2.F32 R48, -RZ, R48.H0_H0 ;  /* 0x20000030ff307230 */ /* 0x000fe40000004100 */
[----:B------:R-:W-:Y:S01]  /*8aa0*/  FMUL.FTZ R62, R53, R62 ;  /* 0x0000003e353e7220 */ /* 0x000fe20000410000 */
[----:B------:R-:W-:Y:S02]  /*8ab0*/  HADD2.F32 R169, -RZ, R169.H0_H0 ;  /* 0x200000a9ffa97230 */ /* 0x000fe40000004100 */
[-C--:B------:R-:W-:Y:S01]  /*8ac0*/  FFMA.FTZ R40, R55, R60.reuse, R40 ;  /* 0x0000003c37287223 */ /* 0x080fe20000010028 */
[----:B------:R-:W-:Y:S01]  /*8ad0*/  FFMA.FTZ R36, R49, R60, -R36 ;  /* 0x0000003c31247223 */ /* 0x000fe20000010824 */
[----:B------:R-:W-:Y:S02]  /*8ae0*/  HADD2.F32 R55, -RZ, R51.H0_H0 ;  /* 0x20000033ff377230 */ /* 0x000fe40000004100 */
[-C--:B------:R-:W-:Y:S01]  /*8af0*/  FFMA.FTZ R49, R53, R48.reuse, -R64 ;  /* 0x0000003035317223 */ /* 0x080fe20000010840 */
[----:B------:R-:W-:Y:S01]  /*8b00*/  FFMA.FTZ R57, R57, R48, R62 ;  /* 0x0000003039397223 */ /* 0x000fe2000001003e */
[----:B------:R-:W-:Y:S01]  /*8b10*/  HADD2.F32 R51, -RZ, R42.H0_H0 ;  /* 0x2000002aff337230 */ /* 0x000fe20000004100 */
[----:B------:R-:W-:Y:S01]  /*8b20*/  F2FP.F16.F32.PACK_AB R43, R58, R43 ;  /* 0x0000002b3a2b723e */ /* 0x000fe200000000ff */
[----:B------:R-:W-:Y:S01]  /*8b30*/  HADD2.F32 R48, -RZ, R38.H0_H0 ;  /* 0x20000026ff307230 */ /* 0x000fe20000004100 */
[----:B------:R-:W-:Y:S01]  /*8b40*/  F2FP.F16.F32.PACK_AB R36, R49, R36 ;  /* 0x000000243124723e */ /* 0x000fe200000000ff */
[----:B------:R-:W-:-:S02]  /*8b50*/  HADD2.F32 R42, -RZ, R42.H1_H1 ;  /* 0x3000002aff2a7230 */ /* 0x000fc40000004100 */
[----:B------:R-:W-:Y:S01]  /*8b60*/  FMUL.FTZ R59, R51, R169 ;  /* 0x000000a9333b7220 */ /* 0x000fe20000410000 */
[----:B------:R-:W-:Y:S01]  /*8b70*/  HADD2.F32 R38, -RZ, R38.H1_H1 ;  /* 0x30000026ff267230 */ /* 0x000fe20000004100 */
[----:B------:R-:W-:Y:S01]  /*8b80*/  F2FP.F16.F32.PACK_AB R40, R57, R40 ;  /* 0x000000283928723e */ /* 0x000fe200000000ff */
[----:B------:R-:W-:Y:S02]  /*8b90*/  HADD2.F32 R168, -RZ, R168.H1_H1 ;  /* 0x300000a8ffa87230 */ /* 0x000fe40000004100 */
[----:B------:R-:W-:Y:S01]  /*8ba0*/  FMUL.FTZ R61, R42, R55 ;  /* 0x000000372a3d7220 */ /* 0x000fe20000410000 */
[----:B------:R-:W-:Y:S02]  /*8bb0*/  HADD2.F32 R53, -RZ, R50.H0_H0 ;  /* 0x20000032ff357230 */ /* 0x000fe40000004100 */
[----:B------:R-:W-:Y:S01]  /*8bc0*/  FMUL.FTZ R50, R48, R169 ;  /* 0x000000a930327220 */ /* 0x000fe20000410000 */
[----:B------:R-:W-:Y:S01]  /*8bd0*/  FMUL.FTZ R55, R38, R55 ;  /* 0x0000003726377220 */ /* 0x000fe20000410000 */
[----:B------:R-:W-:Y:S01]  /*8be0*/  FFMA.FTZ R59, R48, R168, -R59 ;  /* 0x000000a8303b7223 */ /* 0x000fe2000001083b */
[----:B------:R-:W-:Y:S01]  /*8bf0*/  MOV R39, R54 ;  /* 0x0000003600277202 */ /* 0x000fe20000000f00 */
[----:B------:R-:W-:Y:S01]  /*8c00*/  FFMA.FTZ R50, R51, R168, R50 ;  /* 0x000000a833327223 */ /* 0x000fe20000010032 */
[-C--:B------:R-:W-:Y:S01]  /*8c10*/  FFMA.FTZ R38, R38, R53.reuse, -R61 ;  /* 0x0000003526267223 */ /* 0x080fe2000001083d */
[----:B------:R-:W-:-:S04]  /*8c20*/  FFMA.FTZ R55, R42, R53, R55 ;  /* 0x000000352a377223 */ /* 0x000fc80000010037 */
[----:B------:R-:W-:Y:S02]  /*8c30*/  F2FP.F16.F32.PACK_AB R38, R38, R59 ;  /* 0x0000003b2626723e */ /* 0x000fe400000000ff */
[----:B------:R-:W-:-:S07]  /*8c40*/  F2FP.F16.F32.PACK_AB R42, R55, R50 ;  /* 0x00000032372a723e */ /* 0x000fce00000000ff */
.L_x_737:
[----:B------:R-:W-:Y:S05]  /*8c50*/  BSYNC B2 ;  /* 0x0000000000027941 */ /* 0x000fea0003800000 */
.L_x_736:
[----:B------:R-:W-:Y:S02]  /*8c60*/  ULDC.64 UR4, c[0x0][0x208] ;  /* 0x0000820000047ab9 */ /* 0x000fe40000000a00 */
[----:B--2---:R4:W-:Y:S04]  /*8c70*/  STG.E.128 desc[UR4][R44.64], R36 ;  /* 0x000000242c007986 */ /* 0x0049e8000c101d04 */
[----:B---3--:R4:W-:Y:S02]  /*8c80*/  @!P3 STG.E.128 desc[UR4][R46.64], R40 ;  /* 0x000000282e00b986 */ /* 0x0089e4000c101d04 */
.L_x_731:
[----:B------:R-:W-:Y:S05]  /*8c90*/  BSYNC B1 ;  /* 0x0000000000017941 */ /* 0x000fea0003800000 */
.L_x_730:
[----:B--2-4-:R-:W-:Y:S02]  /*8ca0*/  VIADD R37, R212, 0x40 ;  /* 0x00000040d4257836 */ /* 0x014fe40000000000 */
[-C--:B------:R-:W-:Y:S02]  /*8cb0*/  IMAD R36, R146, R122.reuse, RZ ;  /* 0x0000007a92247224 */ /* 0x080fe400078e02ff */
[----:B------:R-:W-:-:S04]  /*8cc0*/  IMAD.WIDE.U32 R124, R37, R122, R124 ;  /* 0x0000007a257c7225 */ /* 0x000fc800078e007c */
[----:B---3--:R-:W-:Y:S01]  /*8cd0*/  IMAD R49, R37, R123, R36 ;  /* 0x0000007b25317224 */ /* 0x008fe200078e0224 */
[----:B------:R-:W-:Y:S06]  /*8ce0*/  @P4 BRA `(.L_x_698) ;  /* 0x0000001000f04947 */ /* 0x000fec0003800000 */
[----:B------:R-:W-:Y:S01]  /*8cf0*/  ISETP.NE.AND P3, PT, R26, RZ, PT ;  /* 0x000000ff1a00720c */ /* 0x000fe20003f65270 */
[----:B------:R-:W-:Y:S01]  /*8d00*/  BSSY B1, `(.L_x_738) ;  /* 0x000007e000017945 */ /* 0x000fe20003800000 */
[----:B------:R-:W-:-:S11]  /*8d10*/  IMAD.IADD R49, R125, 0x1, R49 ;  /* 0x000000017d317824 */ /* 0x000fd600078e0231 */
[----:B------:R-:W-:Y:S05]  /*8d20*/  @!P3 BRA `(.L_x_739) ;  /* 0x0000000400ecb947 */ /* 0x000fea0003800000 */
[----:B------:R-:W-:Y:S01]  /*8d30*/  SEL R36, R118, R148, !P0 ;  /* 0x0000009476247207 */ /* 0x000fe20004000000 */
[----:B------:R-:W-:Y:S01]  /*8d40*/  BSSY B2, `(.L_x_740) ;  /* 0x0000076000027945 */ /* 0x000fe20003800000 */
[----:B------:R-:W-:Y:S02]  /*8d50*/  SHF.R.U32.HI R39, RZ, 0x3, R226 ;  /* 0x00000003ff277819 */ /* 0x000fe400000116e2 */
[----:B------:R-:W-:Y:S02]  /*8d60*/  SHF.R.S32.HI R37, RZ, 0x1f, R36 ;  /* 0x0000001fff257819 */ /* 0x000fe40000011424 */
[----:B------:R-:W-:Y:S02]  /*8d70*/  IADD3 R38, P4, P5, R96, R124, R13 ;  /* 0x0000007c60267210 */ /* 0x000fe40007d9e00d */
[----:B------:R-:W-:-:S04]  /*8d80*/  LEA.HI R37, R37, R36, RZ, 0x4 ;  /* 0x0000002425257211 */ /* 0x000fc800078f20ff */
[----:B------:R-:W-:-:S04]  /*8d90*/  LEA.HI.SX32 R37, R37, R14, 0x1c ;  /* 0x0000000e25257211 */ /* 0x000fc800078fe2ff */
[----:B------:R-:W-:Y:S01]  /*8da0*/  SHF.R.S32.HI R36, RZ, 0x1f, R37 ;  /* 0x0000001fff247819 */ /* 0x000fe20000011425 */
[----:B------:R-:W-:-:S03]  /*8db0*/  IMAD.SHL.U32 R47, R37, 0x8, RZ ;  /* 0x00000008252f7824 */ /* 0x000fc600078e00ff */
[----:B------:R-:W-:Y:S02]  /*8dc0*/  LEA.HI R36, R36, R37, RZ, 0x3 ;  /* 0x0000002524247211 */ /* 0x000fe400078f18ff */
[----:B------:R-:W-:Y:S02]  /*8dd0*/  ISETP.GE.AND P3, PT, R47, R145, PT ;  /* 0x000000912f00720c */ /* 0x000fe40003f66270 */
[----:B------:R-:W-:Y:S02]  /*8de0*/  SHF.R.S32.HI R40, RZ, 0x3, R36 ;  /* 0x00000003ff287819 */ /* 0x000fe40000011424 */
[----:B------:R-:W-:-:S03]  /*8df0*/  LOP3.LUT R36, R226, 0x38, R47, 0xf8, !PT ;  /* 0x00000038e2247812 */ /* 0x000fc600078ef82f */
[----:B------:R-:W-:Y:S01]  /*8e00*/  IMAD R37, R40, 0x1400, R229 ;  /* 0x0000140028257824 */ /* 0x000fe200078e02e5 */
[----:B------:R-:W-:Y:S02]  /*8e10*/  LOP3.LUT R36, R36, R39, RZ, 0x3c, !PT ;  /* 0x0000002724247212 */ /* 0x000fe400078e3cff */
[----:B------:R-:W-:Y:S02]  /*8e20*/  IADD3.X R39, R92, R49, R7, P4, P5 ;  /* 0x000000315c277210 */ /* 0x000fe400027ea407 */
[----:B------:R-:W-:Y:S01]  /*8e30*/  IADD3 R36, R37, R36, RZ ;  /* 0x0000002425247210 */ /* 0x000fe20007ffe0ff */
[----:B------:R-:W-:Y:S01]  /*8e40*/  IMAD R37, R19, 0x5000, R133 ;  /* 0x0000500013257824 */ /* 0x000fe200078e0285 */
[C---:B------:R-:W-:Y:S02]  /*8e50*/  LEA R44, P4, R38.reuse, R116, 0x1 ;  /* 0x00000074262c7211 */ /* 0x040fe400078808ff */
[----:B------:R-:W-:Y:S01]  /*8e60*/  @!P3 SHF.R.S32.HI R48, RZ, 0x1f, R47 ;  /* 0x0000001fff30b819 */ /* 0x000fe2000001142f */
[----:B------:R-:W-:Y:S01]  /*8e70*/  IMAD R37, R37, 0x2, R18 ;  /* 0x0000000225257824 */ /* 0x000fe200078e0212 */
[----:B------:R-:W-:Y:S01]  /*8e80*/  LEA.HI.X R45, R38, R117, R39, 0x1, P4 ;  /* 0x00000075262d7211 */ /* 0x000fe200020f0c27 */
[----:B------:R-:W-:Y:S01]  /*8e90*/  IMAD R39, R19, 0x5000, R36 ;  /* 0x0000500013277824 */ /* 0x000fe200078e0224 */
[----:B------:R-:W-:-:S03]  /*8ea0*/  @!P3 IADD3 R47, P4, P5, R96, R124, R47 ;  /* 0x0000007c602fb210 */ /* 0x000fc60007d9e02f */
[----:B------:R-:W-:Y:S01]  /*8eb0*/  IMAD R40, R39, 0x2, R18 ;  /* 0x0000000227287824 */ /* 0x000fe200078e0212 */
[----:B------:R-:W-:Y:S01]  /*8ec0*/  @!P3 IADD3.X R48, R92, R49, R48, P4, P5 ;  /* 0x000000315c30b210 */ /* 0x000fe200027ea430 */
[----:B------:R-:W2:Y:S01]  /*8ed0*/  LDS.128 R36, [R37+0x24400] ;  /* 0x0244000025247984 */ /* 0x000ea20000000c00 */
[----:B------:R-:W-:Y:S02]  /*8ee0*/  ISETP.GE.AND P5, PT, R16, R115, PT ;  /* 0x000000731000720c */ /* 0x000fe40003fa6270 */
[C---:B------:R-:W-:Y:S01]  /*8ef0*/  @!P3 LEA R46, P4, R47.reuse, R116, 0x1 ;  /* 0x000000742f2eb211 */ /* 0x040fe200078808ff */
[----:B------:R-:W3:Y:S03]  /*8f00*/  LDS.128 R40, [R40+0x24400] ;  /* 0x0244000028287984 */ /* 0x000ee60000000c00 */
[----:B------:R-:W-:-:S07]  /*8f10*/  @!P3 LEA.HI.X R47, R47, R117, R48, 0x1, P4 ;  /* 0x000000752f2fb211 */ /* 0x000fce00020f0c30 */
[----:B------:R-:W-:Y:S05]  /*8f20*/  @P5 BRA `(.L_x_741) ;  /* 0x00000004005c5947 */ /* 0x000fea0003800000 */
[----:B--2---:R-:W-:Y:S01]  /*8f30*/  IMAD.MOV.U32 R53, RZ, RZ, R36 ;  /* 0x000000ffff357224 */ /* 0x004fe200078e0024 */
[----:B---3--:R-:W-:Y:S01]  /*8f40*/  MOV R36, R41 ;  /* 0x0000002900247202 */ /* 0x008fe20000000f00 */
[----:B------:R-:W-:Y:S01]  /*8f50*/  IMAD.MOV.U32 R54, RZ, RZ, R40 ;  /* 0x000000ffff367224 */ /* 0x000fe200078e0028 */
[----:B------:R-:W-:Y:S01]  /*8f60*/  SHF.R.U32.HI R58, RZ, 0x10, R81 ;  /* 0x00000010ff3a7819 */ /* 0x000fe20000011651 */
[----:B------:R-:W-:Y:S01]  /*8f70*/  IMAD.MOV.U32 R55, RZ, RZ, R43 ;  /* 0x000000ffff377224 */ /* 0x000fe200078e002b */
[----:B------:R-:W-:Y:S01]  /*8f80*/  SHF.R.U32.HI R56, RZ, 0x10, R73 ;  /* 0x00000010ff387819 */ /* 0x000fe20000011649 */
[----:B------:R-:W-:Y:S01]  /*8f90*/  HADD2.F32 R59, -RZ, R166.H1_H1 ;  /* 0x300000a6ff3b7230 */ /* 0x000fe20000004100 */
[--C-:B------:R-:W-:Y:S01]  /*8fa0*/  SHF.R.U64 R51, R82, 0x10, R83.reuse ;  /* 0x0000001052337819 */ /* 0x100fe20000001253 */
[--C-:B------:R-:W-:Y:S01]  /*8fb0*/  HADD2.F32 R40, -RZ, R36.reuse.H0_H0 ;  /* 0x20000024ff287230 */ /* 0x100fe20000004100 */
[----:B------:R-:W-:Y:S01]  /*8fc0*/  SHF.R.U32.HI R82, RZ, 0x10, R83 ;  /* 0x00000010ff527819 */ /* 0x000fe20000011653 */
[----:B------:R-:W-:Y:S01]  /*8fd0*/  HADD2.F32 R43, -RZ, R36.H1_H1 ;  /* 0x30000024ff2b7230 */ /* 0x000fe20000004100 */
[----:B------:R-:W-:Y:S01]  /*8fe0*/  SHF.R.U64 R48, R74, 0x10, R75 ;  /* 0x000000104a307819 */ /* 0x000fe2000000124b */
[----:B------:R-:W-:Y:S01]  /*8ff0*/  IMAD.MOV.U32 R41, RZ, RZ, R39 ;  /* 0x000000ffff297224 */ /* 0x000fe200078e0027 */
[----:B------:R-:W-:Y:S01]  /*9000*/  SHF.R.U32.HI R74, RZ, 0x10, R75 ;  /* 0x00000010ff4a7819 */ /* 0x000fe2000001164b */
[--C-:B------:R-:W-:Y:S01]  /*9010*/  HADD2.F32 R36, -RZ, R37.reuse.H0_H0 ;  /* 0x20000025ff247230 */ /* 0x100fe20000004100 */
[----:B------:R-:W-:Y:S01]  /*9020*/  SHF.R.U64 R52, R80, 0x10, R81 ;  /* 0x0000001050347819 */ /* 0x000fe20000001251 */
[----:B------:R-:W-:Y:S01]  /*9030*/  HADD2.F32 R58, -RZ, R58.H0_H0 ;  /* 0x2000003aff3a7230 */ /* 0x000fe20000004100 */
[----:B------:R-:W-:Y:S01]  /*9040*/  SHF.R.U64 R50, R72, 0x10, R73 ;  /* 0x0000001048327819 */ /* 0x000fe20000001249 */
[----:B------:R-:W-:-:S02]  /*9050*/  HADD2.F32 R39, -RZ, R37.H1_H1 ;  /* 0x30000025ff277230 */ /* 0x000fc40000004100 */
[-C--:B------:R-:W-:Y:S01]  /*9060*/  FMUL.FTZ R37, R40, R59.reuse ;  /* 0x0000003b28257220 */ /* 0x080fe20000410000 */
[----:B------:R-:W-:Y:S02]  /*9070*/  HADD2.F32 R57, -RZ, R164.H1_H1 ;  /* 0x300000a4ff397230 */ /* 0x000fe40000004100 */
[C---:B------:R-:W-:Y:S01]  /*9080*/  FMUL.FTZ R59, R36.reuse, R59 ;  /* 0x0000003b243b7220 */ /* 0x040fe20000410000 */
[----:B------:R-:W-:Y:S02]  /*9090*/  HADD2.F32 R56, -RZ, R56.H0_H0 ;  /* 0x20000038ff387230 */ /* 0x000fe40000004100 */
[-C--:B------:R-:W-:Y:S01]  /*90a0*/  FMUL.FTZ R60, R43, R58.reuse ;  /* 0x0000003a2b3c7220 */ /* 0x080fe20000410000 */
[C---:B------:R-:W-:Y:S01]  /*90b0*/  FMUL.FTZ R58, R39.reuse, R58 ;  /* 0x0000003a273a7220 */ /* 0x040fe20000410000 */
[-C--:B------:R-:W-:Y:S01]  /*90c0*/  FFMA.FTZ R36, R36, R57.reuse, -R37 ;  /* 0x0000003924247223 */ /* 0x080fe20000010825 */
[----:B------:R-:W-:Y:S01]  /*90d0*/  FFMA.FTZ R37, R40, R57, R59 ;  /* 0x0000003928257223 */ /* 0x000fe2000001003b */
[-C--:B------:R-:W-:Y:S01]  /*90e0*/  FFMA.FTZ R39, R39, R56.reuse, -R60 ;  /* 0x0000003827277223 */ /* 0x080fe2000001083c */
[----:B------:R-:W-:Y:S01]  /*90f0*/  FFMA.FTZ R40, R43, R56, R58 ;  /* 0x000000382b287223 */ /* 0x000fe2000001003a */
[----:B------:R-:W-:-:S02]  /*9100*/  HADD2.F32 R59, -RZ, R165.H1_H1 ;  /* 0x300000a5ff3b7230 */ /* 0x000fc40000004100 */
[--C-:B------:R-:W-:Y:S01]  /*9110*/  HADD2.F32 R56, -RZ, R55.reuse.H0_H0 ;  /* 0x20000037ff387230 */ /* 0x100fe20000004100 */
[----:B------:R-:W-:Y:S01]  /*9120*/  F2FP.F16.F32.PACK_AB R39, R39, R36 ;  /* 0x000000242727723e */ /* 0x000fe200000000ff */
[----:B------:R-:W-:Y:S02]  /*9130*/  HADD2.F32 R57, -RZ, R55.H1_H1 ;  /* 0x30000037ff397230 */ /* 0x000fe40000004100 */
[--C-:B------:R-:W-:Y:S02]  /*9140*/  HADD2.F32 R43, -RZ, R41.reuse.H0_H0 ;  /* 0x20000029ff2b7230 */ /* 0x100fe40000004100 */
[-C--:B------:R-:W-:Y:S01]  /*9150*/  FMUL.FTZ R62, R56, R59.reuse ;  /* 0x0000003b383e7220 */ /* 0x080fe20000410000 */
[----:B------:R-:W-:Y:S02]  /*9160*/  HADD2.F32 R60, -RZ, R82.H0_H0 ;  /* 0x20000052ff3c7230 */ /* 0x000fe40000004100 */
[----:B------:R-:W-:Y:S02]  /*9170*/  HADD2.F32 R58, -RZ, R154.H1_H1 ;  /* 0x3000009aff3a7230 */ /* 0x000fe40000004100 */
[----:B------:R-:W-:Y:S01]  /*9180*/  FMUL.FTZ R59, R43, R59 ;  /* 0x0000003b2b3b7220 */ /* 0x000fe20000410000 */
[----:B------:R-:W-:-:S02]  /*9190*/  HADD2.F32 R55, -RZ, R41.H1_H1 ;  /* 0x30000029ff377230 */ /* 0x000fc40000004100 */
[----:B------:R-:W-:Y:S01]  /*91a0*/  FMUL.FTZ R64, R57, R60 ;  /* 0x0000003c39407220 */ /* 0x000fe20000410000 */
[----:B------:R-:W-:Y:S02]  /*91b0*/  HADD2.F32 R74, -RZ, R74.H0_H0 ;  /* 0x2000004aff4a7230 */ /* 0x000fe40000004100 */
[-C--:B------:R-:W-:Y:S01]  /*91c0*/  FFMA.FTZ R41, R43, R58.reuse, -R62 ;  /* 0x0000003a2b297223 */ /* 0x080fe2000001083e */
[----:B------:R-:W-:Y:S01]  /*91d0*/  FFMA.FTZ R43, R56, R58, R59 ;  /* 0x0000003a382b7223 */ /* 0x000fe2000001003b */
[C---:B------:R-:W-:Y:S01]  /*91e0*/  FMUL.FTZ R60, R55.reuse, R60 ;  /* 0x0000003c373c7220 */ /* 0x040fe20000410000 */
[----:B------:R-:W-:Y:S02]  /*91f0*/  HADD2.F32 R166, -RZ, R166.H0_H0 ;  /* 0x200000a6ffa67230 */ /* 0x000fe40000004100 */
[-C--:B------:R-:W-:Y:S01]  /*9200*/  FFMA.FTZ R64, R55, R74.reuse, -R64 ;  /* 0x0000004a37407223 */ /* 0x080fe20000010840 */
[----:B------:R-:W-:Y:S02]  /*9210*/  HADD2.F32 R56, -RZ, R52.H0_H0 ;  /* 0x20000034ff387230 */ /* 0x000fe40000004100 */
[----:B------:R-:W-:Y:S01]  /*9220*/  FFMA.FTZ R60, R57, R74, R60 ;  /* 0x0000004a393c7223 */ /* 0x000fe2000001003c */
[----:B------:R-:W-:-:S02]  /*9230*/  HADD2.F32 R55, -RZ, R54.H0_H0 ;  /* 0x20000036ff377230 */ /* 0x000fc40000004100 */
[--C-:B------:R-:W-:Y:S01]  /*9240*/  HADD2.F32 R52, -RZ, R53.reuse.H0_H0 ;  /* 0x20000035ff347230 */ /* 0x100fe20000004100 */
[----:B------:R-:W-:Y:S01]  /*9250*/  F2FP.F16.F32.PACK_AB R64, R64, R41 ;  /* 0x000000294040723e */ /* 0x000fe200000000ff */
[----:B------:R-:W-:Y:S02]  /*9260*/  HADD2.F32 R54, -RZ, R54.H1_H1 ;  /* 0x30000036ff367230 */ /* 0x000fe40000004100 */
[-C--:B------:R-:W-:Y:S01]  /*9270*/  FMUL.FTZ R57, R55, R166.reuse ;  /* 0x000000a637397220 */ /* 0x080fe20000410000 */
[----:B------:R-:W-:Y:S02]  /*9280*/  HADD2.F32 R53, -RZ, R53.H1_H1 ;  /* 0x30000035ff357230 */ /* 0x000fe40000004100 */
[----:B------:R-:W-:Y:S01]  /*9290*/  FMUL.FTZ R166, R52, R166 ;  /* 0x000000a634a67220 */ /* 0x000fe20000410000 */
[----:B------:R-:W-:Y:S02]  /*92a0*/  HADD2.F32 R164, -RZ, R164.H0_H0 ;  /* 0x200000a4ffa47230 */ /* 0x000fe40000004100 */
[----:B------:R-:W-:Y:S01]  /*92b0*/  FMUL.FTZ R58, R54, R56 ;  /* 0x00000038363a7220 */ /* 0x000fe20000410000 */
[----:B------:R-:W-:-:S02]  /*92c0*/  HADD2.F32 R50, -RZ, R50.H0_H0 ;  /* 0x20000032ff327230 */ /* 0x000fc40000004100 */
[----:B------:R-:W-:Y:S01]  /*92d0*/  FMUL.FTZ R59, R53, R56 ;  /* 0x00000038353b7220 */ /* 0x000fe20000410000 */
[----:B------:R-:W-:Y:S02]  /*92e0*/  HADD2.F32 R165, -RZ, R165.H0_H0 ;  /* 0x200000a5ffa57230 */ /* 0x000fe40000004100 */
[----:B------:R-:W-:Y:S01]  /*92f0*/  FFMA.FTZ R166, R55, R164, R166 ;  /* 0x000000a437a67223 */ /* 0x000fe200000100a6 */
[----:B------:R-:W-:Y:S02]  /*9300*/  HADD2.F32 R55, -RZ, R51.H0_H0 ;  /* 0x20000033ff377230 */ /* 0x000fe40000004100 */
[-C--:B------:R-:W-:Y:S01]  /*9310*/  FFMA.FTZ R58, R53, R50.reuse, -R58 ;  /* 0x00000032353a7223 */ /* 0x080fe2000001083a */
[----:B------:R-:W-:Y:S01]  /*9320*/  FFMA.FTZ R59, R54, R50, R59 ;  /* 0x00000032363b7223 */ /* 0x000fe2000001003b */
[----:B------:R-:W-:Y:S02]  /*9330*/  HADD2.F32 R51, -RZ, R42.H0_H0 ;  /* 0x2000002aff337230 */ /* 0x000fe40000004100 */
[----:B------:R-:W-:Y:S01]  /*9340*/  FFMA.FTZ R57, R52, R164, -R57 ;  /* 0x000000a434397223 */ /* 0x000fe20000010839 */
[----:B------:R-:W-:Y:S01]  /*9350*/  HADD2.F32 R50, -RZ, R38.H0_H0 ;  /* 0x20000026ff327230 */ /* 0x000fe20000004100 */
[----:B------:R-:W-:Y:S01]  /*9360*/  F2FP.F16.F32.PACK_AB R41, R40, R37 ;  /* 0x000000252829723e */ /* 0x000fe200000000ff */
[----:B------:R-:W-:-:S02]  /*9370*/  HADD2.F32 R42, -RZ, R42.H1_H1 ;  /* 0x3000002aff2a7230 */ /* 0x000fc40000004100 */
[C---:B------:R-:W-:Y:S01]  /*9380*/  FMUL.FTZ R61, R51.reuse, R165 ;  /* 0x000000a5333d7220 */ /* 0x040fe20000410000 */
[----:B------:R-:W-:Y:S01]  /*9390*/  HADD2.F32 R38, -RZ, R38.H1_H1 ;  /* 0x30000026ff267230 */ /* 0x000fe20000004100 */
[----:B------:R-:W-:Y:S01]  /*93a0*/  MOV R37, R39 ;  /* 0x0000002700257202 */ /* 0x000fe20000000f00 */
[----:B------:R-:W-:Y:S02]  /*93b0*/  HADD2.F32 R154, -RZ, R154.H0_H0 ;  /* 0x2000009aff9a7230 */ /* 0x000fe40000004100 */
[----:B------:R-:W-:Y:S01]  /*93c0*/  FMUL.FTZ R63, R42, R55 ;  /* 0x000000372a3f7220 */ /* 0x000fe20000410000 */
[----:B------:R-:W-:Y:S02]  /*93d0*/  HADD2.F32 R53, -RZ, R48.H0_H0 ;  /* 0x20000030ff357230 */ /* 0x000fe40000004100 */
[----:B------:R-:W-:Y:S01]  /*93e0*/  FMUL.FTZ R48, R50, R165 ;  /* 0x000000a532307220 */ /* 0x000fe20000410000 */
[----:B------:R-:W-:Y:S01]  /*93f0*/  FMUL.FTZ R55, R38, R55 ;  /* 0x0000003726377220 */ /* 0x000fe20000410000 */
[-C--:B------:R-:W-:Y:S01]  /*9400*/  FFMA.FTZ R61, R50, R154.reuse, -R61 ;  /* 0x0000009a323d7223 */ /* 0x080fe2000001083d */
[----:B------:R-:W-:Y:S01]  /*9410*/  F2FP.F16.F32.PACK_AB R43, R60, R43 ;  /* 0x0000002b3c2b723e */ /* 0x000fe200000000ff */
[----:B------:R-:W-:Y:S01]  /*9420*/  FFMA.FTZ R48, R51, R154, R48 ;  /* 0x0000009a33307223 */ /* 0x000fe20000010030 */
[-C--:B------:R-:W-:Y:S01]  /*9430*/  FFMA.FTZ R38, R38, R53.reuse, -R63 ;  /* 0x0000003526267223 */ /* 0x080fe2000001083f */
[----:B------:R-:W-:Y:S01]  /*9440*/  FFMA.FTZ R55, R42, R53, R55 ;  /* 0x000000352a377223 */ /* 0x000fe20000010037 */
[----:B------:R-:W-:Y:S01]  /*9450*/  F2FP.F16.F32.PACK_AB R36, R58, R57 ;  /* 0x000000393a24723e */ /* 0x000fe200000000ff */
[----:B------:R-:W-:Y:S01]  /*9460*/  IMAD.MOV.U32 R39, RZ, RZ, R64 ;  /* 0x000000ffff277224 */ /* 0x000fe200078e0040 */
[----:B------:R-:W-:-:S02]  /*9470*/  F2FP.F16.F32.PACK_AB R40, R59, R166 ;  /* 0x000000a63b28723e */ /* 0x000fc400000000ff */
[----:B------:R-:W-:Y:S02]  /*9480*/  F2FP.F16.F32.PACK_AB R38, R38, R61 ;  /* 0x0000003d2626723e */ /* 0x000fe400000000ff */
[----:B------:R-:W-:-:S07]  /*9490*/  F2FP.F16.F32.PACK_AB R42, R55, R48 ;  /* 0x00000030372a723e */ /* 0x000fce00000000ff */
.L_x_741:
[----:B------:R-:W-:Y:S05]  /*94a0*/  BSYNC B2 ;  /* 0x0000000000027941 */ /* 0x000fea0003800000 */
.L_x_740:
[----:B------:R-:W-:Y:S02]  /*94b0*/  ULDC.64 UR4, c[0x0][0x208] ;  /* 0x0000820000047ab9 */ /* 0x000fe40000000a00 */
[----:B--2---:R2:W-:Y:S04]  /*94c0*/  STG.E.128 desc[UR4][R44.64], R36 ;  /* 0x000000242c007986 */ /* 0x0045e8000c101d04 */
[----:B---3--:R2:W-:Y:S02]  /*94d0*/  @!P3 STG.E.128 desc[UR4][R46.64], R40 ;  /* 0x000000282e00b986 */ /* 0x0085e4000c101d04 */
.L_x_739:
[----:B------:R-:W-:Y:S05]  /*94e0*/  BSYNC B1 ;  /* 0x0000000000017941 */ /* 0x000fea0003800000 */
.L_x_738:
[----:B------:R-:W-:-:S13]  /*94f0*/  ISETP.NE.AND P3, PT, R10, RZ, PT ;  /* 0x000000ff0a00720c */ /* 0x000fda0003f65270 */
[----:B------:R-:W-:Y:S05]  /*9500*/  @!P3 BRA `(.L_x_698) ;  /* 0x0000000800e8b947 */ /* 0x000fea0003800000 */
[----:B------:R-:W-:Y:S01]  /*9510*/  SEL R148, R118, R148, !P1 ;  /* 0x0000009476947207 */ /* 0x000fe20004800000 */
[----:B------:R-:W-:Y:S01]  /*9520*/  BSSY B1, `(.L_x_742) ;  /* 0x000006e000017945 */ /* 0x000fe20003800000 */
[----:B--2---:R-:W-:Y:S02]  /*9530*/  SHF.R.U32.HI R39, RZ, 0x3, R226 ;  /* 0x00000003ff277819 */ /* 0x004fe400000116e2 */
[----:B------:R-:W-:Y:S02]  /*9540*/  SHF.R.S32.HI R37, RZ, 0x1f, R148 ;  /* 0x0000001fff257819 */ /* 0x000fe40000011494 */
[----:B------:R-:W-:Y:S02]  /*9550*/  IADD3 R45, P3, P4, R96, R124, R11 ;  /* 0x0000007c602d7210 */ /* 0x000fe40007c7e00b */
[----:B------:R-:W-:Y:S02]  /*9560*/  LEA.HI R37, R37, R148, RZ, 0x4 ;  /* 0x0000009425257211 */ /* 0x000fe400078f20ff */
[----:B------:R-:W-:-:S02]  /*9570*/  IADD3.X R46, R92, R49, R6, P3, P4 ;  /* 0x000000315c2e7210 */ /* 0x000fc40001fe8406 */
[----:B------:R-:W-:Y:S02]  /*9580*/  LEA.HI.SX32 R37, R37, R12, 0x1c ;  /* 0x0000000c25257211 */ /* 0x000fe400078fe2ff */
[----:B------:R-:W-:Y:S02]  /*9590*/  ISETP.GE.AND P4, PT, R213, R115, PT ;  /* 0x00000073d500720c */ /* 0x000fe40003f86270 */
[----:B------:R-:W-:Y:S01]  /*95a0*/  SHF.R.S32.HI R36, RZ, 0x1f, R37 ;  /* 0x0000001fff247819 */ /* 0x000fe20000011425 */
[----:B------:R-:W-:Y:S01]  /*95b0*/  IMAD.SHL.U32 R47, R37, 0x8, RZ ;  /* 0x00000008252f7824 */ /* 0x000fe200078e00ff */
[C---:B------:R-:W-:Y:S02]  /*95c0*/  LEA R44, P3, R45.reuse, R116, 0x1 ;  /* 0x000000742d2c7211 */ /* 0x040fe400078608ff */
[----:B------:R-:W-:Y:S02]  /*95d0*/  LEA.HI R36, R36, R37, RZ, 0x3 ;  /* 0x0000002524247211 */ /* 0x000fe400078f18ff */
[----:B------:R-:W-:-:S02]  /*95e0*/  LEA.HI.X R45, R45, R117, R46, 0x1, P3 ;  /* 0x000000752d2d7211 */ /* 0x000fc400018f0c2e */
[----:B------:R-:W-:Y:S02]  /*95f0*/  SHF.R.S32.HI R38, RZ, 0x3, R36 ;  /* 0x00000003ff267819 */ /* 0x000fe40000011424 */
[----:B------:R-:W-:-:S03]  /*9600*/  LOP3.LUT R36, R226, 0x38, R47, 0xf8, !PT ;  /* 0x00000038e2247812 */ /* 0x000fc600078ef82f */
[----:B------:R-:W-:Y:S01]  /*9610*/  IMAD R37, R38, 0x1400, R229 ;  /* 0x0000140026257824 */ /* 0x000fe200078e02e5 */
[----:B------:R-:W-:-:S05]  /*9620*/  LOP3.LUT R36, R36, R39, RZ, 0x3c, !PT ;  /* 0x0000002724247212 */ /* 0x000fca00078e3cff */
[----:B------:R-:W-:Y:S02]  /*9630*/  IMAD.IADD R36, R37, 0x1, R36 ;  /* 0x0000000125247824 */ /* 0x000fe400078e0224 */
[C---:B------:R-:W-:Y:S02]  /*9640*/  IMAD R37, R19.reuse, 0x5000, R132 ;  /* 0x0000500013257824 */ /* 0x040fe400078e0284 */
[----:B------:R-:W-:-:S03]  /*9650*/  IMAD R39, R19, 0x5000, R36 ;  /* 0x0000500013277824 */ /* 0x000fc600078e0224 */
[----:B------:R-:W-:Y:S01]  /*9660*/  LEA R37, R37, R18, 0x1 ;  /* 0x0000001225257211 */ /* 0x000fe200078e08ff */
[----:B------:R-:W-:-:S05]  /*9670*/  IMAD R40, R39, 0x2, R18 ;  /* 0x0000000227287824 */ /* 0x000fca00078e0212 */
[----:B------:R-:W2:Y:S04]  /*9680*/  LDS.128 R36, [R37+0x24400] ;  /* 0x0244000025247984 */ /* 0x000ea80000000c00 */
[----:B------:R-:W3:Y:S01]  /*9690*/  LDS.128 R40, [R40+0x24400] ;  /* 0x0244000028287984 */ /* 0x000ee20000000c00 */
[----:B------:R-:W-:Y:S05]  /*96a0*/  @P4 BRA `(.L_x_743) ;  /* 0x0000000400544947 */ /* 0x000fea0003800000 */
[----:B------:R-:W-:Y:S01]  /*96b0*/  SHF.R.U32.HI R58, RZ, 0x10, R77 ;  /* 0x00000010ff3a7819 */ /* 0x000fe2000001164d */
[----:B---3--:R-:W-:Y:S01]  /*96c0*/  IMAD.MOV.U32 R53, RZ, RZ, R43 ;  /* 0x000000ffff357224 */ /* 0x008fe200078e002b */
[----:B------:R-:W-:Y:S01]  /*96d0*/  SHF.R.U32.HI R56, RZ, 0x10, R69 ;  /* 0x00000010ff387819 */ /* 0x000fe20000011645 */
[----:B------:R-:W-:Y:S01]  /*96e0*/  IMAD.MOV.U32 R52, RZ, RZ, R40 ;  /* 0x000000ffff347224 */ /* 0x000fe200078e0028 */
[----:B--2---:R-:W-:Y:S01]  /*96f0*/  MOV R40, R39 ;  /* 0x0000002700287202 */ /* 0x004fe20000000f00 */
[--C-:B------:R-:W-:Y:S01]  /*9700*/  HADD2.F32 R43, -RZ, R41.reuse.H0_H0 ;  /* 0x20000029ff2b7230 */ /* 0x100fe20000004100 */
[--C-:B------:R-:W-:Y:S01]  /*9710*/  SHF.R.U64 R48, R78, 0x10, R79.reuse ;  /* 0x000000104e307819 */ /* 0x100fe2000000124f */
[----:B------:R-:W-:Y:S01]  /*9720*/  HADD2.F32 R41, -RZ, R41.H1_H1 ;  /* 0x30000029ff297230 */ /* 0x000fe20000004100 */
[----:B------:R-:W-:Y:S01]  /*9730*/  SHF.R.U32.HI R78, RZ, 0x10, R79 ;  /* 0x00000010ff4e7819 */ /* 0x000fe2000001164f */
[----:B------:R-:W-:Y:S01]  /*9740*/  HADD2.F32 R58, -RZ, R58.H0_H0 ;  /* 0x2000003aff3a7230 */ /* 0x000fe20000004100 */
[--C-:B------:R-:W-:Y:S01]  /*9750*/  SHF.R.U64 R46, R70, 0x10, R71.reuse ;  /* 0x00000010462e7819 */ /* 0x100fe20000001247 */
[----:B------:R-:W-:Y:S01]  /*9760*/  HADD2.F32 R39, -RZ, R37.H1_H1 ;  /* 0x30000025ff277230 */ /* 0x000fe20000004100 */
[----:B------:R-:W-:Y:S01]  /*9770*/  SHF.R.U32.HI R70, RZ, 0x10, R71 ;  /* 0x00000010ff467819 */ /* 0x000fe20000011647 */
[----:B------:R-:W-:-:S02]  /*9780*/  IMAD.MOV.U32 R51, RZ, RZ, R36 ;  /* 0x000000ffff337224 */ /* 0x000fc400078e0024 */
[-C--:B------:R-:W-:Y:S01]  /*9790*/  FMUL.FTZ R62, R41, R58.reuse ;  /* 0x0000003a293e7220 */ /* 0x080fe20000410000 */
[----:B------:R-:W-:Y:S02]  /*97a0*/  HADD2.F32 R55, -RZ, R153.H1_H1 ;  /* 0x30000099ff377230 */ /* 0x000fe40000004100 */
[----:B------:R-:W-:Y:S01]  /*97b0*/  FMUL.FTZ R58, R39, R58 ;  /* 0x0000003a273a7220 */ /* 0x000fe20000410000 */
[----:B------:R-:W-:Y:S01]  /*97c0*/  HADD2.F32 R56, -RZ, R56.H0_H0 ;  /* 0x20000038ff387230 */ /* 0x000fe20000004100 */
[----:B------:R-:W-:Y:S01]  /*97d0*/  SHF.R.U64 R63, R76, 0x10, R77 ;  /* 0x000000104c3f7819 */ /* 0x000fe2000000124d */
[----:B------:R-:W-:Y:S02]  /*97e0*/  HADD2.F32 R36, -RZ, R37.H0_H0 ;  /* 0x20000025ff247230 */ /* 0x000fe40000004100 */
[----:B------:R-:W-:Y:S01]  /*97f0*/  FMUL.FTZ R37, R43, R55 ;  /* 0x000000372b257220 */ /* 0x000fe20000410000 */
[----:B------:R-:W-:Y:S02]  /*9800*/  HADD2.F32 R54, -RZ, R151.H1_H1 ;  /* 0x30000097ff367230 */ /* 0x000fe40000004100 */
[----:B------:R-:W-:Y:S01]  /*9810*/  FFMA.FTZ R58, R41, R56, R58 ;  /* 0x00000038293a7223 */ /* 0x000fe2000001003a */
[----:B------:R-:W-:-:S02]  /*9820*/  HADD2.F32 R41, -RZ, R53.H0_H0 ;  /* 0x20000035ff297230 */ /* 0x000fc40000004100 */
[C---:B------:R-:W-:Y:S01]  /*9830*/  FMUL.FTZ R60, R36.reuse, R55 ;  /* 0x00000037243c7220 */ /* 0x040fe20000410000 */
[----:B------:R-:W-:Y:S01]  /*9840*/  FFMA.FTZ R57, R39, R56, -R62 ;  /* 0x0000003827397223 */ /* 0x000fe2000001083e */
[----:B------:R-:W-:Y:S02]  /*9850*/  HADD2.F32 R53, -RZ, R53.H1_H1 ;  /* 0x30000035ff357230 */ /* 0x000fe40000004100 */
[-C--:B------:R-:W-:Y:S01]  /*9860*/  FFMA.FTZ R36, R36, R54.reuse, -R37 ;  /* 0x0000003624247223 */ /* 0x080fe20000010825 */
[----:B------:R-:W-:Y:S02]  /*9870*/  HADD2.F32 R55, -RZ, R78.H0_H0 ;  /* 0x2000004eff377230 */ /* 0x000fe40000004100 */
[----:B------:R-:W-:Y:S01]  /*9880*/  FFMA.FTZ R37, R43, R54, R60 ;  /* 0x000000362b257223 */ /* 0x000fe2000001003c */
[----:B------:R-:W-:Y:S01]  /*9890*/  HADD2.F32 R56, -RZ, R152.H1_H1 ;  /* 0x30000098ff387230 */ /* 0x000fe20000004100 */
[----:B------:R-:W-:Y:S01]  /*98a0*/  SHF.R.U64 R50, R68, 0x10, R69 ;  /* 0x0000001044327819 */ /* 0x000fe20000001245 */
[----:B------:R-:W-:-:S02]  /*98b0*/  HADD2.F32 R39, -RZ, R40.H0_H0 ;  /* 0x20000028ff277230 */ /* 0x000fc40000004100 */
[-C--:B------:R-:W-:Y:S01]  /*98c0*/  FMUL.FTZ R61, R53, R55.reuse ;  /* 0x00000037353d7220 */ /* 0x080fe20000410000 */
        /* <DEDUP_REMOVED lines=9> */
[-C--:B------:R-:W-:Y:S01]  /*9960*/  FFMA.FTZ R60, R39, R54.reuse, -R60 ;  /* 0x00000036273c7223 */ /* 0x080fe2000001083c */
[----:B------:R-:W-:Y:S02]  /*9970*/  HADD2.F32 R39, -RZ, R51.H0_H0 ;  /* 0x20000033ff277230 */ /* 0x000fe40000004100 */
[----:B------:R-:W-:Y:S01]  /*9980*/  FFMA.FTZ R59, R41, R54, R56 ;  /* 0x00000036293b7223 */ /* 0x000fe20000010038 */
[----:B------:R-:W-:Y:S02]  /*9990*/  HADD2.F32 R151, -RZ, R151.H0_H0 ;  /* 0x20000097ff977230 */ /* 0x000fe40000004100 */
[----:B------:R-:W-:Y:S01]  /*99a0*/  FMUL.FTZ R54, R40, R153 ;  /* 0x0000009928367220 */ /* 0x000fe20000410000 */
[----:B------:R-:W-:-:S02]  /*99b0*/  HADD2.F32 R41, -RZ, R63.H0_H0 ;  /* 0x2000003fff297230 */ /* 0x000fc40000004100 */
[----:B------:R-:W-:Y:S01]  /*99c0*/  FMUL.FTZ R153, R39, R153 ;  /* 0x0000009927997220 */ /* 0x000fe20000410000 */
[----:B------:R-:W-:Y:S02]  /*99d0*/  HADD2.F32 R52, -RZ, R52.H1_H1 ;  /* 0x30000034ff347230 */ /* 0x000fe40000004100 */
[----:B------:R-:W-:Y:S01]  /*99e0*/  FFMA.FTZ R62, R53, R43, R62 ;  /* 0x0000002b353e7223 */ /* 0x000fe2000001003e */
[----:B------:R-:W-:Y:S02]  /*99f0*/  HADD2.F32 R51, -RZ, R51.H1_H1 ;  /* 0x30000033ff337230 */ /* 0x000fe40000004100 */
[----:B------:R-:W-:Y:S01]  /*9a00*/  FFMA.FTZ R153, R40, R151, R153 ;  /* 0x0000009728997223 */ /* 0x000fe20000010099 */
[----:B------:R-:W-:Y:S02]  /*9a10*/  HADD2.F32 R50, -RZ, R50.H0_H0 ;  /* 0x20000032ff327230 */ /* 0x000fe40000004100 */
[----:B------:R-:W-:Y:S01]  /*9a20*/  FMUL.FTZ R56, R52, R41 ;  /* 0x0000002934387220 */ /* 0x000fe20000410000 */
[----:B------:R-:W-:Y:S01]  /*9a30*/  FFMA.FTZ R54, R39, R151, -R54 ;  /* 0x0000009727367223 */ /* 0x000fe20000010836 */
[----:B------:R-:W-:-:S02]  /*9a40*/  HADD2.F32 R40, -RZ, R42.H0_H0 ;  /* 0x2000002aff287230 */ /* 0x000fc40000004100 */
[C---:B------:R-:W-:Y:S01]  /*9a50*/  FMUL.FTZ R41, R51.reuse, R41 ;  /* 0x0000002933297220 */ /* 0x040fe20000410000 */
[----:B------:R-:W-:Y:S02]  /*9a60*/  HADD2.F32 R43, -RZ, R48.H0_H0 ;  /* 0x20000030ff2b7230 */ /* 0x000fe40000004100 */
[-C--:B------:R-:W-:Y:S01]  /*9a70*/  FFMA.FTZ R51, R51, R50.reuse, -R56 ;  /* 0x0000003233337223 */ /* 0x080fe20000010838 */
[----:B------:R-:W-:Y:S02]  /*9a80*/  HADD2.F32 R39, -RZ, R38.H0_H0 ;  /* 0x20000026ff277230 */ /* 0x000fe40000004100 */
[----:B------:R-:W-:Y:S01]  /*9a90*/  FFMA.FTZ R50, R52, R50, R41 ;  /* 0x0000003234327223 */ /* 0x000fe20000010029 */
[----:B------:R-:W-:Y:S01]  /*9aa0*/  HADD2.F32 R42, -RZ, R42.H1_H1 ;  /* 0x3000002aff2a7230 */ /* 0x000fe20000004100 */
[----:B------:R-:W-:Y:S01]  /*9ab0*/  F2FP.F16.F32.PACK_AB R57, R57, R36 ;  /* 0x000000243939723e */ /* 0x000fe200000000ff */
[----:B------:R-:W-:Y:S01]  /*9ac0*/  HADD2.F32 R152, -RZ, R152.H0_H0 ;  /* 0x20000098ff987230 */ /* 0x000fe20000004100 */
[----:B------:R-:W-:Y:S01]  /*9ad0*/  F2FP.F16.F32.PACK_AB R36, R51, R54 ;  /* 0x000000363324723e */ /* 0x000fe200000000ff */
[----:B------:R-:W-:-:S02]  /*9ae0*/  HADD2.F32 R38, -RZ, R38.H1_H1 ;  /* 0x30000026ff267230 */ /* 0x000fc40000004100 */
[-C--:B------:R-:W-:Y:S01]  /*9af0*/  FMUL.FTZ R55, R42, R43.reuse ;  /* 0x0000002b2a377220 */ /* 0x080fe20000410000 */
[----:B------:R-:W-:Y:S02]  /*9b00*/  HADD2.F32 R150, -RZ, R150.H0_H0 ;  /* 0x20000096ff967230 */ /* 0x000fe40000004100 */
[CC--:B------:R-:W-:Y:S01]  /*9b10*/  FMUL.FTZ R53, R39.reuse, R152.reuse ;  /* 0x0000009827357220 */ /* 0x0c0fe20000410000 */
[----:B------:R-:W-:Y:S02]  /*9b20*/  HADD2.F32 R41, -RZ, R46.H0_H0 ;  /* 0x2000002eff297230 */ /* 0x000fe40000004100 */
[----:B------:R-:W-:Y:S01]  /*9b30*/  FMUL.FTZ R46, R40, R152 ;  /* 0x00000098282e7220 */ /* 0x000fe20000410000 */
[----:B------:R-:W-:Y:S01]  /*9b40*/  FMUL.FTZ R43, R38, R43 ;  /* 0x0000002b262b7220 */ /* 0x000fe20000410000 */
[-C--:B------:R-:W-:Y:S01]  /*9b50*/  FFMA.FTZ R53, R40, R150.reuse, R53 ;  /* 0x0000009628357223 */ /* 0x080fe20000010035 */
[----:B------:R-:W-:Y:S01]  /*9b60*/  F2FP.F16.F32.PACK_AB R40, R50, R153 ;  /* 0x000000993228723e */ /* 0x000fe200000000ff */
[----:B------:R-:W-:Y:S01]  /*9b70*/  FFMA.FTZ R46, R39, R150, -R46 ;  /* 0x00000096272e7223 */ /* 0x000fe2000001082e */
[-C--:B------:R-:W-:Y:S01]  /*9b80*/  FFMA.FTZ R55, R38, R41.reuse, -R55 ;  /* 0x0000002926377223 */ /* 0x080fe20000010837 */
[----:B------:R-:W-:Y:S01]  /*9b90*/  FFMA.FTZ R42, R42, R41, R43 ;  /* 0x000000292a2a7223 */ /* 0x000fe2000001002b */
[----:B------:R-:W-:Y:S01]  /*9ba0*/  F2FP.F16.F32.PACK_AB R41, R58, R37 ;  /* 0x000000253a29723e */ /* 0x000fe200000000ff */
[----:B------:R-:W-:Y:S01]  /*9bb0*/  IMAD.MOV.U32 R37, RZ, RZ, R57 ;  /* 0x000000ffff257224 */ /* 0x000fe200078e0039 */
[----:B------:R-:W-:-:S02]  /*9bc0*/  F2FP.F16.F32.PACK_AB R39, R61, R60 ;  /* 0x0000003c3d27723e */ /* 0x000fc400000000ff */
[----:B------:R-:W-:Y:S02]  /*9bd0*/  F2FP.F16.F32.PACK_AB R43, R62, R59 ;  /* 0x0000003b3e2b723e */ /* 0x000fe400000000ff */
[----:B------:R-:W-:Y:S02]  /*9be0*/  F2FP.F16.F32.PACK_AB R38, R55, R46 ;  /* 0x0000002e3726723e */ /* 0x000fe400000000ff */
[----:B------:R-:W-:-:S07]  /*9bf0*/  F2FP.F16.F32.PACK_AB R42, R42, R53 ;  /* 0x000000352a2a723e */ /* 0x000fce00000000ff */
.L_x_743:
[----:B------:R-:W-:Y:S05]  /*9c00*/  BSYNC B1 ;  /* 0x0000000000017941 */ /* 0x000fea0003800000 */
.L_x_742:
[----:B------:R-:W-:Y:S01]  /*9c10*/  ISETP.GE.AND P3, PT, R47, R145, PT ;  /* 0x000000912f00720c */ /* 0x000fe20003f66270 */
[----:B------:R-:W-:Y:S02]  /*9c20*/  ULDC.64 UR4, c[0x0][0x208] ;  /* 0x0000820000047ab9 */ /* 0x000fe40000000a00 */
[----:B--2---:R2:W-:Y:S10]  /*9c30*/  STG.E.128 desc[UR4][R44.64], R36 ;  /* 0x000000242c007986 */ /* 0x0045f4000c101d04 */
[----:B------:R-:W-:Y:S05]  /*9c40*/  @P3 BRA `(.L_x_698) ;  /* 0x0000000400183947 */ /* 0x000fea0003800000 */
[--C-:B------:R-:W-:Y:S01]  /*9c50*/  IADD3 R124, P3, P4, R96, R124, R47.reuse ;  /* 0x0000007c607c7210 */ /* 0x100fe20007c7e02f */
[----:B------:R-:W-:Y:S01]  /*9c60*/  ULDC.64 UR4, c[0x0][0x208] ;  /* 0x0000820000047ab9 */ /* 0x000fe20000000a00 */
[----:B------:R-:W-:-:S04]  /*9c70*/  SHF.R.S32.HI R47, RZ, 0x1f, R47 ;  /* 0x0000001fff2f7819 */ /* 0x000fc8000001142f */
[----:B------:R-:W-:Y:S02]  /*9c80*/  IADD3.X R49, R92, R49, R47, P3, P4 ;  /* 0x000000315c317210 */ /* 0x000fe40001fe842f */
[----:B------:R-:W-:-:S04]  /*9c90*/  LEA R116, P3, R124, R116, 0x1 ;  /* 0x000000747c747211 */ /* 0x000fc800078608ff */
[----:B------:R-:W-:-:S05]  /*9ca0*/  LEA.HI.X R117, R124, R117, R49, 0x1, P3 ;  /* 0x000000757c757211 */ /* 0x000fca00018f0c31 */
[----:B---3--:R3:W-:Y:S01]  /*9cb0*/  STG.E.128 desc[UR4][R116.64], R40 ;  /* 0x0000002874007986 */ /* 0x0087e2000c101d04 */
[----:B------:R-:W-:Y:S05]  /*9cc0*/  BRA `(.L_x_698) ;  /* 0x0000000000f87947 */ /* 0x000fea0003800000 */
.L_x_655:
[----:B------:R-:W-:-:S13]  /*9cd0*/  ISETP.NE.AND P2, PT, R220, 0x3, PT ;  /* 0x00000003dc00780c */ /* 0x000fda0003f45270 */
[----:B------:R-:W-:Y:S05]  /*9ce0*/  @!P2 BRA `(.L_x_744) ;  /* 0x000000000004a947 */ /* 0x000fea0003800000 */
[----:B------:R-:W-:Y:S01]  /*9cf0*/  BPT.TRAP 0x1 ;  /* 0x000000040000795c */ /* 0x000fe20000300000 */
.L_x_744:
[----:B------:R-:W-:Y:S01]  /*9d00*/  IMAD R0, R19, 0x8, R18 ;  /* 0x0000000813007824 */ /* 0x000fe200078e0212 */
[----:B------:R-:W-:Y:S01]  /*9d10*/  SHF.L.U32 R114, R217, 0x1f, RZ ;  /* 0x0000001fd9727819 */ /* 0x000fe200000006ff */
[----:B------:R-:W-:Y:S01]  /*9d20*/  IMAD R3, R24, -0x50, R2 ;  /* 0xffffffb018037824 */ /* 0x000fe200078e0202 */
[----:B------:R-:W-:Y:S02]  /*9d30*/  BSSY B1, `(.L_x_745) ;  /* 0x0000005000017945 */ /* 0x000fe40003800000 */
[----:B------:R-:W1:Y:S02]  /*9d40*/  SYNCS.PHASECHK.TRANS64.TRYWAIT P3, [R0+URZ+0x38890], R114 ;  /* 0x03889072000075a7 */ /* 0x000e64000806017f */
[----:B------:R-:W-:-:S04]  /*9d50*/  VIMNMX R3, R3, 0x50, PT ;  /* 0x0000005003037848 */ /* 0x000fc80003fe0100 */
[----:B------:R-:W-:Y:S01]  /*9d60*/  ISETP.GE.AND P4, PT, R212, R3, PT ;  /* 0x00000003d400720c */ /* 0x000fe20003f86270 */
[----:B-1----:R-:W-:-:S12]  /*9d70*/  @!P3 BRA `(.L_x_746) ;  /* 0x000001e00070b947 */ /* 0x002fd80003800000 */
.L_x_1050:
[----:B------:R-:W-:Y:S05]  /*9d80*/  BSYNC B1 ;  /* 0x0000000000017941 */ /* 0x000fea0003800000 */
.L_x_745:
[----:B------:R-:W-:Y:S04]  /*9d90*/  BSSY B1, `(.L_x_747) ;  /* 0x000000f000017945 */ /* 0x000fe80003800000 */
[----:B------:R-:W-:Y:S05]  /*9da0*/  @P4 BRA `(.L_x_748) ;  /* 0x0000000000344947 */ /* 0x000fea0003800000 */
[----:B------:R-:W-:Y:S01]  /*9db0*/  ISETP.NE.AND P5, PT, R26, RZ, PT ;  /* 0x000000ff1a00720c */ /* 0x000fe20003fa5270 */
[----:B------:R-:W-:Y:S01]  /*9dc0*/  ULDC.64 UR4, c[0x0][0x208] ;  /* 0x0000820000047ab9 */ /* 0x000fe20000000a00 */
[----:B------:R-:W-:Y:S02]  /*9dd0*/  ISETP.NE.AND P4, PT, R10, RZ, PT ;  /* 0x000000ff0a00720c */ /* 0x000fe40003f85270 */
[----:B------:R-:W-:-:S09]  /*9de0*/  ISETP.NE.AND P3, PT, R9, RZ, PT ;  /* 0x000000ff0900720c */ /* 0x000fd20003f65270 */
[----:B0-----:R-:W0:Y:S04]  /*9df0*/  @P5 LDS.128 R36, [R4+0x24400] ;  /* 0x0244000004245984 */ /* 0x001e280000000c00 */
[----:B------:R-:W2:Y:S04]  /*9e00*/  @P3 LDS.128 R40, [R4+0x29400] ;  /* 0x0294000004283984 */ /* 0x000ea80000000c00 */
[----:B0-----:R-:W-:Y:S01]  /*9e10*/  @P5 STG.E.128 desc[UR4][R56.64], R36 ;  /* 0x0000002438005986 */ /* 0x001fe2000c101d04 */
[----:B------:R-:W-:-:S03]  /*9e20*/  ISETP.NE.AND P5, PT, R8, RZ, PT ;  /* 0x000000ff0800720c */ /* 0x000fc60003fa5270 */
[----:B------:R-:W0:Y:S04]  /*9e30*/  @P4 LDS.128 R36, [R4+0x26c00] ;  /* 0x026c000004244984 */ /* 0x000e280000000c00 */
[----:B--2---:R-:W-:Y:S06]  /*9e40*/  @P3 STG.E.128 desc[UR4][R56.64+0x100], R40 ;  /* 0x0001002838003986 */ /* 0x004fec000c101d04 */
[----:B------:R-:W2:Y:S04]  /*9e50*/  @P5 LDS.128 R44, [R4+0x2bc00] ;  /* 0x02bc0000042c5984 */ /* 0x000ea80000000c00 */
[----:B0-----:R3:W-:Y:S04]  /*9e60*/  @P4 STG.E.128 desc[UR4][R56.64+0x80], R36 ;  /* 0x0000802438004986 */ /* 0x0017e8000c101d04 */
[----:B--2---:R3:W-:Y:S02]  /*9e70*/  @P5 STG.E.128 desc[UR4][R56.64+0x180], R44 ;  /* 0x0001802c38005986 */ /* 0x0047e4000c101d04 */
.L_x_748:
[----:B------:R-:W-:Y:S05]  /*9e80*/  BSYNC B1 ;  /* 0x0000000000017941 */ /* 0x000fea0003800000 */
.L_x_747:
[----:B---3--:R-:W-:Y:S01]  /*9e90*/  IADD3 R36, R212, 0x20, RZ ;  /* 0x00000020d4247810 */ /* 0x008fe20007ffe0ff */
[----:B------:R-:W-:Y:S03]  /*9ea0*/  BSSY B1, `(.L_x_749) ;  /* 0x0000010000017945 */ /* 0x000fe60003800000 */
[----:B------:R-:W-:-:S13]  /*9eb0*/  ISETP.GE.AND P3, PT, R36, R3, PT ;  /* 0x000000032400720c */ /* 0x000fda0003f66270 */
        /* <DEDUP_REMOVED lines=14> */
.L_x_750:
[----:B------:R-:W-:Y:S05]  /*9fa0*/  BSYNC B1 ;  /* 0x0000000000017941 */ /* 0x000fea0003800000 */
.L_x_749:
[----:B---3--:R-:W-:-:S05]  /*9fb0*/  VIADD R36, R212, 0x40 ;  /* 0x00000040d4247836 */ /* 0x008fca0000000000 */
        /* <DEDUP_REMOVED lines=15> */
.L_x_698:
[----:B------:R-:W-:Y:S05]  /*a0b0*/  BSYNC B0 ;  /* 0x0000000000007941 */ /* 0x000fea0003800000 */
.L_x_654:
[----:B-1234-:R-:W1:Y:S01]  /*a0c0*/  S2R R36, SR_TID.X ;  /* 0x0000000000247919 */ /* 0x01ee620000002100 */
[----:B------:R-:W-:Y:S01]  /*a0d0*/  @!PT LDS RZ, [RZ] ;  /* 0x00000000fffff984 */ /* 0x000fe20000000800 */
[----:B------:R-:W-:Y:S01]  /*a0e0*/  @!PT LDS RZ, [RZ] ;  /* 0x00000000fffff984 */ /* 0x000fe20000000800 */
[----:B------:R-:W-:Y:S01]  /*a0f0*/  @!PT LDS RZ, [RZ] ;  /* 0x00000000fffff984 */ /* 0x000fe20000000800 */
[----:B------:R-:W-:Y:S01]  /*a100*/  @!PT LDS RZ, [RZ] ;  /* 0x00000000fffff984 */ /* 0x000fe20000000800 */
[----:B------:R2:W-:Y:S06]  /*a110*/  MEMBAR.ALL.CTA ;  /* 0x0000000000007992 */ /* 0x0005ec0000008000 */
[----:B--2---:R-:W2:Y:S01]  /*a120*/  FENCE.VIEW.ASYNC.S ;  /* 0x00000000000073c6 */ /* 0x004ea20000000000 */
[----:B------:R-:W-:Y:S05]  /*a130*/  WARPSYNC.ALL ;  /* 0x0000000000007948 */ /* 0x000fea0003800000 */
[----:B------:R-:W-:Y:S01]  /*a140*/  BSSY B0, `(.L_x_751) ;  /* 0x0000009000007945 */ /* 0x000fe20003800000 */
[----:B-1----:R-:W-:Y:S01]  /*a150*/  LOP3.LUT R36, R36, 0x7f, RZ, 0xc0, !PT ;  /* 0x0000007f24247812 */ /* 0x002fe200078ec0ff */
[----:B--2---:R1:W-:Y:S03]  /*a160*/  BAR.SYNC.DEFER_BLOCKING R149, 0x80 ;  /* 0x000200950000751d */ /* 0x0043e60000010000 */
[----:B------:R-:W-:-:S13]  /*a170*/  ISETP.NE.AND P3, PT, R36, RZ, PT ;  /* 0x000000ff2400720c */ /* 0x000fda0003f65270 */
[----:B------:R-:W-:-:S05]  /*a180*/  @!P3 VIADD R36, R0, 0x388a0 ;  /* 0x000388a00024b836 */ /* 0x000fca0000000000 */
[----:B------:R-:W-:-:S04]  /*a190*/  @!P3 PRMT R36, RZ, 0x654, R36 ;  /* 0x00000654ff24b816 */ /* 0x000fc80000000024 */
[----:B------:R1:W-:Y:S01]  /*a1a0*/  @!P3 SYNCS.ARRIVE.TRANS64.RED.A1T0 RZ, [R36+URZ], RZ ;  /* 0x000000ff24ffb9a7 */ /* 0x0003e2000810043f */
[----:B------:R-:W-:Y:S05]  /*a1b0*/  @!P2 BRA `(.L_x_752) ;  /* 0x000000000004a947 */ /* 0x000fea0003800000 */
[----:B------:R-:W-:Y:S01]  /*a1c0*/  BPT.TRAP 0x1 ;  /* 0x000000040000795c */ /* 0x000fe20000300000 */
.L_x_752:
[----:B------:R-:W-:Y:S05]  /*a1d0*/  BSYNC B0 ;  /* 0x0000000000007941 */ /* 0x000fea0003800000 */
.L_x_751:
[----:B------:R-:W2:Y:S01]  /*a1e0*/  SYNCS.PHASECHK.TRANS64.TRYWAIT P2, [R0+URZ+0x388b0], R114 ;  /* 0x0388b072000075a7 */ /* 0x000ea2000804017f */
[----:B------:R-:W-:Y:S01]  /*a1f0*/  ULDC UR60, c[0x0][0x2f4] ;  /* 0x0000bd00003c7ab9 */ /* 0x000fe20000000800 */
[----:B------:R-:W-:Y:S01]  /*a200*/  ULDC.64 UR56, c[0x0][0x328] ;  /* 0x0000ca0000387ab9 */ /* 0x000fe20000000a00 */
[----:B------:R-:W-:Y:S01]  /*a210*/  ULDC.64 UR58, c[0x0][0x318] ;  /* 0x0000c600003a7ab9 */ /* 0x000fe20000000a00 */
[----:B------:R-:W-:Y:S01]  /*a220*/  BSSY B0, `(.L_x_753) ;  /* 0x0000004000007945 */ /* 0x000fe20003800000 */
[----:B------:R-:W-:Y:S01]  /*a230*/  ISETP.GE.AND P4, PT, R212, R3, PT ;  /* 0x00000003d400720c */ /* 0x000fe20003f86270 */
[----:B------:R-:W-:Y:S02]  /*a240*/  IMAD.WIDE R48, R24, 0x50, R112 ;  /* 0x0000005018307825 */ /* 0x000fe400078e0270 */
[----:B--2---:R-:W-:Y:S10]  /*a250*/  @!P2 BRA `(.L_x_754) ;  /* 0x000001dc004ca947 */ /* 0x004ff40003800000 */
.L_x_1051:
[----:B------:R-:W-:Y:S05]  /*a260*/  BSYNC B0 ;  /* 0x0000000000007941 */ /* 0x000fea0003800000 */
.L_x_753:
[----:B------:R-:W-:Y:S04]  /*a270*/  BSSY B0, `(.L_x_755) ;  /* 0x0000017000007945 */ /* 0x000fe80003800000 */
[----:B------:R-:W-:Y:S05]  /*a280*/  @P4 BRA `(.L_x_756) ;  /* 0x0000000000544947 */ /* 0x000fea0003800000 */
[----:B------:R-:W-:Y:S01]  /*a290*/  ISETP.GE.AND P5, PT, R16, UR60, PT ;  /* 0x0000003c10007c0c */ /* 0x000fe2000bfa6270 */
[----:B------:R-:W-:Y:S01]  /*a2a0*/  IMAD R43, R49, UR56, RZ ;  /* 0x00000038312b7c24 */ /* 0x000fe2000f8e02ff */
[----:B------:R-:W-:Y:S01]  /*a2b0*/  MOV R41, R5 ;  /* 0x0000000500297202 */ /* 0x000fe20000000f00 */
[----:B------:R-:W-:Y:S01]  /*a2c0*/  IMAD.MOV.U32 R40, RZ, RZ, R94 ;  /* 0x000000ffff287224 */ /* 0x000fe200078e005e */
[----:B------:R-:W-:Y:S01]  /*a2d0*/  ULDC.64 UR4, c[0x0][0x208] ;  /* 0x0000820000047ab9 */ /* 0x000fe20000000a00 */
[C---:B------:R-:W-:Y:S01]  /*a2e0*/  IMAD R43, R48.reuse, UR57, R43 ;  /* 0x00000039302b7c24 */ /* 0x040fe2000f8e022b */
[----:B------:R-:W-:Y:S01]  /*a2f0*/  ISETP.GE.AND P4, PT, R213, UR60, PT ;  /* 0x0000003cd5007c0c */ /* 0x000fe2000bf86270 */
[----:B------:R-:W-:-:S04]  /*a300*/  IMAD.WIDE.U32 R40, R48, UR56, R40 ;  /* 0x0000003830287c25 */ /* 0x000fc8000f8e0028 */
[----:B------:R-:W-:Y:S01]  /*a310*/  IMAD.IADD R41, R41, 0x1, R43 ;  /* 0x0000000129297824 */ /* 0x000fe200078e022b */
[C---:B------:R-:W-:Y:S01]  /*a320*/  LEA R50, P2, R40.reuse, UR58, 0x1 ;  /* 0x0000003a28327c11 */ /* 0x040fe2000f8408ff */
[----:B01----:R-:W0:Y:S03]  /*a330*/  @!P5 LDS.128 R36, [R4+0x400] ;  /* 0x000400000424d984 */ /* 0x003e260000000c00 */
[----:B------:R-:W-:Y:S02]  /*a340*/  LEA.HI.X R51, R40, UR59, R41, 0x1, P2 ;  /* 0x0000003b28337c11 */ /* 0x000fe400090f0c29 */
[----:B------:R-:W-:-:S13]  /*a350*/  ISETP.GE.AND P2, PT, R218, UR60, PT ;  /* 0x0000003cda007c0c */ /* 0x000fda000bf46270 */
[----:B------:R-:W1:Y:S04]  /*a360*/  @!P2 LDS.128 R40, [R4+0x5400] ;  /* 0x005400000428a984 */ /* 0x000e680000000c00 */
[----:B0-----:R-:W-:Y:S01]  /*a370*/  @!P5 STG.E.128 desc[UR4][R50.64], R36 ;  /* 0x000000243200d986 */ /* 0x001fe2000c101d04 */
[----:B------:R-:W-:-:S03]  /*a380*/  ISETP.GE.AND P5, PT, R219, UR60, PT ;  /* 0x0000003cdb007c0c */ /* 0x000fc6000bfa6270 */
[----:B------:R-:W0:Y:S10]  /*a390*/  @!P4 LDS.128 R36, [R4+0x2c00] ;  /* 0x002c00000424c984 */ /* 0x000e340000000c00 */
[----:B------:R-:W3:Y:S04]  /*a3a0*/  @!P5 LDS.128 R44, [R4+0x7c00] ;  /* 0x007c0000042cd984 */ /* 0x000ee80000000c00 */
[----:B-1----:R4:W-:Y:S04]  /*a3b0*/  @!P2 STG.E.128 desc[UR4][R50.64+0x100], R40 ;  /* 0x000100283200a986 */ /* 0x0029e8000c101d04 */
[----:B0-----:R4:W-:Y:S04]  /*a3c0*/  @!P4 STG.E.128 desc[UR4][R50.64+0x80], R36 ;  /* 0x000080243200c986 */ /* 0x0019e8000c101d04 */
[----:B---3--:R4:W-:Y:S02]  /*a3d0*/  @!P5 STG.E.128 desc[UR4][R50.64+0x180], R44 ;  /* 0x0001802c3200d986 */ /* 0x0089e4000c101d04 */
.L_x_756:
[----:B------:R-:W-:Y:S05]  /*a3e0*/  BSYNC B0 ;  /* 0x0000000000007941 */ /* 0x000fea0003800000 */
.L_x_755:
[----:B-1--4-:R-:W-:Y:S01]  /*a3f0*/  VIADD R36, R212, 0x20 ;  /* 0x00000020d4247836 */ /* 0x012fe20000000000 */
[----:B------:R-:W-:Y:S04]  /*a400*/  BSSY B0, `(.L_x_757) ;  /* 0x000001a000007945 */ /* 0x000fe80003800000 */
[----:B------:R-:W-:-:S13]  /*a410*/  ISETP.GE.AND P2, PT, R36, R3, PT ;  /* 0x000000032400720c */ /* 0x000fda0003f46270 */
[----:B------:R-:W-:Y:S05]  /*a420*/  @P2 BRA `(.L_x_758) ;  /* 0x00000000005c2947 */ /* 0x000fea0003800000 */
[----:B------:R-:W-:Y:S01]  /*a430*/  ISETP.GE.AND P2, PT, R16, UR60, PT ;  /* 0x0000003c10007c0c */ /* 0x000fe2000bf46270 */
[----:B------:R-:W-:Y:S01]  /*a440*/  IMAD.MOV.U32 R41, RZ, RZ, R5 ;  /* 0x000000ffff297224 */ /* 0x000fe200078e0005 */
[----:B------:R-:W-:Y:S01]  /*a450*/  IADD3 R43, P4, R48, 0x20, RZ ;  /* 0x00000020302b7810 */ /* 0x000fe20007f9e0ff */
[----:B------:R-:W-:Y:S01]  /*a460*/  ULDC.64 UR4, c[0x0][0x208] ;  /* 0x0000820000047ab9 */ /* 0x000fe20000000a00 */
[----:B------:R-:W-:-:S03]  /*a470*/  ISETP.GE.AND P5, PT, R213, UR60, PT ;  /* 0x0000003cd5007c0c */ /* 0x000fc6000bfa6270 */
[----:B------:R-:W-:-:S04]  /*a480*/  IMAD.X R40, RZ, RZ, R49, P4 ;  /* 0x000000ffff287224 */ /* 0x000fc800020e0631 */
[----:B------:R-:W-:Y:S01]  /*a490*/  IMAD R42, R40, UR56, RZ ;  /* 0x00000038282a7c24 */ /* 0x000fe2000f8e02ff */
[----:B------:R-:W-:Y:S01]  /*a4a0*/  MOV R40, R94 ;  /* 0x0000005e00287202 */ /* 0x000fe20000000f00 */
[----:B0-----:R-:W0:Y:S04]  /*a4b0*/  @!P2 LDS.128 R36, [R4+0x1400] ;  /* 0x001400000424a984 */ /* 0x001e280000000c00 */
[----:B------:R-:W-:-:S04]  /*a4c0*/  IMAD.WIDE.U32 R40, R43, UR56, R40 ;  /* 0x000000382b287c25 */ /* 0x000fc8000f8e0028 */
[----:B------:R-:W-:Y:S01]  /*a4d0*/  IMAD R43, R43, UR57, R42 ;  /* 0x000000392b2b7c24 */ /* 0x000fe2000f8e022a */
[----:B------:R-:W-:-:S03]  /*a4e0*/  LEA R50, P4, R40, UR58, 0x1 ;  /* 0x0000003a28327c11 */ /* 0x000fc6000f8808ff */
[----:B------:R-:W-:-:S05]  /*a4f0*/  IMAD.IADD R41, R41, 0x1, R43 ;  /* 0x0000000129297824 */ /* 0x000fca00078e022b */
        /* <DEDUP_REMOVED lines=10> */
.L_x_758:
[----:B------:R-:W-:Y:S05]  /*a5a0*/  BSYNC B0 ;  /* 0x0000000000007941 */ /* 0x000fea0003800000 */
.L_x_757:
[----:B-1----:R-:W-:Y:S01]  /*a5b0*/  VIADD R36, R212, 0x40 ;  /* 0x00000040d4247836 */ /* 0x002fe20000000000 */
[----:B------:R-:W-:Y:S04]  /*a5c0*/  BSSY B0, `(.L_x_759) ;  /* 0x000001a000007945 */ /* 0x000fe80003800000 */
[----:B------:R-:W-:-:S13]  /*a5d0*/  ISETP.GE.AND P2, PT, R36, R3, PT ;  /* 0x000000032400720c */ /* 0x000fda0003f46270 */
[----:B------:R-:W-:Y:S05]  /*a5e0*/  @P2 BRA `(.L_x_760) ;  /* 0x00000000005c2947 */ /* 0x000fea0003800000 */
[----:B------:R-:W-:Y:S01]  /*a5f0*/  ISETP.GE.AND P2, PT, R16, UR60, PT ;  /* 0x0000003c10007c0c */ /* 0x000fe2000bf46270 */
[----:B------:R-:W-:Y:S01]  /*a600*/  IMAD.MOV.U32 R40, RZ, RZ, R94 ;  /* 0x000000ffff287224 */ /* 0x000fe200078e005e */
[----:B------:R-:W-:Y:S01]  /*a610*/  IADD3 R3, P4, R48, 0x40, RZ ;  /* 0x0000004030037810 */ /* 0x000fe20007f9e0ff */
[----:B------:R-:W-:Y:S01]  /*a620*/  IMAD.MOV.U32 R41, RZ, RZ, R5 ;  /* 0x000000ffff297224 */ /* 0x000fe200078e0005 */
[----:B------:R-:W-:Y:S01]  /*a630*/  ULDC.64 UR4, c[0x0][0x208] ;  /* 0x0000820000047ab9 */ /* 0x000fe20000000a00 */
[----:B------:R-:W-:Y:S02]  /*a640*/  ISETP.GE.AND P5, PT, R213, UR60, PT ;  /* 0x0000003cd5007c0c */ /* 0x000fe4000bfa6270 */
[----:B------:R-:W-:Y:S01]  /*a650*/  IADD3.X R48, RZ, R49, RZ, P4, !PT ;  /* 0x00000031ff307210 */ /* 0x000fe200027fe4ff */
[----:B------:R-:W-:-:S04]  /*a660*/  IMAD.WIDE.U32 R40, R3, UR56, R40 ;  /* 0x0000003803287c25 */ /* 0x000fc8000f8e0028 */
[----:B------:R-:W-:Y:S01]  /*a670*/  IMAD R48, R48, UR56, RZ ;  /* 0x0000003830307c24 */ /* 0x000fe2000f8e02ff */
[----:B0-----:R-:W0:Y:S03]  /*a680*/  @!P2 LDS.128 R36, [R4+0x2400] ;  /* 0x002400000424a984 */ /* 0x001e260000000c00 */
[----:B------:R-:W-:Y:S01]  /*a690*/  IMAD R3, R3, UR57, R48 ;  /* 0x0000003903037c24 */ /* 0x000fe2000f8e0230 */
[----:B------:R-:W-:-:S03]  /*a6a0*/  LEA R48, P4, R40, UR58, 0x1 ;  /* 0x0000003a28307c11 */ /* 0x000fc6000f8808ff */
[----:B------:R-:W-:-:S05]  /*a6b0*/  IMAD.IADD R3, R41, 0x1, R3 ;  /* 0x0000000129037824 */ /* 0x000fca00078e0203 */
[----:B------:R-:W-:Y:S02]  /*a6c0*/  LEA.HI.X R49, R40, UR59, R3, 0x1, P4 ;  /* 0x0000003b28317c11 */ /* 0x000fe4000a0f0c03 */
[----:B------:R-:W-:Y:S01]  /*a6d0*/  ISETP.GE.AND P4, PT, R218, UR60, PT ;  /* 0x0000003cda007c0c */ /* 0x000fe2000bf86270 */
[----:B------:R-:W1:Y:S04]  /*a6e0*/  @!P5 LDS.128 R40, [R4+0x4c00] ;  /* 0x004c00000428d984 */ /* 0x000e680000000c00 */
[----:B0-----:R-:W-:Y:S01]  /*a6f0*/  @!P2 STG.E.128 desc[UR4][R48.64], R36 ;  /* 0x000000243000a986 */ /* 0x001fe2000c101d04 */
[----:B------:R-:W-:-:S07]  /*a700*/  ISETP.GE.AND P2, PT, R219, UR60, PT ;  /* 0x0000003cdb007c0c */ /* 0x000fce000bf46270 */
[----:B------:R-:W0:Y:S06]  /*a710*/  @!P4 LDS.128 R36, [R4+0x7400] ;  /* 0x007400000424c984 */ /* 0x000e2c0000000c00 */
[----:B------:R-:W3:Y:S04]  /*a720*/  @!P2 LDS.128 R44, [R4+0x9c00] ;  /* 0x009c0000042ca984 */ /* 0x000ee80000000c00 */
[----:B-1----:R1:W-:Y:S04]  /*a730*/  @!P5 STG.E.128 desc[UR4][R48.64+0x80], R40 ;  /* 0x000080283000d986 */ /* 0x0023e8000c101d04 */
[----:B0-----:R1:W-:Y:S04]  /*a740*/  @!P4 STG.E.128 desc[UR4][R48.64+0x100], R36 ;  /* 0x000100243000c986 */ /* 0x0013e8000c101d04 */
[----:B---3--:R1:W-:Y:S02]  /*a750*/  @!P2 STG.E.128 desc[UR4][R48.64+0x180], R44 ;  /* 0x0001802c3000a986 */ /* 0x0083e4000c101d04 */
.L_x_760:
[----:B------:R-:W-:Y:S05]  /*a760*/  BSYNC B0 ;  /* 0x0000000000007941 */ /* 0x000fea0003800000 */
.L_x_759:
[----:B------:R-:W3:Y:S01]  /*a770*/  LDL R3, [R1+0x20] ;  /* 0x0000200001037983 */ /* 0x000ee20000100800 */
[----:B0-2---:R-:W-:Y:S01]  /*a780*/  @!P3 IADD3 R0, R0, 0x388c0, RZ ;  /* 0x000388c00000b810 */ /* 0x005fe20007ffe0ff */
[----:B------:R-:W-:Y:S01]  /*a790*/  VIADD R19, R19, 0x1 ;  /* 0x0000000113137836 */ /* 0x000fe20000000000 */
[----:B------:R-:W-:Y:S01]  /*a7a0*/  PLOP3.LUT P2, PT, PT, PT, PT, 0x8, 0x0 ;  /* 0x000000000000781c */ /* 0x000fe20003f4e170 */
[----:B------:R-:W-:Y:S01]  /*a7b0*/  @!PT LDS RZ, [RZ] ;  /* 0x00000000fffff984 */ /* 0x000fe20000000800 */
[----:B------:R-:W-:Y:S01]  /*a7c0*/  @!PT LDS RZ, [RZ] ;  /* 0x00000000fffff984 */ /* 0x000fe20000000800 */
[----:B------:R-:W-:Y:S01]  /*a7d0*/  @!PT LDS RZ, [RZ] ;  /* 0x00000000fffff984 */ /* 0x000fe20000000800 */
[----:B------:R-:W-:Y:S01]  /*a7e0*/  @!PT LDS RZ, [RZ] ;  /* 0x00000000fffff984 */ /* 0x000fe20000000800 */
[----:B------:R0:W-:Y:S06]  /*a7f0*/  MEMBAR.ALL.CTA ;  /* 0x0000000000007992 */ /* 0x0001ec0000008000 */
[----:B0-----:R-:W0:Y:S01]  /*a800*/  FENCE.VIEW.ASYNC.S ;  /* 0x00000000000073c6 */ /* 0x001e220000000000 */
[----:B------:R-:W-:Y:S01]  /*a810*/  @!P3 PRMT R0, RZ, 0x654, R0 ;  /* 0x00000654ff00b816 */ /* 0x000fe20000000000 */
[----:B0-----:R0:W-:Y:S06]  /*a820*/  BAR.SYNC.DEFER_BLOCKING R149, 0x80 ;  /* 0x000200950000751d */ /* 0x0011ec0000010000 */
[----:B------:R2:W-:Y:S01]  /*a830*/  @!P3 SYNCS.ARRIVE.TRANS64.RED.A1T0 RZ, [R0+URZ], RZ ;  /* 0x000000ff00ffb9a7 */ /* 0x0005e2000810043f */
[----:B------:R-:W-:-:S04]  /*a840*/  ISETP.NE.AND P3, PT, R19, 0x2, PT ;  /* 0x000000021300780c */ /* 0x000fc80003f65270 */
[----:B------:R-:W-:Y:S02]  /*a850*/  SEL R19, R19, RZ, P3 ;  /* 0x000000ff13137207 */ /* 0x000fe40001800000 */
[----:B--2---:R-:W-:-:S04]  /*a860*/  SEL R0, RZ, 0x1, P3 ;  /* 0x00000001ff007807 */ /* 0x004fc80001800000 */
[----:B------:R-:W-:Y:S02]  /*a870*/  LOP3.LUT R217, R217, R0, RZ, 0x3c, !PT ;  /* 0x00000000d9d97212 */ /* 0x000fe400078e3cff */
[----:B---3--:R-:W-:-:S13]  /*a880*/  LOP3.LUT P4, RZ, R3, 0x2, RZ, 0xc0, !PT ;  /* 0x0000000203ff7812 */ /* 0x008fda000788c0ff */
[----:B0-----:R-:W-:Y:S05]  /*a890*/  @P4 BRA `(.L_x_761) ;  /* 0xffffff7c00a44947 */ /* 0x001fea000383ffff */
.L_x_649:
[----:B------:R-:W-:Y:S01]  /*a8a0*/  BSSY B0, `(.L_x_762) ;  /* 0x0000049000007945 */ /* 0x000fe20003800000 */
[----:B------:R-:W-:Y:S02]  /*a8b0*/  ISETP.GE.AND P1, PT, R179, 0x1, PT ;  /* 0x00000001b300780c */ /* 0x000fe40003f26270 */
[----:B------:R-:W-:Y:S02]  /*a8c0*/  CS2R R2, SRZ ;  /* 0x0000000000027805 */ /* 0x000fe4000001ff00 */
[----:B------:R-:W-:Y:S01]  /*a8d0*/  PLOP3.LUT P0, PT, PT, PT, PT, 0x80, 0x0 ;  /* 0x000000000000781c */ /* 0x000fe20003f0f070 */
[----:B------:R-:W-:Y:S01]  /*a8e0*/  IMAD.MOV.U32 R0, RZ, RZ, RZ ;  /* 0x000000ffff007224 */ /* 0x000fe200078e00ff */
        /* <DEDUP_REMOVED lines=24> */
[----:B-1----:R-:W-:Y:S02]  /*aa70*/  CS2R R48, SRZ ;  /* 0x0000000000307805 */ /* 0x002fe4000001ff00 */
        /* <DEDUP_REMOVED lines=16> */
[----:B------:R-:W-:Y:S02]  /*ab80*/  MOV R86, RZ ;  /* 0x000000ff00567202 */ /* 0x000fe40000000f00 */
        /* <DEDUP_REMOVED lines=16> */
[----:B------:R-:W-:Y:S01]  /*ac90*/  CS2R R10, SRZ ;  /* 0x00000000000a7805 */ /* 0x000fe2000001ff00 */
[----:B------:R-:W-:Y:S01]  /*aca0*/  IMAD.MOV.U32 R43, RZ, RZ, RZ ;  /* 0x000000ffff2b7224 */ /* 0x000fe200078e00ff */
[----:B------:R-:W-:Y:S02]  /*acb0*/  CS2R R8, SRZ ;  /* 0x0000000000087805 */ /* 0x000fe4000001ff00 */
[----:B------:R-:W-:Y:S01]  /*acc0*/  CS2R R40, SRZ ;  /* 0x0000000000287805 */ /* 0x000fe2000001ff00 */
[----:B------:R-:W-:Y:S01]  /*acd0*/  IMAD.MOV.U32 R7, RZ, RZ, RZ ;  /* 0x000000ffff077224 */ /* 0x000fe200078e00ff */
[----:B------:R-:W-:-:S02]  /*ace0*/  CS2R R4, SRZ ;  /* 0x0000000000047805 */ /* 0x000fc4000001ff00 */
[----:B------:R-:W-:Y:S01]  /*acf0*/  CS2R R28, SRZ ;  /* 0x00000000001c7805 */ /* 0x000fe2000001ff00 */
[----:B------:R-:W-:Y:S06]  /*ad00*/  @P2 BRA `(.L_x_763) ;  /* 0x0000000000082947 */ /* 0x000fec0003800000 */
[----:B------:R-:W0:Y:S02]  /*ad10*/  FENCE.VIEW.ASYNC.G ;  /* 0x00000000000073c6 */ /* 0x000e240000000100 */
[----:B0-----:R-:W-:Y:S06]  /*ad20*/  BAR.ARV 0xc, 0x180 ;  /* 0x0306000000007b1d */ /* 0x001fec0000002000 */
.L_x_763:
[----:B------:R-:W-:Y:S05]  /*ad30*/  BSYNC B0 ;  /* 0x0000000000007941 */ /* 0x000fea0003800000 */
.L_x_762:
[----:B------:R-:W-:Y:S01]  /*ad40*/  CS2R R24, SRZ ;  /* 0x0000000000187805 */ /* 0x000fe2000001ff00 */
[----:B------:R-:W-:Y:S06]  /*ad50*/  @!P1 BRA `(.L_x_764) ;  /* 0x0000011800409947 */ /* 0x000fec0003800000 */
[----:B------:R-:W0:Y:S02]  /*ad60*/  S2R R6, SR_TID.X ;  /* 0x0000000000067919 */ /* 0x000e240000002100 */
[----:B0-----:R-:W-:-:S04]  /*ad70*/  IADD3 R6, R6, -0x80, RZ ;  /* 0xffffff8006067810 */ /* 0x001fc80007ffe0ff */
[----:B------:R-:W-:-:S04]  /*ad80*/  SHF.R.S32.HI R20, RZ, 0x1f, R6 ;  /* 0x0000001fff147819 */ /* 0x000fc80000011406 */
[----:B------:R-:W-:Y:S02]  /*ad90*/  LEA.HI R20, R20, R6, RZ, 0x7 ;  /* 0x0000000614147211 */ /* 0x000fe400078f38ff */
[----:B------:R-:W2:Y:S02]  /*ada0*/  LDL R6, [R1+0x60] ;  /* 0x0000600001067983 */ /* 0x000ea40000100800 */
[----:B------:R-:W-:-:S05]  /*adb0*/  SHF.R.S32.HI R20, RZ, 0x7, R20 ;  /* 0x00000007ff147819 */ /* 0x000fca0000011414 */
[----:B------:R-:W0:Y:S02]  /*adc0*/  SHFL.IDX PT, R0, R20, RZ, 0x1f ;  /* 0x00001fff14007589 */ /* 0x000e2400000e0000 */
[----:B0-----:R-:W-:-:S04]  /*add0*/  LEA.HI R2, R0, R0, RZ, 0x1 ;  /* 0x0000000000027211 */ /* 0x001fc800078f08ff */
[----:B------:R-:W-:-:S05]  /*ade0*/  LOP3.LUT R3, R2, 0x1e, RZ, 0xc0, !PT ;  /* 0x0000001e02037812 */ /* 0x000fca00078ec0ff */
[----:B------:R-:W-:Y:S01]  /*adf0*/  IMAD.IADD R3, R0, 0x1, -R3 ;  /* 0x0000000100037824 */ /* 0x000fe200078e0a03 */
[----:B--2---:R-:W-:-:S03]  /*ae00*/  LOP3.LUT P0, RZ, R6, 0x9f, RZ, 0xc0, !PT ;  /* 0x0000009f06ff7812 */ /* 0x004fc6000780c0ff */
[----:B------:R-:W-:-:S05]  /*ae10*/  IMAD R3, R3, 0x2000, R6 ;  /* 0x0000200003037824 */ /* 0x000fca00078e0206 */
[----:B------:R-:W-:-:S04]  /*ae20*/  SHF.R.U32.HI R2, RZ, 0x4, R3 ;  /* 0x00000004ff027819 */ /* 0x000fc80000011603 */
[----:B------:R-:W-:Y:S01]  /*ae30*/  LOP3.LUT R2, R2, 0x3fff, RZ, 0xc0, !PT ;  /* 0x00003fff02027812 */ /* 0x000fe200078ec0ff */
[----:B------:R-:W-:Y:S06]  /*ae40*/  @!P0 BRA `(.L_x_765) ;  /* 0x0000000000408947 */ /* 0x000fec0003800000 */
[----:B------:R-:W-:Y:S01]  /*ae50*/  MOV R0, 0x0 ;  /* 0x0000000000007802 */ /* 0x000fe20000000f00 */
[----:B------:R-:W-:Y:S01]  /*ae60*/  ULDC.64 UR4, c[0x4][0xa8] ;  /* 0x01002a0000047ab9 */ /* 0x000fe20000000a00 */
[----:B------:R-:W-:Y:S01]  /*ae70*/  ULDC.64 UR6, c[0x4][0xb0] ;  /* 0x01002c0000067ab9 */ /* 0x000fe20000000a00 */
[----:B------:R-:W-:Y:S01]  /*ae80*/  IMAD.U32 R4, RZ, RZ, UR4 ;  /* 0x00000004ff047e24 */ /* 0x000fe2000f8e00ff */
[----:B------:R0:W1:Y:S01]  /*ae90*/  LDC.64 R14, c[0x4][R0] ;  /* 0x01000000000e7b82 */ /* 0x0000620000000a00 */
[----:B------:R-:W-:Y:S01]  /*aea0*/  MOV R5, UR5 ;  /* 0x0000000500057c02 */ /* 0x000fe20008000f00 */
[----:B------:R-:W-:Y:S01]  /*aeb0*/  ULDC.64 UR4, c[0x4][0x28] ;  /* 0x01000a0000047ab9 */ /* 0x000fe20000000a00 */
[----:B------:R-:W-:Y:S01]  /*aec0*/  IMAD.U32 R6, RZ, RZ, UR6 ;  /* 0x00000006ff067e24 */ /* 0x000fe2000f8e00ff */
[----:B------:R-:W-:Y:S01]  /*aed0*/  MOV R11, UR5 ;  /* 0x00000005000b7c02 */ /* 0x000fe20008000f00 */
[----:B------:R-:W-:Y:S01]  /*aee0*/  IMAD.U32 R7, RZ, RZ, UR7 ;  /* 0x00000007ff077e24 */ /* 0x000fe2000f8e00ff */
[----:B------:R-:W-:Y:S01]  /*aef0*/  MOV R13, RZ ;  /* 0x000000ff000d7202 */ /* 0x000fe20000000f00 */
[----:B------:R-:W-:-:S02]  /*af00*/  IMAD.U32 R10, RZ, RZ, UR4 ;  /* 0x00000004ff0a7e24 */ /* 0x000fc4000f8e00ff */
[----:B------:R-:W-:Y:S02]  /*af10*/  IMAD.MOV.U32 R8, RZ, RZ, 0x70 ;  /* 0x00000070ff087424 */ /* 0x000fe400078e00ff */
[----:B0-----:R-:W-:-:S07]  /*af20*/  IMAD.MOV.U32 R12, RZ, RZ, 0x1 ;  /* 0x00000001ff0c7424 */ /* 0x001fce00078e00ff */
[----:B------:R-:W-:-:S07]  /*af30*/  LEPC R20, `(.L_x_765) ;  /* 0x000000001014794e */ /* 0x000fce0000000000 */
[----:B-1---5:R-:W-:Y:S05]  /*af40*/  CALL.ABS.NOINC R14 ;  /* 0x000000000e007343 */ /* 0x022fea0003c00000 */
.L_x_765:
[----:B------:R-:W-:Y:S02]  /*af50*/  ULDC UR4, c[0x0][0x3f4] ;  /* 0x0000fd0000047ab9 */ /* 0x000fe40000000800 */
[----:B------:R-:W-:-:S13]  /*af60*/  ISETP.LT.AND P0, PT, RZ, UR4, PT ;  /* 0x00000004ff007c0c */ /* 0x000fda000bf01270 */
[----:B------:R-:W-:Y:S05]  /*af70*/  @P0 BRA `(.L_x_766) ;  /* 0x00000000003c0947 */ /* 0x000fea0003800000 */
[----:B------:R-:W-:-:S04]  /*af80*/  LEA.HI R0, R237, R237, RZ, 0x1 ;  /* 0x000000eded007211 */ /* 0x000fc800078f08ff */
[----:B------:R-:W-:-:S05]  /*af90*/  LOP3.LUT R0, R0, 0xfffffffe, RZ, 0xc0, !PT ;  /* 0xfffffffe00007812 */ /* 0x000fca00078ec0ff */
[----:B------:R-:W-:-:S05]  /*afa0*/  IMAD.IADD R0, R237, 0x1, -R0 ;  /* 0x00000001ed007824 */ /* 0x000fca00078e0a00 */
[----:B------:R-:W-:-:S04]  /*afb0*/  SHF.L.U32 R3, R0, 0x1f, RZ ;  /* 0x0000001f00037819 */ /* 0x000fc800000006ff */
[----:B------:R0:W1:Y:S03]  /*afc0*/  SYNCS.PHASECHK.TRANS64.TRYWAIT P0, [R18+URZ+0x38800], R3 ;  /* 0x03880003120075a7 */ /* 0x000066000800017f */
[----:B-1----:R-:W-:Y:S05]  /*afd0*/  @!P0 NANOSLEEP.SYNCS 0x989680 ;  /* 0x009896800000895d */ /* 0x002fea0003900000 */
[----:B------:R-:W1:Y:S01]  /*afe0*/  @!P0 SYNCS.PHASECHK.TRANS64 P0, [R18+URZ+0x38800], R3 ;  /* 0x03880003120085a7 */ /* 0x000e62000800007f */
[----:B------:R-:W-:Y:S04]  /*aff0*/  BSSY B0, `(.L_x_767) ;  /* 0x0000006000007945 */ /* 0x000fe80003800000 */
[----:B-1----:R-:W-:Y:S05]  /*b000*/  @P0 BRA `(.L_x_768) ;  /* 0x0000000000100947 */ /* 0x002fea0003800000 */
.L_x_769:
[----:B-1----:R1:W2:Y:S02]  /*b010*/  SYNCS.PHASECHK.TRANS64.TRYWAIT P0, [R18+URZ+0x38800], R3 ;  /* 0x03880003120075a7 */ /* 0x0022a4000800017f */
[----:B--2---:R-:W-:Y:S05]  /*b020*/  @!P0 NANOSLEEP.SYNCS 0x989680 ;  /* 0x009896800000895d */ /* 0x004fea0003900000 */
[----:B------:R-:W2:Y:S02]  /*b030*/  @!P0 SYNCS.PHASECHK.TRANS64 P0, [R18+URZ+0x38800], R3 ;  /* 0x03880003120085a7 */ /* 0x000ea4000800007f */
[----:B--2---:R-:W-:Y:S05]  /*b040*/  @!P0 BRA `(.L_x_769) ;  /* 0xfffffffc00f08947 */ /* 0x004fea000383ffff */
.L_x_768:
[----:B------:R-:W-:Y:S05]  /*b050*/  BSYNC B0 ;  /* 0x0000000000007941 */ /* 0x000fea0003800000 */
.L_x_767:
[----:B------:R-:W-:Y:S05]  /*b060*/  BRA `(.L_x_770) ;  /* 0x0000006800f47947 */ /* 0x000fea0003800000 */
.L_x_766:
[----:B------:R-:W2:Y:S01]  /*b070*/  LDL R29, [R1+0x60] ;  /* 0x00006000011d7983 */ /* 0x000ea20000100800 */
[----:B-----5:R-:W-:Y:S01]  /*b080*/  SHF.R.S32.HI R0, RZ, 0x1f, R144 ;  /* 0x0000001fff007819 */ /* 0x020fe20000011490 */
[----:B------:R-:W-:Y:S01]  /*b090*/  ULDC.64 UR4, c[0x0][0x3f8] ;  /* 0x0000fe0000047ab9 */ /* 0x000fe20000000a00 */
[----:B------:R-:W-:Y:S01]  /*b0a0*/  ULDC.64 UR6, c[0x0][0x408] ;  /* 0x0001020000067ab9 */ /* 0x000fe20000000a00 */
[----:B------:R-:W-:-:S04]  /*b0b0*/  IMAD.WIDE.U32 R4, R144, UR4, RZ ;  /* 0x0000000490047c25 */ /* 0x000fc8000f8e00ff */
[C---:B------:R-:W-:Y:S02]  /*b0c0*/  IMAD R3, R0.reuse, UR4, RZ ;  /* 0x0000000400037c24 */ /* 0x040fe4000f8e02ff */
[----:B------:R-:W-:Y:S02]  /*b0d0*/  IMAD R7, R0, UR6, RZ ;  /* 0x0000000600077c24 */ /* 0x000fe4000f8e02ff */
[C---:B------:R-:W-:Y:S01]  /*b0e0*/  IMAD R3, R144.reuse, UR5, R3 ;  /* 0x0000000590037c24 */ /* 0x040fe2000f8e0203 */
[----:B------:R-:W-:Y:S01]  /*b0f0*/  ULDC.64 UR4, c[0x0][0x3e8] ;  /* 0x0000fa0000047ab9 */ /* 0x000fe20000000a00 */
[----:B------:R-:W-:Y:S01]  /*b100*/  IMAD R7, R144, UR7, R7 ;  /* 0x0000000790077c24 */ /* 0x000fe2000f8e0207 */
[----:B------:R-:W-:Y:S01]  /*b110*/  LEA R24, P1, R4, UR4, 0x1 ;  /* 0x0000000404187c11 */ /* 0x000fe2000f8208ff */
[----:B------:R-:W-:Y:S01]  /*b120*/  IMAD.WIDE.U32 R26, R144, UR6, RZ ;  /* 0x00000006901a7c25 */ /* 0x000fe2000f8e00ff */
[----:B------:R-:W-:-:S03]  /*b130*/  ULDC.64 UR6, c[0x0][0x400] ;  /* 0x0001000000067ab9 */ /* 0x000fc60000000a00 */
[----:B------:R-:W-:Y:S01]  /*b140*/  IMAD.IADD R25, R3, 0x1, R5 ;  /* 0x0000000103197824 */ /* 0x000fe200078e0205 */
[----:B------:R-:W-:Y:S02]  /*b150*/  LEA R28, P2, R26, UR6, 0x1 ;  /* 0x000000061a1c7c11 */ /* 0x000fe4000f8408ff */
[----:B------:R-:W-:Y:S02]  /*b160*/  IADD3 R3, R7, R27, RZ ;  /* 0x0000001b07037210 */ /* 0x000fe40007ffe0ff */
[----:B------:R-:W-:Y:S02]  /*b170*/  LEA.HI.X R25, R4, UR5, R25, 0x1, P1 ;  /* 0x0000000504197c11 */ /* 0x000fe400088f0c19 */
[----:B------:R-:W-:Y:S02]  /*b180*/  LEA.HI.X R26, R26, UR7, R3, 0x1, P2 ;  /* 0x000000071a1a7c11 */ /* 0x000fe400090f0c03 */
[----:B--2---:R-:W-:-:S13]  /*b190*/  LOP3.LUT P0, RZ, R29, 0x3ff, RZ, 0xc0, !PT ;  /* 0x000003ff1dff7812 */ /* 0x004fda000780c0ff */
        /* <DEDUP_REMOVED lines=8> */
[----:B------:R-:W-:Y:S01]  /*b220*/  MOV R6, UR6 ;  /* 0x0000000600067c02 */ /* 0x000fe20008000f00 */
[----:B------:R-:W-:Y:S01]  /*b230*/  IMAD.U32 R7, RZ, RZ, UR7 ;  /* 0x00000007ff077e24 */ /* 0x000fe2000f8e00ff */
[----:B------:R-:W-:Y:S01]  /*b240*/  MOV R11, UR5 ;  /* 0x00000005000b7c02 */ /* 0x000fe20008000f00 */
[----:B------:R-:W-:Y:S01]  /*b250*/  IMAD.U32 R10, RZ, RZ, UR4 ;  /* 0x00000004ff0a7e24 */ /* 0x000fe2000f8e00ff */
[----:B------:R-:W-:Y:S01]  /*b260*/  MOV R13, RZ ;  /* 0x000000ff000d7202 */ /* 0x000fe20000000f00 */
[----:B------:R-:W-:-:S02]  /*b270*/  IMAD.MOV.U32 R8, RZ, RZ, 0x70 ;  /* 0x00000070ff087424 */ /* 0x000fc400078e00ff */
[----:B0-----:R-:W-:-:S07]  /*b280*/  IMAD.MOV.U32 R12, RZ, RZ, 0x1 ;  /* 0x00000001ff0c7424 */ /* 0x001fce00078e00ff */
[----:B------:R-:W-:-:S07]  /*b290*/  LEPC R20, `(.L_x_771) ;  /* 0x000000001014794e */ /* 0x000fce0000000000 */
[----:B-1----:R-:W-:Y:S05]  /*b2a0*/  CALL.ABS.NOINC R14 ;  /* 0x000000000e007343 */ /* 0x002fea0003c00000 */
.L_x_771:
[----:B------:R-:W-:Y:S01]  /*b2b0*/  ULDC.U8 UR4, c[0x0][0x410] ;  /* 0x0001040000047ab9 */ /* 0x000fe20000000000 */
[----:B------:R-:W-:Y:S01]  /*b2c0*/  BSSY B0, `(.L_x_772) ;  /* 0x000068f000007945 */ /* 0x000fe20003800000 */
[----:B------:R-:W-:Y:S01]  /*b2d0*/  ISETP.NE.AND P0, PT, RZ, UR4, PT ;  /* 0x00000004ff007c0c */ /* 0x000fe2000bf05270 */
[----:B------:R-:W-:Y:S02]  /*b2e0*/  IMAD R0, R232, 0x2, R29 ;  /* 0x00000002e8007824 */ /* 0x000fe400078e021d */
[----:B------:R-:W-:-:S10]  /*b2f0*/  IMAD R8, R121, 0x80, R212 ;  /* 0x0000008079087824 */ /* 0x000fd400078e02d4 */
[----:B------:R-:W-:Y:S05]  /*b300*/  @!P0 BRA `(.L_x_773) ;  /* 0x0000003000b08947 */ /* 0x000fea0003800000 */
[----:B------:R-:W-:-:S03]  /*b310*/  UMOV UR4, 0xffffffff ;  /* 0xffffffff00047882 */ /* 0x000fc60000000000 */
[----:B------:R-:W-:Y:S05]  /*b320*/  BRA.DIV UR4, `(.L_x_774) ;  /* 0x000001ce042c7947 */ /* 0x000fea000b800000 */
[----:B------:R0:W1:Y:S04]  /*b330*/  SHFL.IDX PT, R3, R25, RZ, 0x181f ;  /* 0x00181fff19037589 */ /* 0x00006800000e0000 */
[----:B------:R0:W2:Y:S04]  /*b340*/  SHFL.IDX PT, R4, R24, RZ, 0x181f ;  /* 0x00181fff18047589 */ /* 0x0000a800000e0000 */
[----:B------:R0:W3:Y:S04]  /*b350*/  SHFL.IDX PT, R5, R26, RZ, 0x181f ;  /* 0x00181fff1a057589 */ /* 0x0000e800000e0000 */
[----:B------:R0:W4:Y:S02]  /*b360*/  SHFL.IDX PT, R14, R28, RZ, 0x181f ;  /* 0x00181fff1c0e7589 */ /* 0x00012400000e0000 */
.L_x_1057:
[----:B------:R-:W-:Y:S01]  /*b370*/  ULDC UR4, c[0x0][0x448] ;  /* 0x0001120000047ab9 */ /* 0x000fe20000000800 */
[----:B------:R-:W-:Y:S01]  /*b380*/  BSSY B1, `(.L_x_775) ;  /* 0x000003d000017945 */ /* 0x000fe20003800000 */
[----:B------:R-:W-:Y:S01]  /*b390*/  IMAD R44, R178, UR4, RZ ;  /* 0x00000004b22c7c24 */ /* 0x000fe2000f8e02ff */
[----:B------:R-:W-:Y:S02]  /*b3a0*/  CS2R R6, SRZ ;  /* 0x0000000000067805 */ /* 0x000fe4000001ff00 */
[----:B------:R-:W-:Y:S02]  /*b3b0*/  CS2R R10, SRZ ;  /* 0x00000000000a7805 */ /* 0x000fe4000001ff00 */
[----:B------:R-:W-:Y:S02]  /*b3c0*/  CS2R R12, SRZ ;  /* 0x00000000000c7805 */ /* 0x000fe4000001ff00 */
[----:B------:R-:W-:Y:S02]  /*b3d0*/  CS2R R20, SRZ ;  /* 0x0000000000147805 */ /* 0x000fe4000001ff00 */
[----:B------:R-:W-:Y:S01]  /*b3e0*/  ISETP.GE.AND P0, PT, R8, R44, PT ;  /* 0x0000002c0800720c */ /* 0x000fe20003f06270 */
[----:B------:R-:W-:Y:S01]  /*b3f0*/  IMAD R44, R121, -0x80, R44 ;  /* 0xffffff80792c7824 */ /* 0x000fe200078e022c */
[----:B------:R-:W-:-:S02]  /*b400*/  CS2R R8, SRZ ;  /* 0x0000000000087805 */ /* 0x000fc4000001ff00 */
[----:B0-----:R-:W-:Y:S02]  /*b410*/  CS2R R24, SRZ ;  /* 0x0000000000187805 */ /* 0x001fe4000001ff00 */
[----:B------:R-:W-:Y:S02]  /*b420*/  CS2R R26, SRZ ;  /* 0x00000000001a7805 */ /* 0x000fe4000001ff00 */
[----:B------:R-:W-:-:S05]  /*b430*/  CS2R R28, SRZ ;  /* 0x00000000001c7805 */ /* 0x000fca000001ff00 */
[----:B------:R-:W-:Y:S05]  /*b440*/  @P0 BRA `(.L_x_776) ;  /* 0x0000000000c00947 */ /* 0x000fea0003800000 */
[----:B------:R-:W-:Y:S01]  /*b450*/  ULDC UR4, c[0x0][0x3f4] ;  /* 0x0000fd0000047ab9 */ /* 0x000fe20000000800 */
[----:B------:R-:W-:Y:S01]  /*b460*/  IMAD.SHL.U32 R39, R214, 0x2, RZ ;  /* 0x00000002d6277824 */ /* 0x000fe200078e00ff */
[----:B------:R-:W-:Y:S01]  /*b470*/  ISETP.GE.AND P2, PT, R215, UR4, PT ;  /* 0x00000004d7007c0c */ /* 0x000fe2000bf46270 */
[----:B------:R-:W-:Y:S01]  /*b480*/  IMAD.SHL.U32 R43, R216, 0x2, RZ ;  /* 0x00000002d82b7824 */ /* 0x000fe200078e00ff */
[----:B------:R-:W-:Y:S02]  /*b490*/  ISETP.GE.AND P1, PT, R214, UR4, PT ;  /* 0x00000004d6007c0c */ /* 0x000fe4000bf26270 */
[----:B------:R-:W-:Y:S02]  /*b4a0*/  CS2R R20, SRZ ;  /* 0x0000000000147805 */ /* 0x000fe4000001ff00 */
[----:B------:R-:W-:Y:S02]  /*b4b0*/  ISETP.GE.AND P0, PT, R216, UR4, PT ;  /* 0x00000004d8007c0c */ /* 0x000fe4000bf06270 */
[----:B------:R-:W-:-:S02]  /*b4c0*/  CS2R R6, SRZ ;  /* 0x0000000000067805 */ /* 0x000fc4000001ff00 */
[----:B------:R-:W-:Y:S02]  /*b4d0*/  ISETP.GE.AND P3, PT, R22, UR4, PT ;  /* 0x0000000416007c0c */ /* 0x000fe4000bf66270 */
[----:B------:R-:W-:Y:S02]  /*b4e0*/  CS2R R24, SRZ ;  /* 0x0000000000187805 */ /* 0x000fe4000001ff00 */
[----:B------:R-:W-:Y:S01]  /*b4f0*/  SHF.R.S32.HI R8, RZ, 0x1f, R215 ;  /* 0x0000001fff087819 */ /* 0x000fe200000114d7 */
[----:B------:R-:W-:Y:S01]  /*b500*/  ULDC.64 UR6, c[0x0][0x208] ;  /* 0x0000820000067ab9 */ /* 0x000fe20000000a00 */
[C---:B------:R-:W-:Y:S02]  /*b510*/  SHF.L.U32 R35, R215.reuse, 0x1, RZ ;  /* 0x00000001d7237819 */ /* 0x040fe400000006ff */
[----:B------:R-:W-:Y:S02]  /*b520*/  SHF.R.S32.HI R11, RZ, 0x1f, R214 ;  /* 0x0000001fff0b7819 */ /* 0x000fe400000114d6 */
[----:B------:R-:W-:-:S02]  /*b530*/  SHF.L.U64.HI R8, R215, 0x1, R8 ;  /* 0x00000001d7087819 */ /* 0x000fc40000010208 */
[----:B------:R-:W-:Y:S02]  /*b540*/  SHF.L.U64.HI R12, R214, 0x1, R11 ;  /* 0x00000001d60c7819 */ /* 0x000fe4000001020b */
[----:B----4-:R-:W-:Y:S02]  /*b550*/  @!P2 IADD3 R34, P6, R14, R35, RZ ;  /* 0x000000230e22a210 */ /* 0x010fe40007fde0ff */
[C---:B--2---:R-:W-:Y:S02]  /*b560*/  @!P1 IADD3 R36, P5, R4.reuse, R39, RZ ;  /* 0x0000002704249210 */ /* 0x044fe40007fbe0ff */
[----:B------:R-:W-:Y:S01]  /*b570*/  @!P2 IADD3 R32, P4, R4, R35, RZ ;  /* 0x000000230420a210 */ /* 0x000fe20007f9e0ff */
[----:B---3--:R-:W-:Y:S01]  /*b580*/  @!P2 IMAD.X R35, R5, 0x1, R8, P6 ;  /* 0x000000010523a824 */ /* 0x008fe200030e0608 */
[----:B------:R-:W-:Y:S01]  /*b590*/  SHF.R.S32.HI R9, RZ, 0x1f, R216 ;  /* 0x0000001fff097819 */ /* 0x000fe200000114d8 */
[C---:B-1----:R-:W-:Y:S01]  /*b5a0*/  @!P1 IMAD.X R37, R3.reuse, 0x1, R12, P5 ;  /* 0x0000000103259824 */ /* 0x042fe200028e060c */
[----:B------:R-:W-:-:S02]  /*b5b0*/  @!P2 IADD3.X R33, R3, R8, RZ, P4, !PT ;  /* 0x000000080321a210 */ /* 0x000fc400027fe4ff */
[----:B------:R-:W-:Y:S01]  /*b5c0*/  SHF.L.U64.HI R10, R216, 0x1, R9 ;  /* 0x00000001d80a7819 */ /* 0x000fe20000010209 */
[----:B------:R-:W-:Y:S01]  /*b5d0*/  @!P3 IMAD.MOV.U32 R9, RZ, RZ, R3 ;  /* 0x000000ffff09b224 */ /* 0x000fe200078e0003 */
[-C--:B------:R-:W-:Y:S02]  /*b5e0*/  @!P0 IADD3 R40, P6, R4, R43.reuse, RZ ;  /* 0x0000002b04288210 */ /* 0x080fe40007fde0ff */
[----:B------:R-:W-:Y:S02]  /*b5f0*/  CS2R R26, SRZ ;  /* 0x00000000001a7805 */ /* 0x000fe4000001ff00 */
[C---:B------:R-:W-:Y:S02]  /*b600*/  @!P0 IADD3 R42, P5, R14.reuse, R43, RZ ;  /* 0x0000002b0e2a8210 */ /* 0x040fe40007fbe0ff */
[----:B------:R-:W-:Y:S02]  /*b610*/  CS2R R28, SRZ ;  /* 0x00000000001c7805 */ /* 0x000fe4000001ff00 */
[----:B------:R-:W-:Y:S01]  /*b620*/  @!P3 MOV R8, R4 ;  /* 0x000000040008b202 */ /* 0x000fe20000000f00 */
[----:B------:R-:W-:Y:S01]  /*b630*/  @!P3 IMAD.MOV.U32 R4, RZ, RZ, R14 ;  /* 0x000000ffff04b224 */ /* 0x000fe200078e000e */
[----:B------:R-:W-:Y:S01]  /*b640*/  @!P1 IADD3 R38, P4, R14, R39, RZ ;  /* 0x000000270e269210 */ /* 0x000fe20007f9e0ff */
[----:B------:R-:W-:Y:S01]  /*b650*/  @!P0 IMAD.X R41, R3, 0x1, R10, P6 ;  /* 0x0000000103298824 */ /* 0x000fe200030e060a */
[----:B------:R0:W5:Y:S01]  /*b660*/  @!P2 LD.E.64 R24, desc[UR6][R32.64] ;  /* 0x000000062018a980 */ /* 0x000162000c101b00 */
[----:B------:R-:W-:Y:S01]  /*b670*/  @!P3 IMAD.WIDE R14, R22, 0x2, R8 ;  /* 0x00000002160eb825 */ /* 0x000fe200078e0208 */
[----:B------:R-:W-:-:S02]  /*b680*/  @!P1 IADD3.X R39, R5, R12, RZ, P4, !PT ;  /* 0x0000000c05279210 */ /* 0x000fc400027fe4ff */
[----:B------:R-:W-:Y:S02]  /*b690*/  CS2R R12, SRZ ;  /* 0x00000000000c7805 */ /* 0x000fe4000001ff00 */
[----:B------:R-:W-:Y:S01]  /*b6a0*/  CS2R R8, SRZ ;  /* 0x0000000000087805 */ /* 0x000fe2000001ff00 */
[----:B------:R-:W-:Y:S01]  /*b6b0*/  @!P0 IMAD.X R43, R5, 0x1, R10, P5 ;  /* 0x00000001052b8824 */ /* 0x000fe200028e060a */
[----:B------:R-:W-:Y:S01]  /*b6c0*/  CS2R R10, SRZ ;  /* 0x00000000000a7805 */ /* 0x000fe2000001ff00 */
[----:B------:R-:W-:Y:S01]  /*b6d0*/  @!P3 IMAD.WIDE R30, R22, 0x2, R4 ;  /* 0x00000002161eb825 */ /* 0x000fe200078e0204 */
[----:B------:R0:W5:Y:S04]  /*b6e0*/  @!P3 LD.E.64 R20, desc[UR6][R14.64] ;  /* 0x000000060e14b980 */ /* 0x000168000c101b00 */
[----:B------:R0:W5:Y:S04]  /*b6f0*/  @!P3 LD.E.64 R6, desc[UR6][R30.64] ;  /* 0x000000061e06b980 */ /* 0x000168000c101b00 */
[----:B------:R0:W5:Y:S04]  /*b700*/  @!P2 LD.E.64 R10, desc[UR6][R34.64] ;  /* 0x00000006220aa980 */ /* 0x000168000c101b00 */
[----:B------:R0:W5:Y:S04]  /*b710*/  @!P1 LD.E.64 R26, desc[UR6][R36.64] ;  /* 0x00000006241a9980 */ /* 0x000168000c101b00 */
[----:B------:R0:W5:Y:S04]  /*b720*/  @!P1 LD.E.64 R12, desc[UR6][R38.64] ;  /* 0x00000006260c9980 */ /* 0x000168000c101b00 */
[----:B------:R0:W5:Y:S04]  /*b730*/  @!P0 LD.E.64 R28, desc[UR6][R40.64] ;  /* 0x00000006281c8980 */ /* 0x000168000c101b00 */
[----:B------:R0:W5:Y:S02]  /*b740*/  @!P0 LD.E.64 R8, desc[UR6][R42.64] ;  /* 0x000000062a088980 */ /* 0x000164000c101b00 */
.L_x_776:
[----:B------:R-:W-:Y:S05]  /*b750*/  BSYNC B1 ;  /* 0x0000000000017941 */ /* 0x000fea0003800000 */
.L_x_775:
[----:B-1----:R-:W-:Y:S01]  /*b760*/  LEA.HI R3, R237, R237, RZ, 0x1 ;  /* 0x000000eded037211 */ /* 0x002fe200078f08ff */
[----:B0----5:R-:W-:Y:S01]  /*b770*/  IMAD.MOV.U32 R30, RZ, RZ, R21 ;  /* 0x000000ffff1e7224 */ /* 0x021fe200078e0015 */
[----:B------:R-:W-:Y:S01]  /*b780*/  MOV R32, R28 ;  /* 0x0000001c00207202 */ /* 0x000fe20000000f00 */
[----:B------:R-:W-:Y:S01]  /*b790*/  IMAD.MOV.U32 R31, RZ, RZ, R27 ;  /* 0x000000ffff1f7224 */ /* 0x000fe200078e001b */
[----:B--2---:R-:W-:Y:S01]  /*b7a0*/  LOP3.LUT R4, R3, 0xfffffffe, RZ, 0xc0, !PT ;  /* 0xfffffffe03047812 */ /* 0x004fe200078ec0ff */
[--C-:B------:R-:W-:Y:S01]  /*b7b0*/  IMAD.MOV.U32 R33, RZ, RZ, R29.reuse ;  /* 0x000000ffff217224 */ /* 0x100fe200078e001d */
[----:B------:R-:W-:Y:S01]  /*b7c0*/  SHF.R.U64 R40, R28, 0x10, R29 ;  /* 0x000000101c287819 */ /* 0x000fe2000000121d */
[----:B------:R-:W-:Y:S01]  /*b7d0*/  IMAD.MOV.U32 R28, RZ, RZ, R6 ;  /* 0x000000ffff1c7224 */ /* 0x000fe200078e0006 */
[----:B------:R-:W-:Y:S01]  /*b7e0*/  MOV R3, R7 ;  /* 0x0000000700037202 */ /* 0x000fe20000000f00 */
[----:B------:R-:W-:Y:S01]  /*b7f0*/  IMAD.IADD R4, R237, 0x1, -R4 ;  /* 0x00000001ed047824 */ /* 0x000fe200078e0a04 */
[--C-:B------:R-:W-:Y:S01]  /*b800*/  SHF.R.U64 R34, R20, 0x10, R21.reuse ;  /* 0x0000001014227819 */ /* 0x100fe20000001215 */
[----:B----4-:R-:W-:Y:S01]  /*b810*/  IMAD.MOV.U32 R14, RZ, RZ, R12 ;  /* 0x000000ffff0e7224 */ /* 0x010fe200078e000c */
[----:B------:R-:W-:Y:S01]  /*b820*/  SHF.R.U32.HI R35, RZ, 0x10, R21 ;  /* 0x00000010ff237819 */ /* 0x000fe20000011615 */
[----:B------:R-:W-:Y:S01]  /*b830*/  BSSY B1, `(.L_x_777) ;  /* 0x000002b000017945 */ /* 0x000fe20003800000 */
[----:B---3--:R-:W-:Y:S01]  /*b840*/  SHF.L.U32 R5, R4, 0x1f, RZ ;  /* 0x0000001f04057819 */ /* 0x008fe200000006ff */
[----:B------:R-:W-:Y:S01]  /*b850*/  IMAD.MOV.U32 R4, RZ, RZ, R13 ;  /* 0x000000ffff047224 */ /* 0x000fe200078e000d */
[----:B------:R-:W-:Y:S01]  /*b860*/  MOV R15, R20 ;  /* 0x00000014000f7202 */ /* 0x000fe20000000f00 */
[----:B------:R-:W-:Y:S01]  /*b870*/  IMAD.MOV.U32 R20, RZ, RZ, R24 ;  /* 0x000000ffff147224 */ /* 0x000fe200078e0018 */
[----:B------:R-:W0:Y:S01]  /*b880*/  SYNCS.PHASECHK.TRANS64.TRYWAIT P0, [R18+URZ+0x38800], R5 ;  /* 0x03880005120075a7 */ /* 0x000e22000800017f */
[----:B------:R-:W-:-:S02]  /*b890*/  MOV R21, R25 ;  /* 0x0000001900157202 */ /* 0x000fc40000000f00 */
[--C-:B------:R-:W-:Y:S01]  /*b8a0*/  SHF.R.U64 R36, R24, 0x10, R25.reuse ;  /* 0x0000001018247819 */ /* 0x100fe20000001219 */
[----:B------:R-:W-:Y:S01]  /*b8b0*/  IMAD.MOV.U32 R24, RZ, RZ, R10 ;  /* 0x000000ffff187224 */ /* 0x000fe200078e000a */
[----:B------:R-:W-:Y:S01]  /*b8c0*/  SHF.R.U32.HI R37, RZ, 0x10, R25 ;  /* 0x00000010ff257819 */ /* 0x000fe20000011619 */
[----:B------:R-:W-:Y:S01]  /*b8d0*/  IMAD.MOV.U32 R25, RZ, RZ, R26 ;  /* 0x000000ffff197224 */ /* 0x000fe200078e001a */
[--C-:B------:R-:W-:Y:S02]  /*b8e0*/  SHF.R.U64 R41, R6, 0x10, R7.reuse ;  /* 0x0000001006297819 */ /* 0x100fe40000001207 */
[----:B------:R-:W-:Y:S01]  /*b8f0*/  SHF.R.U32.HI R42, RZ, 0x10, R7 ;  /* 0x00000010ff2a7819 */ /* 0x000fe20000011607 */
[----:B------:R-:W-:Y:S01]  /*b900*/  IMAD.MOV.U32 R7, RZ, RZ, R9 ;  /* 0x000000ffff077224 */ /* 0x000fe200078e0009 */
[----:B------:R-:W-:Y:S02]  /*b910*/  SHF.R.U32.HI R29, RZ, 0x10, R29 ;  /* 0x00000010ff1d7819 */ /* 0x000fe4000001161d */
[----:B------:R-:W-:-:S02]  /*b920*/  MOV R6, R11 ;  /* 0x0000000b00067202 */ /* 0x000fc40000000f00 */
[----:B------:R-:W-:Y:S02]  /*b930*/  SHF.R.U64 R43, R10, 0x10, R11 ;  /* 0x000000100a2b7819 */ /* 0x000fe4000000120b */
[----:B------:R-:W-:Y:S02]  /*b940*/  PRMT R28, R28, 0x5410, R3 ;  /* 0x000054101c1c7816 */ /* 0x000fe40000000003 */
[--C-:B------:R-:W-:Y:S02]  /*b950*/  SHF.R.U64 R38, R26, 0x10, R27.reuse ;  /* 0x000000101a267819 */ /* 0x100fe4000000121b */
[----:B------:R-:W-:Y:S02]  /*b960*/  SHF.R.U32.HI R39, RZ, 0x10, R27 ;  /* 0x00000010ff277819 */ /* 0x000fe4000001161b */
[----:B------:R-:W-:Y:S02]  /*b970*/  SHF.R.U32.HI R11, RZ, 0x10, R11 ;  /* 0x00000010ff0b7819 */ /* 0x000fe4000001160b */
[----:B------:R-:W-:-:S02]  /*b980*/  SHF.R.U64 R45, R12, 0x10, R13 ;  /* 0x000000100c2d7819 */ /* 0x000fc4000000120d */
[----:B------:R-:W-:Y:S02]  /*b990*/  SHF.R.U32.HI R46, RZ, 0x10, R13 ;  /* 0x00000010ff2e7819 */ /* 0x000fe4000001160d */
[----:B------:R-:W-:Y:S02]  /*b9a0*/  MOV R10, R8 ;  /* 0x00000008000a7202 */ /* 0x000fe40000000f00 */
[----:B------:R-:W-:Y:S02]  /*b9b0*/  VIMNMX R3, R44, 0x80, PT ;  /* 0x000000802c037848 */ /* 0x000fe40003fe0100 */
[--C-:B------:R-:W-:Y:S02]  /*b9c0*/  SHF.R.U64 R47, R8, 0x10, R9.reuse ;  /* 0x00000010082f7819 */ /* 0x100fe40000001209 */
[----:B------:R-:W-:Y:S02]  /*b9d0*/  SHF.R.U32.HI R48, RZ, 0x10, R9 ;  /* 0x00000010ff307819 */ /* 0x000fe40000011609 */
[----:B------:R-:W-:-:S02]  /*b9e0*/  PRMT R26, R15, 0x5410, R30 ;  /* 0x000054100f1a7816 */ /* 0x000fc4000000001e */
[----:B------:R-:W-:Y:S02]  /*b9f0*/  PRMT R20, R20, 0x5410, R21 ;  /* 0x0000541014147816 */ /* 0x000fe40000000015 */
[----:B------:R-:W-:Y:S02]  /*ba00*/  PRMT R12, R25, 0x5410, R31 ;  /* 0x00005410190c7816 */ /* 0x000fe4000000001f */
[----:B------:R-:W-:Y:S02]  /*ba10*/  PRMT R9, R40, 0x5410, R29 ;  /* 0x0000541028097816 */ /* 0x000fe4000000001d */
[----:B------:R-:W-:Y:S02]  /*ba20*/  PRMT R27, R34, 0x5410, R35 ;  /* 0x00005410221b7816 */ /* 0x000fe40000000023 */
[----:B------:R-:W-:Y:S02]  /*ba30*/  PRMT R21, R36, 0x5410, R37 ;  /* 0x0000541024157816 */ /* 0x000fe40000000025 */
[----:B------:R-:W-:-:S02]  /*ba40*/  PRMT R13, R38, 0x5410, R39 ;  /* 0x00005410260d7816 */ /* 0x000fc40000000027 */
[----:B------:R-:W-:Y:S02]  /*ba50*/  PRMT R8, R32, 0x5410, R33 ;  /* 0x0000541020087816 */ /* 0x000fe40000000021 */
[----:B------:R-:W-:Y:S02]  /*ba60*/  PRMT R29, R41, 0x5410, R42 ;  /* 0x00005410291d7816 */ /* 0x000fe4000000002a */
[----:B------:R-:W-:Y:S02]  /*ba70*/  PRMT R24, R24, 0x5410, R6 ;  /* 0x0000541018187816 */ /* 0x000fe40000000006 */
[----:B------:R-:W-:Y:S02]  /*ba80*/  PRMT R25, R43, 0x5410, R11 ;  /* 0x000054102b197816 */ /* 0x000fe4000000000b */
[----:B------:R-:W-:Y:S02]  /*ba90*/  ISETP.GE.AND P1, PT, R212, R3, PT ;  /* 0x00000003d400720c */ /* 0x000fe40003f26270 */
[----:B------:R-:W-:-:S02]  /*baa0*/  PRMT R14, R14, 0x5410, R4 ;  /* 0x000054100e0e7816 */ /* 0x000fc40000000004 */
[----:B------:R-:W-:Y:S02]  /*bab0*/  PRMT R15, R45, 0x5410, R46 ;  /* 0x000054102d0f7816 */ /* 0x000fe4000000002e */
[----:B------:R-:W-:Y:S01]  /*bac0*/  PRMT R10, R10, 0x5410, R7 ;  /* 0x000054100a0a7816 */ /* 0x000fe20000000007 */
[----:B0-----:R-:W-:Y:S06]  /*bad0*/  @!P0 BRA `(.L_x_778) ;  /* 0x000001c400b08947 */ /* 0x001fec0003800000 */
.L_x_1058:
[----:B------:R-:W-:Y:S05]  /*bae0*/  BSYNC B1 ;  /* 0x0000000000017941 */ /* 0x000fea0003800000 */
.L_x_777:
[----:B------:R-:W-:Y:S01]  /*baf0*/  BSSY B1, `(.L_x_779) ;  /* 0x00000aa000017945 */ /* 0x000fe20003800000 */
[----:B------:R-:W-:-:S03]  /*bb00*/  PRMT R11, R47, 0x5410, R48 ;  /* 0x000054102f0b7816 */ /* 0x000fc60000000030 */
[----:B------:R-:W-:Y:S05]  /*bb10*/  @P1 BRA `(.L_x_780) ;  /* 0x00000008009c1947 */ /* 0x000fea0003800000 */
[----:B0-----:R-:W0:Y:S01]  /*bb20*/  LDC R5, c[0x0][0x3f4] ;  /* 0x0000fd00ff057b82 */ /* 0x001e220000000800 */
[----:B------:R-:W-:Y:S01]  /*bb30*/  BSSY B2, `(.L_x_781) ;  /* 0x000002c000027945 */ /* 0x000fe20003800000 */
[-C--:B0-----:R-:W-:Y:S02]  /*bb40*/  ISETP.GE.AND P0, PT, R22, R5.reuse, PT ;  /* 0x000000051600720c */ /* 0x081fe40003f06270 */
[-C--:B------:R-:W-:Y:S02]  /*bb50*/  ISETP.GE.AND P1, PT, R215, R5.reuse, PT ;  /* 0x00000005d700720c */ /* 0x080fe40003f26270 */
[-C--:B------:R-:W-:Y:S02]  /*bb60*/  ISETP.GE.AND P2, PT, R214, R5.reuse, PT ;  /* 0x00000005d600720c */ /* 0x080fe40003f46270 */
[----:B------:R-:W-:-:S07]  /*bb70*/  ISETP.GE.AND P3, PT, R216, R5, PT ;  /* 0x00000005d800720c */ /* 0x000fce0003f66270 */
[----:B------:R-:W-:Y:S06]  /*bb80*/  @P0 BRA `(.L_x_782) ;  /* 0x0000000000980947 */ /* 0x000fec0003800000 */
[----:B------:R-:W0:Y:S01]  /*bb90*/  LDS.128 R4, [R0] ;  /* 0x0000000000047984 */ /* 0x000e220000000c00 */
[----:B------:R-:W-:Y:S02]  /*bba0*/  HADD2.F32 R37, -RZ, R28.H0_H0 ;  /* 0x2000001cff257230 */ /* 0x000fe40000004100 */
[----:B------:R-:W-:Y:S02]  /*bbb0*/  HADD2.F32 R35, -RZ, R26.H0_H0 ;  /* 0x2000001aff237230 */ /* 0x000fe40000004100 */
[----:B------:R-:W-:Y:S02]  /*bbc0*/  HADD2.F32 R34, -RZ, R27.H0_H0 ;  /* 0x2000001bff227230 */ /* 0x000fe40000004100 */
[----:B------:R-:W-:Y:S02]  /*bbd0*/  HADD2.F32 R36, -RZ, R29.H0_H0 ;  /* 0x2000001dff247230 */ /* 0x000fe40000004100 */
[--C-:B0-----:R-:W-:Y:S02]  /*bbe0*/  HADD2.F32 R30, -RZ, R4.reuse.H0_H0 ;  /* 0x20000004ff1e7230 */ /* 0x101fe40000004100 */
[----:B------:R-:W-:-:S02]  /*bbf0*/  HADD2.F32 R4, -RZ, R4.H1_H1 ;  /* 0x30000004ff047230 */ /* 0x000fc40000004100 */
[--C-:B------:R-:W-:Y:S02]  /*bc00*/  HADD2.F32 R31, -RZ, R5.reuse.H0_H0 ;  /* 0x20000005ff1f7230 */ /* 0x100fe40000004100 */
[----:B------:R-:W-:Y:S02]  /*bc10*/  HADD2.F32 R5, -RZ, R5.H1_H1 ;  /* 0x30000005ff057230 */ /* 0x000fe40000004100 */
[C---:B------:R-:W-:Y:S01]  /*bc20*/  FMUL.FTZ R39, R4.reuse, R37 ;  /* 0x0000002504277220 */ /* 0x040fe20000410000 */
[-C--:B------:R-:W-:Y:S01]  /*bc30*/  FMUL.FTZ R4, R4, R35.reuse ;  /* 0x0000002304047220 */ /* 0x080fe20000410000 */
[--C-:B------:R-:W-:Y:S02]  /*bc40*/  HADD2.F32 R32, -RZ, R6.reuse.H0_H0 ;  /* 0x20000006ff207230 */ /* 0x100fe40000004100 */
[----:B------:R-:W-:Y:S02]  /*bc50*/  HADD2.F32 R33, -RZ, R7.H0_H0 ;  /* 0x20000007ff217230 */ /* 0x000fe40000004100 */
[C---:B------:R-:W-:Y:S01]  /*bc60*/  FMUL.FTZ R40, R5.reuse, R36 ;  /* 0x0000002405287220 */ /* 0x040fe20000410000 */
[C---:B------:R-:W-:Y:S01]  /*bc70*/  FFMA.FTZ R39, R30.reuse, R35, -R39 ;  /* 0x000000231e277223 */ /* 0x040fe20000010827 */
[----:B------:R-:W-:Y:S01]  /*bc80*/  FFMA.FTZ R38, R30, R37, R4 ;  /* 0x000000251e267223 */ /* 0x000fe20000010004 */
[----:B------:R-:W-:Y:S01]  /*bc90*/  FMUL.FTZ R42, R5, R34 ;  /* 0x00000022052a7220 */ /* 0x000fe20000410000 */
[----:B------:R-:W-:-:S02]  /*bca0*/  HADD2.F32 R6, -RZ, R6.H1_H1 ;  /* 0x30000006ff067230 */ /* 0x000fc40000004100 */
[C---:B------:R-:W-:Y:S01]  /*bcb0*/  FFMA.FTZ R40, R31.reuse, R34, -R40 ;  /* 0x000000221f287223 */ /* 0x040fe20000010828 */
[----:B------:R-:W-:Y:S02]  /*bcc0*/  HADD2.F32 R7, -RZ, R7.H1_H1 ;  /* 0x30000007ff077230 */ /* 0x000fe40000004100 */
[----:B------:R-:W-:Y:S01]  /*bcd0*/  FFMA.FTZ R31, R31, R36, R42 ;  /* 0x000000241f1f7223 */ /* 0x000fe2000001002a */
[----:B------:R-:W-:Y:S02]  /*bce0*/  HADD2.F32 R35, -RZ, R28.H1_H1 ;  /* 0x3000001cff237230 */ /* 0x000fe40000004100 */
[----:B------:R-:W-:Y:S02]  /*bcf0*/  HADD2.F32 R5, -RZ, R26.H1_H1 ;  /* 0x3000001aff057230 */ /* 0x000fe40000004100 */
[----:B------:R-:W-:Y:S02]  /*bd00*/  HADD2.F32 R30, -RZ, R29.H1_H1 ;  /* 0x3000001dff1e7230 */ /* 0x000fe40000004100 */
[----:B------:R-:W-:Y:S01]  /*bd10*/  FMUL.FTZ R37, R6, R35 ;  /* 0x0000002306257220 */ /* 0x000fe20000410000 */
[----:B------:R-:W-:-:S02]  /*bd20*/  HADD2.F32 R4, -RZ, R27.H1_H1 ;  /* 0x3000001bff047230 */ /* 0x000fc40000004100 */
[-C--:B------:R-:W-:Y:S01]  /*bd30*/  FMUL.FTZ R34, R6, R5.reuse ;  /* 0x0000000506227220 */ /* 0x080fe20000410000 */
[C---:B------:R-:W-:Y:S01]  /*bd40*/  FMUL.FTZ R36, R7.reuse, R30 ;  /* 0x0000001e07247220 */ /* 0x040fe20000410000 */
[C---:B------:R-:W-:Y:S01]  /*bd50*/  FFMA.FTZ R6, R32.reuse, R5, -R37 ;  /* 0x0000000520067223 */ /* 0x040fe20000010825 */
[-C--:B------:R-:W-:Y:S01]  /*bd60*/  FMUL.FTZ R41, R7, R4.reuse ;  /* 0x0000000407297220 */ /* 0x080fe20000410000 */
[----:B------:R-:W-:Y:S01]  /*bd70*/  FFMA.FTZ R35, R32, R35, R34 ;  /* 0x0000002320237223 */ /* 0x000fe20000010022 */
[C---:B------:R-:W-:Y:S01]  /*bd80*/  FFMA.FTZ R7, R33.reuse, R4, -R36 ;  /* 0x0000000421077223 */ /* 0x040fe20000010824 */
[----:B------:R-:W-:Y:S01]  /*bd90*/  F2FP.F16.F32.PACK_AB R4, R38, R39 ;  /* 0x000000272604723e */ /* 0x000fe200000000ff */
[----:B------:R-:W-:Y:S01]  /*bda0*/  FFMA.FTZ R30, R33, R30, R41 ;  /* 0x0000001e211e7223 */ /* 0x000fe20000010029 */
[----:B------:R-:W-:Y:S02]  /*bdb0*/  F2FP.F16.F32.PACK_AB R5, R31, R40 ;  /* 0x000000281f05723e */ /* 0x000fe400000000ff */
[----:B------:R-:W-:-:S02]  /*bdc0*/  F2FP.F16.F32.PACK_AB R6, R35, R6 ;  /* 0x000000062306723e */ /* 0x000fc400000000ff */
[----:B------:R-:W-:-:S05]  /*bdd0*/  F2FP.F16.F32.PACK_AB R7, R30, R7 ;  /* 0x000000071e07723e */ /* 0x000fca00000000ff */
[----:B------:R0:W-:Y:S02]  /*bde0*/  STS.128 [R0], R4 ;  /* 0x0000000400007388 */ /* 0x0001e40000000c00 */
.L_x_782:
[----:B------:R-:W-:Y:S05]  /*bdf0*/  BSYNC B2 ;  /* 0x0000000000027941 */ /* 0x000fea0003800000 */
.L_x_781:
[----:B------:R-:W-:Y:S04]  /*be00*/  BSSY B2, `(.L_x_783) ;  /* 0x0000028000027945 */ /* 0x000fe80003800000 */
[----:B------:R-:W-:Y:S05]  /*be10*/  @P1 BRA `(.L_x_784) ;  /* 0x0000000000981947 */ /* 0x000fea0003800000 */
[----:B0-----:R-:W0:Y:S01]  /*be20*/  LDS.128 R4, [R0+0x4000] ;  /* 0x0040000000047984 */ /* 0x001e220000000c00 */
        /* <DEDUP_REMOVED lines=36> */
[----:B------:R1:W-:Y:S02]  /*c070*/  STS.128 [R0+0x4000], R4 ;  /* 0x0040000400007388 */ /* 0x0003e40000000c00 */
.L_x_784:
[----:B------:R-:W-:Y:S05]  /*c080*/  BSYNC B2 ;  /* 0x0000000000027941 */ /* 0x000fea0003800000 */
.L_x_783:
[----:B------:R-:W-:Y:S04]  /*c090*/  BSSY B2, `(.L_x_785) ;  /* 0x0000028000027945 */ /* 0x000fe80003800000 */
[----:B------:R-:W-:Y:S05]  /*c0a0*/  @P2 BRA `(.L_x_786) ;  /* 0x0000000000982947 */ /* 0x000fea0003800000 */
[----:B01----:R-:W0:Y:S01]  /*c0b0*/  LDS.128 R4, [R0+0x8000] ;  /* 0x0080000000047984 */ /* 0x003e220000000c00 */
        /* <DEDUP_REMOVED lines=37> */
.L_x_786:
[----:B------:R-:W-:Y:S05]  /*c310*/  BSYNC B2 ;  /* 0x0000000000027941 */ /* 0x000fea0003800000 */
.L_x_785:
[----:B------:R-:W-:Y:S05]  /*c320*/  @P3 BRA `(.L_x_780) ;  /* 0x0000000000983947 */ /* 0x000fea0003800000 */
[----:B012---:R-:W0:Y:S01]  /*c330*/  LDS.128 R4, [R0+0xc000] ;  /* 0x00c0000000047984 */ /* 0x007e220000000c00 */
        /* <DEDUP_REMOVED lines=37> */
.L_x_780:
[----:B------:R-:W-:Y:S05]  /*c590*/  BSYNC B1 ;  /* 0x0000000000017941 */ /* 0x000fea0003800000 */
.L_x_779:
[----:B0123--:R-:W-:Y:S01]  /*c5a0*/  VIADD R4, R212, 0x20 ;  /* 0x00000020d4047836 */ /* 0x00ffe20000000000 */
[----:B------:R-:W-:Y:S04]  /*c5b0*/  BSSY B1, `(.L_x_787) ;  /* 0x00000aa000017945 */ /* 0x000fe80003800000 */
[----:B------:R-:W-:-:S13]  /*c5c0*/  ISETP.GE.AND P0, PT, R4, R3, PT ;  /* 0x000000030400720c */ /* 0x000fda0003f06270 */
[----:B------:R-:W-:Y:S05]  /*c5d0*/  @P0 BRA `(.L_x_788) ;  /* 0x00000008009c0947 */ /* 0x000fea0003800000 */
[----:B------:R-:W0:Y:S01]  /*c5e0*/  LDC R5, c[0x0][0x3f4] ;  /* 0x0000fd00ff057b82 */ /* 0x000e220000000800 */
[----:B------:R-:W-:Y:S01]  /*c5f0*/  BSSY B2, `(.L_x_789) ;  /* 0x000002c000027945 */ /* 0x000fe20003800000 */
[-C--:B0-----:R-:W-:Y:S02]  /*c600*/  ISETP.GE.AND P0, PT, R22, R5.reuse, PT ;  /* 0x000000051600720c */ /* 0x081fe40003f06270 */
[-C--:B------:R-:W-:Y:S02]  /*c610*/  ISETP.GE.AND P1, PT, R215, R5.reuse, PT ;  /* 0x00000005d700720c */ /* 0x080fe40003f26270 */
[-C--:B------:R-:W-:Y:S02]  /*c620*/  ISETP.GE.AND P2, PT, R214, R5.reuse, PT ;  /* 0x00000005d600720c */ /* 0x080fe40003f46270 */
[----:B------:R-:W-:-:S07]  /*c630*/  ISETP.GE.AND P3, PT, R216, R5, PT ;  /* 0x00000005d800720c */ /* 0x000fce0003f66270 */
[----:B------:R-:W-:Y:S06]  /*c640*/  @P0 BRA `(.L_x_790) ;  /* 0x0000000000980947 */ /* 0x000fec0003800000 */
[----:B------:R-:W0:Y:S01]  /*c650*/  LDS.128 R4, [R0+0x1000] ;  /* 0x0010000000047984 */ /* 0x000e220000000c00 */
[----:B------:R-:W-:Y:S02]  /*c660*/  HADD2.F32 R36, -RZ, R26.H0_H0 ;  /* 0x2000001aff247230 */ /* 0x000fe40000004100 */
[--C-:B------:R-:W-:Y:S02]  /*c670*/  HADD2.F32 R38, -RZ, R28.reuse.H0_H0 ;  /* 0x2000001cff267230 */ /* 0x100fe40000004100 */
[----:B------:R-:W-:Y:S02]  /*c680*/  HADD2.F32 R41, -RZ, R29.H0_H0 ;  /* 0x2000001dff297230 */ /* 0x000fe40000004100 */
[----:B------:R-:W-:Y:S02]  /*c690*/  HADD2.F32 R39, -RZ, R27.H0_H0 ;  /* 0x2000001bff277230 */ /* 0x000fe40000004100 */
[----:B------:R-:W-:Y:S02]  /*c6a0*/  HADD2.F32 R40, -RZ, R28.H1_H1 ;  /* 0x3000001cff287230 */ /* 0x000fe40000004100 */
[----:B------:R-:W-:-:S02]  /*c6b0*/  HADD2.F32 R43, -RZ, R29.H1_H1 ;  /* 0x3000001dff2b7230 */ /* 0x000fc40000004100 */
[--C-:B0-----:R-:W-:Y:S02]  /*c6c0*/  HADD2.F32 R30, -RZ, R4.reuse.H0_H0 ;  /* 0x20000004ff1e7230 */ /* 0x101fe40000004100 */
[----:B------:R-:W-:Y:S02]  /*c6d0*/  HADD2.F32 R4, -RZ, R4.H1_H1 ;  /* 0x30000004ff047230 */ /* 0x000fe40000004100 */
[--C-:B------:R-:W-:Y:S02]  /*c6e0*/  HADD2.F32 R31, -RZ, R5.reuse.H0_H0 ;  /* 0x20000005ff1f7230 */ /* 0x100fe40000004100 */
[----:B------:R-:W-:Y:S02]  /*c6f0*/  HADD2.F32 R5, -RZ, R5.H1_H1 ;  /* 0x30000005ff057230 */ /* 0x000fe40000004100 */
[-C--:B------:R-:W-:Y:S01]  /*c700*/  FMUL.FTZ R35, R38, R4.reuse ;  /* 0x0000000426237220 */ /* 0x080fe20000410000 */
[----:B------:R-:W-:Y:S01]  /*c710*/  FMUL.FTZ R37, R36, R4 ;  /* 0x0000000424257220 */ /* 0x000fe20000410000 */
[----:B------:R-:W-:-:S02]  /*c720*/  HADD2.F32 R32, -RZ, R6.H0_H0 ;  /* 0x20000006ff207230 */ /* 0x000fc40000004100 */
[-C--:B------:R-:W-:Y:S01]  /*c730*/  FMUL.FTZ R34, R41, R5.reuse ;  /* 0x0000000529227220 */ /* 0x080fe20000410000 */
[-C--:B------:R-:W-:Y:S01]  /*c740*/  FFMA.FTZ R4, R36, R30.reuse, -R35 ;  /* 0x0000001e24047223 */ /* 0x080fe20000010823 */
[----:B------:R-:W-:Y:S01]  /*c750*/  FFMA.FTZ R37, R38, R30, R37 ;  /* 0x0000001e26257223 */ /* 0x000fe20000010025 */
[C---:B------:R-:W-:Y:S01]  /*c760*/  FMUL.FTZ R30, R39.reuse, R5 ;  /* 0x00000005271e7220 */ /* 0x040fe20000410000 */
[--C-:B------:R-:W-:Y:S02]  /*c770*/  HADD2.F32 R33, -RZ, R7.reuse.H0_H0 ;  /* 0x20000007ff217230 */ /* 0x100fe40000004100 */
[-C--:B------:R-:W-:Y:S01]  /*c780*/  FFMA.FTZ R5, R39, R31.reuse, -R34 ;  /* 0x0000001f27057223 */ /* 0x080fe20000010822 */
[----:B------:R-:W-:Y:S02]  /*c790*/  HADD2.F32 R6, -RZ, R6.H1_H1 ;  /* 0x30000006ff067230 */ /* 0x000fe40000004100 */
[----:B------:R-:W-:Y:S01]  /*c7a0*/  FFMA.FTZ R30, R41, R31, R30 ;  /* 0x0000001f291e7223 */ /* 0x000fe2000001001e */
[----:B------:R-:W-:Y:S01]  /*c7b0*/  HADD2.F32 R7, -RZ, R7.H1_H1 ;  /* 0x30000007ff077230 */ /* 0x000fe20000004100 */
[----:B------:R-:W-:Y:S01]  /*c7c0*/  F2FP.F16.F32.PACK_AB R4, R37, R4 ;  /* 0x000000042504723e */ /* 0x000fe200000000ff */
[----:B------:R-:W-:-:S02]  /*c7d0*/  HADD2.F32 R38, -RZ, R26.H1_H1 ;  /* 0x3000001aff267230 */ /* 0x000fc40000004100 */
[-C--:B------:R-:W-:Y:S01]  /*c7e0*/  FMUL.FTZ R31, R40, R6.reuse ;  /* 0x00000006281f7220 */ /* 0x080fe20000410000 */
[----:B------:R-:W-:Y:S02]  /*c7f0*/  HADD2.F32 R39, -RZ, R27.H1_H1 ;  /* 0x3000001bff277230 */ /* 0x000fe40000004100 */
[----:B------:R-:W-:Y:S01]  /*c800*/  FMUL.FTZ R34, R43, R7 ;  /* 0x000000072b227220 */ /* 0x000fe20000410000 */
[----:B------:R-:W-:Y:S01]  /*c810*/  F2FP.F16.F32.PACK_AB R5, R30, R5 ;  /* 0x000000051e05723e */ /* 0x000fe200000000ff */
[C---:B------:R-:W-:Y:S01]  /*c820*/  FMUL.FTZ R35, R38.reuse, R6 ;  /* 0x0000000626237220 */ /* 0x040fe20000410000 */
[-C--:B------:R-:W-:Y:S01]  /*c830*/  FFMA.FTZ R6, R38, R32.reuse, -R31 ;  /* 0x0000002026067223 */ /* 0x080fe2000001081f */
[C---:B------:R-:W-:Y:S01]  /*c840*/  FMUL.FTZ R36, R39.reuse, R7 ;  /* 0x0000000727247220 */ /* 0x040fe20000410000 */
[-C--:B------:R-:W-:Y:S01]  /*c850*/  FFMA.FTZ R7, R39, R33.reuse, -R34 ;  /* 0x0000002127077223 */ /* 0x080fe20000010822 */
[----:B------:R-:W-:Y:S02]  /*c860*/  FFMA.FTZ R35, R40, R32, R35 ;  /* 0x0000002028237223 */ /* 0x000fe40000010023 */
[----:B------:R-:W-:-:S03]  /*c870*/  FFMA.FTZ R36, R43, R33, R36 ;  /* 0x000000212b247223 */ /* 0x000fc60000010024 */
[----:B------:R-:W-:Y:S02]  /*c880*/  F2FP.F16.F32.PACK_AB R6, R35, R6 ;  /* 0x000000062306723e */ /* 0x000fe400000000ff */
[----:B------:R-:W-:-:S05]  /*c890*/  F2FP.F16.F32.PACK_AB R7, R36, R7 ;  /* 0x000000072407723e */ /* 0x000fca00000000ff */
[----:B------:R0:W-:Y:S02]  /*c8a0*/  STS.128 [R0+0x1000], R4 ;  /* 0x0010000400007388 */ /* 0x0001e40000000c00 */
.L_x_790:
[----:B------:R-:W-:Y:S05]  /*c8b0*/  BSYNC B2 ;  /* 0x0000000000027941 */ /* 0x000fea0003800000 */
.L_x_789:
[----:B------:R-:W-:Y:S04]  /*c8c0*/  BSSY B2, `(.L_x_791) ;  /* 0x0000028000027945 */ /* 0x000fe80003800000 */
[----:B------:R-:W-:Y:S05]  /*c8d0*/  @P1 BRA `(.L_x_792) ;  /* 0x0000000000981947 */ /* 0x000fea0003800000 */
[----:B0-----:R-:W0:Y:S01]  /*c8e0*/  LDS.128 R4, [R0+0x5000] ;  /* 0x0050000000047984 */ /* 0x001e220000000c00 */
        /* <DEDUP_REMOVED lines=37> */
.L_x_792:
[----:B------:R-:W-:Y:S05]  /*cb40*/  BSYNC B2 ;  /* 0x0000000000027941 */ /* 0x000fea0003800000 */
.L_x_791:
[----:B------:R-:W-:Y:S04]  /*cb50*/  BSSY B2, `(.L_x_793) ;  /* 0x0000028000027945 */ /* 0x000fe80003800000 */
[----:B------:R-:W-:Y:S05]  /*cb60*/  @P2 BRA `(.L_x_794) ;  /* 0x0000000000982947 */ /* 0x000fea0003800000 */
[----:B01----:R-:W0:Y:S01]  /*cb70*/  LDS.128 R4, [R0+0x9000] ;  /* 0x0090000000047984 */ /* 0x003e220000000c00 */
        /* <DEDUP_REMOVED lines=37> */
.L_x_794:
[----:B------:R-:W-:Y:S05]  /*cdd0*/  BSYNC B2 ;  /* 0x0000000000027941 */ /* 0x000fea0003800000 */
.L_x_793:
[----:B------:R-:W-:Y:S05]  /*cde0*/  @P3 BRA `(.L_x_788) ;  /* 0x0000000000983947 */ /* 0x000fea0003800000 */
[----:B012---:R-:W0:Y:S01]  /*cdf0*/  LDS.128 R4, [R0+0xd000] ;  /* 0x00d0000000047984 */ /* 0x007e220000000c00 */
        /* <DEDUP_REMOVED lines=37> */
.L_x_788:
[----:B------:R-:W-:Y:S05]  /*d050*/  BSYNC B1 ;  /* 0x0000000000017941 */ /* 0x000fea0003800000 */
.L_x_787:
[----:B0123--:R-:W-:Y:S01]  /*d060*/  IADD3 R4, R212, 0x40, RZ ;  /* 0x00000040d4047810 */ /* 0x00ffe20007ffe0ff */
[----:B------:R-:W-:Y:S03]  /*d070*/  BSSY B1, `(.L_x_795) ;  /* 0x00000aa000017945 */ /* 0x000fe60003800000 */
        /* <DEDUP_REMOVED lines=47> */
.L_x_798:
[----:B------:R-:W-:Y:S05]  /*d370*/  BSYNC B2 ;  /* 0x0000000000027941 */ /* 0x000fea0003800000 */
.L_x_797:
        /* <DEDUP_REMOVED lines=40> */
.L_x_800:
[----:B------:R-:W-:Y:S05]  /*d600*/  BSYNC B2 ;  /* 0x0000000000027941 */ /* 0x000fea0003800000 */
.L_x_799:
        /* <DEDUP_REMOVED lines=40> */
.L_x_802:
[----:B------:R-:W-:Y:S05]  /*d890*/  BSYNC B2 ;  /* 0x0000000000027941 */ /* 0x000fea0003800000 */
.L_x_801:
        /* <DEDUP_REMOVED lines=39> */
.L_x_796:
[----:B------:R-:W-:Y:S05]  /*db10*/  BSYNC B1 ;  /* 0x0000000000017941 */ /* 0x000fea0003800000 */
.L_x_795:
[----:B0123--:R-:W-:-:S05]  /*db20*/  VIADD R4, R212, 0x60 ;  /* 0x00000060d4047836 */ /* 0x00ffca0000000000 */
        /* <DEDUP_REMOVED lines=18> */
[-C--:B------:R-:W-:Y:S01]  /*dc50*/  FMUL.FTZ R34, R37, R4.reuse ;  /* 0x0000000425227220 */ /* 0x080fe20000410000 */
[C---:B------:R-:W-:Y:S01]  /*dc60*/  FMUL.FTZ R36, R35.reuse, R4 ;  /* 0x0000000423247220 */ /* 0x040fe20000410000 */
[----:B------:R-:W-:Y:S02]  /*dc70*/  HADD2.F32 R31, -RZ, R6.H0_H0 ;  /* 0x20000006ff1f7230 */ /* 0x000fe40000004100 */
[----:B------:R-:W-:Y:S01]  /*dc80*/  FMUL.FTZ R33, R40, R5 ;  /* 0x0000000528217220 */ /* 0x000fe20000410000 */
[----:B------:R-:W-:Y:S01]  /*dc90*/  FFMA.FTZ R4, R35, R3, -R34 ;  /* 0x0000000323047223 */ /* 0x000fe20000010822 */
[----:B------:R-:W-:-:S02]  /*dca0*/  HADD2.F32 R32, -RZ, R7.H0_H0 ;  /* 0x20000007ff207230 */ /* 0x000fc40000004100 */
[----:B------:R-:W-:Y:S01]  /*dcb0*/  FFMA.FTZ R3, R37, R3, R36 ;  /* 0x0000000325037223 */ /* 0x000fe20000010024 */
[C---:B------:R-:W-:Y:S01]  /*dcc0*/  FMUL.FTZ R35, R38.reuse, R5 ;  /* 0x0000000526237220 */ /* 0x040fe20000410000 */
[----:B------:R-:W-:Y:S02]  /*dcd0*/  HADD2.F32 R6, -RZ, R6.H1_H1 ;  /* 0x30000006ff067230 */ /* 0x000fe40000004100 */
[-C--:B------:R-:W-:Y:S01]  /*dce0*/  FFMA.FTZ R5, R38, R30.reuse, -R33 ;  /* 0x0000001e26057223 */ /* 0x080fe20000010821 */
[----:B------:R-:W-:Y:S02]  /*dcf0*/  HADD2.F32 R7, -RZ, R7.H1_H1 ;  /* 0x30000007ff077230 */ /* 0x000fe40000004100 */
[----:B------:R-:W-:Y:S01]  /*dd00*/  FFMA.FTZ R30, R40, R30, R35 ;  /* 0x0000001e281e7223 */ /* 0x000fe20000010023 */
[----:B------:R-:W-:Y:S01]  /*dd10*/  HADD2.F32 R37, -RZ, R28.H1_H1 ;  /* 0x3000001cff257230 */ /* 0x000fe20000004100 */
[----:B------:R-:W-:Y:S01]  /*dd20*/  F2FP.F16.F32.PACK_AB R4, R3, R4 ;  /* 0x000000040304723e */ /* 0x000fe200000000ff */
[----:B------:R-:W-:-:S02]  /*dd30*/  HADD2.F32 R36, -RZ, R29.H1_H1 ;  /* 0x3000001dff247230 */ /* 0x000fc40000004100 */
[----:B------:R-:W-:Y:S02]  /*dd40*/  HADD2.F32 R33, -RZ, R26.H1_H1 ;  /* 0x3000001aff217230 */ /* 0x000fe40000004100 */
[-C--:B------:R-:W-:Y:S01]  /*dd50*/  FMUL.FTZ R26, R37, R6.reuse ;  /* 0x00000006251a7220 */ /* 0x080fe20000410000 */
[----:B------:R-:W-:Y:S02]  /*dd60*/  HADD2.F32 R34, -RZ, R27.H1_H1 ;  /* 0x3000001bff227230 */ /* 0x000fe40000004100 */
[----:B------:R-:W-:Y:S01]  /*dd70*/  FMUL.FTZ R27, R36, R7 ;  /* 0x00000007241b7220 */ /* 0x000fe20000410000 */
[----:B------:R-:W-:Y:S01]  /*dd80*/  F2FP.F16.F32.PACK_AB R5, R30, R5 ;  /* 0x000000051e05723e */ /* 0x000fe200000000ff */
[C---:B------:R-:W-:Y:S01]  /*dd90*/  FMUL.FTZ R28, R33.reuse, R6 ;  /* 0x00000006211c7220 */ /* 0x040fe20000410000 */
[----:B------:R-:W-:Y:S01]  /*dda0*/  FFMA.FTZ R6, R33, R31, -R26 ;  /* 0x0000001f21067223 */ /* 0x000fe2000001081a */
[C---:B------:R-:W-:Y:S01]  /*ddb0*/  FMUL.FTZ R29, R34.reuse, R7 ;  /* 0x00000007221d7220 */ /* 0x040fe20000410000 */
[----:B------:R-:W-:Y:S01]  /*ddc0*/  FFMA.FTZ R7, R34, R32, -R27 ;  /* 0x0000002022077223 */ /* 0x000fe2000001081b */
[----:B------:R-:W-:-:S02]  /*ddd0*/  FFMA.FTZ R31, R37, R31, R28 ;  /* 0x0000001f251f7223 */ /* 0x000fc4000001001c */
[----:B------:R-:W-:-:S03]  /*dde0*/  FFMA.FTZ R32, R36, R32, R29 ;  /* 0x0000002024207223 */ /* 0x000fc6000001001d */
[----:B------:R-:W-:Y:S02]  /*ddf0*/  F2FP.F16.F32.PACK_AB R6, R31, R6 ;  /* 0x000000061f06723e */ /* 0x000fe400000000ff */
[----:B------:R-:W-:-:S05]  /*de00*/  F2FP.F16.F32.PACK_AB R7, R32, R7 ;  /* 0x000000072007723e */ /* 0x000fca00000000ff */
[----:B------:R0:W-:Y:S02]  /*de10*/  STS.128 [R0+0x3000], R4 ;  /* 0x0030000400007388 */ /* 0x0001e40000000c00 */
.L_x_805:
[----:B------:R-:W-:Y:S05]  /*de20*/  BSYNC B1 ;  /* 0x0000000000017941 */ /* 0x000fea0003800000 */
.L_x_804:
        /* <DEDUP_REMOVED lines=40> */
.L_x_807:
[----:B------:R-:W-:Y:S05]  /*e0b0*/  BSYNC B1 ;  /* 0x0000000000017941 */ /* 0x000fea0003800000 */
.L_x_806:
        /* <DEDUP_REMOVED lines=40> */
.L_x_809:
[----:B------:R-:W-:Y:S05]  /*e340*/  BSYNC B1 ;  /* 0x0000000000017941 */ /* 0x000fea0003800000 */
.L_x_808:
        /* <DEDUP_REMOVED lines=38> */
[----:B------:R3:W-:Y:S01]  /*e5b0*/  STS.128 [R0+0xf000], R4 ;  /* 0x00f0000400007388 */ /* 0x0007e20000000c00 */
[----:B------:R-:W-:Y:S05]  /*e5c0*/  BRA `(.L_x_803) ;  /* 0x0000003400787947 */ /* 0x000fea0003800000 */
.L_x_773:
[----:B------:R-:W-:-:S03]  /*e5d0*/  UMOV UR4, 0xffffffff ;  /* 0xffffffff00047882 */ /* 0x000fc60000000000 */
[----:B------:R-:W-:Y:S05]  /*e5e0*/  BRA.DIV UR4, `(.L_x_810) ;  /* 0x0000019e04007947 */ /* 0x000fea000b800000 */
[----:B------:R0:W1:Y:S04]  /*e5f0*/  SHFL.IDX PT, R3, R25, RZ, 0x181f ;  /* 0x00181fff19037589 */ /* 0x00006800000e0000 */
[----:B------:R0:W2:Y:S04]  /*e600*/  SHFL.IDX PT, R20, R24, RZ, 0x181f ;  /* 0x00181fff18147589 */ /* 0x0000a800000e0000 */
[----:B------:R0:W3:Y:S04]  /*e610*/  SHFL.IDX PT, R21, R26, RZ, 0x181f ;  /* 0x00181fff1a157589 */ /* 0x0000e800000e0000 */
[----:B------:R-:W4:Y:S02]  /*e620*/  SHFL.IDX PT, R28, R28, RZ, 0x181f ;  /* 0x00181fff1c1c7589 */ /* 0x000f2400000e0000 */
.L_x_1064:
        /* <DEDUP_REMOVED lines=10> */
[----:B------:R-:W-:Y:S02]  /*e6d0*/  CS2R R14, SRZ ;  /* 0x00000000000e7805 */ /* 0x000fe4000001ff00 */
[----:B0-----:R-:W-:Y:S02]  /*e6e0*/  CS2R R24, SRZ ;  /* 0x0000000000187805 */ /* 0x001fe4000001ff00 */
[----:B------:R-:W-:-:S05]  /*e6f0*/  CS2R R26, SRZ ;  /* 0x00000000001a7805 */ /* 0x000fca000001ff00 */
[----:B------:R-:W-:Y:S05]  /*e700*/  @P0 BRA `(.L_x_812) ;  /* 0x0000000000700947 */ /* 0x000fea0003800000 */
[----:B------:R-:W-:Y:S01]  /*e710*/  ULDC UR4, c[0x0][0x3f4] ;  /* 0x0000fd0000047ab9 */ /* 0x000fe20000000800 */
[----:B--2---:R-:W-:Y:S01]  /*e720*/  IMAD.MOV.U32 R4, RZ, RZ, R20 ;  /* 0x000000ffff047224 */ /* 0x004fe200078e0014 */
[----:B------:R-:W-:Y:S02]  /*e730*/  ISETP.GE.AND P2, PT, R16, UR4, PT ;  /* 0x0000000410007c0c */ /* 0x000fe4000bf46270 */
[----:B------:R-:W-:Y:S02]  /*e740*/  CS2R R24, SRZ ;  /* 0x0000000000187805 */ /* 0x000fe4000001ff00 */
[----:B------:R-:W-:Y:S02]  /*e750*/  ISETP.GE.AND P3, PT, R213, UR4, PT ;  /* 0x00000004d5007c0c */ /* 0x000fe4000bf66270 */
[----:B------:R-:W-:Y:S02]  /*e760*/  CS2R R26, SRZ ;  /* 0x00000000001a7805 */ /* 0x000fe4000001ff00 */
[----:B-1----:R-:W-:Y:S01]  /*e770*/  MOV R5, R3 ;  /* 0x0000000300057202 */ /* 0x002fe20000000f00 */
[----:B------:R-:W-:Y:S01]  /*e780*/  ULDC.64 UR6, c[0x0][0x208] ;  /* 0x0000820000067ab9 */ /* 0x000fe20000000a00 */
[----:B---3--:R-:W-:-:S03]  /*e790*/  MOV R29, R21 ;  /* 0x00000015001d7202 */ /* 0x008fc60000000f00 */
[C---:B------:R-:W-:Y:S01]  /*e7a0*/  @!P2 IMAD.SHL.U32 R9, R16.reuse, 0x2, RZ ;  /* 0x000000021009a824 */ /* 0x040fe200078e00ff */
[----:B------:R-:W-:-:S03]  /*e7b0*/  @!P2 SHF.L.U64.HI R6, R16, 0x1, R17 ;  /* 0x000000011006a819 */ /* 0x000fc60000010211 */
[----:B------:R-:W-:Y:S01]  /*e7c0*/  @!P3 IMAD.SHL.U32 R7, R236, 0x8, RZ ;  /* 0x00000008ec07b824 */ /* 0x000fe200078e00ff */
[----:B------:R-:W-:-:S03]  /*e7d0*/  @!P2 IADD3 R32, P0, R20, R9, RZ ;  /* 0x000000091420a210 */ /* 0x000fc60007f1e0ff */
[C---:B------:R-:W-:Y:S01]  /*e7e0*/  @!P3 IMAD.WIDE R30, R7.reuse, 0x2, R4 ;  /* 0x00000002071eb825 */ /* 0x040fe200078e0204 */
[----:B----4-:R-:W-:Y:S02]  /*e7f0*/  @!P2 IADD3 R20, P1, R28, R9, RZ ;  /* 0x000000091c14a210 */ /* 0x010fe40007f3e0ff */
[----:B------:R-:W-:Y:S02]  /*e800*/  CS2R R8, SRZ ;  /* 0x0000000000087805 */ /* 0x000fe4000001ff00 */
[----:B------:R-:W-:Y:S01]  /*e810*/  CS2R R10, SRZ ;  /* 0x00000000000a7805 */ /* 0x000fe2000001ff00 */
[----:B------:R-:W-:Y:S01]  /*e820*/  @!P3 IMAD.WIDE R28, R7, 0x2, R28 ;  /* 0x00000002071cb825 */ /* 0x000fe200078e021c */
[----:B------:R-:W-:Y:S02]  /*e830*/  CS2R R12, SRZ ;  /* 0x00000000000c7805 */ /* 0x000fe4000001ff00 */
[----:B------:R-:W-:Y:S02]  /*e840*/  CS2R R14, SRZ ;  /* 0x00000000000e7805 */ /* 0x000fe4000001ff00 */
[----:B------:R-:W-:Y:S01]  /*e850*/  CS2R R4, SRZ ;  /* 0x0000000000047805 */ /* 0x000fe2000001ff00 */
[--C-:B------:R-:W-:Y:S01]  /*e860*/  @!P2 IMAD.X R33, R3, 0x1, R6.reuse, P0 ;  /* 0x000000010321a824 */ /* 0x100fe200000e0606 */
[----:B------:R0:W5:Y:S01]  /*e870*/  @!P3 LD.E.128 R24, desc[UR6][R30.64] ;  /* 0x000000061e18b980 */ /* 0x000162000c101d00 */
[----:B------:R-:W-:Y:S01]  /*e880*/  @!P2 IMAD.X R21, R21, 0x1, R6, P1 ;  /* 0x000000011515a824 */ /* 0x000fe200008e0606 */
[----:B------:R-:W-:-:S02]  /*e890*/  CS2R R6, SRZ ;  /* 0x0000000000067805 */ /* 0x000fc4000001ff00 */
[----:B------:R0:W5:Y:S04]  /*e8a0*/  @!P3 LD.E.128 R8, desc[UR6][R28.64] ;  /* 0x000000061c08b980 */ /* 0x000168000c101d00 */
[----:B------:R0:W5:Y:S04]  /*e8b0*/  @!P2 LD.E.128 R12, desc[UR6][R32.64] ;  /* 0x00000006200ca980 */ /* 0x000168000c101d00 */
[----:B------:R0:W5:Y:S02]  /*e8c0*/  @!P2 LD.E.128 R4, desc[UR6][R20.64] ;  /* 0x000000061404a980 */ /* 0x000164000c101d00 */
.L_x_812:
[----:B------:R-:W-:Y:S05]  /*e8d0*/  BSYNC B1 ;  /* 0x0000000000017941 */ /* 0x000fea0003800000 */
.L_x_811:
[----:B-1----:R-:W-:Y:S01]  /*e8e0*/  LEA.HI R3, R237, R237, RZ, 0x1 ;  /* 0x000000eded037211 */ /* 0x002fe200078f08ff */
[----:B0----5:R-:W-:Y:S01]  /*e8f0*/  IMAD.MOV.U32 R30, RZ, RZ, R4 ;  /* 0x000000ffff1e7224 */ /* 0x021fe200078e0004 */
[----:B---3--:R-:W-:Y:S01]  /*e900*/  MOV R21, R12 ;  /* 0x0000000c00157202 */ /* 0x008fe20000000f00 */
[--C-:B----4-:R-:W-:Y:S01]  /*e910*/  IMAD.MOV.U32 R28, RZ, RZ, R13.reuse ;  /* 0x000000ffff1c7224 */ /* 0x110fe200078e000d */
[----:B------:R-:W-:Y:S01]  /*e920*/  SHF.R.U64 R33, R12, 0x10, R13 ;  /* 0x000000100c217819 */ /* 0x000fe2000000120d */
[----:B------:R-:W-:Y:S01]  /*e930*/  IMAD.MOV.U32 R31, RZ, RZ, R27 ;  /* 0x000000ffff1f7224 */ /* 0x000fe200078e001b */
[----:B------:R-:W-:Y:S01]  /*e940*/  LOP3.LUT R12, R3, 0xfffffffe, RZ, 0xc0, !PT ;  /* 0xfffffffe030c7812 */ /* 0x000fe200078ec0ff */
[----:B------:R-:W-:Y:S01]  /*e950*/  IMAD.MOV.U32 R32, RZ, RZ, R6 ;  /* 0x000000ffff207224 */ /* 0x000fe200078e0006 */
[----:B------:R-:W-:Y:S01]  /*e960*/  MOV R3, R5 ;  /* 0x0000000500037202 */ /* 0x000fe20000000f00 */
[----:B--2---:R-:W-:Y:S01]  /*e970*/  IMAD.MOV.U32 R20, RZ, RZ, R8 ;  /* 0x000000ffff147224 */ /* 0x004fe200078e0008 */
[--C-:B------:R-:W-:Y:S01]  /*e980*/  SHF.R.U64 R42, R4, 0x10, R5.reuse ;  /* 0x00000010042a7819 */ /* 0x100fe20000001205 */
[----:B------:R-:W-:Y:S01]  /*e990*/  BSSY B1, `(.L_x_813) ;  /* 0x000002d000017945 */ /* 0x000fe20003800000 */
[----:B------:R-:W-:Y:S01]  /*e9a0*/  SHF.R.U32.HI R43, RZ, 0x10, R5 ;  /* 0x00000010ff2b7819 */ /* 0x000fe20000011605 */
[----:B------:R-:W-:Y:S01]  /*e9b0*/  IMAD.IADD R5, R237, 0x1, -R12 ;  /* 0x00000001ed057824 */ /* 0x000fe200078e0a0c */
[----:B------:R-:W-:Y:S01]  /*e9c0*/  SHF.R.U32.HI R35, RZ, 0x10, R13 ;  /* 0x00000010ff237819 */ /* 0x000fe2000001160d */
[----:B------:R-:W-:Y:S01]  /*e9d0*/  IMAD.MOV.U32 R13, RZ, RZ, R14 ;  /* 0x000000ffff0d7224 */ /* 0x000fe200078e000e */
[----:B------:R-:W-:-:S02]  /*e9e0*/  MOV R29, R15 ;  /* 0x0000000f001d7202 */ /* 0x000fc40000000f00 */
[----:B------:R-:W-:Y:S02]  /*e9f0*/  SHF.L.U32 R5, R5, 0x1f, RZ ;  /* 0x0000001f05057819 */ /* 0x000fe400000006ff */
[--C-:B------:R-:W-:Y:S01]  /*ea00*/  SHF.R.U64 R36, R14, 0x10, R15.reuse ;  /* 0x000000100e247819 */ /* 0x100fe2000000120f */
[----:B------:R-:W-:Y:S01]  /*ea10*/  IMAD.MOV.U32 R14, RZ, RZ, R24 ;  /* 0x000000ffff0e7224 */ /* 0x000fe200078e0018 */
[----:B------:R-:W0:Y:S01]  /*ea20*/  SYNCS.PHASECHK.TRANS64.TRYWAIT P0, [R18+URZ+0x38800], R5 ;  /* 0x03880005120075a7 */ /* 0x000e22000800017f */
[----:B------:R-:W-:Y:S01]  /*ea30*/  SHF.R.U32.HI R37, RZ, 0x10, R15 ;  /* 0x00000010ff257819 */ /* 0x000fe2000001160f */
[--C-:B------:R-:W-:Y:S01]  /*ea40*/  IMAD.MOV.U32 R15, RZ, RZ, R25.reuse ;  /* 0x000000ffff0f7224 */ /* 0x100fe200078e0019 */
[--C-:B------:R-:W-:Y:S02]  /*ea50*/  SHF.R.U64 R38, R24, 0x10, R25.reuse ;  /* 0x0000001018267819 */ /* 0x100fe40000001219 */
[----:B------:R-:W-:Y:S02]  /*ea60*/  SHF.R.U32.HI R39, RZ, 0x10, R25 ;  /* 0x00000010ff277819 */ /* 0x000fe40000011619 */
[----:B------:R-:W-:-:S02]  /*ea70*/  MOV R4, R7 ;  /* 0x0000000700047202 */ /* 0x000fc40000000f00 */
[----:B------:R-:W-:Y:S01]  /*ea80*/  SHF.R.U64 R44, R6, 0x10, R7 ;  /* 0x00000010062c7819 */ /* 0x000fe20000001207 */
[----:B------:R-:W-:Y:S01]  /*ea90*/  IMAD.MOV.U32 R6, RZ, RZ, R9 ;  /* 0x000000ffff067224 */ /* 0x000fe200078e0009 */
[----:B------:R-:W-:Y:S01]  /*eaa0*/  SHF.R.U32.HI R45, RZ, 0x10, R7 ;  /* 0x00000010ff2d7819 */ /* 0x000fe20000011607 */
[----:B------:R-:W-:Y:S01]  /*eab0*/  IMAD.MOV.U32 R7, RZ, RZ, R11 ;  /* 0x000000ffff077224 */ /* 0x000fe200078e000b */
[----:B------:R-:W-:Y:S02]  /*eac0*/  MOV R25, R26 ;  /* 0x0000001a00197202 */ /* 0x000fe40000000f00 */
[----:B------:R-:W-:Y:S02]  /*ead0*/  SHF.R.U64 R8, R8, 0x10, R9 ;  /* 0x0000001008087819 */ /* 0x000fe40000001209 */
[----:B------:R-:W-:Y:S02]  /*eae0*/  PRMT R30, R30, 0x5410, R3 ;  /* 0x000054101e1e7816 */ /* 0x000fe40000000003 */
[----:B------:R-:W-:-:S02]  /*eaf0*/  SHF.R.U64 R40, R26, 0x10, R27 ;  /* 0x000000101a287819 */ /* 0x000fc4000000121b */
[----:B------:R-:W-:Y:S02]  /*eb00*/  SHF.R.U32.HI R41, RZ, 0x10, R27 ;  /* 0x00000010ff297819 */ /* 0x000fe4000001161b */
[----:B------:R-:W-:Y:S02]  /*eb10*/  SHF.R.U32.HI R9, RZ, 0x10, R9 ;  /* 0x00000010ff097819 */ /* 0x000fe40000011609 */
[----:B------:R-:W-:Y:S02]  /*eb20*/  MOV R24, R10 ;  /* 0x0000000a00187202 */ /* 0x000fe40000000f00 */
[----:B------:R-:W-:Y:S02]  /*eb30*/  VIMNMX R3, R34, 0x80, PT ;  /* 0x0000008022037848 */ /* 0x000fe40003fe0100 */
[----:B------:R-:W-:Y:S02]  /*eb40*/  PRMT R26, R21, 0x5410, R28 ;  /* 0x00005410151a7816 */ /* 0x000fe4000000001c */
[----:B------:R-:W-:-:S02]  /*eb50*/  PRMT R12, R14, 0x5410, R15 ;  /* 0x000054100e0c7816 */ /* 0x000fc4000000000f */
[----:B------:R-:W-:Y:S02]  /*eb60*/  SHF.R.U64 R10, R10, 0x10, R11 ;  /* 0x000000100a0a7819 */ /* 0x000fe4000000120b */
[----:B------:R-:W-:Y:S02]  /*eb70*/  PRMT R27, R33, 0x5410, R35 ;  /* 0x00005410211b7816 */ /* 0x000fe40000000023 */
[----:B------:R-:W-:Y:S02]  /*eb80*/  PRMT R28, R13, 0x5410, R29 ;  /* 0x000054100d1c7816 */ /* 0x000fe4000000001d */
[----:B------:R-:W-:Y:S02]  /*eb90*/  PRMT R14, R25, 0x5410, R31 ;  /* 0x00005410190e7816 */ /* 0x000fe4000000001f */
[----:B------:R-:W-:Y:S02]  /*eba0*/  SHF.R.U32.HI R11, RZ, 0x10, R11 ;  /* 0x00000010ff0b7819 */ /* 0x000fe4000001160b */
[----:B------:R-:W-:-:S02]  /*ebb0*/  PRMT R29, R36, 0x5410, R37 ;  /* 0x00005410241d7816 */ /* 0x000fc40000000025 */
[----:B------:R-:W-:Y:S02]  /*ebc0*/  PRMT R13, R38, 0x5410, R39 ;  /* 0x00005410260d7816 */ /* 0x000fe40000000027 */
[----:B------:R-:W-:Y:S02]  /*ebd0*/  PRMT R15, R40, 0x5410, R41 ;  /* 0x00005410280f7816 */ /* 0x000fe40000000029 */
[----:B------:R-:W-:Y:S02]  /*ebe0*/  PRMT R31, R42, 0x5410, R43 ;  /* 0x000054102a1f7816 */ /* 0x000fe4000000002b */
[----:B------:R-:W-:Y:S02]  /*ebf0*/  PRMT R32, R32, 0x5410, R4 ;  /* 0x0000541020207816 */ /* 0x000fe40000000004 */
[----:B------:R-:W-:Y:S02]  /*ec00*/  PRMT R33, R44, 0x5410, R45 ;  /* 0x000054102c217816 */ /* 0x000fe4000000002d */
[----:B------:R-:W-:-:S02]  /*ec10*/  ISETP.GE.AND P1, PT, R212, R3, PT ;  /* 0x00000003d400720c */ /* 0x000fc40003f26270 */
[----:B------:R-:W-:Y:S02]  /*ec20*/  PRMT R20, R20, 0x5410, R6 ;  /* 0x0000541014147816 */ /* 0x000fe40000000006 */
[----:B------:R-:W-:Y:S02]  /*ec30*/  PRMT R21, R8, 0x5410, R9 ;  /* 0x0000541008157816 */ /* 0x000fe40000000009 */
[----:B------:R-:W-:Y:S01]  /*ec40*/  PRMT R24, R24, 0x5410, R7 ;  /* 0x0000541018187816 */ /* 0x000fe20000000007 */
[----:B0-----:R-:W-:Y:S06]  /*ec50*/  @!P0 BRA `(.L_x_814) ;  /* 0x0000019400d88947 */ /* 0x001fec0003800000 */
.L_x_1065:
[----:B------:R-:W-:Y:S05]  /*ec60*/  BSYNC B1 ;  /* 0x0000000000017941 */ /* 0x000fea0003800000 */
.L_x_813:
[----:B------:R-:W-:Y:S01]  /*ec70*/  BSSY B1, `(.L_x_815) ;  /* 0x00000ba000017945 */ /* 0x000fe20003800000 */
[----:B------:R-:W-:-:S03]  /*ec80*/  PRMT R25, R10, 0x5410, R11 ;  /* 0x000054100a197816 */ /* 0x000fc6000000000b */
[----:B------:R-:W-:Y:S05]  /*ec90*/  @P1 BRA `(.L_x_816) ;  /* 0x0000000800dc1947 */ /* 0x000fea0003800000 */
[----:B------:R-:W1:Y:S01]  /*eca0*/  LDC R51, c[0x0][0x3f4] ;  /* 0x0000fd00ff337b82 */ /* 0x000e620000000800 */
[----:B------:R-:W-:Y:S01]  /*ecb0*/  BSSY B2, `(.L_x_817) ;  /* 0x000005c000027945 */ /* 0x000fe20003800000 */
[----:B------:R-:W-:Y:S01]  /*ecc0*/  IMAD.SHL.U32 R53, R212, 0x40, RZ ;  /* 0x00000040d4357824 */ /* 0x000fe200078e00ff */
[-C--:B-1----:R-:W-:Y:S02]  /*ecd0*/  ISETP.GE.AND P0, PT, R16, R51.reuse, PT ;  /* 0x000000331000720c */ /* 0x082fe40003f06270 */
[----:B------:R-:W-:-:S11]  /*ece0*/  ISETP.GE.AND P1, PT, R213, R51, PT ;  /* 0x00000033d500720c */ /* 0x000fd60003f26270 */
[----:B------:R-:W-:Y:S05]  /*ecf0*/  @P0 BRA `(.L_x_818) ;  /* 0x00000004005c0947 */ /* 0x000fea0003800000 */
[----:B------:R-:W-:Y:S01]  /*ed00*/  LEA.HI R4, R51, R235, RZ, 0x1d ;  /* 0x000000eb33047211 */ /* 0x000fe200078fe8ff */
[----:B------:R-:W-:Y:S02]  /*ed10*/  HADD2.F32 R44, -RZ, R26.H0_H0 ;  /* 0x2000001aff2c7230 */ /* 0x000fe40000004100 */
[--C-:B------:R-:W-:Y:S01]  /*ed20*/  HADD2.F32 R46, -RZ, R30.reuse.H0_H0 ;  /* 0x2000001eff2e7230 */ /* 0x100fe20000004100 */
[----:B------:R-:W-:Y:S01]  /*ed30*/  SHF.R.S32.HI R7, RZ, 0x1f, R4 ;  /* 0x0000001fff077819 */ /* 0x000fe20000011404 */
[----:B------:R-:W-:Y:S01]  /*ed40*/  HADD2.F32 R43, -RZ, R31.H0_H0 ;  /* 0x2000001fff2b7230 */ /* 0x000fe20000004100 */
[----:B0-----:R-:W-:Y:S01]  /*ed50*/  SHF.L.U32 R5, R4, 0x3, RZ ;  /* 0x0000000304057819 */ /* 0x001fe200000006ff */
[----:B------:R-:W-:Y:S01]  /*ed60*/  HADD2.F32 R45, -RZ, R30.H1_H1 ;  /* 0x3000001eff2d7230 */ /* 0x000fe20000004100 */
[----:B------:R-:W-:Y:S02]  /*ed70*/  LEA.HI R7, R7, R4, RZ, 0x3 ;  /* 0x0000000407077211 */ /* 0x000fe400078f18ff */
[----:B------:R-:W-:-:S03]  /*ed80*/  LOP3.LUT R5, R5, 0x38, RZ, 0xc0, !PT ;  /* 0x0000003805057812 */ /* 0x000fc600078ec0ff */
[----:B------:R-:W-:Y:S01]  /*ed90*/  IMAD.SHL.U32 R7, R7, 0x400, RZ ;  /* 0x0000040007077824 */ /* 0x000fe200078e00ff */
[----:B------:R-:W-:-:S04]  /*eda0*/  LOP3.LUT R4, R5, 0x1c0, R53, 0xf8, !PT ;  /* 0x000001c005047812 */ /* 0x000fc800078ef835 */
[----:B------:R-:W-:Y:S02]  /*edb0*/  LOP3.LUT R8, R4, R231, RZ, 0x3c, !PT ;  /* 0x000000e704087212 */ /* 0x000fe400078e3cff */
[----:B------:R-:W-:Y:S02]  /*edc0*/  LOP3.LUT R9, R7, 0x7fffe000, RZ, 0xc0, !PT ;  /* 0x7fffe00007097812 */ /* 0x000fe400078ec0ff */
[----:B------:R-:W0:Y:S02]  /*edd0*/  LDS.128 R4, [R0] ;  /* 0x0000000000047984 */ /* 0x000e240000000c00 */
[----:B------:R-:W-:-:S05]  /*ede0*/  IADD3 R9, R8, R9, R230 ;  /* 0x0000000908097210 */ /* 0x000fca0007ffe0e6 */
[----:B------:R-:W-:-:S05]  /*edf0*/  IMAD R34, R9, 0x2, R18 ;  /* 0x0000000209227824 */ /* 0x000fca00078e0212 */
[----:B------:R-:W1:Y:S01]  /*ee00*/  LDS.128 R8, [R34+0x14400] ;  /* 0x0144000022087984 */ /* 0x000e620000000c00 */
[--C-:B0-----:R-:W-:Y:S02]  /*ee10*/  HADD2.F32 R35, -RZ, R4.reuse.H0_H0 ;  /* 0x20000004ff237230 */ /* 0x101fe40000004100 */
[----:B------:R-:W-:Y:S02]  /*ee20*/  HADD2.F32 R4, -RZ, R4.H1_H1 ;  /* 0x30000004ff047230 */ /* 0x000fe40000004100 */
[--C-:B------:R-:W-:Y:S02]  /*ee30*/  HADD2.F32 R36, -RZ, R5.reuse.H0_H0 ;  /* 0x20000005ff247230 */ /* 0x100fe40000004100 */
[----:B------:R-:W-:Y:S02]  /*ee40*/  HADD2.F32 R5, -RZ, R5.H1_H1 ;  /* 0x30000005ff057230 */ /* 0x000fe40000004100 */
[--C-:B------:R-:W-:Y:S02]  /*ee50*/  HADD2.F32 R37, -RZ, R6.reuse.H0_H0 ;  /* 0x20000006ff257230 */ /* 0x100fe40000004100 */
[----:B------:R-:W-:-:S02]  /*ee60*/  HADD2.F32 R6, -RZ, R6.H1_H1 ;  /* 0x30000006ff067230 */ /* 0x000fc40000004100 */
[--C-:B-1----:R-:W-:Y:S02]  /*ee70*/  HADD2.F32 R39, -RZ, R8.reuse.H0_H0 ;  /* 0x20000008ff277230 */ /* 0x102fe40000004100 */
[----:B------:R-:W-:Y:S02]  /*ee80*/  HADD2.F32 R8, -RZ, R8.H1_H1 ;  /* 0x30000008ff087230 */ /* 0x000fe40000004100 */
[----:B------:R-:W-:Y:S02]  /*ee90*/  HADD2.F32 R40, -RZ, R9.H0_H0 ;  /* 0x20000009ff287230 */ /* 0x000fe40000004100 */
[C---:B------:R-:W-:Y:S01]  /*eea0*/  FMUL.FTZ R48, R39.reuse, R46 ;  /* 0x0000002e27307220 */ /* 0x040fe20000410000 */
[-C--:B------:R-:W-:Y:S01]  /*eeb0*/  FMUL.FTZ R50, R39, R44.reuse ;  /* 0x0000002c27327220 */ /* 0x080fe20000410000 */
[----:B------:R-:W-:Y:S02]  /*eec0*/  HADD2.F32 R39, -RZ, R27.H0_H0 ;  /* 0x2000001bff277230 */ /* 0x000fe40000004100 */
[----:B------:R-:W-:Y:S01]  /*eed0*/  FMUL.FTZ R47, R8, R43 ;  /* 0x0000002b082f7220 */ /* 0x000fe20000410000 */
[C---:B------:R-:W-:Y:S01]  /*eee0*/  FFMA.FTZ R48, R35.reuse, R44, -R48 ;  /* 0x0000002c23307223 */ /* 0x040fe20000010830 */
[----:B------:R-:W-:Y:S01]  /*eef0*/  FFMA.FTZ R50, R35, R46, R50 ;  /* 0x0000002e23327223 */ /* 0x000fe20000010032 */
[----:B------:R-:W-:-:S02]  /*ef00*/  HADD2.F32 R35, -RZ, R26.H1_H1 ;  /* 0x3000001aff237230 */ /* 0x000fc40000004100 */
[-C--:B------:R-:W-:Y:S01]  /*ef10*/  FMUL.FTZ R49, R8, R39.reuse ;  /* 0x0000002708317220 */ /* 0x080fe20000410000 */
[----:B------:R-:W-:Y:S01]  /*ef20*/  FFMA.FTZ R47, R4, R39, -R47 ;  /* 0x00000027042f7223 */ /* 0x000fe2000001082f */
[C---:B------:R-:W-:Y:S01]  /*ef30*/  FMUL.FTZ R39, R40.reuse, R45 ;  /* 0x0000002d28277220 */ /* 0x040fe20000410000 */
[----:B------:R-:W-:Y:S02]  /*ef40*/  HADD2.F32 R9, -RZ, R9.H1_H1 ;  /* 0x30000009ff097230 */ /* 0x000fe40000004100 */
[----:B------:R-:W-:Y:S01]  /*ef50*/  FMUL.FTZ R40, R40, R35 ;  /* 0x0000002328287220 */ /* 0x000fe20000410000 */
[----:B------:R-:W-:Y:S02]  /*ef60*/  HADD2.F32 R44, -RZ, R31.H1_H1 ;  /* 0x3000001fff2c7230 */ /* 0x000fe40000004100 */
[----:B------:R-:W-:Y:S01]  /*ef70*/  FFMA.FTZ R49, R4, R43, R49 ;  /* 0x0000002b04317223 */ /* 0x000fe20000010031 */
[----:B------:R-:W-:Y:S02]  /*ef80*/  HADD2.F32 R4, -RZ, R27.H1_H1 ;  /* 0x3000001bff047230 */ /* 0x000fe40000004100 */
[C---:B------:R-:W-:Y:S01]  /*ef90*/  FFMA.FTZ R39, R36.reuse, R35, -R39 ;  /* 0x0000002324277223 */ /* 0x040fe20000010827 */
[----:B------:R-:W-:Y:S01]  /*efa0*/  FFMA.FTZ R40, R36, R45, R40 ;  /* 0x0000002d24287223 */ /* 0x000fe20000010028 */
[----:B------:R-:W-:-:S02]  /*efb0*/  HADD2.F32 R41, -RZ, R10.H0_H0 ;  /* 0x2000000aff297230 */ /* 0x000fc40000004100 */
[C---:B------:R-:W-:Y:S01]  /*efc0*/  FMUL.FTZ R46, R9.reuse, R44 ;  /* 0x0000002c092e7220 */ /* 0x040fe20000410000 */
[----:B------:R-:W-:Y:S02]  /*efd0*/  HADD2.F32 R8, -RZ, R28.H0_H0 ;  /* 0x2000001cff087230 */ /* 0x000fe40000004100 */
[-C--:B------:R-:W-:Y:S01]  /*efe0*/  FMUL.FTZ R52, R9, R4.reuse ;  /* 0x0000000409347220 */ /* 0x080fe20000410000 */
[----:B------:R-:W-:Y:S02]  /*eff0*/  HADD2.F32 R36, -RZ, R32.H0_H0 ;  /* 0x20000020ff247230 */ /* 0x000fe40000004100 */
[----:B------:R-:W-:Y:S01]  /*f000*/  FFMA.FTZ R46, R5, R4, -R46 ;  /* 0x00000004052e7223 */ /* 0x000fe2000001082e */
[----:B------:R-:W-:Y:S02]  /*f010*/  HADD2.F32 R10, -RZ, R10.H1_H1 ;  /* 0x3000000aff0a7230 */ /* 0x000fe40000004100 */
[----:B------:R-:W-:Y:S01]  /*f020*/  FMUL.FTZ R45, R41, R8 ;  /* 0x00000008292d7220 */ /* 0x000fe20000410000 */
[----:B------:R-:W-:-:S02]  /*f030*/  HADD2.F32 R35, -RZ, R33.H0_H0 ;  /* 0x20000021ff237230 */ /* 0x000fc40000004100 */
[----:B------:R-:W-:Y:S01]  /*f040*/  FMUL.FTZ R4, R41, R36 ;  /* 0x0000002429047220 */ /* 0x000fe20000410000 */
[----:B------:R-:W-:Y:S02]  /*f050*/  HADD2.F32 R9, -RZ, R29.H0_H0 ;  /* 0x2000001dff097230 */ /* 0x000fe40000004100 */
[----:B------:R-:W-:Y:S01]  /*f060*/  FFMA.FTZ R41, R5, R44, R52 ;  /* 0x0000002c05297223 */ /* 0x000fe20000010034 */
[C---:B------:R-:W-:Y:S01]  /*f070*/  FFMA.FTZ R45, R37.reuse, R36, R45 ;  /* 0x00000024252d7223 */ /* 0x040fe2000001002d */
[C---:B------:R-:W-:Y:S01]  /*f080*/  FMUL.FTZ R5, R10.reuse, R35 ;  /* 0x000000230a057220 */ /* 0x040fe20000410000 */
[----:B------:R-:W-:Y:S01]  /*f090*/  FFMA.FTZ R43, R37, R8, -R4 ;  /* 0x00000008252b7223 */ /* 0x000fe20000010804 */
[-C--:B------:R-:W-:Y:S01]  /*f0a0*/  FMUL.FTZ R37, R10, R9.reuse ;  /* 0x000000090a257220 */ /* 0x080fe20000410000 */
[----:B------:R-:W-:Y:S02]  /*f0b0*/  HADD2.F32 R42, -RZ, R11.H0_H0 ;  /* 0x2000000bff2a7230 */ /* 0x000fe40000004100 */
[----:B------:R-:W-:Y:S01]  /*f0c0*/  FFMA.FTZ R10, R6, R9, -R5 ;  /* 0x00000009060a7223 */ /* 0x000fe20000010805 */
[----:B------:R-:W-:-:S02]  /*f0d0*/  HADD2.F32 R9, -RZ, R32.H1_H1 ;  /* 0x30000020ff097230 */ /* 0x000fc40000004100 */
[----:B------:R-:W-:Y:S01]  /*f0e0*/  FFMA.FTZ R36, R6, R35, R37 ;  /* 0x0000002306247223 */ /* 0x000fe20000010025 */
[----:B------:R-:W-:Y:S02]  /*f0f0*/  HADD2.F32 R5, -RZ, R28.H1_H1 ;  /* 0x3000001cff057230 */ /* 0x000fe40000004100 */
[----:B------:R-:W-:Y:S02]  /*f100*/  HADD2.F32 R11, -RZ, R11.H1_H1 ;  /* 0x3000000bff0b7230 */ /* 0x000fe40000004100 */
[C---:B------:R-:W-:Y:S01]  /*f110*/  FMUL.FTZ R35, R42.reuse, R9 ;  /* 0x000000092a237220 */ /* 0x040fe20000410000 */
[----:B------:R-:W-:Y:S02]  /*f120*/  HADD2.F32 R8, -RZ, R33.H1_H1 ;  /* 0x30000021ff087230 */ /* 0x000fe40000004100 */
[----:B------:R-:W-:Y:S01]  /*f130*/  FMUL.FTZ R42, R42, R5 ;  /* 0x000000052a2a7220 */ /* 0x000fe20000410000 */
[----:B------:R-:W-:Y:S02]  /*f140*/  HADD2.F32 R4, -RZ, R29.H1_H1 ;  /* 0x3000001dff047230 */ /* 0x000fe40000004100 */
[----:B------:R-:W-:-:S02]  /*f150*/  HADD2.F32 R38, -RZ, R7.H0_H0 ;  /* 0x20000007ff267230 */ /* 0x000fc40000004100 */
[C---:B------:R-:W-:Y:S01]  /*f160*/  FMUL.FTZ R6, R11.reuse, R8 ;  /* 0x000000080b067220 */ /* 0x040fe20000410000 */
[----:B------:R-:W-:Y:S02]  /*f170*/  HADD2.F32 R7, -RZ, R7.H1_H1 ;  /* 0x30000007ff077230 */ /* 0x000fe40000004100 */
[-C--:B------:R-:W-:Y:S01]  /*f180*/  FMUL.FTZ R37, R11, R4.reuse ;  /* 0x000000040b257220 */ /* 0x080fe20000410000 */
[C---:B------:R-:W-:Y:S01]  /*f190*/  FFMA.FTZ R35, R38.reuse, R5, -R35 ;  /* 0x0000000526237223 */ /* 0x040fe20000010823 */
[----:B------:R-:W-:Y:S01]  /*f1a0*/  FFMA.FTZ R11, R38, R9, R42 ;  /* 0x00000009260b7223 */ /* 0x000fe2000001002a */
[C---:B------:R-:W-:Y:S01]  /*f1b0*/  FFMA.FTZ R38, R7.reuse, R4, -R6 ;  /* 0x0000000407267223 */ /* 0x040fe20000010806 */
[----:B------:R-:W-:Y:S01]  /*f1c0*/  FFMA.FTZ R42, R7, R8, R37 ;  /* 0x00000008072a7223 */ /* 0x000fe20000010025 */
[----:B------:R-:W-:Y:S02]  /*f1d0*/  F2FP.F16.F32.PACK_AB R4, R47, R48 ;  /* 0x000000302f04723e */ /* 0x000fe400000000ff */
[----:B------:R-:W-:-:S02]  /*f1e0*/  F2FP.F16.F32.PACK_AB R5, R46, R39 ;  /* 0x000000272e05723e */ /* 0x000fc400000000ff */
[----:B------:R-:W-:Y:S02]  /*f1f0*/  F2FP.F16.F32.PACK_AB R6, R10, R43 ;  /* 0x0000002b0a06723e */ /* 0x000fe400000000ff */
[----:B------:R-:W-:Y:S02]  /*f200*/  F2FP.F16.F32.PACK_AB R7, R38, R35 ;  /* 0x000000232607723e */ /* 0x000fe400000000ff */
[----:B------:R-:W-:Y:S02]  /*f210*/  F2FP.F16.F32.PACK_AB R8, R49, R50 ;  /* 0x000000323108723e */ /* 0x000fe400000000ff */
[----:B------:R-:W-:Y:S01]  /*f220*/  F2FP.F16.F32.PACK_AB R9, R41, R40 ;  /* 0x000000282909723e */ /* 0x000fe200000000ff */
[----:B------:R1:W-:Y:S01]  /*f230*/  STS.128 [R0], R4 ;  /* 0x0000000400007388 */ /* 0x0003e20000000c00 */
[----:B------:R-:W-:Y:S02]  /*f240*/  F2FP.F16.F32.PACK_AB R10, R36, R45 ;  /* 0x0000002d240a723e */ /* 0x000fe400000000ff */
[----:B------:R-:W-:-:S05]  /*f250*/  F2FP.F16.F32.PACK_AB R11, R42, R11 ;  /* 0x0000000b2a0b723e */ /* 0x000fca00000000ff */
[----:B------:R1:W-:Y:S02]  /*f260*/  STS.128 [R34+0x14400], R8 ;  /* 0x0144000822007388 */ /* 0x0003e40000000c00 */
.L_x_818:
[----:B------:R-:W-:Y:S05]  /*f270*/  BSYNC B2 ;  /* 0x0000000000027941 */ /* 0x000fea0003800000 */
.L_x_817:
[----:B------:R-:W-:Y:S05]  /*f280*/  @P1 BRA `(.L_x_816) ;  /* 0x0000000400601947 */ /* 0x000fea0003800000 */
[----:B------:R-:W2:Y:S01]  /*f290*/  LDL R50, [R1+0x7c] ;  /* 0x00007c0001327983 */ /* 0x000ea20000100800 */
[----:B-1----:R-:W-:Y:S01]  /*f2a0*/  LEA.HI R0, R51, R236, RZ, 0x1d ;  /* 0x000000ec33007211 */ /* 0x002fe200078fe8ff */
[----:B------:R-:W-:Y:S02]  /*f2b0*/  HADD2.F32 R45, -RZ, R20.H0_H0 ;  /* 0x20000014ff2d7230 */ /* 0x000fe40000004100 */
[----:B------:R-:W-:Y:S01]  /*f2c0*/  HADD2.F32 R43, -RZ, R12.H0_H0 ;  /* 0x2000000cff2b7230 */ /* 0x000fe20000004100 */
[----:B0-----:R-:W-:Y:S01]  /*f2d0*/  SHF.R.S32.HI R5, RZ, 0x1f, R0 ;  /* 0x0000001fff057819 */ /* 0x001fe20000011400 */
[----:B------:R-:W-:Y:S01]  /*f2e0*/  HADD2.F32 R47, -RZ, R21.H0_H0 ;  /* 0x20000015ff2f7230 */ /* 0x000fe20000004100 */
[----:B------:R-:W-:Y:S02]  /*f2f0*/  SHF.L.U32 R4, R0, 0x3, RZ ;  /* 0x0000000300047819 */ /* 0x000fe400000006ff */
[----:B------:R-:W-:Y:S02]  /*f300*/  LEA.HI R5, R5, R0, RZ, 0x3 ;  /* 0x0000000005057211 */ /* 0x000fe400078f18ff */
[----:B------:R-:W-:-:S03]  /*f310*/  LOP3.LUT R4, R4, 0x38, RZ, 0xc0, !PT ;  /* 0x0000003804047812 */ /* 0x000fc600078ec0ff */
[----:B------:R-:W-:Y:S01]  /*f320*/  IMAD.SHL.U32 R5, R5, 0x400, RZ ;  /* 0x0000040005057824 */ /* 0x000fe200078e00ff */
[----:B------:R-:W-:-:S04]  /*f330*/  LOP3.LUT R4, R4, 0x1c0, R53, 0xf8, !PT ;  /* 0x000001c004047812 */ /* 0x000fc800078ef835 */
[----:B------:R-:W-:Y:S02]  /*f340*/  LOP3.LUT R0, R4, R231, RZ, 0x3c, !PT ;  /* 0x000000e704007212 */ /* 0x000fe400078e3cff */
[----:B------:R-:W-:-:S04]  /*f350*/  LOP3.LUT R9, R5, 0x7fffe000, RZ, 0xc0, !PT ;  /* 0x7fffe00005097812 */ /* 0x000fc800078ec0ff */
[----:B------:R-:W-:-:S05]  /*f360*/  IADD3 R9, R0, R9, R230 ;  /* 0x0000000900097210 */ /* 0x000fca0007ffe0e6 */
[----:B------:R-:W-:-:S05]  /*f370*/  IMAD R0, R9, 0x2, R18 ;  /* 0x0000000209007824 */ /* 0x000fca00078e0212 */
[----:B------:R-:W0:Y:S02]  /*f380*/  LDS.128 R8, [R0+0x14400] ;  /* 0x0144000000087984 */ /* 0x000e240000000c00 */
[--C-:B0-----:R-:W-:Y:S02]  /*f390*/  HADD2.F32 R38, -RZ, R8.reuse.H0_H0 ;  /* 0x20000008ff267230 */ /* 0x101fe40000004100 */
[----:B------:R-:W-:Y:S02]  /*f3a0*/  HADD2.F32 R8, -RZ, R8.H1_H1 ;  /* 0x30000008ff087230 */ /* 0x000fe40000004100 */
[----:B------:R-:W-:Y:S02]  /*f3b0*/  HADD2.F32 R39, -RZ, R9.H0_H0 ;  /* 0x20000009ff277230 */ /* 0x000fe40000004100 */
[C---:B------:R-:W-:Y:S01]  /*f3c0*/  FMUL.FTZ R49, R38.reuse, R45 ;  /* 0x0000002d26317220 */ /* 0x040fe20000410000 */
[----:B------:R-:W-:Y:S01]  /*f3d0*/  FMUL.FTZ R51, R38, R43 ;  /* 0x0000002b26337220 */ /* 0x000fe20000410000 */
[----:B------:R-:W-:-:S02]  /*f3e0*/  HADD2.F32 R38, -RZ, R20.H1_H1 ;  /* 0x30000014ff267230 */ /* 0x000fc40000004100 */
[----:B------:R-:W-:Y:S01]  /*f3f0*/  FMUL.FTZ R53, R8, R47 ;  /* 0x0000002f08357220 */ /* 0x000fe20000410000 */
[----:B------:R-:W-:Y:S02]  /*f400*/  HADD2.F32 R9, -RZ, R9.H1_H1 ;  /* 0x30000009ff097230 */ /* 0x000fe40000004100 */
[--C-:B------:R-:W-:Y:S02]  /*f410*/  HADD2.F32 R40, -RZ, R10.reuse.H0_H0 ;  /* 0x2000000aff287230 */ /* 0x100fe40000004100 */
[----:B------:R-:W-:Y:S01]  /*f420*/  FMUL.FTZ R46, R39, R38 ;  /* 0x00000026272e7220 */ /* 0x000fe20000410000 */
[----:B------:R-:W-:Y:S02]  /*f430*/  HADD2.F32 R10, -RZ, R10.H1_H1 ;  /* 0x3000000aff0a7230 */ /* 0x000fe40000004100 */
[--C-:B------:R-:W-:Y:S02]  /*f440*/  HADD2.F32 R41, -RZ, R11.reuse.H0_H0 ;  /* 0x2000000bff297230 */ /* 0x100fe40000004100 */
[----:B------:R-:W-:Y:S01]  /*f450*/  HADD2.F32 R11, -RZ, R11.H1_H1 ;  /* 0x3000000bff0b7230 */ /* 0x000fe20000004100 */
[----:B--2---:R-:W0:Y:S02]  /*f460*/  LDS.128 R4, [R50] ;  /* 0x0000000032047984 */ /* 0x004e240000000c00 */
[----:B0-----:R-:W-:-:S02]  /*f470*/  HADD2.F32 R34, -RZ, R4.H0_H0 ;  /* 0x20000004ff227230 */ /* 0x001fc40000004100 */
[----:B------:R-:W-:Y:S02]  /*f480*/  HADD2.F32 R4, -RZ, R4.H1_H1 ;  /* 0x30000004ff047230 */ /* 0x000fe40000004100 */
[----:B------:R-:W-:Y:S02]  /*f490*/  HADD2.F32 R35, -RZ, R5.H0_H0 ;  /* 0x20000005ff237230 */ /* 0x000fe40000004100 */
[C---:B------:R-:W-:Y:S01]  /*f4a0*/  FFMA.FTZ R49, R34.reuse, R43, -R49 ;  /* 0x0000002b22317223 */ /* 0x040fe20000010831 */
[----:B------:R-:W-:Y:S02]  /*f4b0*/  HADD2.F32 R43, -RZ, R13.H0_H0 ;  /* 0x2000000dff2b7230 */ /* 0x000fe40000004100 */
[----:B------:R-:W-:Y:S01]  /*f4c0*/  FFMA.FTZ R51, R34, R45, R51 ;  /* 0x0000002d22337223 */ /* 0x000fe20000010033 */
[----:B------:R-:W-:Y:S02]  /*f4d0*/  HADD2.F32 R34, -RZ, R12.H1_H1 ;  /* 0x3000000cff227230 */ /* 0x000fe40000004100 */
[----:B------:R-:W-:-:S02]  /*f4e0*/  HADD2.F32 R5, -RZ, R5.H1_H1 ;  /* 0x30000005ff057230 */ /* 0x000fc40000004100 */
[-C--:B------:R-:W-:Y:S01]  /*f4f0*/  FMUL.FTZ R45, R8, R43.reuse ;  /* 0x0000002b082d7220 */ /* 0x080fe20000410000 */
[C---:B------:R-:W-:Y:S01]  /*f500*/  FFMA.FTZ R42, R4.reuse, R43, -R53 ;  /* 0x0000002b042a7223 */ /* 0x040fe20000010835 */
[----:B------:R-:W-:Y:S01]  /*f510*/  FMUL.FTZ R39, R39, R34 ;  /* 0x0000002227277220 */ /* 0x000fe20000410000 */
[----:B------:R-:W-:Y:S02]  /*f520*/  HADD2.F32 R8, -RZ, R21.H1_H1 ;  /* 0x30000015ff087230 */ /* 0x000fe40000004100 */
[----:B------:R-:W-:Y:S01]  /*f530*/  FFMA.FTZ R44, R4, R47, R45 ;  /* 0x0000002f042c7223 */ /* 0x000fe2000001002d */
[----:B------:R-:W-:Y:S02]  /*f540*/  HADD2.F32 R4, -RZ, R13.H1_H1 ;  /* 0x3000000dff047230 */ /* 0x000fe40000004100 */
[C---:B------:R-:W-:Y:S01]  /*f550*/  FFMA.FTZ R38, R35.reuse, R38, R39 ;  /* 0x0000002623267223 */ /* 0x040fe20000010027 */
[----:B------:R-:W-:Y:S02]  /*f560*/  HADD2.F32 R39, -RZ, R24.H0_H0 ;  /* 0x20000018ff277230 */ /* 0x000fe40000004100 */
[----:B------:R-:W-:Y:S01]  /*f570*/  FFMA.FTZ R46, R35, R34, -R46 ;  /* 0x00000022232e7223 */ /* 0x000fe2000001082e */
[----:B------:R-:W-:-:S02]  /*f580*/  HADD2.F32 R36, -RZ, R6.H0_H0 ;  /* 0x20000006ff247230 */ /* 0x000fc40000004100 */
[C---:B------:R-:W-:Y:S01]  /*f590*/  FMUL.FTZ R34, R9.reuse, R8 ;  /* 0x0000000809227220 */ /* 0x040fe20000410000 */
[----:B------:R-:W-:Y:S02]  /*f5a0*/  HADD2.F32 R35, -RZ, R14.H0_H0 ;  /* 0x2000000eff237230 */ /* 0x000fe40000004100 */
[-C--:B------:R-:W-:Y:S01]  /*f5b0*/  FMUL.FTZ R48, R9, R4.reuse ;  /* 0x0000000409307220 */ /* 0x080fe20000410000 */
[----:B------:R-:W-:Y:S02]  /*f5c0*/  HADD2.F32 R43, -RZ, R25.H0_H0 ;  /* 0x20000019ff2b7230 */ /* 0x000fe40000004100 */
[C---:B------:R-:W-:Y:S01]  /*f5d0*/  FMUL.FTZ R53, R40.reuse, R39 ;  /* 0x0000002728357220 */ /* 0x040fe20000410000 */
[----:B------:R-:W-:Y:S02]  /*f5e0*/  HADD2.F32 R9, -RZ, R15.H0_H0 ;  /* 0x2000000fff097230 */ /* 0x000fe40000004100 */
[C---:B------:R-:W-:Y:S01]  /*f5f0*/  FFMA.FTZ R45, R5.reuse, R4, -R34 ;  /* 0x00000004052d7223 */ /* 0x040fe20000010822 */
[-C--:B------:R-:W-:Y:S01]  /*f600*/  FMUL.FTZ R40, R40, R35.reuse ;  /* 0x0000002328287220 */ /* 0x080fe20000410000 */
[----:B------:R-:W-:Y:S01]  /*f610*/  FFMA.FTZ R47, R5, R8, R48 ;  /* 0x00000008052f7223 */ /* 0x000fe20000010030 */
[----:B------:R-:W-:Y:S01]  /*f620*/  FFMA.FTZ R53, R36, R35, -R53 ;  /* 0x0000002324357223 */ /* 0x000fe20000010835 */
[----:B------:R-:W-:-:S02]  /*f630*/  HADD2.F32 R6, -RZ, R6.H1_H1 ;  /* 0x30000006ff067230 */ /* 0x000fc40000004100 */
[C---:B------:R-:W-:Y:S01]  /*f640*/  FMUL.FTZ R5, R10.reuse, R43 ;  /* 0x0000002b0a057220 */ /* 0x040fe20000410000 */
[----:B------:R-:W-:Y:S01]  /*f650*/  FMUL.FTZ R35, R10, R9 ;  /* 0x000000090a237220 */ /* 0x000fe20000410000 */
[----:B------:R-:W-:Y:S02]  /*f660*/  HADD2.F32 R10, -RZ, R24.H1_H1 ;  /* 0x30000018ff0a7230 */ /* 0x000fe40000004100 */
[----:B------:R-:W-:Y:S01]  /*f670*/  FFMA.FTZ R40, R36, R39, R40 ;  /* 0x0000002724287223 */ /* 0x000fe20000010028 */
[----:B------:R-:W-:Y:S02]  /*f680*/  HADD2.F32 R34, -RZ, R25.H1_H1 ;  /* 0x30000019ff227230 */ /* 0x000fe40000004100 */
[C---:B------:R-:W-:Y:S01]  /*f690*/  FFMA.FTZ R36, R6.reuse, R9, -R5 ;  /* 0x0000000906247223 */ /* 0x040fe20000010805 */
[----:B------:R-:W-:Y:S02]  /*f6a0*/  HADD2.F32 R4, -RZ, R14.H1_H1 ;  /* 0x3000000eff047230 */ /* 0x000fe40000004100 */
[----:B------:R-:W-:Y:S01]  /*f6b0*/  FFMA.FTZ R35, R6, R43, R35 ;  /* 0x0000002b06237223 */ /* 0x000fe20000010023 */
[----:B------:R-:W-:-:S02]  /*f6c0*/  HADD2.F32 R8, -RZ, R15.H1_H1 ;  /* 0x3000000fff087230 */ /* 0x000fc40000004100 */
[----:B------:R-:W-:Y:S01]  /*f6d0*/  FMUL.FTZ R6, R41, R10 ;  /* 0x0000000a29067220 */ /* 0x000fe20000410000 */
[--C-:B------:R-:W-:Y:S02]  /*f6e0*/  HADD2.F32 R37, -RZ, R7.reuse.H0_H0 ;  /* 0x20000007ff257230 */ /* 0x100fe40000004100 */
[----:B------:R-:W-:Y:S01]  /*f6f0*/  FMUL.FTZ R48, R11, R34 ;  /* 0x000000220b307220 */ /* 0x000fe20000410000 */
[----:B------:R-:W-:Y:S02]  /*f700*/  HADD2.F32 R7, -RZ, R7.H1_H1 ;  /* 0x30000007ff077230 */ /* 0x000fe40000004100 */
[----:B------:R-:W-:Y:S01]  /*f710*/  FMUL.FTZ R41, R41, R4 ;  /* 0x0000000429297220 */ /* 0x000fe20000410000 */
[----:B------:R-:W-:Y:S01]  /*f720*/  FMUL.FTZ R5, R11, R8 ;  /* 0x000000080b057220 */ /* 0x000fe20000410000 */
[----:B------:R-:W-:Y:S01]  /*f730*/  FFMA.FTZ R11, R37, R4, -R6 ;  /* 0x00000004250b7223 */ /* 0x000fe20000010806 */
[----:B------:R-:W-:Y:S01]  /*f740*/  F2FP.F16.F32.PACK_AB R4, R42, R49 ;  /* 0x000000312a04723e */ /* 0x000fe200000000ff */
[----:B------:R-:W-:Y:S01]  /*f750*/  FFMA.FTZ R48, R7, R8, -R48 ;  /* 0x0000000807307223 */ /* 0x000fe20000010830 */
[----:B------:R-:W-:Y:S01]  /*f760*/  FFMA.FTZ R41, R37, R10, R41 ;  /* 0x0000000a25297223 */ /* 0x000fe20000010029 */
[----:B------:R-:W-:Y:S01]  /*f770*/  FFMA.FTZ R34, R7, R34, R5 ;  /* 0x0000002207227223 */ /* 0x000fe20000010005 */
        /* <DEDUP_REMOVED lines=9> */
.L_x_816:
[----:B------:R-:W-:Y:S05]  /*f810*/  BSYNC B1 ;  /* 0x0000000000017941 */ /* 0x000fea0003800000 */
.L_x_815:
[----:B-12---:R-:W-:Y:S01]  /*f820*/  IADD3 R0, R212, 0x20, RZ ;  /* 0x00000020d4007810 */ /* 0x006fe20007ffe0ff */
[----:B------:R-:W-:Y:S03]  /*f830*/  BSSY B1, `(.L_x_819) ;  /* 0x00000bc000017945 */ /* 0x000fe60003800000 */
[----:B------:R-:W-:-:S13]  /*f840*/  ISETP.GE.AND P0, PT, R0, R3, PT ;  /* 0x000000030000720c */ /* 0x000fda0003f06270 */
[----:B------:R-:W-:Y:S05]  /*f850*/  @P0 BRA `(.L_x_820) ;  /* 0x0000000800e40947 */ /* 0x000fea0003800000 */
[----:B------:R-:W1:Y:S01]  /*f860*/  LDC R46, c[0x0][0x3f4] ;  /* 0x0000fd00ff2e7b82 */ /* 0x000e620000000800 */
[----:B------:R-:W-:Y:S01]  /*f870*/  BSSY B2, `(.L_x_821) ;  /* 0x000005f000027945 */ /* 0x000fe20003800000 */
[----:B------:R-:W-:Y:S02]  /*f880*/  SHF.R.U32.HI R56, RZ, 0x3, R225 ;  /* 0x00000003ff387819 */ /* 0x000fe400000116e1 */
[-C--:B-1----:R-:W-:Y:S02]  /*f890*/  ISETP.GE.AND P0, PT, R16, R46.reuse, PT ;  /* 0x0000002e1000720c */ /* 0x082fe40003f06270 */
[----:B------:R-:W-:-:S11]  /*f8a0*/  ISETP.GE.AND P1, PT, R213, R46, PT ;  /* 0x0000002ed500720c */ /* 0x000fd60003f26270 */
[----:B------:R-:W-:Y:S05]  /*f8b0*/  @P0 BRA `(.L_x_822) ;  /* 0x0000000400680947 */ /* 0x000fea0003800000 */
[----:B------:R-:W2:Y:S01]  /*f8c0*/  LDL R6, [R1+0x60] ;  /* 0x0000600001067983 */ /* 0x000ea20000100800 */
[----:B------:R-:W-:Y:S01]  /*f8d0*/  LEA.HI R0, R46, R235, RZ, 0x1d ;  /* 0x000000eb2e007211 */ /* 0x000fe200078fe8ff */
[----:B------:R-:W-:Y:S01]  /*f8e0*/  HADD2.F32 R42, -RZ, R26.H0_H0 ;  /* 0x2000001aff2a7230 */ /* 0x000fe20000004100 */
[----:B------:R-:W-:Y:S01]  /*f8f0*/  LOP3.LUT R7, R225, 0x38, R16, 0xf8, !PT ;  /* 0x00000038e1077812 */ /* 0x000fe200078ef810 */
[--C-:B------:R-:W-:Y:S01]  /*f900*/  HADD2.F32 R44, -RZ, R30.reuse.H0_H0 ;  /* 0x2000001eff2c7230 */ /* 0x100fe20000004100 */
[----:B0-----:R-:W-:Y:S01]  /*f910*/  SHF.R.S32.HI R5, RZ, 0x1f, R0 ;  /* 0x0000001fff057819 */ /* 0x001fe20000011400 */
[----:B------:R-:W-:Y:S01]  /*f920*/  IMAD.SHL.U32 R4, R0, 0x8, RZ ;  /* 0x0000000800047824 */ /* 0x000fe200078e00ff */
[----:B------:R-:W-:Y:S01]  /*f930*/  LOP3.LUT R7, R228, R7, R56, 0xf6, !PT ;  /* 0x00000007e4077212 */ /* 0x000fe200078ef638 */
[----:B------:R-:W-:Y:S01]  /*f940*/  HADD2.F32 R48, -RZ, R31.H0_H0 ;  /* 0x2000001fff307230 */ /* 0x000fe20000004100 */
[----:B------:R-:W-:Y:S01]  /*f950*/  LEA.HI R5, R5, R0, RZ, 0x3 ;  /* 0x0000000005057211 */ /* 0x000fe200078f18ff */
[----:B------:R-:W-:Y:S01]  /*f960*/  HADD2.F32 R53, -RZ, R30.H1_H1 ;  /* 0x3000001eff357230 */ /* 0x000fe20000004100 */
[----:B------:R-:W-:Y:S01]  /*f970*/  LOP3.LUT R0, R225, 0x38, R4, 0xf8, !PT ;  /* 0x00000038e1007812 */ /* 0x000fe200078ef804 */
[----:B------:R-:W-:-:S02]  /*f980*/  HADD2.F32 R51, -RZ, R26.H1_H1 ;  /* 0x3000001aff337230 */ /* 0x000fc40000004100 */
[----:B------:R-:W-:Y:S01]  /*f990*/  IMAD.SHL.U32 R5, R5, 0x400, RZ ;  /* 0x0000040005057824 */ /* 0x000fe200078e00ff */
[----:B------:R-:W-:Y:S01]  /*f9a0*/  LOP3.LUT R9, R0, R56, RZ, 0x3c, !PT ;  /* 0x0000003800097212 */ /* 0x000fe200078e3cff */
[----:B------:R-:W-:Y:S02]  /*f9b0*/  HADD2.F32 R55, -RZ, R31.H1_H1 ;  /* 0x3000001fff377230 */ /* 0x000fe40000004100 */
[----:B------:R-:W-:Y:S01]  /*f9c0*/  HADD2.F32 R52, -RZ, R33.H0_H0 ;  /* 0x20000021ff347230 */ /* 0x000fe20000004100 */
[----:B------:R-:W-:Y:S01]  /*f9d0*/  LOP3.LUT R0, R5, 0x7fffe000, RZ, 0xc0, !PT ;  /* 0x7fffe00005007812 */ /* 0x000fe200078ec0ff */
[----:B------:R-:W-:-:S03]  /*f9e0*/  HADD2.F32 R50, -RZ, R32.H0_H0 ;  /* 0x20000020ff327230 */ /* 0x000fc60000004100 */
[----:B------:R-:W-:-:S05]  /*f9f0*/  IADD3 R9, R9, R0, R228 ;  /* 0x0000000009097210 */ /* 0x000fca0007ffe0e4 */
[----:B------:R-:W-:-:S05]  /*fa00*/  IMAD R0, R9, 0x2, R18 ;  /* 0x0000000209007824 */ /* 0x000fca00078e0212 */
[----:B------:R-:W0:Y:S02]  /*fa10*/  LDS.128 R8, [R0+0x14400] ;  /* 0x0144000000087984 */ /* 0x000e240000000c00 */
[--C-:B0-----:R-:W-:Y:S02]  /*fa20*/  HADD2.F32 R38, -RZ, R8.reuse.H0_H0 ;  /* 0x20000008ff267230 */ /* 0x101fe40000004100 */
[----:B------:R-:W-:Y:S02]  /*fa30*/  HADD2.F32 R8, -RZ, R8.H1_H1 ;  /* 0x30000008ff087230 */ /* 0x000fe40000004100 */
[----:B------:R-:W-:Y:S02]  /*fa40*/  HADD2.F32 R39, -RZ, R9.H0_H0 ;  /* 0x20000009ff277230 */ /* 0x000fe40000004100 */
[-C--:B------:R-:W-:Y:S01]  /*fa50*/  FMUL.FTZ R43, R44, R38.reuse ;  /* 0x000000262c2b7220 */ /* 0x080fe20000410000 */
[----:B------:R-:W-:Y:S01]  /*fa60*/  FMUL.FTZ R45, R42, R38 ;  /* 0x000000262a2d7220 */ /* 0x000fe20000410000 */
[----:B------:R-:W-:-:S02]  /*fa70*/  HADD2.F32 R38, -RZ, R27.H0_H0 ;  /* 0x2000001bff267230 */ /* 0x000fc40000004100 */
[-C--:B------:R-:W-:Y:S01]  /*fa80*/  FMUL.FTZ R47, R48, R8.reuse ;  /* 0x00000008302f7220 */ /* 0x080fe20000410000 */
[----:B------:R-:W-:Y:S02]  /*fa90*/  HADD2.F32 R9, -RZ, R9.H1_H1 ;  /* 0x30000009ff097230 */ /* 0x000fe40000004100 */
[--C-:B------:R-:W-:Y:S02]  /*faa0*/  HADD2.F32 R40, -RZ, R10.reuse.H0_H0 ;  /* 0x2000000aff287230 */ /* 0x100fe40000004100 */
[----:B------:R-:W-:Y:S01]  /*fab0*/  FMUL.FTZ R49, R38, R8 ;  /* 0x0000000826317220 */ /* 0x000fe20000410000 */
[----:B------:R-:W-:Y:S02]  /*fac0*/  HADD2.F32 R10, -RZ, R10.H1_H1 ;  /* 0x3000000aff0a7230 */ /* 0x000fe40000004100 */
[--C-:B------:R-:W-:Y:S02]  /*fad0*/  HADD2.F32 R41, -RZ, R11.reuse.H0_H0 ;  /* 0x2000000bff297230 */ /* 0x100fe40000004100 */
[----:B------:R-:W-:Y:S01]  /*fae0*/  HADD2.F32 R11, -RZ, R11.H1_H1 ;  /* 0x3000000bff0b7230 */ /* 0x000fe20000004100 */
[----:B--2---:R-:W-:-:S05]  /*faf0*/  LEA R54, R7, R6, 0x1 ;  /* 0x0000000607367211 */ /* 0x004fca00078e08ff */
[----:B------:R-:W0:Y:S02]  /*fb00*/  LDS.128 R4, [R54] ;  /* 0x0000000036047984 */ /* 0x000e240000000c00 */
[--C-:B0-----:R-:W-:Y:S02]  /*fb10*/  HADD2.F32 R34, -RZ, R4.reuse.H0_H0 ;  /* 0x20000004ff227230 */ /* 0x101fe40000004100 */
[----:B------:R-:W-:Y:S02]  /*fb20*/  HADD2.F32 R4, -RZ, R4.H1_H1 ;  /* 0x30000004ff047230 */ /* 0x000fe40000004100 */
[----:B------:R-:W-:Y:S02]  /*fb30*/  HADD2.F32 R35, -RZ, R5.H0_H0 ;  /* 0x20000005ff237230 */ /* 0x000fe40000004100 */
[----:B------:R-:W-:Y:S01]  /*fb40*/  FFMA.FTZ R43, R42, R34, -R43 ;  /* 0x000000222a2b7223 */ /* 0x000fe2000001082b */
[-C--:B------:R-:W-:Y:S01]  /*fb50*/  FMUL.FTZ R42, R51, R39.reuse ;  /* 0x00000027332a7220 */ /* 0x080fe20000410000 */
[----:B------:R-:W-:Y:S01]  /*fb60*/  FFMA.FTZ R8, R38, R4, -R47 ;  /* 0x0000000426087223 */ /* 0x000fe2000001082f */
[----:B------:R-:W-:Y:S01]  /*fb70*/  FMUL.FTZ R38, R53, R39 ;  /* 0x0000002735267220 */ /* 0x000fe20000410000 */
[----:B------:R-:W-:-:S02]  /*fb80*/  HADD2.F32 R39, -RZ, R27.H1_H1 ;  /* 0x3000001bff277230 */ /* 0x000fc40000004100 */
[----:B------:R-:W-:Y:S01]  /*fb90*/  FFMA.FTZ R45, R44, R34, R45 ;  /* 0x000000222c2d7223 */ /* 0x000fe2000001002d */
[----:B------:R-:W-:Y:S02]  /*fba0*/  HADD2.F32 R5, -RZ, R5.H1_H1 ;  /* 0x30000005ff057230 */ /* 0x000fe40000004100 */
[----:B------:R-:W-:Y:S01]  /*fbb0*/  FFMA.FTZ R34, R48, R4, R49 ;  /* 0x0000000430227223 */ /* 0x000fe20000010031 */
[-C--:B------:R-:W-:Y:S01]  /*fbc0*/  FMUL.FTZ R4, R55, R9.reuse ;  /* 0x0000000937047220 */ /* 0x080fe20000410000 */
[----:B------:R-:W-:Y:S01]  /*fbd0*/  FMUL.FTZ R44, R39, R9 ;  /* 0x00000009272c7220 */ /* 0x000fe20000410000 */
[----:B------:R-:W-:Y:S02]  /*fbe0*/  HADD2.F32 R36, -RZ, R6.H0_H0 ;  /* 0x20000006ff247230 */ /* 0x000fe40000004100 */
[----:B------:R-:W-:Y:S01]  /*fbf0*/  FFMA.FTZ R38, R51, R35, -R38 ;  /* 0x0000002333267223 */ /* 0x000fe20000010826 */
[----:B------:R-:W-:Y:S01]  /*fc00*/  FFMA.FTZ R9, R39, R5, -R4 ;  /* 0x0000000527097223 */ /* 0x000fe20000010804 */
[----:B------:R-:W-:Y:S01]  /*fc10*/  FFMA.FTZ R42, R53, R35, R42 ;  /* 0x00000023352a7223 */ /* 0x000fe2000001002a */
[----:B------:R-:W-:-:S02]  /*fc20*/  HADD2.F32 R4, -RZ, R29.H0_H0 ;  /* 0x2000001dff047230 */ /* 0x000fc40000004100 */
[----:B------:R-:W-:Y:S01]  /*fc30*/  FFMA.FTZ R35, R55, R5, R44 ;  /* 0x0000000537237223 */ /* 0x000fe2000001002c */
[----:B------:R-:W-:Y:S02]  /*fc40*/  HADD2.F32 R6, -RZ, R6.H1_H1 ;  /* 0x30000006ff067230 */ /* 0x000fe40000004100 */
[-C--:B------:R-:W-:Y:S01]  /*fc50*/  FMUL.FTZ R5, R52, R10.reuse ;  /* 0x0000000a34057220 */ /* 0x080fe20000410000 */
[----:B------:R-:W-:Y:S02]  /*fc60*/  HADD2.F32 R48, -RZ, R28.H0_H0 ;  /* 0x2000001cff307230 */ /* 0x000fe40000004100 */
[----:B------:R-:W-:Y:S01]  /*fc70*/  FMUL.FTZ R49, R4, R10 ;  /* 0x0000000a04317220 */ /* 0x000fe20000410000 */
[----:B------:R-:W-:Y:S01]  /*fc80*/  FMUL.FTZ R39, R50, R40 ;  /* 0x0000002832277220 */ /* 0x000fe20000410000 */
[----:B------:R-:W-:Y:S01]  /*fc90*/  FFMA.FTZ R10, R4, R6, -R5 ;  /* 0x00000006040a7223 */ /* 0x000fe20000010805 */
[----:B------:R-:W-:Y:S02]  /*fca0*/  HADD2.F32 R53, -RZ, R32.H1_H1 ;  /* 0x30000020ff357230 */ /* 0x000fe40000004100 */
[----:B------:R-:W-:Y:S01]  /*fcb0*/  FMUL.FTZ R47, R48, R40 ;  /* 0x00000028302f7220 */ /* 0x000fe20000410000 */
[----:B------:R-:W-:-:S02]  /*fcc0*/  HADD2.F32 R55, -RZ, R33.H1_H1 ;  /* 0x30000021ff377230 */ /* 0x000fc40000004100 */
[-C--:B------:R-:W-:Y:S01]  /*fcd0*/  FFMA.FTZ R39, R48, R36.reuse, -R39 ;  /* 0x0000002430277223 */ /* 0x080fe20000010827 */
[----:B------:R-:W-:Y:S02]  /*fce0*/  HADD2.F32 R5, -RZ, R28.H1_H1 ;  /* 0x3000001cff057230 */ /* 0x000fe40000004100 */
[----:B------:R-:W-:Y:S01]  /*fcf0*/  FFMA.FTZ R47, R50, R36, R47 ;  /* 0x00000024322f7223 */ /* 0x000fe2000001002f */
[----:B------:R-:W-:Y:S02]  /*fd00*/  HADD2.F32 R51, -RZ, R29.H1_H1 ;  /* 0x3000001dff337230 */ /* 0x000fe40000004100 */
[----:B------:R-:W-:Y:S01]  /*fd10*/  FFMA.FTZ R36, R52, R6, R49 ;  /* 0x0000000634247223 */ /* 0x000fe20000010031 */
[--C-:B------:R-:W-:Y:S02]  /*fd20*/  HADD2.F32 R37, -RZ, R7.reuse.H0_H0 ;  /* 0x20000007ff257230 */ /* 0x100fe40000004100 */
[----:B------:R-:W-:Y:S01]  /*fd30*/  FMUL.FTZ R4, R53, R41 ;  /* 0x0000002935047220 */ /* 0x000fe20000410000 */
[----:B------:R-:W-:-:S02]  /*fd40*/  HADD2.F32 R7, -RZ, R7.H1_H1 ;  /* 0x30000007ff077230 */ /* 0x000fc40000004100 */
[----:B------:R-:W-:Y:S01]  /*fd50*/  FMUL.FTZ R40, R55, R11 ;  /* 0x0000000b37287220 */ /* 0x000fe20000410000 */
[----:B------:R-:W-:Y:S01]  /*fd60*/  FMUL.FTZ R6, R5, R41 ;  /* 0x0000002905067220 */ /* 0x000fe20000410000 */
[----:B------:R-:W-:Y:S01]  /*fd70*/  FMUL.FTZ R44, R51, R11 ;  /* 0x0000000b332c7220 */ /* 0x000fe20000410000 */
[----:B------:R-:W-:Y:S01]  /*fd80*/  FFMA.FTZ R11, R5, R37, -R4 ;  /* 0x00000025050b7223 */ /* 0x000fe20000010804 */
[----:B------:R-:W-:Y:S01]  /*fd90*/  FFMA.FTZ R40, R51, R7, -R40 ;  /* 0x0000000733287223 */ /* 0x000fe20000010828 */
[----:B------:R-:W-:Y:S01]  /*fda0*/  FFMA.FTZ R37, R53, R37, R6 ;  /* 0x0000002535257223 */ /* 0x000fe20000010006 */
[----:B------:R-:W-:Y:S01]  /*fdb0*/  FFMA.FTZ R44, R55, R7, R44 ;  /* 0x00000007372c7223 */ /* 0x000fe2000001002c */
[----:B------:R-:W-:Y:S02]  /*fdc0*/  F2FP.F16.F32.PACK_AB R4, R8, R43 ;  /* 0x0000002b0804723e */ /* 0x000fe400000000ff */
[----:B------:R-:W-:Y:S02]  /*fdd0*/  F2FP.F16.F32.PACK_AB R5, R9, R38 ;  /* 0x000000260905723e */ /* 0x000fe400000000ff */
[----:B------:R-:W-:-:S02]  /*fde0*/  F2FP.F16.F32.PACK_AB R6, R10, R39 ;  /* 0x000000270a06723e */ /* 0x000fc400000000ff */
[----:B------:R-:W-:Y:S02]  /*fdf0*/  F2FP.F16.F32.PACK_AB R7, R40, R11 ;  /* 0x0000000b2807723e */ /* 0x000fe400000000ff */
[----:B------:R-:W-:Y:S02]  /*fe00*/  F2FP.F16.F32.PACK_AB R8, R34, R45 ;  /* 0x0000002d2208723e */ /* 0x000fe400000000ff */
[----:B------:R-:W-:Y:S01]  /*fe10*/  F2FP.F16.F32.PACK_AB R9, R35, R42 ;  /* 0x0000002a2309723e */ /* 0x000fe200000000ff */
[----:B------:R1:W-:Y:S01]  /*fe20*/  STS.128 [R54], R4 ;  /* 0x0000000436007388 */ /* 0x0003e20000000c00 */
[----:B------:R-:W-:Y:S02]  /*fe30*/  F2FP.F16.F32.PACK_AB R10, R36, R47 ;  /* 0x0000002f240a723e */ /* 0x000fe400000000ff */
[----:B------:R-:W-:-:S05]  /*fe40*/  F2FP.F16.F32.PACK_AB R11, R44, R37 ;  /* 0x000000252c0b723e */ /* 0x000fca00000000ff */
[----:B------:R1:W-:Y:S02]  /*fe50*/  STS.128 [R0+0x14400], R8 ;  /* 0x0144000800007388 */ /* 0x0003e40000000c00 */
.L_x_822:
[----:B------:R-:W-:Y:S05]  /*fe60*/  BSYNC B2 ;  /* 0x0000000000027941 */ /* 0x000fea0003800000 */
.L_x_821:
[----:B------:R-:W-:Y:S05]  /*fe70*/  @P1 BRA `(.L_x_820) ;  /* 0x00000004005c1947 */ /* 0x000fea0003800000 */
[----:B------:R-:W2:Y:S01]  /*fe80*/  LDL R52, [R1+0x78] ;  /* 0x0000780001347983 */ /* 0x000ea20000100800 */
[----:B------:R-:W-:Y:S01]  /*fe90*/  LEA.HI R46, R46, R236, RZ, 0x1d ;  /* 0x000000ec2e2e7211 */ /* 0x000fe200078fe8ff */
[----:B------:R-:W-:Y:S02]  /*fea0*/  HADD2.F32 R42, -RZ, R12.H0_H0 ;  /* 0x2000000cff2a7230 */ /* 0x000fe40000004100 */
[--C-:B------:R-:W-:Y:S01]  /*feb0*/  HADD2.F32 R44, -RZ, R20.reuse.H0_H0 ;  /* 0x20000014ff2c7230 */ /* 0x100fe20000004100 */
[----:B01----:R-:W-:Y:S01]  /*fec0*/  SHF.R.S32.HI R5, RZ, 0x1f, R46 ;  /* 0x0000001fff057819 */ /* 0x003fe2000001142e */
[----:B------:R-:W-:Y:S02]  /*fed0*/  IMAD.SHL.U32 R0, R46, 0x8, RZ ;  /* 0x000000082e007824 */ /* 0x000fe400078e00ff */
[----:B------:R-:W-:Y:S01]  /*fee0*/  HADD2.F32 R53, -RZ, R20.H1_H1 ;  /* 0x30000014ff357230 */ /* 0x000fe20000004100 */
[----:B------:R-:W-:Y:S01]  /*fef0*/  LEA.HI R5, R5, R46, RZ, 0x3 ;  /* 0x0000002e05057211 */ /* 0x000fe200078f18ff */
[--C-:B------:R-:W-:Y:S01]  /*ff00*/  HADD2.F32 R46, -RZ, R21.reuse.H0_H0 ;  /* 0x20000015ff2e7230 */ /* 0x100fe20000004100 */
[----:B------:R-:W-:Y:S01]  /*ff10*/  LOP3.LUT R0, R225, 0x38, R0, 0xf8, !PT ;  /* 0x00000038e1007812 */ /* 0x000fe200078ef800 */
[----:B------:R-:W-:Y:S01]  /*ff20*/  HADD2.F32 R51, -RZ, R12.H1_H1 ;  /* 0x3000000cff337230 */ /* 0x000fe20000004100 */
[----:B------:R-:W-:Y:S01]  /*ff30*/  SHF.L.U32 R5, R5, 0xa, RZ ;  /* 0x0000000a05057819 */ /* 0x000fe200000006ff */
[----:B------:R-:W-:Y:S01]  /*ff40*/  HADD2.F32 R55, -RZ, R21.H1_H1 ;  /* 0x30000015ff377230 */ /* 0x000fe20000004100 */
[----:B------:R-:W-:Y:S01]  /*ff50*/  LOP3.LUT R9, R0, R56, RZ, 0x3c, !PT ;  /* 0x0000003800097212 */ /* 0x000fe200078e3cff */
        /* <DEDUP_REMOVED lines=23> */
[----:B------:R-:W-:Y:S01]  /*100d0*/  FFMA.FTZ R43, R42, R34, -R43 ;  /* 0x000000222a2b7223 */ /* 0x000fe2000001082b */
[-C--:B------:R-:W-:Y:S01]  /*100e0*/  FMUL.FTZ R42, R51, R39.reuse ;  /* 0x00000027332a7220 */ /* 0x080fe20000410000 */
[----:B------:R-:W-:Y:S01]  /*100f0*/  FFMA.FTZ R8, R38, R4, -R47 ;  /* 0x0000000426087223 */ /* 0x000fe2000001082f */
[----:B------:R-:W-:Y:S01]  /*10100*/  FMUL.FTZ R38, R53, R39 ;  /* 0x0000002735267220 */ /* 0x000fe20000410000 */
[----:B------:R-:W-:Y:S02]  /*10110*/  HADD2.F32 R39, -RZ, R13.H1_H1 ;  /* 0x3000000dff277230 */ /* 0x000fe40000004100 */
[----:B------:R-:W-:Y:S01]  /*10120*/  FFMA.FTZ R45, R44, R34, R45 ;  /* 0x000000222c2d7223 */ /* 0x000fe2000001002d */
[----:B------:R-:W-:-:S02]  /*10130*/  HADD2.F32 R5, -RZ, R5.H1_H1 ;  /* 0x30000005ff057230 */ /* 0x000fc40000004100 */
[----:B------:R-:W-:Y:S01]  /*10140*/  FFMA.FTZ R34, R46, R4, R49 ;  /* 0x000000042e227223 */ /* 0x000fe20000010031 */
[-C--:B------:R-:W-:Y:S01]  /*10150*/  FMUL.FTZ R4, R55, R9.reuse ;  /* 0x0000000937047220 */ /* 0x080fe20000410000 */
[----:B------:R-:W-:Y:S01]  /*10160*/  FMUL.FTZ R44, R39, R9 ;  /* 0x00000009272c7220 */ /* 0x000fe20000410000 */
[--C-:B------:R-:W-:Y:S02]  /*10170*/  HADD2.F32 R36, -RZ, R6.reuse.H0_H0 ;  /* 0x20000006ff247230 */ /* 0x100fe40000004100 */
[----:B------:R-:W-:Y:S01]  /*10180*/  FFMA.FTZ R38, R51, R35, -R38 ;  /* 0x0000002333267223 */ /* 0x000fe20000010826 */
[----:B------:R-:W-:Y:S01]  /*10190*/  FFMA.FTZ R9, R39, R5, -R4 ;  /* 0x0000000527097223 */ /* 0x000fe20000010804 */
[----:B------:R-:W-:Y:S01]  /*101a0*/  FFMA.FTZ R42, R53, R35, R42 ;  /* 0x00000023352a7223 */ /* 0x000fe2000001002a */
[----:B------:R-:W-:Y:S02]  /*101b0*/  HADD2.F32 R4, -RZ, R15.H0_H0 ;  /* 0x2000000fff047230 */ /* 0x000fe40000004100 */
[----:B------:R-:W-:Y:S01]  /*101c0*/  FFMA.FTZ R35, R55, R5, R44 ;  /* 0x0000000537237223 */ /* 0x000fe2000001002c */
[----:B------:R-:W-:-:S02]  /*101d0*/  HADD2.F32 R6, -RZ, R6.H1_H1 ;  /* 0x30000006ff067230 */ /* 0x000fc40000004100 */
[-C--:B------:R-:W-:Y:S01]  /*101e0*/  FMUL.FTZ R5, R50, R10.reuse ;  /* 0x0000000a32057220 */ /* 0x080fe20000410000 */
[----:B------:R-:W-:Y:S02]  /*101f0*/  HADD2.F32 R46, -RZ, R14.H0_H0 ;  /* 0x2000000eff2e7230 */ /* 0x000fe40000004100 */
[----:B------:R-:W-:Y:S01]  /*10200*/  FMUL.FTZ R49, R4, R10 ;  /* 0x0000000a04317220 */ /* 0x000fe20000410000 */
[----:B------:R-:W-:Y:S01]  /*10210*/  FMUL.FTZ R39, R48, R40 ;  /* 0x0000002830277220 */ /* 0x000fe20000410000 */
[----:B------:R-:W-:Y:S01]  /*10220*/  FFMA.FTZ R10, R4, R6, -R5 ;  /* 0x00000006040a7223 */ /* 0x000fe20000010805 */
[----:B------:R-:W-:Y:S02]  /*10230*/  HADD2.F32 R53, -RZ, R24.H1_H1 ;  /* 0x30000018ff357230 */ /* 0x000fe40000004100 */
[C---:B------:R-:W-:Y:S01]  /*10240*/  FMUL.FTZ R47, R46.reuse, R40 ;  /* 0x000000282e2f7220 */ /* 0x040fe20000410000 */
[----:B------:R-:W-:Y:S02]  /*10250*/  HADD2.F32 R55, -RZ, R25.H1_H1 ;  /* 0x30000019ff377230 */ /* 0x000fe40000004100 */
[----:B------:R-:W-:Y:S01]  /*10260*/  FFMA.FTZ R39, R46, R36, -R39 ;  /* 0x000000242e277223 */ /* 0x000fe20000010827 */
[----:B------:R-:W-:-:S02]  /*10270*/  HADD2.F32 R5, -RZ, R14.H1_H1 ;  /* 0x3000000eff057230 */ /* 0x000fc40000004100 */
[----:B------:R-:W-:Y:S01]  /*10280*/  FFMA.FTZ R47, R48, R36, R47 ;  /* 0x00000024302f7223 */ /* 0x000fe2000001002f */
[----:B------:R-:W-:Y:S02]  /*10290*/  HADD2.F32 R51, -RZ, R15.H1_H1 ;  /* 0x3000000fff337230 */ /* 0x000fe40000004100 */
[----:B------:R-:W-:Y:S01]  /*102a0*/  FFMA.FTZ R36, R50, R6, R49 ;  /* 0x0000000632247223 */ /* 0x000fe20000010031 */
[--C-:B------:R-:W-:Y:S02]  /*102b0*/  HADD2.F32 R37, -RZ, R7.reuse.H0_H0 ;  /* 0x20000007ff257230 */ /* 0x100fe40000004100 */
[----:B------:R-:W-:Y:S01]  /*102c0*/  FMUL.FTZ R4, R53, R41 ;  /* 0x0000002935047220 */ /* 0x000fe20000410000 */
[----:B------:R-:W-:Y:S02]  /*102d0*/  HADD2.F32 R7, -RZ, R7.H1_H1 ;  /* 0x30000007ff077230 */ /* 0x000fe40000004100 */
[----:B------:R-:W-:Y:S01]  /*102e0*/  FMUL.FTZ R40, R55, R11 ;  /* 0x0000000b37287220 */ /* 0x000fe20000410000 */
[----:B------:R-:W-:Y:S01]  /*102f0*/  FMUL.FTZ R6, R5, R41 ;  /* 0x0000002905067220 */ /* 0x000fe20000410000 */
[----:B------:R-:W-:Y:S01]  /*10300*/  FMUL.FTZ R44, R51, R11 ;  /* 0x0000000b332c7220 */ /* 0x000fe20000410000 */
[----:B------:R-:W-:Y:S01]  /*10310*/  FFMA.FTZ R11, R5, R37, -R4 ;  /* 0x00000025050b7223 */ /* 0x000fe20000010804 */
[----:B------:R-:W-:Y:S01]  /*10320*/  FFMA.FTZ R40, R51, R7, -R40 ;  /* 0x0000000733287223 */ /* 0x000fe20000010828 */
[----:B------:R-:W-:Y:S01]  /*10330*/  FFMA.FTZ R37, R53, R37, R6 ;  /* 0x0000002535257223 */ /* 0x000fe20000010006 */
[----:B------:R-:W-:Y:S01]  /*10340*/  FFMA.FTZ R44, R55, R7, R44 ;  /* 0x00000007372c7223 */ /* 0x000fe2000001002c */
[----:B------:R-:W-:-:S02]  /*10350*/  F2FP.F16.F32.PACK_AB R4, R8, R43 ;  /* 0x0000002b0804723e */ /* 0x000fc400000000ff */
[----:B------:R-:W-:Y:S02]  /*10360*/  F2FP.F16.F32.PACK_AB R5, R9, R38 ;  /* 0x000000260905723e */ /* 0x000fe400000000ff */
[----:B------:R-:W-:Y:S02]  /*10370*/  F2FP.F16.F32.PACK_AB R6, R10, R39 ;  /* 0x000000270a06723e */ /* 0x000fe400000000ff */
[----:B------:R-:W-:Y:S02]  /*10380*/  F2FP.F16.F32.PACK_AB R7, R40, R11 ;  /* 0x0000000b2807723e */ /* 0x000fe400000000ff */
[----:B------:R-:W-:Y:S02]  /*10390*/  F2FP.F16.F32.PACK_AB R8, R34, R45 ;  /* 0x0000002d2208723e */ /* 0x000fe400000000ff */
[----:B------:R-:W-:Y:S01]  /*103a0*/  F2FP.F16.F32.PACK_AB R9, R35, R42 ;  /* 0x0000002a2309723e */ /* 0x000fe200000000ff */
[----:B------:R2:W-:Y:S01]  /*103b0*/  STS.128 [R52], R4 ;  /* 0x0000000434007388 */ /* 0x0005e20000000c00 */
[----:B------:R-:W-:-:S02]  /*103c0*/  F2FP.F16.F32.PACK_AB R10, R36, R47 ;  /* 0x0000002f240a723e */ /* 0x000fc400000000ff */
[----:B------:R-:W-:-:S05]  /*103d0*/  F2FP.F16.F32.PACK_AB R11, R44, R37 ;  /* 0x000000252c0b723e */ /* 0x000fca00000000ff */
[----:B------:R2:W-:Y:S02]  /*103e0*/  STS.128 [R0+0x14400], R8 ;  /* 0x0144000800007388 */ /* 0x0005e40000000c00 */
.L_x_820:
[----:B------:R-:W-:Y:S05]  /*103f0*/  BSYNC B1 ;  /* 0x0000000000017941 */ /* 0x000fea0003800000 */
.L_x_819:
[----:B-12---:R-:W-:Y:S01]  /*10400*/  VIADD R0, R212, 0x40 ;  /* 0x00000040d4007836 */ /* 0x006fe20000000000 */
[----:B------:R-:W-:Y:S04]  /*10410*/  BSSY B1, `(.L_x_823) ;  /* 0x00000b9000017945 */ /* 0x000fe80003800000 */
        /* <DEDUP_REMOVED lines=10> */
[----:B------:R-:W-:Y:S02]  /*104c0*/  HADD2.F32 R42, -RZ, R26.H0_H0 ;  /* 0x2000001aff2a7230 */ /* 0x000fe40000004100 */
[--C-:B------:R-:W-:Y:S01]  /*104d0*/  HADD2.F32 R44, -RZ, R30.reuse.H0_H0 ;  /* 0x2000001eff2c7230 */ /* 0x100fe20000004100 */
[----:B------:R-:W-:Y:S01]  /*104e0*/  SHF.R.S32.HI R7, RZ, 0x1f, R0 ;  /* 0x0000001fff077819 */ /* 0x000fe20000011400 */
[--C-:B------:R-:W-:Y:S01]  /*104f0*/  HADD2.F32 R48, -RZ, R31.reuse.H0_H0 ;  /* 0x2000001fff307230 */ /* 0x100fe20000004100 */
[----:B0-----:R-:W-:Y:S01]  /*10500*/  SHF.L.U32 R5, R0, 0x3, RZ ;  /* 0x0000000300057819 */ /* 0x001fe200000006ff */
[----:B------:R-:W-:Y:S01]  /*10510*/  HADD2.F32 R53, -RZ, R30.H1_H1 ;  /* 0x3000001eff357230 */ /* 0x000fe20000004100 */
[----:B------:R-:W-:Y:S01]  /*10520*/  LEA.HI R7, R7, R0, RZ, 0x3 ;  /* 0x0000000007077211 */ /* 0x000fe200078f18ff */
[----:B------:R-:W-:Y:S01]  /*10530*/  HADD2.F32 R51, -RZ, R26.H1_H1 ;  /* 0x3000001aff337230 */ /* 0x000fe20000004100 */
[----:B------:R-:W-:Y:S01]  /*10540*/  LOP3.LUT R0, R226, 0x38, R5, 0xf8, !PT ;  /* 0x00000038e2007812 */ /* 0x000fe200078ef805 */
[----:B------:R-:W-:-:S02]  /*10550*/  HADD2.F32 R55, -RZ, R31.H1_H1 ;  /* 0x3000001fff377230 */ /* 0x000fc40000004100 */
[----:B------:R-:W-:Y:S01]  /*10560*/  IMAD.SHL.U32 R7, R7, 0x400, RZ ;  /* 0x0000040007077824 */ /* 0x000fe200078e00ff */
[----:B------:R-:W-:Y:S01]  /*10570*/  LOP3.LUT R0, R0, R54, RZ, 0x3c, !PT ;  /* 0x0000003600007212 */ /* 0x000fe200078e3cff */
[----:B------:R-:W-:Y:S02]  /*10580*/  HADD2.F32 R52, -RZ, R33.H0_H0 ;  /* 0x20000021ff347230 */ /* 0x000fe40000004100 */
[----:B------:R-:W-:Y:S01]  /*10590*/  HADD2.F32 R50, -RZ, R32.H0_H0 ;  /* 0x20000020ff327230 */ /* 0x000fe20000004100 */
[----:B------:R-:W-:-:S04]  /*105a0*/  LOP3.LUT R9, R7, 0x7fffe000, RZ, 0xc0, !PT ;  /* 0x7fffe00007097812 */ /* 0x000fc800078ec0ff */
        /* <DEDUP_REMOVED lines=70> */
.L_x_826:
[----:B------:R-:W-:Y:S05]  /*10a10*/  BSYNC B2 ;  /* 0x0000000000027941 */ /* 0x000fea0003800000 */
.L_x_825:
[----:B------:R-:W-:Y:S05]  /*10a20*/  @P1 BRA `(.L_x_824) ;  /* 0x00000004005c1947 */ /* 0x000fea0003800000 */
[----:B------:R-:W2:Y:S01]  /*10a30*/  LDL R52, [R1+0x70] ;  /* 0x0000700001347983 */ /* 0x000ea20000100800 */
[----:B------:R-:W-:Y:S01]  /*10a40*/  LEA.HI R46, R46, R236, RZ, 0x1d ;  /* 0x000000ec2e2e7211 */ /* 0x000fe200078fe8ff */
[----:B------:R-:W-:Y:S02]  /*10a50*/  HADD2.F32 R42, -RZ, R12.H0_H0 ;  /* 0x2000000cff2a7230 */ /* 0x000fe40000004100 */
[--C-:B------:R-:W-:Y:S01]  /*10a60*/  HADD2.F32 R44, -RZ, R20.reuse.H0_H0 ;  /* 0x20000014ff2c7230 */ /* 0x100fe20000004100 */
[----:B-1----:R-:W-:Y:S01]  /*10a70*/  SHF.R.S32.HI R7, RZ, 0x1f, R46 ;  /* 0x0000001fff077819 */ /* 0x002fe2000001142e */
[----:B------:R-:W-:Y:S01]  /*10a80*/  HADD2.F32 R53, -RZ, R20.H1_H1 ;  /* 0x30000014ff357230 */ /* 0x000fe20000004100 */
[----:B0-----:R-:W-:Y:S01]  /*10a90*/  SHF.L.U32 R5, R46, 0x3, RZ ;  /* 0x000000032e057819 */ /* 0x001fe200000006ff */
[----:B------:R-:W-:Y:S01]  /*10aa0*/  HADD2.F32 R51, -RZ, R12.H1_H1 ;  /* 0x3000000cff337230 */ /* 0x000fe20000004100 */
[----:B------:R-:W-:Y:S01]  /*10ab0*/  LEA.HI R7, R7, R46, RZ, 0x3 ;  /* 0x0000002e07077211 */ /* 0x000fe200078f18ff */
[--C-:B------:R-:W-:Y:S01]  /*10ac0*/  HADD2.F32 R46, -RZ, R21.reuse.H0_H0 ;  /* 0x20000015ff2e7230 */ /* 0x100fe20000004100 */
        /* <DEDUP_REMOVED lines=77> */
.L_x_824:
[----:B------:R-:W-:Y:S05]  /*10fa0*/  BSYNC B1 ;  /* 0x0000000000017941 */ /* 0x000fea0003800000 */
.L_x_823:
[----:B-12---:R-:W-:-:S04]  /*10fb0*/  IADD3 R0, R212, 0x60, RZ ;  /* 0x00000060d4007810 */ /* 0x006fc80007ffe0ff */
[----:B------:R-:W-:-:S13]  /*10fc0*/  ISETP.GE.AND P0, PT, R0, R3, PT ;  /* 0x000000030000720c */ /* 0x000fda0003f06270 */
[----:B------:R-:W-:Y:S05]  /*10fd0*/  @P0 BRA `(.L_x_803) ;  /* 0x0000000800f40947 */ /* 0x000fea0003800000 */
[----:B------:R1:W5:Y:S01]  /*10fe0*/  LDL R50, [R1+0x64] ;  /* 0x0000640001327983 */ /* 0x0003620000100800 */
[----:B------:R-:W2:Y:S01]  /*10ff0*/  LDC R42, c[0x0][0x3f4] ;  /* 0x0000fd00ff2a7b82 */ /* 0x000ea20000000800 */
[C---:B------:R-:W-:Y:S01]  /*11000*/  VIADD R51, R212.reuse, 0x60 ;  /* 0x00000060d4337836 */ /* 0x040fe20000000000 */
[----:B------:R-:W-:Y:S01]  /*11010*/  IADD3 R52, R212, 0x60, RZ ;  /* 0x00000060d4347810 */ /* 0x000fe20007ffe0ff */
[----:B------:R-:W-:Y:S02]  /*11020*/  BSSY B1, `(.L_x_827) ;  /* 0x0000060000017945 */ /* 0x000fe40003800000 */
[----:B------:R-:W-:Y:S02]  /*11030*/  IMAD.SHL.U32 R51, R51, 0x40, RZ ;  /* 0x0000004033337824 */ /* 0x000fe400078e00ff */
[----:B------:R-:W-:-:S03]  /*11040*/  IMAD.SHL.U32 R52, R52, 0x40, RZ ;  /* 0x0000004034347824 */ /* 0x000fc600078e00ff */
[----:B------:R-:W-:Y:S02]  /*11050*/  LOP3.LUT R51, R51, 0x1c0, RZ, 0xc0, !PT ;  /* 0x000001c033337812 */ /* 0x000fe400078ec0ff */
[----:B------:R-:W-:Y:S02]  /*11060*/  LOP3.LUT R52, R52, 0x1c0, RZ, 0xc0, !PT ;  /* 0x000001c034347812 */ /* 0x000fe400078ec0ff */
[----:B------:R-:W-:Y:S02]  /*11070*/  SHF.R.U32.HI R51, RZ, 0x3, R51 ;  /* 0x00000003ff337819 */ /* 0x000fe40000011633 */
[-C--:B--2---:R-:W-:Y:S02]  /*11080*/  ISETP.GE.AND P0, PT, R16, R42.reuse, PT ;  /* 0x0000002a1000720c */ /* 0x084fe40003f06270 */
[----:B------:R-:W-:-:S11]  /*11090*/  ISETP.GE.AND P1, PT, R213, R42, PT ;  /* 0x0000002ad500720c */ /* 0x000fd60003f26270 */
[----:B-1----:R-:W-:Y:S05]  /*110a0*/  @P0 BRA `(.L_x_828) ;  /* 0x00000004005c0947 */ /* 0x002fea0003800000 */
[----:B------:R-:W2:Y:S01]  /*110b0*/  LDL R53, [R1+0x6c] ;  /* 0x00006c0001357983 */ /* 0x000ea20000100800 */
[----:B------:R-:W-:Y:S01]  /*110c0*/  LEA.HI R0, R42, R235, RZ, 0x1d ;  /* 0x000000eb2a007211 */ /* 0x000fe200078fe8ff */
[----:B------:R-:W-:Y:S02]  /*110d0*/  HADD2.F32 R46, -RZ, R30.H0_H0 ;  /* 0x2000001eff2e7230 */ /* 0x000fe40000004100 */
[----:B------:R-:W-:Y:S01]  /*110e0*/  HADD2.F32 R44, -RZ, R26.H0_H0 ;  /* 0x2000001aff2c7230 */ /* 0x000fe20000004100 */
[----:B0-----:R-:W-:Y:S01]  /*110f0*/  SHF.R.S32.HI R5, RZ, 0x1f, R0 ;  /* 0x0000001fff057819 */ /* 0x001fe20000011400 */
[----:B------:R-:W-:Y:S02]  /*11100*/  IMAD.SHL.U32 R3, R0, 0x8, RZ ;  /* 0x0000000800037824 */ /* 0x000fe400078e00ff */
[--C-:B------:R-:W-:Y:S01]  /*11110*/  HADD2.F32 R48, -RZ, R31.reuse.H0_H0 ;  /* 0x2000001fff307230 */ /* 0x100fe20000004100 */
[----:B------:R-:W-:Y:S01]  /*11120*/  LEA.HI R5, R5, R0, RZ, 0x3 ;  /* 0x0000000005057211 */ /* 0x000fe200078f18ff */
[----:B------:R-:W-:Y:S01]  /*11130*/  HADD2.F32 R30, -RZ, R30.H1_H1 ;  /* 0x3000001eff1e7230 */ /* 0x000fe20000004100 */
[----:B------:R-:W-:Y:S01]  /*11140*/  LOP3.LUT R0, R52, 0x38, R3, 0xf8, !PT ;  /* 0x0000003834007812 */ /* 0x000fe200078ef803 */
[----:B------:R-:W-:Y:S01]  /*11150*/  HADD2.F32 R26, -RZ, R26.H1_H1 ;  /* 0x3000001aff1a7230 */ /* 0x000fe20000004100 */
[----:B------:R-:W-:Y:S01]  /*11160*/  SHF.L.U32 R5, R5, 0xa, RZ ;  /* 0x0000000a05057819 */ /* 0x000fe200000006ff */
[----:B------:R-:W-:Y:S01]  /*11170*/  HADD2.F32 R47, -RZ, R31.H1_H1 ;  /* 0x3000001fff2f7230 */ /* 0x000fe20000004100 */
[----:B------:R-:W-:Y:S01]  /*11180*/  LOP3.LUT R0, R0, R51, RZ, 0x3c, !PT ;  /* 0x0000003300007212 */ /* 0x000fe200078e3cff */
[--C-:B------:R-:W-:Y:S01]  /*11190*/  HADD2.F32 R49, -RZ, R32.reuse.H0_H0 ;  /* 0x20000020ff317230 */ /* 0x100fe20000004100 */
[----:B------:R-:W-:Y:S01]  /*111a0*/  LOP3.LUT R3, R5, 0x7fffe000, RZ, 0xc0, !PT ;  /* 0x7fffe00005037812 */ /* 0x000fe200078ec0ff */
[----:B------:R-:W-:-:S03]  /*111b0*/  HADD2.F32 R32, -RZ, R32.H1_H1 ;  /* 0x30000020ff207230 */ /* 0x000fc60000004100 */
[----:B-----5:R-:W-:-:S05]  /*111c0*/  IADD3 R3, R0, R3, R50 ;  /* 0x0000000300037210 */ /* 0x020fca0007ffe032 */
[----:B------:R-:W-:-:S05]  /*111d0*/  IMAD R3, R3, 0x2, R18 ;  /* 0x0000000203037824 */ /* 0x000fca00078e0212 */
[----:B------:R-:W0:Y:S02]  /*111e0*/  LDS.128 R8, [R3+0x14400] ;  /* 0x0144000003087984 */ /* 0x000e240000000c00 */
[--C-:B0-----:R-:W-:Y:S02]  /*111f0*/  HADD2.F32 R37, -RZ, R8.reuse.H0_H0 ;  /* 0x20000008ff257230 */ /* 0x101fe40000004100 */
[----:B------:R-:W-:Y:S02]  /*11200*/  HADD2.F32 R8, -RZ, R8.H1_H1 ;  /* 0x30000008ff087230 */ /* 0x000fe40000004100 */
[--C-:B------:R-:W-:Y:S02]  /*11210*/  HADD2.F32 R38, -RZ, R9.reuse.H0_H0 ;  /* 0x20000009ff267230 */ /* 0x100fe40000004100 */
[-C--:B------:R-:W-:Y:S01]  /*11220*/  FMUL.FTZ R41, R46, R37.reuse ;  /* 0x000000252e297220 */ /* 0x080fe20000410000 */
[----:B------:R-:W-:Y:S01]  /*11230*/  FMUL.FTZ R37, R44, R37 ;  /* 0x000000252c257220 */ /* 0x000fe20000410000 */
[----:B------:R-:W-:Y:S01]  /*11240*/  FMUL.FTZ R43, R48, R8 ;  /* 0x00000008302b7220 */ /* 0x000fe20000410000 */
[----:B------:R-:W-:-:S02]  /*11250*/  HADD2.F32 R9, -RZ, R9.H1_H1 ;  /* 0x30000009ff097230 */ /* 0x000fc40000004100 */
[----:B------:R-:W-:Y:S01]  /*11260*/  FMUL.FTZ R31, R26, R38 ;  /* 0x000000261a1f7220 */ /* 0x000fe20000410000 */
[--C-:B------:R-:W-:Y:S02]  /*11270*/  HADD2.F32 R39, -RZ, R10.reuse.H0_H0 ;  /* 0x2000000aff277230 */ /* 0x100fe40000004100 */
[----:B------:R-:W-:Y:S02]  /*11280*/  HADD2.F32 R10, -RZ, R10.H1_H1 ;  /* 0x3000000aff0a7230 */ /* 0x000fe40000004100 */
[--C-:B------:R-:W-:Y:S02]  /*11290*/  HADD2.F32 R40, -RZ, R11.reuse.H0_H0 ;  /* 0x2000000bff287230 */ /* 0x100fe40000004100 */
[----:B------:R-:W-:Y:S01]  /*112a0*/  HADD2.F32 R11, -RZ, R11.H1_H1 ;  /* 0x3000000bff0b7230 */ /* 0x000fe20000004100 */
[----:B--2---:R-:W0:Y:S02]  /*112b0*/  LDS.128 R4, [R53] ;  /* 0x0000000035047984 */ /* 0x004e240000000c00 */
[----:B0-----:R-:W-:-:S02]  /*112c0*/  HADD2.F32 R0, -RZ, R4.H0_H0 ;  /* 0x20000004ff007230 */ /* 0x001fc40000004100 */
[----:B------:R-:W-:Y:S02]  /*112d0*/  HADD2.F32 R4, -RZ, R4.H1_H1 ;  /* 0x30000004ff047230 */ /* 0x000fe40000004100 */
[----:B------:R-:W-:Y:S02]  /*112e0*/  HADD2.F32 R34, -RZ, R5.H0_H0 ;  /* 0x20000005ff227230 */ /* 0x000fe40000004100 */
[-C--:B------:R-:W-:Y:S01]  /*112f0*/  FFMA.FTZ R41, R44, R0.reuse, -R41 ;  /* 0x000000002c297223 */ /* 0x080fe20000010829 */
[----:B------:R-:W-:Y:S02]  /*11300*/  HADD2.F32 R44, -RZ, R27.H0_H0 ;  /* 0x2000001bff2c7230 */ /* 0x000fe40000004100 */
[----:B------:R-:W-:Y:S01]  /*11310*/  FFMA.FTZ R37, R46, R0, R37 ;  /* 0x000000002e257223 */ /* 0x000fe20000010025 */
[----:B------:R-:W-:Y:S02]  /*11320*/  HADD2.F32 R5, -RZ, R5.H1_H1 ;  /* 0x30000005ff057230 */ /* 0x000fe40000004100 */
[----:B------:R-:W-:Y:S01]  /*11330*/  FFMA.FTZ R31, R30, R34, R31 ;  /* 0x000000221e1f7223 */ /* 0x000fe2000001001f */
[----:B------:R-:W-:-:S02]  /*11340*/  HADD2.F32 R27, -RZ, R27.H1_H1 ;  /* 0x3000001bff1b7230 */ /* 0x000fc40000004100 */
[C---:B------:R-:W-:Y:S01]  /*11350*/  FMUL.FTZ R45, R44.reuse, R8 ;  /* 0x000000082c2d7220 */ /* 0x040fe20000410000 */
[----:B------:R-:W-:Y:S01]  /*11360*/  FFMA.FTZ R0, R44, R4, -R43 ;  /* 0x000000042c007223 */ /* 0x000fe2000001082b */
[----:B------:R-:W-:Y:S01]  /*11370*/  FMUL.FTZ R43, R30, R38 ;  /* 0x000000261e2b7220 */ /* 0x000fe20000410000 */
[----:B------:R-:W-:Y:S02]  /*11380*/  HADD2.F32 R35, -RZ, R6.H0_H0 ;  /* 0x20000006ff237230 */ /* 0x000fe40000004100 */
[----:B------:R-:W-:Y:S01]  /*11390*/  FFMA.FTZ R8, R48, R4, R45 ;  /* 0x0000000430087223 */ /* 0x000fe2000001002d */
[-C--:B------:R-:W-:Y:S01]  /*113a0*/  FMUL.FTZ R4, R47, R9.reuse ;  /* 0x000000092f047220 */ /* 0x080fe20000410000 */
[----:B------:R-:W-:Y:S02]  /*113b0*/  HADD2.F32 R45, -RZ, R28.H0_H0 ;  /* 0x2000001cff2d7230 */ /* 0x000fe40000004100 */
[----:B------:R-:W-:Y:S01]  /*113c0*/  FFMA.FTZ R43, R26, R34, -R43 ;  /* 0x000000221a2b7223 */ /* 0x000fe2000001082b */
[C---:B------:R-:W-:Y:S01]  /*113d0*/  FMUL.FTZ R30, R27.reuse, R9 ;  /* 0x000000091b1e7220 */ /* 0x040fe20000410000 */
[----:B------:R-:W-:Y:S01]  /*113e0*/  FFMA.FTZ R26, R27, R5, -R4 ;  /* 0x000000051b1a7223 */ /* 0x000fe20000010804 */
[----:B------:R-:W-:-:S02]  /*113f0*/  HADD2.F32 R44, -RZ, R33.H0_H0 ;  /* 0x20000021ff2c7230 */ /* 0x000fc40000004100 */
[-C--:B------:R-:W-:Y:S01]  /*11400*/  FMUL.FTZ R4, R49, R39.reuse ;  /* 0x0000002731047220 */ /* 0x080fe20000410000 */
[----:B------:R-:W-:Y:S01]  /*11410*/  FMUL.FTZ R34, R45, R39 ;  /* 0x000000272d227220 */ /* 0x000fe20000410000 */
[----:B------:R-:W-:Y:S02]  /*11420*/  HADD2.F32 R38, -RZ, R29.H0_H0 ;  /* 0x2000001dff267230 */ /* 0x000fe40000004100 */
[----:B------:R-:W-:Y:S01]  /*11430*/  FFMA.FTZ R30, R47, R5, R30 ;  /* 0x000000052f1e7223 */ /* 0x000fe2000001001e */
[----:B------:R-:W-:Y:S02]  /*11440*/  HADD2.F32 R6, -RZ, R6.H1_H1 ;  /* 0x30000006ff067230 */ /* 0x000fe40000004100 */
[----:B------:R-:W-:Y:S01]  /*11450*/  FMUL.FTZ R5, R44, R10 ;  /* 0x0000000a2c057220 */ /* 0x000fe20000410000 */
[-C--:B------:R-:W-:Y:S01]  /*11460*/  FFMA.FTZ R27, R45, R35.reuse, -R4 ;  /* 0x000000232d1b7223 */ /* 0x080fe20000010804 */
[----:B------:R-:W-:Y:S01]  /*11470*/  FFMA.FTZ R34, R49, R35, R34 ;  /* 0x0000002331227223 */ /* 0x000fe20000010022 */
[----:B------:R-:W-:-:S02]  /*11480*/  HADD2.F32 R35, -RZ, R33.H1_H1 ;  /* 0x30000021ff237230 */ /* 0x000fc40000004100 */
[C---:B------:R-:W-:Y:S01]  /*11490*/  FMUL.FTZ R9, R38.reuse, R10 ;  /* 0x0000000a26097220 */ /* 0x040fe20000410000 */
[----:B------:R-:W-:Y:S02]  /*114a0*/  HADD2.F32 R28, -RZ, R28.H1_H1 ;  /* 0x3000001cff1c7230 */ /* 0x000fe40000004100 */
[----:B------:R-:W-:Y:S01]  /*114b0*/  FFMA.FTZ R10, R38, R6, -R5 ;  /* 0x00000006260a7223 */ /* 0x000fe20000010805 */
[----:B------:R-:W-:Y:S02]  /*114c0*/  HADD2.F32 R33, -RZ, R29.H1_H1 ;  /* 0x3000001dff217230 */ /* 0x000fe40000004100 */
[----:B------:R-:W-:Y:S01]  /*114d0*/  FMUL.FTZ R5, R32, R40 ;  /* 0x0000002820057220 */ /* 0x000fe20000410000 */
[--C-:B------:R-:W-:Y:S02]  /*114e0*/  HADD2.F32 R36, -RZ, R7.reuse.H0_H0 ;  /* 0x20000007ff247230 */ /* 0x100fe40000004100 */
[----:B------:R-:W-:Y:S01]  /*114f0*/  FFMA.FTZ R29, R44, R6, R9 ;  /* 0x000000062c1d7223 */ /* 0x000fe20000010009 */
[----:B------:R-:W-:-:S02]  /*11500*/  HADD2.F32 R7, -RZ, R7.H1_H1 ;  /* 0x30000007ff077230 */ /* 0x000fc40000004100 */
[-C--:B------:R-:W-:Y:S01]  /*11510*/  FMUL.FTZ R4, R35, R11.reuse ;  /* 0x0000000b23047220 */ /* 0x080fe20000410000 */
[C---:B------:R-:W-:Y:S01]  /*11520*/  FMUL.FTZ R9, R28.reuse, R40 ;  /* 0x000000281c097220 */ /* 0x040fe20000410000 */
[C---:B------:R-:W-:Y:S01]  /*11530*/  FMUL.FTZ R6, R33.reuse, R11 ;  /* 0x0000000b21067220 */ /* 0x040fe20000410000 */
[-C--:B------:R-:W-:Y:S01]  /*11540*/  FFMA.FTZ R11, R28, R36.reuse, -R5 ;  /* 0x000000241c0b7223 */ /* 0x080fe20000010805 */
[-C--:B------:R-:W-:Y:S01]  /*11550*/  FFMA.FTZ R28, R33, R7.reuse, -R4 ;  /* 0x00000007211c7223 */ /* 0x080fe20000010804 */
        /* <DEDUP_REMOVED lines=12> */
.L_x_828:
[----:B------:R-:W-:Y:S05]  /*11620*/  BSYNC B1 ;  /* 0x0000000000017941 */ /* 0x000fea0003800000 */
.L_x_827:
[----:B------:R-:W-:Y:S05]  /*11630*/  @P1 BRA `(.L_x_803) ;  /* 0x00000004005c1947 */ /* 0x000fea0003800000 */
[----:B------:R-:W0:Y:S01]  /*11640*/  LDL R40, [R1+0x68] ;  /* 0x0000680001287983 */ /* 0x000e220000100800 */
[----:B------:R-:W-:Y:S01]  /*11650*/  LEA.HI R42, R42, R236, RZ, 0x1d ;  /* 0x000000ec2a2a7211 */ /* 0x000fe200078fe8ff */
[----:B------:R-:W-:Y:S02]  /*11660*/  HADD2.F32 R36, -RZ, R20.H0_H0 ;  /* 0x20000014ff247230 */ /* 0x000fe40000004100 */
[----:B------:R-:W-:Y:S01]  /*11670*/  HADD2.F32 R34, -RZ, R12.H0_H0 ;  /* 0x2000000cff227230 */ /* 0x000fe20000004100 */
[----:B-1----:R-:W-:Y:S01]  /*11680*/  SHF.R.S32.HI R3, RZ, 0x1f, R42 ;  /* 0x0000001fff037819 */ /* 0x002fe2000001142a */
        /* <DEDUP_REMOVED lines=14> */
[----:B------:R-:W1:Y:S02]  /*11770*/  LDS.128 R8, [R3+0x14400] ;  /* 0x0144000003087984 */ /* 0x000e640000000c00 */
[--C-:B-1----:R-:W-:Y:S02]  /*11780*/  HADD2.F32 R29, -RZ, R8.reuse.H0_H0 ;  /* 0x20000008ff1d7230 */ /* 0x102fe40000004100 */
        /* <DEDUP_REMOVED lines=11> */
[----:B0-----:R-:W0:Y:S02]  /*11840*/  LDS.128 R4, [R40] ;  /* 0x0000000028047984 */ /* 0x001e240000000c00 */
        /* <DEDUP_REMOVED lines=54> */
.L_x_803:
[----:B------:R-:W-:Y:S05]  /*11bb0*/  BSYNC B0 ;  /* 0x0000000000007941 */ /* 0x000fea0003800000 */
.L_x_772:
[----:B------:R-:W-:Y:S01]  /*11bc0*/  @!PT LDS RZ, [RZ] ;  /* 0x00000000fffff984 */ /* 0x000fe20000000800 */
[----:B------:R-:W-:Y:S01]  /*11bd0*/  @!PT LDS RZ, [RZ] ;  /* 0x00000000fffff984 */ /* 0x000fe20000000800 */
[----:B------:R-:W-:Y:S01]  /*11be0*/  @!PT LDS RZ, [RZ] ;  /* 0x00000000fffff984 */ /* 0x000fe20000000800 */
[----:B------:R-:W-:Y:S01]  /*11bf0*/  @!PT LDS RZ, [RZ] ;  /* 0x00000000fffff984 */ /* 0x000fe20000000800 */
[----:B------:R0:W-:Y:S06]  /*11c00*/  MEMBAR.ALL.CTA ;  /* 0x0000000000007992 */ /* 0x0001ec0000008000 */
[----:B0-----:R-:W0:Y:S01]  /*11c10*/  FENCE.VIEW.ASYNC.S ;  /* 0x00000000000073c6 */ /* 0x001e220000000000 */
[----:B------:R-:W-:Y:S05]  /*11c20*/  WARPSYNC.ALL ;  /* 0x0000000000007948 */ /* 0x000fea0003800000 */
[----:B0-----:R-:W-:Y:S06]  /*11c30*/  BAR.SYNC.DEFER_BLOCKING 0xd, 0x100 ;  /* 0x0344000000007b1d */ /* 0x001fec0000010000 */
.L_x_770:
[----:B------:R-:W-:-:S13]  /*11c40*/  ISETP.NE.AND P0, PT, R220, 0x3, PT ;  /* 0x00000003dc00780c */ /* 0x000fda0003f05270 */
[----:B------:R-:W-:Y:S05]  /*11c50*/  @!P0 BRA `(.L_x_829) ;  /* 0x0000000000048947 */ /* 0x000fea0003800000 */
[----:B------:R-:W-:Y:S01]  /*11c60*/  BPT.TRAP 0x1 ;  /* 0x000000040000795c */ /* 0x000fe20000300000 */
.L_x_829:
[----:B-123--:R-:W-:Y:S01]  /*11c70*/  IMAD R0, R223, 0x8, R18 ;  /* 0x00000008df007824 */ /* 0x00efe200078e0212 */
[----:B0---4-:R-:W-:-:S04]  /*11c80*/  SHF.L.U32 R3, R224, 0x1f, RZ ;  /* 0x0000001fe0037819 */ /* 0x011fc800000006ff */
[----:B------:R0:W1:Y:S01]  /*11c90*/  SYNCS.PHASECHK.TRANS64.TRYWAIT P2, [R0+URZ+0x38830], R3 ;  /* 0x03883003000075a7 */ /* 0x000062000804017f */
[----:B------:R-:W-:Y:S05]  /*11ca0*/  @!P0 BRA `(.L_x_830) ;  /* 0x0000000000048947 */ /* 0x000fea0003800000 */
[----:B------:R-:W-:Y:S01]  /*11cb0*/  BPT.TRAP 0x1 ;  /* 0x000000040000795c */ /* 0x000fe20000300000 */
.L_x_830:
[----:B------:R-:W2:Y:S01]  /*11cc0*/  S2R R4, SR_TID.X ;  /* 0x0000000000047919 */ /* 0x000ea20000002100 */
[----:B------:R-:W-:Y:S02]  /*11cd0*/  MOV R151, RZ ;  /* 0x000000ff00977202 */ /* 0x000fe40000000f00 */
[----:B--2---:R-:W-:-:S04]  /*11ce0*/  LOP3.LUT R4, R4, 0x7f, RZ, 0xc0, !PT ;  /* 0x0000007f04047812 */ /* 0x004fc800078ec0ff */
[----:B------:R-:W-:Y:S01]  /*11cf0*/  ISETP.NE.AND P1, PT, R4, RZ, PT ;  /* 0x000000ff0400720c */ /* 0x000fe20003f25270 */
[----:B-1----:R-:W-:-:S12]  /*11d00*/  @P2 BRA `(.L_x_831) ;  /* 0x0000000000082947 */ /* 0x002fd80003800000 */
[----:B------:R-:W1:Y:S02]  /*11d10*/  SYNCS.PHASECHK.TRANS64.TRYWAIT P2, [R0+URZ+0x38830], R3 ;  /* 0x03883003000075a7 */ /* 0x000e64000804017f */
[----:B-1----:R-:W-:Y:S05]  /*11d20*/  @!P2 BRA `(.L_x_832) ;  /* 0x0000016400b8a947 */ /* 0x002fea0003800000 */
.L_x_831:
[----:B------:R-:W-:Y:S05]  /*11d30*/  WARPSYNC.ALL ;  /* 0x0000000000007948 */ /* 0x000fea0003800000 */
[----:B01----:R-:W-:Y:S01]  /*11d40*/  VIADD R3, R18, 0x24400 ;  /* 0x0002440012037836 */ /* 0x003fe20000000000 */
[----:B------:R-:W-:Y:S01]  /*11d50*/  R2UR UR12, R2 ;  /* 0x00000000020c72ca */ /* 0x000fe200000e0000 */
[----:B------:R-:W-:Y:S01]  /*11d60*/  WARPGROUP.ARRIVE ;  /* 0x00000000000079c5 */ /* 0x000fe20000000000 */
[----:B------:R-:W-:Y:S01]  /*11d70*/  UMOV UR9, 0x40000040 ;  /* 0x4000004000097882 */ /* 0x000fe20000000000 */
[----:B------:R-:W-:Y:S01]  /*11d80*/  IMAD.MOV.U32 R5, RZ, RZ, 0x40000040 ;  /* 0x40000040ff057424 */ /* 0x000fe200078e00ff */
[----:B------:R-:W-:Y:S01]  /*11d90*/  SHF.R.U32.HI R3, RZ, 0x4, R3 ;  /* 0x00000004ff037819 */ /* 0x000fe20000011603 */
[----:B------:R-:W-:Y:S01]  /*11da0*/  UMOV UR5, UR9 ;  /* 0x0000000900057c82 */ /* 0x000fe20008000000 */
[----:B------:R-:W-:Y:S01]  /*11db0*/  IMAD.MOV.U32 R7, RZ, RZ, 0x40000040 ;  /* 0x40000040ff077424 */ /* 0x000fe200078e00ff */
[----:B------:R-:W-:Y:S01]  /*11dc0*/  UMOV UR17, 0x40000040 ;  /* 0x4000004000117882 */ /* 0x000fe20000000000 */
[----:B------:R-:W-:Y:S01]  /*11dd0*/  LOP3.LUT R3, R3, 0x3fff, RZ, 0xc0, !PT ;  /* 0x00003fff03037812 */ /* 0x000fe200078ec0ff */
[----:B------:R-:W-:Y:S01]  /*11de0*/  UMOV UR53, 0x40000040 ;  /* 0x4000004000357882 */ /* 0x000fe20000000000 */
[----:B------:R-:W-:Y:S01]  /*11df0*/  R2UR UR7, R5 ;  /* 0x00000000050772ca */ /* 0x000fe200000e0000 */
[----:B------:R-:W-:Y:S01]  /*11e00*/  IMAD.MOV.U32 R5, RZ, RZ, 0x40000040 ;  /* 0x40000040ff057424 */ /* 0x000fe200078e00ff */
[----:B------:R-:W-:Y:S01]  /*11e10*/  LOP3.LUT R227, R3, 0x10000, RZ, 0xfc, !PT ;  /* 0x0001000003e37812 */ /* 0x000fe200078efcff */
[----:B------:R-:W-:Y:S01]  /*11e20*/  IMAD.MOV.U32 R3, RZ, RZ, 0x40000040 ;  /* 0x40000040ff037424 */ /* 0x000fe200078e00ff */
[----:B------:R-:W-:Y:S01]  /*11e30*/  ULOP3.LUT UR12, UR12, 0x10000, URZ, 0xfc, !UPT ;  /* 0x000100000c0c7892 */ /* 0x000fe2000f8efc3f */
[----:B------:R-:W-:Y:S01]  /*11e40*/  MOV R9, UR9 ;  /* 0x0000000900097c02 */ /* 0x000fe20008000f00 */
[----:B------:R-:W-:Y:S01]  /*11e50*/  UMOV UR49, 0x40000040 ;  /* 0x4000004000317882 */ /* 0x000fe20000000000 */
[----:B------:R-:W-:Y:S01]  /*11e60*/  IMAD R2, R223, 0xa00, R227 ;  /* 0x00000a00df027824 */ /* 0x000fe200078e02e3 */
[----:B------:R-:W-:Y:S01]  /*11e70*/  R2UR UR11, R3 ;  /* 0x00000000030b72ca */ /* 0x000fe200000e0000 */
[----:B------:R-:W-:Y:S01]  /*11e80*/  UMOV UR45, 0x40000040 ;  /* 0x40000040002d7882 */ /* 0x000fe20000000000 */
[----:B------:R-:W-:Y:S01]  /*11e90*/  UMOV UR41, 0x40000040 ;  /* 0x4000004000297882 */ /* 0x000fe20000000000 */
[----:B------:R-:W-:Y:S01]  /*11ea0*/  UMOV UR8, UR12 ;  /* 0x0000000c00087c82 */ /* 0x000fe20008000000 */
[C---:B------:R-:W-:Y:S01]  /*11eb0*/  R2UR UR10, R2.reuse ;  /* 0x00000000020a72ca */ /* 0x040fe200000e0000 */
[----:B------:R-:W-:Y:S01]  /*11ec0*/  UMOV UR4, UR8 ;  /* 0x0000000800047c82 */ /* 0x000fe20008000000 */
[C---:B------:R-:W-:Y:S01]  /*11ed0*/  IADD3 R4, R2.reuse, 0x80, RZ ;  /* 0x0000008002047810 */ /* 0x040fe20007ffe0ff */
[----:B------:R-:W-:Y:S01]  /*11ee0*/  VIADD R6, R2, 0x200 ;  /* 0x0000020002067836 */ /* 0x000fe20000000000 */
[----:B------:R-:W-:Y:S01]  /*11ef0*/  UMOV UR37, 0x40000040 ;  /* 0x4000004000257882 */ /* 0x000fe20000000000 */
[----:B------:R-:W-:Y:S01]  /*11f00*/  IMAD.U32 R8, RZ, RZ, UR8 ;  /* 0x00000008ff087e24 */ /* 0x000fe2000f8e00ff */
[----:B------:R-:W-:Y:S01]  /*11f10*/  R2UR UR6, R4 ;  /* 0x00000000040672ca */ /* 0x000fe200000e0000 */
[----:B------:R-:W-:Y:S01]  /*11f20*/  VIADD R4, R2, 0x100 ;  /* 0x0000010002047836 */ /* 0x000fe20000000000 */
[----:B------:R-:W-:Y:S01]  /*11f30*/  P2R R12, PR, RZ, 0x1 ;  /* 0x00000001ff0c7803 */ /* 0x000fe20000000000 */
[----:B------:R-:W-:Y:S01]  /*11f40*/  @!P1 VIADD R0, R0, 0x38840 ;  /* 0x0003884000009836 */ /* 0x000fe20000000000 */
[----:B------:R0:W-:Y:S01]  /*11f50*/  STL.64 [R1+0x58], R8 ;  /* 0x0000580801007387 */ /* 0x0001e20000100a00 */
[----:B------:R-:W-:-:S02]  /*11f60*/  ULDC UR61, c[0x0][0x988] ;  /* 0x00026200003d7ab9 */ /* 0x000fc40000000800 */
[----:B------:R-:W-:Y:S01]  /*11f70*/  HGMMA.64x16x16.F32 R56, gdesc[UR8], RZ, !UPT, gsb0 ;  /* 0x00200000083879f0 */ /* 0x000fe2000c0008ff */
[----:B------:R-:W-:Y:S01]  /*11f80*/  R2UR UR10, R6 ;  /* 0x00000000060a72ca */ /* 0x000fe200000e0000 */
[----:B------:R-:W-:Y:S01]  /*11f90*/  VIADD R6, R2, 0x202 ;  /* 0x0000020202067836 */ /* 0x000fe20000000000 */
[----:B------:R-:W-:Y:S01]  /*11fa0*/  R2UR UR11, R7 ;  /* 0x00000000070b72ca */ /* 0x000fe200000e0000 */
[----:B------:R-:W-:Y:S01]  /*11fb0*/  IMAD.MOV.U32 R7, RZ, RZ, 0x40000040 ;  /* 0x40000040ff077424 */ /* 0x000fe200078e00ff */
[----:B0-----:R-:W-:Y:S01]  /*11fc0*/  MOV R9, UR17 ;  /* 0x0000001100097c02 */ /* 0x001fe20008000f00 */
[----:B------:R-:W-:Y:S02]  /*11fd0*/  WARPGROUP.DEPBAR.LE gsb0, 0x0 ;  /* 0x00008000000079c5 */ /* 0x000fe40000010000 */
[----:B-----5:R-:W-:-:S06]  /*11fe0*/  WARPGROUP.ARRIVE ;  /* 0x00000000000079c5 */ /* 0x020fcc0000000000 */
[----:B------:R-:W-:Y:S01]  /*11ff0*/  HGMMA.64x16x16.F32 R48, gdesc[UR4], RZ, !UPT, gsb0 ;  /* 0x00200000043079f0 */ /* 0x000fe2000c0008ff */
[----:B------:R-:W-:Y:S01]  /*12000*/  R2UR UR6, R4 ;  /* 0x00000000040672ca */ /* 0x000fe200000e0000 */
[----:B------:R-:W-:Y:S01]  /*12010*/  UMOV UR4, UR8 ;  /* 0x0000000800047c82 */ /* 0x000fe20008000000 */
[----:B------:R-:W-:Y:S01]  /*12020*/  R2UR UR7, R5 ;  /* 0x00000000050772ca */ /* 0x000fe200000e0000 */
[----:B------:R-:W-:Y:S01]  /*12030*/  UMOV UR5, UR9 ;  /* 0x0000000900057c82 */ /* 0x000fe20008000000 */
[----:B------:R-:W-:Y:S01]  /*12040*/  IMAD.MOV.U32 R5, RZ, RZ, 0x40000040 ;  /* 0x40000040ff057424 */ /* 0x000fe200078e00ff */
[----:B------:R-:W-:Y:S01]  /*12050*/  IADD3 R4, R2, 0x180, RZ ;  /* 0x0000018002047810 */ /* 0x000fe20007ffe0ff */
[----:B------:R-:W-:Y:S02]  /*12060*/  WARPGROUP.DEPBAR.LE gsb0, 0x0 ;  /* 0x00008000000079c5 */ /* 0x000fe40000010000 */
[----:B------:R-:W-:-:S07]  /*12070*/  WARPGROUP.ARRIVE ;  /* 0x00000000000079c5 */ /* 0x000fce0000000000 */
[----:B------:R-:W-:Y:S01]  /*12080*/  HGMMA.64x16x16.F32 R40, gdesc[UR4], RZ, !UPT, gsb0 ;  /* 0x00200000042879f0 */ /* 0x000fe2000c0008ff */
[----:B------:R-:W-:Y:S01]  /*12090*/  R2UR UR6, R4 ;  /* 0x00000000040672ca */ /* 0x000fe200000e0000 */
[----:B------:R-:W-:Y:S01]  /*120a0*/  UMOV UR4, UR8 ;  /* 0x0000000800047c82 */ /* 0x000fe20008000000 */
[----:B------:R-:W-:Y:S01]  /*120b0*/  R2UR UR7, R5 ;  /* 0x00000000050772ca */ /* 0x000fe200000e0000 */
[----:B------:R-:W-:Y:S01]  /*120c0*/  UMOV UR5, UR9 ;  /* 0x0000000900057c82 */ /* 0x000fe20008000000 */
[----:B------:R-:W-:Y:S01]  /*120d0*/  IMAD.MOV.U32 R5, RZ, RZ, 0x40000040 ;  /* 0x40000040ff057424 */ /* 0x000fe200078e00ff */
[----:B------:R-:W-:-:S04]  /*120e0*/  IADD3 R4, R2, 0x2, RZ ;  /* 0x0000000202047810 */ /* 0x000fc80007ffe0ff */
[----:B------:R-:W-:Y:S02]  /*120f0*/  R2UR UR18, R4 ;  /* 0x00000000041272ca */ /* 0x000fe400000e0000 */
[----:B------:R-:W-:Y:S01]  /*12100*/  R2UR UR19, R5 ;  /* 0x00000000051372ca */ /* 0x000fe200000e0000 */
[----:B------:R-:W-:Y:S01]  /*12110*/  IMAD.MOV.U32 R5, RZ, RZ, 0x40000040 ;  /* 0x40000040ff057424 */ /* 0x000fe200078e00ff */
[----:B------:R-:W-:Y:S01]  /*12120*/  IADD3 R4, R2, 0x82, RZ ;  /* 0x0000008202047810 */ /* 0x000fe20007ffe0ff */
[----:B------:R-:W-:Y:S02]  /*12130*/  WARPGROUP.DEPBAR.LE gsb0, 0x0 ;  /* 0x00008000000079c5 */ /* 0x000fe40000010000 */
[----:B------:R-:W-:-:S06]  /*12140*/  WARPGROUP.ARRIVE ;  /* 0x00000000000079c5 */ /* 0x000fcc0000000000 */
[----:B------:R-:W-:Y:S01]  /*12150*/  HGMMA.64x16x16.F32 R32, gdesc[UR4], RZ, !UPT, gsb0 ;  /* 0x00200000042079f0 */ /* 0x000fe2000c0008ff */
[----:B------:R-:W-:Y:S01]  /*12160*/  UIADD3 UR4, UR12, 0x2, URZ ;  /* 0x000000020c047890 */ /* 0x000fe2000fffe03f */
[----:B------:R-:W-:Y:S01]  /*12170*/  R2UR UR6, R4 ;  /* 0x00000000040672ca */ /* 0x000fe200000e0000 */
[----:B------:R-:W-:Y:S01]  /*12180*/  VIADD R4, R2, 0x102 ;  /* 0x0000010202047836 */ /* 0x000fe20000000000 */
[----:B------:R-:W-:Y:S01]  /*12190*/  R2UR UR7, R5 ;  /* 0x00000000050772ca */ /* 0x000fe200000e0000 */
[----:B------:R-:W-:-:S03]  /*121a0*/  IMAD.MOV.U32 R5, RZ, RZ, 0x40000040 ;  /* 0x40000040ff057424 */ /* 0x000fc600078e00ff */
[----:B------:R-:W-:Y:S02]  /*121b0*/  UMOV UR16, UR4 ;  /* 0x0000000400107c82 */ /* 0x000fe40008000000 */
[----:B------:R-:W-:-:S05]  /*121c0*/  IMAD.U32 R8, RZ, RZ, UR16 ;  /* 0x00000010ff087e24 */ /* 0x000fca000f8e00ff */
[----:B------:R0:W-:Y:S01]  /*121d0*/  STL.64 [R1], R8 ;  /* 0x0000000801007387 */ /* 0x0001e20000100a00 */
[----:B------:R-:W-:Y:S02]  /*121e0*/  WARPGROUP.DEPBAR.LE gsb0, 0x0 ;  /* 0x00008000000079c5 */ /* 0x000fe40000010000 */
[----:B------:R-:W-:-:S06]  /*121f0*/  WARPGROUP.ARRIVE ;  /* 0x00000000000079c5 */ /* 0x000fcc0000000000 */
[----:B------:R-:W-:Y:S01]  /*12200*/  HGMMA.64x16x16.F32 R24, gdesc[UR8], RZ, !UPT, gsb0 ;  /* 0x00200000081879f0 */ /* 0x000fe2000c0008ff */
[----:B------:R-:W-:Y:S01]  /*12210*/  UMOV UR8, UR16 ;  /* 0x0000001000087c82 */ /* 0x000fe20008000000 */
[----:B------:R-:W-:Y:S01]  /*12220*/  UMOV UR9, UR17 ;  /* 0x0000001100097c82 */ /* 0x000fe20008000000 */
[----:B------:R-:W-:Y:S01]  /*12230*/  UMOV UR4, UR8 ;  /* 0x0000000800047c82 */ /* 0x000fe20008000000 */
[----:B------:R-:W-:Y:S01]  /*12240*/  UMOV UR5, UR9 ;  /* 0x0000000900057c82 */ /* 0x000fe20008000000 */
[----:B------:R-:W-:Y:S01]  /*12250*/  R2UR UR10, R6 ;  /* 0x00000000060a72ca */ /* 0x000fe200000e0000 */
[----:B------:R-:W-:Y:S01]  /*12260*/  VIADD R6, R2, 0x204 ;  /* 0x0000020402067836 */ /* 0x000fe20000000000 */
[----:B------:R-:W-:Y:S01]  /*12270*/  R2UR UR11, R7 ;  /* 0x00000000070b72ca */ /* 0x000fe200000e0000 */
[----:B------:R-:W-:Y:S01]  /*12280*/  IMAD.MOV.U32 R7, RZ, RZ, 0x40000040 ;  /* 0x40000040ff077424 */ /* 0x000fe200078e00ff */
[----:B------:R-:W-:Y:S02]  /*12290*/  WARPGROUP.DEPBAR.LE gsb0, 0x0 ;  /* 0x00008000000079c5 */ /* 0x000fe40000010000 */
[----:B------:R-:W-:-:S06]  /*122a0*/  WARPGROUP.ARRIVE ;  /* 0x00000000000079c5 */ /* 0x000fcc0000000000 */
[----:B------:R-:W-:Y:S01]  /*122b0*/  HGMMA.64x16x16.F32 R56, gdesc[UR16], R56, gsb0 ;  /* 0x00200000103879f0 */ /* 0x000fe20008000838 */
[----:B------:R-:W-:Y:S02]  /*122c0*/  UMOV UR17, 0x40000040 ;  /* 0x4000004000117882 */ /* 0x000fe40000000000 */
[----:B0-----:R-:W-:Y:S01]  /*122d0*/  MOV R9, UR17 ;  /* 0x0000001100097c02 */ /* 0x001fe20008000f00 */
[----:B------:R-:W-:Y:S02]  /*122e0*/  WARPGROUP.DEPBAR.LE gsb0, 0x0 ;  /* 0x00008000000079c5 */ /* 0x000fe40000010000 */
[----:B------:R-:W-:-:S06]  /*122f0*/  WARPGROUP.ARRIVE ;  /* 0x00000000000079c5 */ /* 0x000fcc0000000000 */
[----:B------:R-:W-:Y:S01]  /*12300*/  HGMMA.64x16x16.F32 R48, gdesc[UR4], R48, gsb0 ;  /* 0x00200000043079f0 */ /* 0x000fe20008000830 */
        /* <DEDUP_REMOVED lines=8> */
[----:B------:R-:W-:Y:S01]  /*12390*/  HGMMA.64x16x16.F32 R40, gdesc[UR4], R40, gsb0 ;  /* 0x00200000042879f0 */ /* 0x000fe20008000828 */
        /* <DEDUP_REMOVED lines=12> */
[----:B------:R-:W-:Y:S01]  /*12460*/  HGMMA.64x16x16.F32 R32, gdesc[UR4], R32, gsb0 ;  /* 0x00200000042079f0 */ /* 0x000fe20008000820 */
[----:B------:R-:W-:Y:S01]  /*12470*/  UIADD3 UR4, UR12, 0x4, URZ ;  /* 0x000000040c047890 */ /* 0x000fe2000fffe03f */
[----:B------:R-:W-:Y:S01]  /*12480*/  R2UR UR6, R4 ;  /* 0x00000000040672ca */ /* 0x000fe200000e0000 */
[----:B------:R-:W-:Y:S01]  /*12490*/  VIADD R4, R2, 0x104 ;  /* 0x0000010402047836 */ /* 0x000fe20000000000 */
[----:B------:R-:W-:Y:S01]  /*124a0*/  R2UR UR7, R5 ;  /* 0x00000000050772ca */ /* 0x000fe200000e0000 */
[----:B------:R-:W-:-:S03]  /*124b0*/  IMAD.MOV.U32 R5, RZ, RZ, 0x40000040 ;  /* 0x40000040ff057424 */ /* 0x000fc600078e00ff */
[----:B------:R-:W-:Y:S02]  /*124c0*/  UMOV UR16, UR4 ;  /* 0x0000000400107c82 */ /* 0x000fe40008000000 */
[----:B------:R-:W-:-:S05]  /*124d0*/  IMAD.U32 R8, RZ, RZ, UR16 ;  /* 0x00000010ff087e24 */ /* 0x000fca000f8e00ff */
[----:B------:R0:W-:Y:S01]  /*124e0*/  STL.64 [R1+0x50], R8 ;  /* 0x0000500801007387 */ /* 0x0001e20000100a00 */
[----:B------:R-:W-:Y:S02]  /*124f0*/  WARPGROUP.DEPBAR.LE gsb0, 0x0 ;  /* 0x00008000000079c5 */ /* 0x000fe40000010000 */
[----:B------:R-:W-:-:S06]  /*12500*/  WARPGROUP.ARRIVE ;  /* 0x00000000000079c5 */ /* 0x000fcc0000000000 */
[----:B------:R-:W-:Y:S01]  /*12510*/  HGMMA.64x16x16.F32 R24, gdesc[UR8], R24, gsb0 ;  /* 0x00200000081879f0 */ /* 0x000fe20008000818 */
        /* <DEDUP_REMOVED lines=159> */
[----:B------:R-:W-:Y:S01]  /*12f10*/  UMOV UR15, UR17 ;  /* 0x00000011000f7c82 */ /* 0x000fe20008000000 */
        /* <DEDUP_REMOVED lines=28> */
[----:B------:R-:W-:Y:S01]  /*130e0*/  UMOV UR5, UR15 ;  /* 0x0000000f00057c82 */ /* 0x000fe20008000000 */
[----:B------:R-:W-:Y:S01]  /*130f0*/  R2UR UR7, R5 ;  /* 0x00000000050772ca */ /* 0x000fe200000e0000 */
[----:B------:R-:W-:Y:S02]  /*13100*/  VIADD R4, R2, 0x384 ;  /* 0x0000038402047836 */ /* 0x000fe40000000000 */
[----:B------:R-:W-:Y:S01]  /*13110*/  IMAD.MOV.U32 R5, RZ, RZ, 0x40000040 ;  /* 0x40000040ff057424 */ /* 0x000fe200078e00ff */
[----:B------:R-:W-:Y:S02]  /*13120*/  UMOV UR16, UR4 ;  /* 0x0000000400107c82 */ /* 0x000fe40008000000 */
[----:B------:R-:W-:Y:S01]  /*13130*/  UMOV UR14, UR16 ;  /* 0x00000010000e7c82 */ /* 0x000fe20008000000 */
[----:B------:R-:W-:Y:S01]  /*13140*/  IMAD.U32 R8, RZ, RZ, UR16 ;  /* 0x00000010ff087e24 */ /* 0x000fe2000f8e00ff */
[----:B------:R-:W-:-:S04]  /*13150*/  UMOV UR4, UR14 ;  /* 0x0000000e00047c82 */ /* 0x000fc80008000000 */
[----:B------:R0:W-:Y:S01]  /*13160*/  STL.64 [R1+0x30], R8 ;  /* 0x0000300801007387 */ /* 0x0001e20000100a00 */
[----:B------:R-:W-:Y:S02]  /*13170*/  WARPGROUP.DEPBAR.LE gsb0, 0x0 ;  /* 0x00008000000079c5 */ /* 0x000fe40000010000 */
[----:B------:R-:W-:-:S06]  /*13180*/  WARPGROUP.ARRIVE ;  /* 0x00000000000079c5 */ /* 0x000fcc0000000000 */
[----:B------:R-:W-:Y:S01]  /*13190*/  HGMMA.64x16x16.F32 R24, gdesc[UR8], R24, gsb0 ;  /* 0x00200000081879f0 */ /* 0x000fe20008000818 */
[----:B------:R-:W-:Y:S01]  /*131a0*/  UMOV UR8, UR14 ;  /* 0x0000000e00087c82 */ /* 0x000fe20008000000 */
[----:B------:R-:W-:Y:S01]  /*131b0*/  UMOV UR9, UR15 ;  /* 0x0000000f00097c82 */ /* 0x000fe20008000000 */
        /* <DEDUP_REMOVED lines=25> */
[----:B------:R-:W-:Y:S01]  /*13350*/  R2UR UR6, R6 ;  /* 0x00000000060672ca */ /* 0x000fe200000e0000 */
[----:B------:R-:W-:Y:S01]  /*13360*/  UMOV UR4, UR14 ;  /* 0x0000000e00047c82 */ /* 0x000fe20008000000 */
[----:B------:R-:W-:Y:S01]  /*13370*/  R2UR UR7, R7 ;  /* 0x00000000070772ca */ /* 0x000fe200000e0000 */
[----:B------:R-:W-:Y:S01]  /*13380*/  UMOV UR5, UR15 ;  /* 0x0000000f00057c82 */ /* 0x000fe20008000000 */
[----:B------:R-:W-:Y:S02]  /*13390*/  VIADD R6, R2, 0x486 ;  /* 0x0000048602067836 */ /* 0x000fe40000000000 */
[----:B------:R-:W-:Y:S01]  /*133a0*/  IMAD.MOV.U32 R7, RZ, RZ, 0x40000040 ;  /* 0x40000040ff077424 */ /* 0x000fe200078e00ff */
        /* <DEDUP_REMOVED lines=11> */
[----:B------:R-:W-:-:S05]  /*13460*/  IMAD.U32 R8, RZ, RZ, UR16 ;  /* 0x00000010ff087e24 */ /* 0x000fca000f8e00ff */
[----:B------:R0:W-:Y:S01]  /*13470*/  STL.64 [R1+0x28], R8 ;  /* 0x0000280801007387 */ /* 0x0001e20000100a00 */
        /* <DEDUP_REMOVED lines=94> */
[----:B------:R-:W-:Y:S01]  /*13a60*/  IMAD.U32 R8, RZ, RZ, UR16 ;  /* 0x00000010ff087e24 */ /* 0x000fe2000f8e00ff */
[----:B------:R-:W-:Y:S02]  /*13a70*/  UIADD3 UR52, UR12, 0x806, URZ ;  /* 0x000008060c347890 */ /* 0x000fe4000fffe03f */
[----:B------:R-:W-:Y:S02]  /*13a80*/  UIADD3 UR48, UR12, 0xc00, URZ ;  /* 0x00000c000c307890 */ /* 0x000fe4000fffe03f */
[----:B------:R-:W-:Y:S01]  /*13a90*/  UIADD3 UR44, UR12, 0xc02, URZ ;  /* 0x00000c020c2c7890 */ /* 0x000fe2000fffe03f */
[----:B------:R0:W-:Y:S01]  /*13aa0*/  STL.64 [R1+0x10], R8 ;  /* 0x0000100801007387 */ /* 0x0001e20000100a00 */
[----:B------:R-:W-:-:S03]  /*13ab0*/  UIADD3 UR40, UR12, 0xc04, URZ ;  /* 0x00000c040c287890 */ /* 0x000fc6000fffe03f */
[----:B0-----:R-:W2:Y:S01]  /*13ac0*/  LDL R8, [R1+0x84] ;  /* 0x0000840001087983 */ /* 0x001ea20000100800 */
        /* <DEDUP_REMOVED lines=12> */
[----:B------:R-:W-:Y:S02]  /*13b90*/  UMOV UR17, 0x40000040 ;  /* 0x4000004000117882 */ /* 0x000fe40000000000 */
[----:B------:R-:W-:Y:S02]  /*13ba0*/  WARPGROUP.DEPBAR.LE gsb0, 0x0 ;  /* 0x00008000000079c5 */ /* 0x000fe40000010000 */
[----:B------:R-:W-:Y:S01]  /*13bb0*/  WARPGROUP.ARRIVE ;  /* 0x00000000000079c5 */ /* 0x000fe20000000000 */
[----:B------:R-:W-:Y:S01]  /*13bc0*/  UMOV UR15, UR17 ;  /* 0x00000011000f7c82 */ /* 0x000fe20008000000 */
[----:B------:R-:W-:Y:S01]  /*13bd0*/  VIADD R6, R2, 0x704 ;  /* 0x0000070402067836 */ /* 0x000fe20000000000 */
[----:B------:R-:W-:Y:S01]  /*13be0*/  UIADD3 UR36, UR12, 0xc06, URZ ;  /* 0x00000c060c247890 */ /* 0x000fe2000fffe03f */
[----:B------:R-:W-:Y:S01]  /*13bf0*/  IMAD.MOV.U32 R7, RZ, RZ, 0x40000040 ;  /* 0x40000040ff077424 */ /* 0x000fe200078e00ff */
[----:B------:R-:W-:Y:S01]  /*13c00*/  MOV R11, UR17 ;  /* 0x00000011000b7c02 */ /* 0x000fe20008000f00 */
[----:B------:R-:W-:Y:S01]  /*13c10*/  HGMMA.64x16x16.F32 R48, gdesc[UR4], R48, gsb0 ;  /* 0x00200000043079f0 */ /* 0x000fe20008000830 */
[----:B------:R-:W-:Y:S01]  /*13c20*/  R2UR UR6, R4 ;  /* 0x00000000040672ca */ /* 0x000fe200000e0000 */
[----:B------:R-:W-:Y:S01]  /*13c30*/  UMOV UR4, UR8 ;  /* 0x0000000800047c82 */ /* 0x000fe20008000000 */
[----:B------:R-:W-:Y:S01]  /*13c40*/  R2UR UR7, R5 ;  /* 0x00000000050772ca */ /* 0x000fe200000e0000 */
[----:B------:R-:W-:Y:S01]  /*13c50*/  UMOV UR5, UR9 ;  /* 0x0000000900057c82 */ /* 0x000fe20008000000 */
[----:B------:R-:W-:Y:S01]  /*13c60*/  IMAD.MOV.U32 R5, RZ, RZ, 0x40000040 ;  /* 0x40000040ff057424 */ /* 0x000fe200078e00ff */
[----:B------:R-:W-:Y:S01]  /*13c70*/  IADD3 R4, R2, 0x682, RZ ;  /* 0x0000068202047810 */ /* 0x000fe20007ffe0ff */
[----:B------:R-:W-:-:S02]  /*13c80*/  WARPGROUP.DEPBAR.LE gsb0, 0x0 ;  /* 0x00008000000079c5 */ /* 0x000fc40000010000 */
        /* <DEDUP_REMOVED lines=16> */
[----:B------:R-:W-:Y:S02]  /*13d90*/  R2UR UR6, R4 ;  /* 0x00000000040672ca */ /* 0x000fe400000e0000 */
[----:B------:R-:W-:-:S04]  /*13da0*/  R2UR UR7, R5 ;  /* 0x00000000050772ca */ /* 0x000fc800000e0000 */
[----:B------:R-:W-:Y:S01]  /*13db0*/  UMOV UR16, UR4 ;  /* 0x0000000400107c82 */ /* 0x000fe20008000000 */
[----:B------:R-:W-:Y:S02]  /*13dc0*/  WARPGROUP.DEPBAR.LE gsb0, 0x0 ;  /* 0x00008000000079c5 */ /* 0x000fe40000010000 */
[----:B------:R-:W-:Y:S01]  /*13dd0*/  WARPGROUP.ARRIVE ;  /* 0x00000000000079c5 */ /* 0x000fe20000000000 */
[----:B------:R-:W-:Y:S01]  /*13de0*/  UMOV UR14, UR16 ;  /* 0x00000010000e7c82 */ /* 0x000fe20008000000 */
[----:B------:R-:W-:Y:S01]  /*13df0*/  UMOV UR5, UR15 ;  /* 0x0000000f00057c82 */ /* 0x000fe20008000000 */
[----:B------:R-:W-:Y:S02]  /*13e00*/  VIADD R4, R2, 0x604 ;  /* 0x0000060402047836 */ /* 0x000fe40000000000 */
[----:B------:R-:W-:Y:S01]  /*13e10*/  IMAD.MOV.U32 R5, RZ, RZ, 0x40000040 ;  /* 0x40000040ff057424 */ /* 0x000fe200078e00ff */
[----:B------:R-:W-:Y:S01]  /*13e20*/  HGMMA.64x16x16.F32 R24, gdesc[UR8], R24, gsb0 ;  /* 0x00200000081879f0 */ /* 0x000fe20008000818 */
[----:B--2---:R-:W-:-:S02]  /*13e30*/  IMAD.IADD R3, R8, 0x1, R179 ;  /* 0x0000000108037824 */ /* 0x004fc400078e02b3 */
[----:B------:R-:W-:Y:S01]  /*13e40*/  IMAD.U32 R10, RZ, RZ, UR16 ;  /* 0x00000010ff0a7e24 */ /* 0x000fe2000f8e00ff */
[----:B------:R-:W-:Y:S02]  /*13e50*/  WARPGROUP.DEPBAR.LE gsb0, 0x0 ;  /* 0x00008000000079c5 */ /* 0x000fe40000010000 */
[----:B------:R-:W-:-:S06]  /*13e60*/  WARPGROUP.ARRIVE ;  /* 0x00000000000079c5 */ /* 0x000fcc0000000000 */
[----:B------:R-:W-:Y:S01]  /*13e70*/  HGMMA.64x16x16.F32 R56, gdesc[UR16], R56, gsb0 ;  /* 0x00200000103879f0 */ /* 0x000fe20008000838 */
[----:B------:R-:W-:Y:S02]  /*13e80*/  UMOV UR4, UR14 ;  /* 0x0000000e00047c82 */ /* 0x000fe40008000000 */
[----:B------:R-:W-:Y:S02]  /*13e90*/  WARPGROUP.DEPBAR.LE gsb0, 0x0 ;  /* 0x00008000000079c5 */ /* 0x000fe40000010000 */
[----:B------:R-:W-:-:S06]  /*13ea0*/  WARPGROUP.ARRIVE ;  /* 0x00000000000079c5 */ /* 0x000fcc0000000000 */
[----:B------:R-:W-:Y:S01]  /*13eb0*/  HGMMA.64x16x16.F32 R48, gdesc[UR4], R48, gsb0 ;  /* 0x00200000043079f0 */ /* 0x000fe20008000830 */
[----:B------:R-:W-:Y:S02]  /*13ec0*/  R2UR UR6, R4 ;  /* 0x00000000040672ca */ /* 0x000fe400000e0000 */
[----:B------:R-:W-:Y:S01]  /*13ed0*/  R2UR UR7, R5 ;  /* 0x00000000050772ca */ /* 0x000fe200000e0000 */
[----:B------:R-:W-:Y:S01]  /*13ee0*/  UMOV UR4, UR14 ;  /* 0x0000000e00047c82 */ /* 0x000fe20008000000 */
[----:B------:R-:W-:Y:S01]  /*13ef0*/  UMOV UR5, UR15 ;  /* 0x0000000f00057c82 */ /* 0x000fe20008000000 */
[----:B------:R-:W-:Y:S02]  /*13f00*/  WARPGROUP.DEPBAR.LE gsb0, 0x0 ;  /* 0x00008000000079c5 */ /* 0x000fe40000010000 */
[----:B------:R-:W-:-:S08]  /*13f10*/  WARPGROUP.ARRIVE ;  /* 0x00000000000079c5 */ /* 0x000fd00000000000 */
[----:B------:R-:W-:Y:S01]  /*13f20*/  HGMMA.64x16x16.F32 R40, gdesc[UR4], R40, gsb0 ;  /* 0x00200000042879f0 */ /* 0x000fe20008000828 */
[----:B------:R-:W-:Y:S01]  /*13f30*/  IMAD.MOV.U32 R5, RZ, RZ, 0x40000040 ;  /* 0x40000040ff057424 */ /* 0x000fe200078e00ff */
[----:B------:R-:W-:-:S04]  /*13f40*/  IADD3 R4, R2, 0x684, RZ ;  /* 0x0000068402047810 */ /* 0x000fc80007ffe0ff */
[----:B------:R-:W-:Y:S02]  /*13f50*/  R2UR UR10, R4 ;  /* 0x00000000040a72ca */ /* 0x000fe400000e0000 */
[----:B------:R-:W-:Y:S01]  /*13f60*/  R2UR UR11, R5 ;  /* 0x00000000050b72ca */ /* 0x000fe200000e0000 */
[----:B------:R-:W-:Y:S01]  /*13f70*/  UMOV UR8, UR14 ;  /* 0x0000000e00087c82 */ /* 0x000fe20008000000 */
[----:B------:R-:W-:Y:S01]  /*13f80*/  UMOV UR9, UR15 ;  /* 0x0000000f00097c82 */ /* 0x000fe20008000000 */
[----:B------:R-:W-:Y:S02]  /*13f90*/  WARPGROUP.DEPBAR.LE gsb0, 0x0 ;  /* 0x00008000000079c5 */ /* 0x000fe40000010000 */
[----:B------:R-:W-:-:S08]  /*13fa0*/  WARPGROUP.ARRIVE ;  /* 0x00000000000079c5 */ /* 0x000fd00000000000 */
        /* <DEDUP_REMOVED lines=12> */
[----:B------:R-:W-:Y:S02]  /*14070*/  WARPGROUP.DEPBAR.LE gsb0, 0x0 ;  /* 0x00008000000079c5 */ /* 0x000fe40000010000 */
[----:B------:R-:W-:-:S10]  /*14080*/  WARPGROUP.ARRIVE ;  /* 0x00000000000079c5 */ /* 0x000fd40000000000 */
        /* <DEDUP_REMOVED lines=10> */
[----:B------:R-:W-:Y:S01]  /*14130*/  VIADD R4, R2, 0x606 ;  /* 0x0000060602047836 */ /* 0x000fe20000000000 */
[----:B------:R-:W-:-:S04]  /*14140*/  MOV R5, 0x40000040 ;  /* 0x4000004000057802 */ /* 0x000fc80000000f00 */
[----:B------:R-:W-:Y:S02]  /*14150*/  R2UR UR54, R4 ;  /* 0x00000000043672ca */ /* 0x000fe400000e0000 */
[----:B------:R-:W-:Y:S01]  /*14160*/  R2UR UR55, R5 ;  /* 0x00000000053772ca */ /* 0x000fe200000e0000 */
[----:B------:R-:W-:Y:S02]  /*14170*/  WARPGROUP.DEPBAR.LE gsb0, 0x0 ;  /* 0x00008000000079c5 */ /* 0x000fe40000010000 */
[----:B------:R-:W-:-:S10]  /*14180*/  WARPGROUP.ARRIVE ;  /* 0x00000000000079c5 */ /* 0x000fd40000000000 */
[----:B------:R-:W-:Y:S01]  /*14190*/  HGMMA.64x16x16.F32 R40, gdesc[UR52], R40, gsb0 ;  /* 0x00200000342879f0 */ /* 0x000fe20008000828 */
[----:B------:R-:W-:Y:S01]  /*141a0*/  VIADD R4, R2, 0x686 ;  /* 0x0000068602047836 */ /* 0x000fe20000000000 */
[----:B------:R-:W-:-:S04]  /*141b0*/  MOV R5, 0x40000040 ;  /* 0x4000004000057802 */ /* 0x000fc80000000f00 */
[----:B------:R-:W-:Y:S02]  /*141c0*/  R2UR UR6, R4 ;  /* 0x00000000040672ca */ /* 0x000fe400000e0000 */
[----:B------:R-:W-:Y:S01]  /*141d0*/  R2UR UR7, R5 ;  /* 0x00000000050772ca */ /* 0x000fe200000e0000 */
[----:B------:R-:W-:Y:S01]  /*141e0*/  UMOV UR4, UR52 ;  /* 0x0000003400047c82 */ /* 0x000fe20008000000 */
[----:B------:R-:W-:Y:S01]  /*141f0*/  UMOV UR5, UR53 ;  /* 0x0000003500057c82 */ /* 0x000fe20008000000 */
[----:B------:R-:W-:Y:S02]  /*14200*/  WARPGROUP.DEPBAR.LE gsb0, 0x0 ;  /* 0x00008000000079c5 */ /* 0x000fe40000010000 */
[----:B------:R-:W-:-:S08]  /*14210*/  WARPGROUP.ARRIVE ;  /* 0x00000000000079c5 */ /* 0x000fd00000000000 */
[----:B------:R-:W-:Y:S01]  /*14220*/  HGMMA.64x16x16.F32 R32, gdesc[UR4], R32, gsb0 ;  /* 0x00200000042079f0 */ /* 0x000fe20008000820 */
[----:B------:R-:W-:Y:S02]  /*14230*/  VIADD R6, R2, 0x706 ;  /* 0x0000070602067836 */ /* 0x000fe40000000000 */
[----:B------:R-:W-:-:S03]  /*14240*/  IMAD.MOV.U32 R7, RZ, RZ, 0x40000040 ;  /* 0x40000040ff077424 */ /* 0x000fc600078e00ff */
        /* <DEDUP_REMOVED lines=12> */
[----:B------:R-:W-:Y:S02]  /*14310*/  VIADD R4, R2, 0x800 ;  /* 0x0000080002047836 */ /* 0x000fe40000000000 */
[----:B------:R-:W-:-:S03]  /*14320*/  IMAD.MOV.U32 R5, RZ, RZ, 0x40000040 ;  /* 0x40000040ff057424 */ /* 0x000fc600078e00ff */
        /* <DEDUP_REMOVED lines=23> */
[----:B------:R-:W-:Y:S02]  /*144a0*/  IADD3 R6, R2, 0x980, RZ ;  /* 0x0000098002067810 */ /* 0x000fe40007ffe0ff */
[----:B------:R-:W-:Y:S02]  /*144b0*/  MOV R7, 0x40000040 ;  /* 0x4000004000077802 */ /* 0x000fe40000000f00 */
        /* <DEDUP_REMOVED lines=100> */
[----:B------:R-:W-:Y:S01]  /*14b00*/  IADD3 R4, R2, 0x886, RZ ;  /* 0x0000088602047810 */ /* 0x000fe20007ffe0ff */
[----:B------:R0:W-:Y:S01]  /*14b10*/  STL.64 [R1+0x8], R10 ;  /* 0x0000080a01007387 */ /* 0x0001e20000100a00 */
[----:B------:R-:W-:Y:S02]  /*14b20*/  ULDC UR4, c[0x0][0x988] ;  /* 0x0002620000047ab9 */ /* 0x000fe40000000800 */
        /* <DEDUP_REMOVED lines=13> */
[----:B------:R-:W-:Y:S01]  /*14c00*/  IMAD R4, R180, -0x50, R3 ;  /* 0xffffffb0b4047824 */ /* 0x000fe200078e0203 */
[----:B------:R-:W-:Y:S02]  /*14c10*/  MOV R3, 0x40000040 ;  /* 0x4000004000037802 */ /* 0x000fe40000000f00 */
[----:B------:R-:W-:Y:S02]  /*14c20*/  R2UR UR38, R2 ;  /* 0x00000000022672ca */ /* 0x000fe400000e0000 */
[----:B------:R-:W-:Y:S02]  /*14c30*/  R2UR UR39, R3 ;  /* 0x00000000032772ca */ /* 0x000fe400000e0000 */
[----:B------:R-:W-:-:S02]  /*14c40*/  ISETP.GT.AND P6, PT, R4, RZ, PT ;  /* 0x000000ff0400720c */ /* 0x000fc40003fc4270 */
[C---:B------:R-:W-:Y:S02]  /*14c50*/  ISETP.GT.AND P5, PT, R4.reuse, 0x1, PT ;  /* 0x000000010400780c */ /* 0x040fe40003fa4270 */
[----:B------:R-:W-:Y:S02]  /*14c60*/  ISETP.GT.AND P4, PT, R4, 0x8, PT ;  /* 0x000000080400780c */ /* 0x000fe40003f84270 */
[----:B------:R-:W-:Y:S02]  /*14c70*/  FSEL R65, R56, -INF , P6 ;  /* 0xff80000038417808 */ /* 0x000fe40003000000 */
[----:B------:R-:W-:Y:S02]  /*14c80*/  FSEL R57, R57, -INF , P5 ;  /* 0xff80000039397808 */ /* 0x000fe40002800000 */
[----:B------:R-:W-:Y:S02]  /*14c90*/  ISETP.GT.AND P3, PT, R4, 0x9, PT ;  /* 0x000000090400780c */ /* 0x000fe40003f64270 */
[----:B------:R-:W-:-:S02]  /*14ca0*/  FSEL R67, R60, -INF , P4 ;  /* 0xff8000003c437808 */ /* 0x000fc40002000000 */
[----:B------:R-:W-:Y:S02]  /*14cb0*/  FMNMX.FTZ R2, R65, R57, !PT ;  /* 0x0000003941027209 */ /* 0x000fe40007810000 */
[----:B------:R-:W-:Y:S02]  /*14cc0*/  ISETP.GT.AND P2, PT, R4, 0x10, PT ;  /* 0x000000100400780c */ /* 0x000fe40003f44270 */
[----:B------:R-:W-:Y:S02]  /*14cd0*/  FSEL R61, R61, -INF , P3 ;  /* 0xff8000003d3d7808 */ /* 0x000fe40001800000 */
[----:B------:R-:W-:Y:S02]  /*14ce0*/  FMNMX.FTZ R2, R67, R2, !PT ;  /* 0x0000000243027209 */ /* 0x000fe40007810000 */
[----:B------:R-:W-:Y:S02]  /*14cf0*/  FSEL R3, R58, -INF , P6 ;  /* 0xff8000003a037808 */ /* 0x000fe40003000000 */
[----:B------:R-:W-:-:S02]  /*14d00*/  ISETP.GT.AND P6, PT, R4, 0x11, PT ;  /* 0x000000110400780c */ /* 0x000fc40003fc4270 */
[----:B------:R-:W-:Y:S02]  /*14d10*/  FSEL R69, R48, -INF , P2 ;  /* 0xff80000030457808 */ /* 0x000fe40001000000 */
[----:B------:R-:W-:Y:S01]  /*14d20*/  FMNMX.FTZ R2, R61, R2, !PT ;  /* 0x000000023d027209 */ /* 0x000fe20007810000 */
[----:B------:R-:W-:Y:S02]  /*14d30*/  WARPGROUP.DEPBAR.LE gsb0, 0x0 ;  /* 0x00008000000079c5 */ /* 0x000fe40000010000 */
[----:B------:R-:W-:-:S06]  /*14d40*/  WARPGROUP.ARRIVE ;  /* 0x00000000000079c5 */ /* 0x000fcc0000000000 */
[----:B------:R-:W-:Y:S01]  /*14d50*/  HGMMA.64x16x16.F32 R24, gdesc[UR36], R24, gsb0 ;  /* 0x00200000241879f0 */ /* 0x000fe20008000818 */
        /* <DEDUP_REMOVED lines=20> */
[----:B0-----:R-:W-:Y:S02]  /*14ea0*/  FSEL R11, R54, -INF , P5 ;  /* 0xff800000360b7808 */ /* 0x001fe40002800000 */
        /* <DEDUP_REMOVED lines=37> */
[----:B------:R-:W-:-:S04]  /*15100*/  FMNMX.FTZ R2, R87, R2, !PT ;  /* 0x0000000257027209 */ /* 0x000fc80007810000 */
[----:B------:R-:W-:-:S05]  /*15110*/  FMNMX.FTZ R6, R89, R2, !PT ;  /* 0x0000000259067209 */ /* 0x000fca0007810000 */
[----:B------:R-:W0:Y:S02]  /*15120*/  SHFL.BFLY PT, R5, R6, 0x2, 0x1f ;  /* 0x0c401f0006057f89 */ /* 0x000e2400000e0000 */
[----:B0-----:R-:W-:-:S05]  /*15130*/  FMNMX.FTZ R8, R6, R5, !PT ;  /* 0x0000000506087209 */ /* 0x001fca0007810000 */
[----:B------:R-:W0:Y:S01]  /*15140*/  SHFL.BFLY PT, R5, R8, 0x1, 0x1f ;  /* 0x0c201f0008057f89 */ /* 0x000e2200000e0000 */
[----:B------:R-:W-:Y:S01]  /*15150*/  IMAD.U32 R2, RZ, RZ, UR4 ;  /* 0x00000004ff027e24 */ /* 0x000fe2000f8e00ff */
[----:B0-----:R-:W-:-:S04]  /*15160*/  FMNMX.FTZ R5, R8, R5, !PT ;  /* 0x0000000508057209 */ /* 0x001fc80007810000 */
[C---:B------:R-:W-:Y:S01]  /*15170*/  FSETP.NEU.FTZ.AND P0, PT, R5.reuse, -INF , PT ;  /* 0xff8000000500780b */ /* 0x040fe20003f1d000 */
[----:B------:R-:W-:-:S05]  /*15180*/  FMUL.FTZ R4, R5, R2 ;  /* 0x0000000205047220 */ /* 0x000fca0000410000 */
[----:B------:R-:W-:Y:S02]  /*15190*/  FSEL R10, R4, RZ, P0 ;  /* 0x000000ff040a7208 */ /* 0x000fe40000000000 */
        /* <DEDUP_REMOVED lines=13> */
[----:B------:R-:W-:Y:S02]  /*15270*/  FSEL R39, R39, -INF , P6 ;  /* 0xff80000027277808 */ /* 0x000fe40003000000 */
[----:B------:R-:W-:Y:S01]  /*15280*/  FMNMX.FTZ R4, R25, R4, !PT ;  /* 0x0000000419047209 */ /* 0x000fe20007810000 */
[----:B------:R-:W-:Y:S01]  /*15290*/  FFMA.FTZ R29, R57, R2, -R10 ;  /* 0x00000002391d7223 */ /* 0x000fe2000001080a */
[----:B------:R-:W-:Y:S02]  /*152a0*/  FSEL R57, R26, -INF , P5 ;  /* 0xff8000001a397808 */ /* 0x000fe40002800000 */
[----:B------:R-:W-:Y:S02]  /*152b0*/  FMNMX.FTZ R4, R39, R4, !PT ;  /* 0x0000000427047209 */ /* 0x000fe40007810000 */
[----:B------:R-:W-:-:S02]  /*152c0*/  FSEL R27, R27, -INF , P4 ;  /* 0xff8000001b1b7808 */ /* 0x000fc40002000000 */
[----:B------:R-:W-:Y:S01]  /*152d0*/  FMNMX.FTZ R4, R57, R4, !PT ;  /* 0x0000000439047209 */ /* 0x000fe20007810000 */
[----:B------:R-:W-:Y:S01]  /*152e0*/  FFMA.FTZ R33, R61, R2, -R10 ;  /* 0x000000023d217223 */ /* 0x000fe2000001080a */
[----:B------:R-:W-:Y:S02]  /*152f0*/  FSEL R61, R30, -INF , P3 ;  /* 0xff8000001e3d7808 */ /* 0x000fe40001800000 */
[----:B------:R-:W-:Y:S02]  /*15300*/  FMNMX.FTZ R4, R27, R4, !PT ;  /* 0x000000041b047209 */ /* 0x000fe40007810000 */
[----:B------:R-:W-:Y:S02]  /*15310*/  FSEL R31, R31, -INF , P2 ;  /* 0xff8000001f1f7808 */ /* 0x000fe40001000000 */
[----:B------:R-:W-:-:S04]  /*15320*/  FMNMX.FTZ R4, R61, R4, !PT ;  /* 0x000000043d047209 */ /* 0x000fc80007810000 */
[----:B------:R-:W-:Y:S01]  /*15330*/  FMNMX.FTZ R4, R31, R4, !PT ;  /* 0x000000041f047209 */ /* 0x000fe20007810000 */
[----:B------:R-:W-:-:S04]  /*15340*/  FFMA.FTZ R6, R49, R2, -R10 ;  /* 0x0000000231067223 */ /* 0x000fc8000001080a */
[----:B------:R-:W0:Y:S02]  /*15350*/  SHFL.BFLY PT, R49, R4, 0x2, 0x1f ;  /* 0x0c401f0004317f89 */ /* 0x000e2400000e0000 */
[----:B0-----:R-:W-:-:S05]  /*15360*/  FMNMX.FTZ R49, R4, R49, !PT ;  /* 0x0000003104317209 */ /* 0x001fca0007810000 */
[----:B------:R-:W0:Y:S01]  /*15370*/  SHFL.BFLY PT, R4, R49, 0x1, 0x1f ;  /* 0x0c201f0031047f89 */ /* 0x000e2200000e0000 */
[-CC-:B------:R-:W-:Y:S01]  /*15380*/  FFMA.FTZ R208, R65, R2.reuse, -R10.reuse ;  /* 0x0000000241d07223 */ /* 0x180fe2000001080a */
[-CC-:B------:R-:W-:Y:S01]  /*15390*/  FFMA.FTZ R210, R67, R2.reuse, -R10.reuse ;  /* 0x0000000243d27223 */ /* 0x180fe2000001080a */
[----:B------:R-:W-:Y:S01]  /*153a0*/  MUFU.EX2 R29, R29 ;  /* 0x0000001d001d7308 */ /* 0x000fe20000000800 */
[----:B------:R-:W-:-:S07]  /*153b0*/  FFMA.FTZ R69, R69, R2, -R10 ;  /* 0x0000000245457223 */ /* 0x000fce000001080a */
[----:B------:R-:W1:Y:S01]  /*153c0*/  MUFU.EX2 R208, R208 ;  /* 0x000000d000d07308 */ /* 0x000e620000000800 */
[----:B0-----:R-:W-:-:S04]  /*153d0*/  FMNMX.FTZ R4, R49, R4, !PT ;  /* 0x0000000431047209 */ /* 0x001fc80007810000 */
[C---:B------:R-:W-:Y:S01]  /*153e0*/  FSETP.NEU.FTZ.AND P2, PT, R4.reuse, -INF , PT ;  /* 0xff8000000400780b */ /* 0x040fe20003f5d000 */
[----:B------:R-:W-:Y:S02]  /*153f0*/  FMUL.FTZ R8, R4, R2 ;  /* 0x0000000204087220 */ /* 0x000fe40000410000 */
[----:B------:R-:W0:Y:S03]  /*15400*/  MUFU.EX2 R210, R210 ;  /* 0x000000d200d27308 */ /* 0x000e260000000800 */
[----:B------:R-:W-:-:S05]  /*15410*/  FSEL R8, R8, RZ, P2 ;  /* 0x000000ff08087208 */ /* 0x000fca0001000000 */
[----:B------:R-:W2:Y:S01]  /*15420*/  MUFU.EX2 R33, R33 ;  /* 0x0000002100217308 */ /* 0x000ea20000000800 */
[-CC-:B------:R-:W-:Y:S01]  /*15430*/  FFMA.FTZ R3, R3, R2.reuse, -R8.reuse ;  /* 0x0000000203037223 */ /* 0x180fe20000010808 */
[-CC-:B------:R-:W-:Y:S01]  /*15440*/  FFMA.FTZ R59, R59, R2.reuse, -R8.reuse ;  /* 0x000000023b3b7223 */ /* 0x180fe20000010808 */
[-C--:B------:R-:W-:Y:S01]  /*15450*/  FFMA.FTZ R7, R7, R2.reuse, -R8 ;  /* 0x0000000207077223 */ /* 0x080fe20000010808 */
[----:B------:R-:W-:Y:S01]  /*15460*/  ISETP.NE.AND P0, PT, R12, RZ, PT ;  /* 0x000000ff0c00720c */ /* 0x000fe20003f05270 */
[-CC-:B------:R-:W-:Y:S01]  /*15470*/  FFMA.FTZ R37, R37, R2.reuse, -R10.reuse ;  /* 0x0000000225257223 */ /* 0x180fe2000001080a */
[-C--:B------:R-:W-:Y:S02]  /*15480*/  FFMA.FTZ R71, R71, R2.reuse, -R10 ;  /* 0x0000000247477223 */ /* 0x080fe4000001080a */
[----:B------:R-:W3:Y:S01]  /*15490*/  MUFU.EX2 R69, R69 ;  /* 0x0000004500457308 */ /* 0x000ee20000000800 */
[-CC-:B------:R-:W-:Y:S01]  /*154a0*/  FFMA.FTZ R63, R63, R2.reuse, -R8.reuse ;  /* 0x000000023f3f7223 */ /* 0x180fe20000010808 */
[----:B------:R-:W-:-:S06]  /*154b0*/  FFMA.FTZ R9, R9, R2, -R8 ;  /* 0x0000000209097223 */ /* 0x000fcc0000010808 */
[----:B------:R-:W-:Y:S01]  /*154c0*/  MUFU.EX2 R3, R3 ;  /* 0x0000000300037308 */ /* 0x000fe20000000800 */
[----:B------:R-:W-:-:S07]  /*154d0*/  FFMA.FTZ R53, R53, R2, -R10 ;  /* 0x0000000235357223 */ /* 0x000fce000001080a */
[----:B------:R-:W4:Y:S01]  /*154e0*/  MUFU.EX2 R12, R59 ;  /* 0x0000003b000c7308 */ /* 0x000f220000000800 */
[----:B------:R-:W-:-:S07]  /*154f0*/  FFMA.FTZ R73, R73, R2, -R10 ;  /* 0x0000000249497223 */ /* 0x000fce000001080a */
[----:B------:R-:W4:Y:S08]  /*15500*/  MUFU.EX2 R6, R6 ;  /* 0x0000000600067308 */ /* 0x000f300000000800 */
[----:B------:R1:W-:Y:S08]  /*15510*/  MUFU.EX2 R198, R37 ;  /* 0x0000002500c67308 */ /* 0x0003f00000000800 */
[----:B------:R-:W4:Y:S01]  /*15520*/  MUFU.EX2 R7, R7 ;  /* 0x0000000700077308 */ /* 0x000f220000000800 */
[----:B-1----:R-:W-:-:S04]  /*15530*/  FADD.FTZ R37, R208, R29 ;  /* 0x0000001dd0257221 */ /* 0x002fc80000010000 */
[----:B0-----:R-:W-:-:S03]  /*15540*/  FADD.FTZ R30, R210, R37 ;  /* 0x00000025d21e7221 */ /* 0x001fc60000010000 */
[----:B------:R-:W0:Y:S01]  /*15550*/  MUFU.EX2 R71, R71 ;  /* 0x0000004700477308 */ /* 0x000e220000000800 */
[----:B------:R-:W-:Y:S01]  /*15560*/  FFMA.FTZ R51, R51, R2, -R8 ;  /* 0x0000000233337223 */ /* 0x000fe20000010808 */
[----:B--2---:R-:W-:-:S06]  /*15570*/  FADD.FTZ R30, R33, R30 ;  /* 0x0000001e211e7221 */ /* 0x004fcc0000010000 */
[----:B------:R-:W1:Y:S01]  /*15580*/  MUFU.EX2 R14, R63 ;  /* 0x0000003f000e7308 */ /* 0x000e620000000800 */
[-C--:B------:R-:W-:Y:S01]  /*15590*/  FFMA.FTZ R11, R11, R2.reuse, -R8 ;  /* 0x000000020b0b7223 */ /* 0x080fe20000010808 */
[----:B------:R-:W-:Y:S01]  /*155a0*/  FFMA.FTZ R41, R41, R2, -R10 ;  /* 0x0000000229297223 */ /* 0x000fe2000001080a */
[----:B---3--:R-:W-:-:S05]  /*155b0*/  FADD.FTZ R37, R69, R30 ;  /* 0x0000001e45257221 */ /* 0x008fca0000010000 */
[----:B------:R-:W2:Y:S01]  /*155c0*/  MUFU.EX2 R206, R53 ;  /* 0x0000003500ce7308 */ /* 0x000ea20000000800 */
[----:B------:R-:W-:Y:S01]  /*155d0*/  FFMA.FTZ R75, R75, R2, -R10 ;  /* 0x000000024b4b7223 */ /* 0x000fe2000001080a */
[----:B----4-:R-:W-:-:S06]  /*155e0*/  FADD.FTZ R30, R3, R12 ;  /* 0x0000000c031e7221 */ /* 0x010fcc0000010000 */
[----:B------:R-:W3:Y:S01]  /*155f0*/  MUFU.EX2 R9, R9 ;  /* 0x0000000900097308 */ /* 0x000ee20000000800 */
[----:B------:R-:W-:Y:S01]  /*15600*/  FFMA.FTZ R55, R55, R2, -R8 ;  /* 0x0000000237377223 */ /* 0x000fe20000010808 */
[----:B------:R-:W-:-:S06]  /*15610*/  FADD.FTZ R32, R6, R37 ;  /* 0x0000002506207221 */ /* 0x000fcc0000010000 */
[----:B------:R-:W4:Y:S01]  /*15620*/  MUFU.EX2 R73, R73 ;  /* 0x0000004900497308 */ /* 0x000f220000000800 */
[----:B------:R-:W-:Y:S01]  /*15630*/  FADD.FTZ R37, R7, R30 ;  /* 0x0000001e07257221 */ /* 0x000fe20000010000 */
[----:B------:R-:W-:-:S06]  /*15640*/  FFMA.FTZ R13, R13, R2, -R8 ;  /* 0x000000020d0d7223 */ /* 0x000fcc0000010808 */
[----:B------:R-:W4:Y:S01]  /*15650*/  MUFU.EX2 R20, R51 ;  /* 0x0000003300147308 */ /* 0x000f220000000800 */
[-CC-:B------:R-:W-:Y:S01]  /*15660*/  FFMA.FTZ R45, R45, R2.reuse, -R10.reuse ;  /* 0x000000022d2d7223 */ /* 0x180fe2000001080a */
[----:B------:R-:W-:-:S06]  /*15670*/  FFMA.FTZ R77, R77, R2, -R10 ;  /* 0x000000024d4d7223 */ /* 0x000fcc000001080a */
[----:B------:R0:W4:Y:S08]  /*15680*/  MUFU.EX2 R200, R41 ;  /* 0x0000002900c87308 */ /* 0x0001300000000800 */
[----:B------:R-:W-:Y:S01]  /*15690*/  MUFU.EX2 R11, R11 ;  /* 0x0000000b000b7308 */ /* 0x000fe20000000800 */
[----:B0-----:R-:W-:Y:S01]  /*156a0*/  FADD.FTZ R41, R71, R32 ;  /* 0x0000002047297221 */ /* 0x001fe20000010000 */
[----:B-1----:R-:W-:Y:S01]  /*156b0*/  FADD.FTZ R32, R14, R37 ;  /* 0x000000250e207221 */ /* 0x002fe20000010000 */
[----:B------:R-:W-:-:S05]  /*156c0*/  FFMA.FTZ R43, R43, R2, -R8 ;  /* 0x000000022b2b7223 */ /* 0x000fca0000010808 */
[----:B------:R-:W0:Y:S01]  /*156d0*/  MUFU.EX2 R75, R75 ;  /* 0x0000004b004b7308 */ /* 0x000e220000000800 */
[----:B--2---:R-:W-:Y:S01]  /*156e0*/  FADD.FTZ R34, R206, R41 ;  /* 0x00000029ce227221 */ /* 0x004fe20000010000 */
[----:B---3--:R-:W-:-:S06]  /*156f0*/  FADD.FTZ R37, R9, R32 ;  /* 0x0000002009257221 */ /* 0x008fcc0000010000 */
[----:B------:R-:W-:Y:S01]  /*15700*/  MUFU.EX2 R24, R55 ;  /* 0x0000003700187308 */ /* 0x000fe20000000800 */
[-C--:B------:R-:W-:Y:S01]  /*15710*/  FFMA.FTZ R15, R15, R2.reuse, -R8 ;  /* 0x000000020f0f7223 */ /* 0x080fe20000010808 */
[-C--:B------:R-:W-:Y:S01]  /*15720*/  FFMA.FTZ R79, R79, R2.reuse, -R10 ;  /* 0x000000024f4f7223 */ /* 0x080fe2000001080a */
[----:B------:R-:W-:-:S05]  /*15730*/  FFMA.FTZ R35, R35, R2, -R8 ;  /* 0x0000000223237223 */ /* 0x000fca0000010808 */
[----:B------:R-:W1:Y:S01]  /*15740*/  MUFU.EX2 R202, R45 ;  /* 0x0000002d00ca7308 */ /* 0x000e620000000800 */
[----:B----4-:R-:W-:Y:S01]  /*15750*/  FADD.FTZ R41, R73, R34 ;  /* 0x0000002249297221 */ /* 0x010fe20000010000 */
[----:B------:R-:W-:Y:S01]  /*15760*/  FFMA.FTZ R81, R81, R2, -R10 ;  /* 0x0000000251517223 */ /* 0x000fe2000001080a */
[----:B------:R-:W-:-:S05]  /*15770*/  FADD.FTZ R32, R20, R37 ;  /* 0x0000002514207221 */ /* 0x000fca0000010000 */
[----:B------:R-:W2:Y:S01]  /*15780*/  MUFU.EX2 R13, R13 ;  /* 0x0000000d000d7308 */ /* 0x000ea20000000800 */
[----:B------:R-:W-:Y:S01]  /*15790*/  FFMA.FTZ R47, R47, R2, -R8 ;  /* 0x000000022f2f7223 */ /* 0x000fe20000010808 */
[----:B------:R-:W-:-:S06]  /*157a0*/  FADD.FTZ R34, R200, R41 ;  /* 0x00000029c8227221 */ /* 0x000fcc0000010000 */
[----:B------:R-:W3:Y:S01]  /*157b0*/  MUFU.EX2 R77, R77 ;  /* 0x0000004d004d7308 */ /* 0x000ee20000000800 */
[----:B------:R-:W-:-:S07]  /*157c0*/  FFMA.FTZ R21, R21, R2, -R8 ;  /* 0x0000000215157223 */ /* 0x000fce0000010808 */
[----:B------:R-:W4:Y:S01]  /*157d0*/  MUFU.EX2 R26, R43 ;  /* 0x0000002b001a7308 */ /* 0x000f220000000800 */
[----:B0-----:R-:W-:Y:S01]  /*157e0*/  FADD.FTZ R37, R75, R34 ;  /* 0x000000224b257221 */ /* 0x001fe20000010000 */
[----:B------:R-:W-:-:S06]  /*157f0*/  FFMA.FTZ R83, R83, R2, -R10 ;  /* 0x0000000253537223 */ /* 0x000fcc000001080a */
[----:B------:R-:W0:Y:S08]  /*15800*/  MUFU.EX2 R196, R79 ;  /* 0x0000004f00c47308 */ /* 0x000e300000000800 */
[----:B------:R-:W0:Y:S08]  /*15810*/  MUFU.EX2 R15, R15 ;  /* 0x0000000f000f7308 */ /* 0x000e300000000800 */
[----:B------:R2:W-:Y:S01]  /*15820*/  MUFU.EX2 R30, R35 ;  /* 0x00000023001e7308 */ /* 0x0005e20000000800 */
[----:B-1----:R-:W-:Y:S01]  /*15830*/  FADD.FTZ R34, R202, R37 ;  /* 0x00000025ca227221 */ /* 0x002fe20000010000 */
[----:B--2---:R-:W-:-:S06]  /*15840*/  FADD.FTZ R35, R11, R32 ;  /* 0x000000200b237221 */ /* 0x004fcc0000010000 */
[----:B------:R-:W1:Y:S01]  /*15850*/  MUFU.EX2 R81, R81 ;  /* 0x0000005100517308 */ /* 0x000e620000000800 */
[----:B------:R-:W-:-:S07]  /*15860*/  FADD.FTZ R32, R24, R35 ;  /* 0x0000002318207221 */ /* 0x000fce0000010000 */
[----:B------:R-:W2:Y:S01]  /*15870*/  MUFU.EX2 R28, R47 ;  /* 0x0000002f001c7308 */ /* 0x000ea20000000800 */
[----:B------:R-:W-:Y:S01]  /*15880*/  FADD.FTZ R35, R13, R32 ;  /* 0x000000200d237221 */ /* 0x000fe20000010000 */
[-C--:B------:R-:W-:Y:S01]  /*15890*/  FFMA.FTZ R25, R25, R2.reuse, -R8 ;  /* 0x0000000219197223 */ /* 0x080fe20000010808 */
[----:B------:R-:W-:Y:S01]  /*158a0*/  FFMA.FTZ R85, R85, R2, -R10 ;  /* 0x0000000255557223 */ /* 0x000fe2000001080a */
[----:B---3--:R-:W-:-:S04]  /*158b0*/  FADD.FTZ R37, R77, R34 ;  /* 0x000000224d257221 */ /* 0x008fc80000010000 */
[----:B------:R-:W3:Y:S01]  /*158c0*/  MUFU.EX2 R21, R21 ;  /* 0x0000001500157308 */ /* 0x000ee20000000800 */
[-C--:B------:R-:W-:Y:S01]  /*158d0*/  FFMA.FTZ R87, R87, R2.reuse, -R10 ;  /* 0x0000000257577223 */ /* 0x080fe2000001080a */
[----:B----4-:R-:W-:Y:S01]  /*158e0*/  FADD.FTZ R32, R26, R35 ;  /* 0x000000231a207221 */ /* 0x010fe20000010000 */
[----:B------:R-:W-:Y:S01]  /*158f0*/  @!P1 PRMT R0, RZ, 0x654, R0 ;  /* 0x00000654ff009816 */ /* 0x000fe20000000000 */
[----:B------:R-:W-:-:S04]  /*15900*/  FFMA.FTZ R39, R39, R2, -R8 ;  /* 0x0000000227277223 */ /* 0x000fc80000010808 */
[----:B------:R-:W4:Y:S01]  /*15910*/  MUFU.EX2 R83, R83 ;  /* 0x0000005300537308 */ /* 0x000f220000000800 */
[-CC-:B------:R-:W-:Y:S01]  /*15920*/  FFMA.FTZ R57, R57, R2.reuse, -R8.reuse ;  /* 0x0000000239397223 */ /* 0x180fe20000010808 */
[-CC-:B------:R-:W-:Y:S01]  /*15930*/  FFMA.FTZ R27, R27, R2.reuse, -R8.reuse ;  /* 0x000000021b1b7223 */ /* 0x180fe20000010808 */
[-CC-:B------:R-:W-:Y:S01]  /*15940*/  FFMA.FTZ R61, R61, R2.reuse, -R8.reuse ;  /* 0x000000023d3d7223 */ /* 0x180fe20000010808 */
[----:B------:R-:W-:Y:S01]  /*15950*/  FFMA.FTZ R31, R31, R2, -R8 ;  /* 0x000000021f1f7223 */ /* 0x000fe20000010808 */
[----:B0-----:R-:W-:Y:S01]  /*15960*/  FADD.FTZ R8, R196, R37 ;  /* 0x00000025c4087221 */ /* 0x001fe20000010000 */
[----:B------:R-:W-:Y:S02]  /*15970*/  F2FP.F16.F32.PACK_AB R208, R29, R208 ;  /* 0x000000d01dd0723e */ /* 0x000fe400000000ff */
[----:B------:R-:W0:Y:S01]  /*15980*/  MUFU.EX2 R192, R85 ;  /* 0x0000005500c07308 */ /* 0x000e220000000800 */
[----:B------:R-:W-:Y:S01]  /*15990*/  FADD.FTZ R29, R15, R32 ;  /* 0x000000200f1d7221 */ /* 0x000fe20000010000 */
[----:B------:R4:W-:Y:S01]  /*159a0*/  @!P1 SYNCS.ARRIVE.TRANS64.RED.A1T0 RZ, [R0+URZ], RZ ;  /* 0x000000ff00ff99a7 */ /* 0x0009e2000810043f */
[----:B------:R-:W-:Y:S01]  /*159b0*/  F2FP.F16.F32.PACK_AB R210, R33, R210 ;  /* 0x000000d221d2723e */ /* 0x000fe200000000ff */
[----:B-1----:R-:W-:-:S04]  /*159c0*/  FADD.FTZ R33, R81, R8 ;  /* 0x0000000851217221 */ /* 0x002fc80000010000 */
[----:B------:R-:W-:Y:S01]  /*159d0*/  MUFU.EX2 R25, R25 ;  /* 0x0000001900197308 */ /* 0x000fe20000000800 */
[----:B------:R-:W-:Y:S01]  /*159e0*/  FFMA.FTZ R10, R89, R2, -R10 ;  /* 0x00000002590a7223 */ /* 0x000fe2000001080a */
[----:B--2---:R-:W-:Y:S01]  /*159f0*/  FADD.FTZ R32, R28, R29 ;  /* 0x0000001d1c207221 */ /* 0x004fe20000010000 */
[----:B------:R-:W-:-:S05]  /*15a00*/  F2FP.F16.F32.PACK_AB R204, R6, R69 ;  /* 0x0000004506cc723e */ /* 0x000fca00000000ff */
[----:B------:R-:W1:Y:S01]  /*15a10*/  MUFU.EX2 R87, R87 ;  /* 0x0000005700577308 */ /* 0x000e620000000800 */
[----:B------:R-:W-:Y:S01]  /*15a20*/  FADD.FTZ R6, R198, R33 ;  /* 0x00000021c6067221 */ /* 0x000fe20000010000 */
[----:B---3--:R-:W-:-:S06]  /*15a30*/  FADD.FTZ R29, R21, R32 ;  /* 0x00000020151d7221 */ /* 0x008fcc0000010000 */
[----:B----4-:R-:W2:Y:S01]  /*15a40*/  MUFU.EX2 R0, R39 ;  /* 0x0000002700007308 */ /* 0x010ea20000000800 */
[----:B------:R-:W-:Y:S01]  /*15a50*/  FADD.FTZ R33, R83, R6 ;  /* 0x0000000653217221 */ /* 0x000fe20000010000 */
[----:B------:R-:W-:-:S06]  /*15a60*/  FADD.FTZ R6, R30, R29 ;  /* 0x0000001d1e067221 */ /* 0x000fcc0000010000 */
[----:B------:R-:W3:Y:S01]  /*15a70*/  MUFU.EX2 R57, R57 ;  /* 0x0000003900397308 */ /* 0x000ee20000000800 */
[----:B0-----:R-:W-:-:S07]  /*15a80*/  FADD.FTZ R32, R192, R33 ;  /* 0x00000021c0207221 */ /* 0x001fce0000010000 */
[----:B------:R-:W0:Y:S08]  /*15a90*/  MUFU.EX2 R10, R10 ;  /* 0x0000000a000a7308 */ /* 0x000e300000000800 */
[----:B------:R4:W0:Y:S01]  /*15aa0*/  MUFU.EX2 R8, R27 ;  /* 0x0000001b00087308 */ /* 0x0008220000000800 */
[----:B-1----:R-:W-:Y:S01]  /*15ab0*/  FADD.FTZ R29, R87, R32 ;  /* 0x00000020571d7221 */ /* 0x002fe20000010000 */
[----:B------:R-:W-:-:S06]  /*15ac0*/  ISETP.GE.AND P2, PT, R179, 0x51, PT ;  /* 0x00000051b300780c */ /* 0x000fcc0003f46270 */
[----:B------:R-:W1:Y:S01]  /*15ad0*/  MUFU.EX2 R61, R61 ;  /* 0x0000003d003d7308 */ /* 0x000e620000000800 */
[----:B----4-:R-:W-:-:S04]  /*15ae0*/  FADD.FTZ R27, R25, R6 ;  /* 0x00000006191b7221 */ /* 0x010fc80000010000 */
[----:B--2---:R-:W-:-:S03]  /*15af0*/  FADD.FTZ R32, R0, R27 ;  /* 0x0000001b00207221 */ /* 0x004fc60000010000 */
[----:B------:R-:W2:Y:S01]  /*15b00*/  MUFU.EX2 R6, R31 ;  /* 0x0000001f00067308 */ /* 0x000ea20000000800 */
[----:B---3--:R-:W-:Y:S01]  /*15b10*/  FADD.FTZ R27, R57, R32 ;  /* 0x00000020391b7221 */ /* 0x008fe20000010000 */
[C---:B0-----:R-:W-:Y:S01]  /*15b20*/  FADD.FTZ R222, R10.reuse, R29 ;  /* 0x0000001d0ade7221 */ /* 0x041fe20000010000 */
[----:B------:R-:W-:Y:S02]  /*15b30*/  F2FP.F16.F32.PACK_AB R194, R10, R87 ;  /* 0x000000570ac2723e */ /* 0x000fe400000000ff */
[----:B------:R-:W-:Y:S01]  /*15b40*/  FADD.FTZ R10, R8, R27 ;  /* 0x0000001b080a7221 */ /* 0x000fe20000010000 */
[----:B------:R-:W-:Y:S03]  /*15b50*/  BSSY B0, `(.L_x_833) ;  /* 0x0000557000007945 */ /* 0x000fe60003800000 */
[----:B-1----:R-:W-:Y:S01]  /*15b60*/  FADD.FTZ R221, R61, R10 ;  /* 0x0000000a3ddd7221 */ /* 0x002fe20000010000 */
[----:B------:R-:W-:Y:S01]  /*15b70*/  F2FP.F16.F32.PACK_AB R206, R206, R71 ;  /* 0x00000047cece723e */ /* 0x000fe200000000ff */
[--C-:B------:R-:W-:Y:S01]  /*15b80*/  IMAD.MOV.U32 R150, RZ, RZ, R151.reuse ;  /* 0x000000ffff967224 */ /* 0x100fe200078e0097 */
[----:B------:R-:W-:Y:S01]  /*15b90*/  F2FP.F16.F32.PACK_AB R200, R200, R73 ;  /* 0x00000049c8c8723e */ /* 0x000fe200000000ff */
[--C-:B------:R-:W-:Y:S01]  /*15ba0*/  IMAD.MOV.U32 R148, RZ, RZ, R151.reuse ;  /* 0x000000ffff947224 */ /* 0x100fe200078e0097 */
[----:B------:R-:W-:Y:S01]  /*15bb0*/  F2FP.F16.F32.PACK_AB R202, R202, R75 ;  /* 0x0000004bcaca723e */ /* 0x000fe200000000ff */
[----:B------:R-:W-:Y:S01]  /*15bc0*/  IMAD.MOV.U32 R147, RZ, RZ, R151 ;  /* 0x000000ffff937224 */ /* 0x000fe200078e0097 */
[----:B------:R-:W-:Y:S01]  /*15bd0*/  F2FP.F16.F32.PACK_AB R196, R196, R77 ;  /* 0x0000004dc4c4723e */ /* 0x000fe200000000ff */
[----:B--2---:R-:W-:Y:S01]  /*15be0*/  FADD.FTZ R221, R6, R221 ;  /* 0x000000dd06dd7221 */ /* 0x004fe20000010000 */
[----:B------:R-:W-:Y:S01]  /*15bf0*/  F2FP.F16.F32.PACK_AB R198, R198, R81 ;  /* 0x00000051c6c6723e */ /* 0x000fe200000000ff */
[--C-:B------:R-:W-:Y:S01]  /*15c00*/  IMAD.MOV.U32 R145, RZ, RZ, R151.reuse ;  /* 0x000000ffff917224 */ /* 0x100fe200078e0097 */
[----:B------:R-:W-:Y:S01]  /*15c10*/  F2FP.F16.F32.PACK_AB R192, R192, R83 ;  /* 0x00000053c0c0723e */ /* 0x000fe200000000ff */
[--C-:B------:R-:W-:Y:S01]  /*15c20*/  IMAD.MOV.U32 R144, RZ, RZ, R151.reuse ;  /* 0x000000ffff907224 */ /* 0x100fe200078e0097 */
[----:B------:R-:W-:Y:S01]  /*15c30*/  F2FP.F16.F32.PACK_AB R209, R12, R3 ;  /* 0x000000030cd1723e */ /* 0x000fe200000000ff */
[----:B------:R-:W-:Y:S01]  /*15c40*/  IMAD.MOV.U32 R3, RZ, RZ, 0x3f800000 ;  /* 0x3f800000ff037424 */ /* 0x000fe200078e00ff */
[----:B------:R-:W-:Y:S01]  /*15c50*/  F2FP.F16.F32.PACK_AB R207, R24, R11 ;  /* 0x0000000b18cf723e */ /* 0x000fe200000000ff */
[--C-:B------:R-:W-:Y:S01]  /*15c60*/  IMAD.MOV.U32 R142, RZ, RZ, R151.reuse ;  /* 0x000000ffff8e7224 */ /* 0x100fe200078e0097 */
        /* <DEDUP_REMOVED lines=16> */
[----:B------:R-:W-:Y:S01]  /*15d70*/  MOV R0, 0x3f800000 ;  /* 0x3f80000000007802 */ /* 0x000fe20000000f00 */
[--C-:B------:R-:W-:Y:S01]  /*15d80*/  IMAD.MOV.U32 R129, RZ, RZ, R151.reuse ;  /* 0x000000ffff817224 */ /* 0x100fe200078e0097 */
[-C--:B------:R-:W-:Y:S01]  /*15d90*/  MOV R149, R151.reuse ;  /* 0x0000009700957202 */ /* 0x080fe20000000f00 */
        /* <DEDUP_REMOVED lines=110> */
[----:B------:R-:W-:Y:S01]  /*16480*/  IMAD.MOV.U32 R24, RZ, RZ, R151 ;  /* 0x000000ffff187224 */ /* 0x000fe200078e0097 */
[----:B------:R-:W-:Y:S06]  /*16490*/  @!P2 BRA `(.L_x_834) ;  /* 0x0000004c0008a947 */ /* 0x000fec0003800000 */
[----:B------:R-:W-:Y:S01]  /*164a0*/  IADD3 R6, R180, -0x2, RZ ;  /* 0xfffffffeb4067810 */ /* 0x000fe20007ffe0ff */
[----:B------:R-:W-:Y:S01]  /*164b0*/  IMAD.MOV.U32 R7, RZ, RZ, R4 ;  /* 0x000000ffff077224 */ /* 0x000fe200078e0004 */
[----:B------:R-:W-:Y:S01]  /*164c0*/  MOV R9, R224 ;  /* 0x000000e000097202 */ /* 0x000fe20000000f00 */
[----:B------:R-:W-:Y:S01]  /*164d0*/  IMAD.MOV.U32 R8, RZ, RZ, R5 ;  /* 0x000000ffff087224 */ /* 0x000fe200078e0005 */
[----:B------:R-:W-:Y:S01]  /*164e0*/  CS2R R150, SRZ ;  /* 0x0000000000967805 */ /* 0x000fe2000001ff00 */
[----:B------:R-:W-:Y:S01]  /*164f0*/  IMAD.MOV.U32 R10, RZ, RZ, R223 ;  /* 0x000000ffff0a7224 */ /* 0x000fe200078e00df */
[----:B------:R-:W-:Y:S01]  /*16500*/  CS2R R146, SRZ ;  /* 0x0000000000927805 */ /* 0x000fe2000001ff00 */
[----:B------:R-:W-:Y:S01]  /*16510*/  IMAD.MOV.U32 R0, RZ, RZ, 0x3f800000 ;  /* 0x3f800000ff007424 */ /* 0x000fe200078e00ff */
        /* <DEDUP_REMOVED lines=61> */
[----:B------:R-:W-:-:S07]  /*168f0*/  CS2R R24, SRZ ;  /* 0x0000000000187805 */ /* 0x000fce000001ff00 */
.L_x_845:
[----:B------:R-:W-:-:S04]  /*16900*/  IADD3 R2, R10, 0x1, RZ ;  /* 0x000000010a027810 */ /* 0x000fc80007ffe0ff */
[----:B------:R-:W-:-:S04]  /*16910*/  ISETP.NE.AND P2, PT, R2, 0x2, PT ;  /* 0x000000020200780c */ /* 0x000fc80003f45270 */
[----:B------:R-:W-:Y:S02]  /*16920*/  SEL R224, RZ, 0x1, P2 ;  /* 0x00000001ffe07807 */ /* 0x000fe40001000000 */
[----:B------:R-:W-:Y:S02]  /*16930*/  SEL R223, R2, RZ, P2 ;  /* 0x000000ff02df7207 */ /* 0x000fe40001000000 */
[----:B------:R-:W-:Y:S01]  /*16940*/  LOP3.LUT R224, R9, R224, RZ, 0x3c, !PT ;  /* 0x000000e009e07212 */ /* 0x000fe200078e3cff */
[----:B------:R-:W-:Y:S06]  /*16950*/  @!P0 BRA `(.L_x_835) ;  /* 0x0000000000048947 */ /* 0x000fec0003800000 */
[----:B------:R-:W-:Y:S01]  /*16960*/  BPT.TRAP 0x1 ;  /* 0x000000040000795c */ /* 0x000fe20000300000 */
.L_x_835:
[----:B------:R-:W-:Y:S01]  /*16970*/  IMAD R11, R223, 0x8, R18 ;  /* 0x00000008df0b7824 */ /* 0x000fe200078e0212 */
[----:B------:R-:W-:-:S04]  /*16980*/  SHF.L.U32 R2, R224, 0x1f, RZ ;  /* 0x0000001fe0027819 */ /* 0x000fc800000006ff */
[----:B------:R0:W1:Y:S01]  /*16990*/  SYNCS.PHASECHK.TRANS64.TRYWAIT P2, [R11+URZ+0x38830], R2 ;  /* 0x038830020b0075a7 */ /* 0x000062000804017f */
[----:B------:R-:W-:Y:S05]  /*169a0*/  @!P0 BRA `(.L_x_836) ;  /* 0x0000000000048947 */ /* 0x000fea0003800000 */
[----:B------:R-:W-:Y:S01]  /*169b0*/  BPT.TRAP 0x1 ;  /* 0x000000040000795c */ /* 0x000fe20000300000 */
.L_x_836:
[----:B------:R-:W-:Y:S01]  /*169c0*/  IMAD R4, R223, 0xa00, R227 ;  /* 0x00000a00df047824 */ /* 0x000fe200078e02e3 */
[----:B------:R-:W-:Y:S01]  /*169d0*/  BSSY B1, `(.L_x_837) ;  /* 0x0000006000017945 */ /* 0x000fe20003800000 */
[----:B------:R-:W-:Y:S02]  /*169e0*/  MOV R5, 0x40000040 ;  /* 0x4000004000057802 */ /* 0x000fe40000000f00 */
[----:B------:R-:W-:Y:S01]  /*169f0*/  VIADD R12, R4, 0x80 ;  /* 0x00000080040c7836 */ /* 0x000fe20000000000 */
[----:B-1----:R-:W-:Y:S06]  /*16a00*/  @P2 BRA `(.L_x_838) ;  /* 0x0000000000082947 */ /* 0x002fec0003800000 */
[----:B------:R-:W1:Y:S02]  /*16a10*/  SYNCS.PHASECHK.TRANS64.TRYWAIT P2, [R11+URZ+0x38830], R2 ;  /* 0x038830020b0075a7 */ /* 0x000e64000804017f */
[----:B-1----:R-:W-:Y:S05]  /*16a20*/  @!P2 BRA `(.L_x_839) ;  /* 0x00000118008ca947 */ /* 0x002fea0003800000 */
.L_x_838:
[----:B------:R-:W-:Y:S05]  /*16a30*/  BSYNC B1 ;  /* 0x0000000000017941 */ /* 0x000fea0003800000 */
.L_x_837:
[----:B------:R-:W2:Y:S04]  /*16a40*/  LDL.64 R152, [R1+0x50] ;  /* 0x0000500001987983 */ /* 0x000ea80000100a00 */
[----:B------:R-:W3:Y:S04]  /*16a50*/  LDL.64 R156, [R1+0x58] ;  /* 0x00005800019c7983 */ /* 0x000ee80000100a00 */
[----:B------:R-:W4:Y:S01]  /*16a60*/  LDL.64 R154, [R1] ;  /* 0x00000000019a7983 */ /* 0x000f220000100a00 */
[----:B------:R-:W-:Y:S02]  /*16a70*/  R2UR UR10, R4 ;  /* 0x00000000040a72ca */ /* 0x000fe400000e0000 */
[----:B------:R-:W-:Y:S01]  /*16a80*/  R2UR UR11, R5 ;  /* 0x00000000050b72ca */ /* 0x000fe200000e0000 */
[----:B------:R-:W-:Y:S01]  /*16a90*/  WARPGROUP.ARRIVE ;  /* 0x00000000000079c5 */ /* 0x000fe20000000000 */
[----:B------:R-:W-:Y:S01]  /*16aa0*/  IMAD.MOV.U32 R13, RZ, RZ, 0x40000040 ;  /* 0x40000040ff0d7424 */ /* 0x000fe200078e00ff */
[----:B------:R-:W-:-:S04]  /*16ab0*/  R2UR UR6, R12 ;  /* 0x000000000c0672ca */ /* 0x000fc800000e0000 */
[----:B------:R-:W-:Y:S01]  /*16ac0*/  R2UR UR7, R13 ;  /* 0x000000000d0772ca */ /* 0x000fe200000e0000 */
[----:B------:R-:W-:Y:S02]  /*16ad0*/  VIADD R12, R4, 0x100 ;  /* 0x00000100040c7836 */ /* 0x000fe40000000000 */
[----:B------:R-:W-:-:S03]  /*16ae0*/  IMAD.MOV.U32 R13, RZ, RZ, 0x40000040 ;  /* 0x40000040ff0d7424 */ /* 0x000fc600078e00ff */
[----:B------:R-:W-:Y:S02]  /*16af0*/  R2UR UR26, R12 ;  /* 0x000000000c1a72ca */ /* 0x000fe400000e0000 */
[----:B------:R-:W-:Y:S01]  /*16b00*/  R2UR UR27, R13 ;  /* 0x000000000d1b72ca */ /* 0x000fe200000e0000 */
[----:B------:R-:W-:Y:S01]  /*16b10*/  IMAD.MOV.U32 R15, RZ, RZ, 0x40000040 ;  /* 0x40000040ff0f7424 */ /* 0x000fe200078e00ff */
[----:B------:R-:W-:Y:S02]  /*16b20*/  IADD3 R14, R4, 0x180, RZ ;  /* 0x00000180040e7810 */ /* 0x000fe40007ffe0ff */
[----:B--2---:R-:W-:Y:S02]  /*16b30*/  R2UR UR46, R152 ;  /* 0x00000000982e72ca */ /* 0x004fe400000e0000 */
[----:B------:R-:W-:Y:S02]  /*16b40*/  R2UR UR47, R153 ;  /* 0x00000000992f72ca */ /* 0x000fe400000e0000 */
[----:B------:R-:W2:Y:S01]  /*16b50*/  LDL.64 R152, [R1+0x48] ;  /* 0x0000480001987983 */ /* 0x000ea20000100a00 */
[----:B---3--:R-:W-:-:S02]  /*16b60*/  R2UR UR12, R156 ;  /* 0x000000009c0c72ca */ /* 0x008fc400000e0000 */
[----:B------:R-:W-:-:S11]  /*16b70*/  R2UR UR13, R157 ;  /* 0x000000009d0d72ca */ /* 0x000fd600000e0000 */
[----:B------:R-:W-:Y:S02]  /*16b80*/  UMOV UR8, UR12 ;  /* 0x0000000c00087c82 */ /* 0x000fe40008000000 */
[----:B------:R-:W-:Y:S02]  /*16b90*/  UMOV UR9, UR13 ;  /* 0x0000000d00097c82 */ /* 0x000fe40008000000 */
[----:B------:R-:W-:Y:S01]  /*16ba0*/  HGMMA.64x16x16.F32 R184, gdesc[UR8], RZ, !UPT, gsb0 ;  /* 0x0020000008b879f0 */ /* 0x000fe2000c0008ff */
[----:B------:R-:W-:Y:S01]  /*16bb0*/  UMOV UR4, UR12 ;  /* 0x0000000c00047c82 */ /* 0x000fe20008000000 */
[----:B------:R-:W-:Y:S01]  /*16bc0*/  UMOV UR5, UR13 ;  /* 0x0000000d00057c82 */ /* 0x000fe20008000000 */
[----:B------:R-:W-:Y:S02]  /*16bd0*/  WARPGROUP.DEPBAR.LE gsb0, 0x0 ;  /* 0x00008000000079c5 */ /* 0x000fe40000010000 */
[----:B------:R-:W-:-:S06]  /*16be0*/  WARPGROUP.ARRIVE ;  /* 0x00000000000079c5 */ /* 0x000fcc0000000000 */
[----:B------:R-:W-:Y:S01]  /*16bf0*/  HGMMA.64x16x16.F32 R176, gdesc[UR4], RZ, !UPT, gsb0 ;  /* 0x0020000004b079f0 */ /* 0x000fe2000c0008ff */
[----:B------:R-:W-:Y:S01]  /*16c00*/  UMOV UR24, UR12 ;  /* 0x0000000c00187c82 */ /* 0x000fe20008000000 */
[----:B------:R-:W-:Y:S01]  /*16c10*/  UMOV UR25, UR13 ;  /* 0x0000000d00197c82 */ /* 0x000fe20008000000 */
[----:B------:R-:W-:Y:S02]  /*16c20*/  WARPGROUP.DEPBAR.LE gsb0, 0x0 ;  /* 0x00008000000079c5 */ /* 0x000fe40000010000 */
[----:B------:R-:W-:-:S06]  /*16c30*/  WARPGROUP.ARRIVE ;  /* 0x00000000000079c5 */ /* 0x000fcc0000000000 */
[----:B------:R-:W-:Y:S01]  /*16c40*/  HGMMA.64x16x16.F32 R168, gdesc[UR24], RZ, !UPT, gsb0 ;  /* 0x0020000018a879f0 */ /* 0x000fe2000c0008ff */
[----:B------:R-:W-:Y:S02]  /*16c50*/  R2UR UR6, R14 ;  /* 0x000000000e0672ca */ /* 0x000fe400000e0000 */
[----:B------:R-:W-:Y:S01]  /*16c60*/  R2UR UR7, R15 ;  /* 0x000000000f0772ca */ /* 0x000fe200000e0000 */
[----:B------:R-:W-:Y:S01]  /*16c70*/  UMOV UR4, UR12 ;  /* 0x0000000c00047c82 */ /* 0x000fe20008000000 */
[----:B------:R-:W-:Y:S01]  /*16c80*/  UMOV UR5, UR13 ;  /* 0x0000000d00057c82 */ /* 0x000fe20008000000 */
[----:B------:R-:W-:Y:S02]  /*16c90*/  WARPGROUP.DEPBAR.LE gsb0, 0x0 ;  /* 0x00008000000079c5 */ /* 0x000fe40000010000 */
[----:B------:R-:W-:-:S08]  /*16ca0*/  WARPGROUP.ARRIVE ;  /* 0x00000000000079c5 */ /* 0x000fd00000000000 */
[----:B------:R-:W-:Y:S01]  /*16cb0*/  HGMMA.64x16x16.F32 R160, gdesc[UR4], RZ, !UPT, gsb0 ;  /* 0x0020000004a079f0 */ /* 0x000fe2000c0008ff */
[----:B------:R-:W-:Y:S01]  /*16cc0*/  VIADD R12, R4, 0x200 ;  /* 0x00000200040c7836 */ /* 0x000fe20000000000 */
[----:B------:R-:W-:-:S04]  /*16cd0*/  MOV R13, 0x40000040 ;  /* 0x40000040000d7802 */ /* 0x000fc80000000f00 */
[----:B------:R-:W-:Y:S02]  /*16ce0*/  R2UR UR30, R12 ;  /* 0x000000000c1e72ca */ /* 0x000fe400000e0000 */
[----:B------:R-:W-:Y:S02]  /*16cf0*/  R2UR UR31, R13 ;  /* 0x000000000d1f72ca */ /* 0x000fe400000e0000 */
[----:B----4-:R-:W-:Y:S02]  /*16d00*/  R2UR UR32, R154 ;  /* 0x000000009a2072ca */ /* 0x010fe400000e0000 */
[----:B------:R-:W-:Y:S01]  /*16d10*/  R2UR UR33, R155 ;  /* 0x000000009b2172ca */ /* 0x000fe200000e0000 */
[----:B------:R-:W-:Y:S01]  /*16d20*/  UMOV UR28, UR12 ;  /* 0x0000000c001c7c82 */ /* 0x000fe20008000000 */
[----:B------:R-:W-:Y:S01]  /*16d30*/  UMOV UR29, UR13 ;  /* 0x0000000d001d7c82 */ /* 0x000fe20008000000 */
[----:B------:R-:W-:Y:S02]  /*16d40*/  WARPGROUP.DEPBAR.LE gsb0, 0x0 ;  /* 0x00008000000079c5 */ /* 0x000fe40000010000 */
[----:B------:R-:W-:Y:S01]  /*16d50*/  IMAD.MOV.U32 R21, RZ, RZ, 0x40000040 ;  /* 0x40000040ff157424 */ /* 0x000fe200078e00ff */
[----:B--2---:R-:W-:-:S02]  /*16d60*/  R2UR UR42, R152 ;  /* 0x00000000982a72ca */ /* 0x004fc400000e0000 */
[----:B------:R-:W-:Y:S02]  /*16d70*/  R2UR UR43, R153 ;  /* 0x00000000992b72ca */ /* 0x000fe400000e0000 */
[----:B------:R-:W-:-:S06]  /*16d80*/  WARPGROUP.ARRIVE ;  /* 0x00000000000079c5 */ /* 0x000fcc0000000000 */
[----:B------:R-:W-:Y:S01]  /*16d90*/  HGMMA.64x16x16.F32 R152, gdesc[UR28], RZ, !UPT, gsb0 ;  /* 0x002000001c9879f0 */ /* 0x000fe2000c0008ff */
[----:B------:R-:W-:Y:S02]  /*16da0*/  IADD3 R20, R4, 0x2, RZ ;  /* 0x0000000204147810 */ /* 0x000fe40007ffe0ff */
        /* <DEDUP_REMOVED lines=29> */
[----:B------:R-:W-:Y:S01]  /*16f80*/  UMOV UR8, UR32 ;  /* 0x0000002000087c82 */ /* 0x000fe20008000000 */
[----:B------:R-:W-:Y:S01]  /*16f90*/  UMOV UR9, UR33 ;  /* 0x0000002100097c82 */ /* 0x000fe20008000000 */
[C---:B------:R-:W-:Y:S01]  /*16fa0*/  VIADD R20, R4.reuse, 0x202 ;  /* 0x0000020204147836 */ /* 0x040fe20000000000 */
[----:B------:R-:W-:Y:S01]  /*16fb0*/  MOV R21, 0x40000040 ;  /* 0x4000004000157802 */ /* 0x000fe20000000f00 */
[----:B------:R-:W-:Y:S01]  /*16fc0*/  VIADD R12, R4, 0x4 ;  /* 0x00000004040c7836 */ /* 0x000fe20000000000 */
[----:B------:R-:W-:Y:S01]  /*16fd0*/  UMOV UR24, UR46 ;  /* 0x0000002e00187c82 */ /* 0x000fe20008000000 */
[----:B------:R-:W-:Y:S01]  /*16fe0*/  IMAD.MOV.U32 R13, RZ, RZ, 0x40000040 ;  /* 0x40000040ff0d7424 */ /* 0x000fe200078e00ff */
[----:B------:R-:W-:-:S02]  /*16ff0*/  WARPGROUP.DEPBAR.LE gsb0, 0x0 ;  /* 0x00008000000079c5 */ /* 0x000fc40000010000 */
[----:B------:R-:W-:Y:S01]  /*17000*/  WARPGROUP.ARRIVE ;  /* 0x00000000000079c5 */ /* 0x000fe20000000000 */
[----:B------:R-:W-:Y:S01]  /*17010*/  UMOV UR25, UR47 ;  /* 0x0000002f00197c82 */ /* 0x000fe20008000000 */
[----:B------:R-:W-:Y:S01]  /*17020*/  UMOV UR4, UR46 ;  /* 0x0000002e00047c82 */ /* 0x000fe20008000000 */
[----:B------:R-:W-:Y:S01]  /*17030*/  UMOV UR5, UR47 ;  /* 0x0000002f00057c82 */ /* 0x000fe20008000000 */
[----:B------:R-:W-:Y:S01]  /*17040*/  UMOV UR20, UR46 ;  /* 0x0000002e00147c82 */ /* 0x000fe20008000000 */
[----:B------:R-:W-:Y:S01]  /*17050*/  UMOV UR21, UR47 ;  /* 0x0000002f00157c82 */ /* 0x000fe20008000000 */
[----:B------:R-:W-:Y:S01]  /*17060*/  HGMMA.64x16x16.F32 R160, gdesc[UR8], R160, gsb0 ;  /* 0x0020000008a079f0 */ /* 0x000fe200080008a0 */
[----:B------:R-:W-:Y:S01]  /*17070*/  R2UR UR34, R20 ;  /* 0x00000000142272ca */ /* 0x000fe200000e0000 */
[----:B------:R-:W-:Y:S01]  /*17080*/  UMOV UR16, UR46 ;  /* 0x0000002e00107c82 */ /* 0x000fe20008000000 */
[----:B------:R-:W-:Y:S01]  /*17090*/  R2UR UR35, R21 ;  /* 0x00000000152372ca */ /* 0x000fe200000e0000 */
[----:B------:R-:W-:Y:S01]  /*170a0*/  UMOV UR17, UR47 ;  /* 0x0000002f00117c82 */ /* 0x000fe20008000000 */
[----:B------:R-:W-:Y:S01]  /*170b0*/  R2UR UR26, R12 ;  /* 0x000000000c1a72ca */ /* 0x000fe200000e0000 */
[----:B------:R-:W-:Y:S01]  /*170c0*/  UMOV UR28, UR46 ;  /* 0x0000002e001c7c82 */ /* 0x000fe20008000000 */
[----:B------:R-:W-:Y:S01]  /*170d0*/  UMOV UR29, UR47 ;  /* 0x0000002f001d7c82 */ /* 0x000fe20008000000 */
[----:B------:R-:W2:Y:S01]  /*170e0*/  LDL.64 R14, [R1+0x40] ;  /* 0x00004000010e7983 */ /* 0x000ea20000100a00 */
[----:B------:R-:W-:-:S02]  /*170f0*/  WARPGROUP.DEPBAR.LE gsb0, 0x0 ;  /* 0x00008000000079c5 */ /* 0x000fc40000010000 */
[----:B------:R-:W-:Y:S01]  /*17100*/  WARPGROUP.ARRIVE ;  /* 0x00000000000079c5 */ /* 0x000fe20000000000 */
[----:B------:R-:W-:Y:S01]  /*17110*/  R2UR UR27, R13 ;  /* 0x000000000d1b72ca */ /* 0x000fe200000e0000 */
[----:B------:R-:W-:Y:S01]  /*17120*/  UMOV UR12, UR42 ;  /* 0x0000002a000c7c82 */ /* 0x000fe20008000000 */
[----:B------:R-:W-:Y:S01]  /*17130*/  UMOV UR13, UR43 ;  /* 0x0000002b000d7c82 */ /* 0x000fe20008000000 */
[----:B------:R-:W-:Y:S01]  /*17140*/  UMOV UR8, UR42 ;  /* 0x0000002a00087c82 */ /* 0x000fe20008000000 */
[----:B------:R-:W-:Y:S01]  /*17150*/  UMOV UR9, UR43 ;  /* 0x0000002b00097c82 */ /* 0x000fe20008000000 */
[----:B------:R-:W-:Y:S01]  /*17160*/  HGMMA.64x16x16.F32 R152, gdesc[UR32], R152, gsb0 ;  /* 0x00200000209879f0 */ /* 0x000fe20008000898 */
[----:B------:R-:W-:Y:S01]  /*17170*/  VIADD R12, R4, 0x84 ;  /* 0x00000084040c7836 */ /* 0x000fe20000000000 */
[----:B------:R-:W-:Y:S01]  /*17180*/  MOV R13, 0x40000040 ;  /* 0x40000040000d7802 */ /* 0x000fe20000000f00 */
[----:B------:R-:W3:Y:S01]  /*17190*/  LDL.64 R20, [R1+0x38] ;  /* 0x0000380001147983 */ /* 0x000ee20000100a00 */
[----:B------:R-:W-:-:S02]  /*171a0*/  WARPGROUP.DEPBAR.LE gsb0, 0x0 ;  /* 0x00008000000079c5 */ /* 0x000fc40000010000 */
[----:B------:R-:W-:-:S06]  /*171b0*/  WARPGROUP.ARRIVE ;  /* 0x00000000000079c5 */ /* 0x000fcc0000000000 */
[----:B------:R-:W-:Y:S01]  /*171c0*/  HGMMA.64x16x16.F32 R184, gdesc[UR24], R184, gsb0 ;  /* 0x0020000018b879f0 */ /* 0x000fe200080008b8 */
[----:B------:R-:W-:Y:S02]  /*171d0*/  R2UR UR6, R12 ;  /* 0x000000000c0672ca */ /* 0x000fe400000e0000 */
[----:B------:R-:W-:Y:S01]  /*171e0*/  R2UR UR7, R13 ;  /* 0x000000000d0772ca */ /* 0x000fe200000e0000 */
[----:B------:R-:W-:Y:S01]  /*171f0*/  VIADD R12, R4, 0x104 ;  /* 0x00000104040c7836 */ /* 0x000fe20000000000 */
[----:B------:R-:W-:Y:S02]  /*17200*/  WARPGROUP.DEPBAR.LE gsb0, 0x0 ;  /* 0x00008000000079c5 */ /* 0x000fe40000010000 */
[----:B------:R-:W-:-:S09]  /*17210*/  WARPGROUP.ARRIVE ;  /* 0x00000000000079c5 */ /* 0x000fd20000000000 */
[----:B------:R-:W-:Y:S01]  /*17220*/  HGMMA.64x16x16.F32 R176, gdesc[UR4], R176, gsb0 ;  /* 0x0020000004b079f0 */ /* 0x000fe200080008b0 */
[----:B------:R-:W-:Y:S01]  /*17230*/  IMAD.MOV.U32 R13, RZ, RZ, 0x40000040 ;  /* 0x40000040ff0d7424 */ /* 0x000fe200078e00ff */
[----:B------:R-:W-:-:S04]  /*17240*/  R2UR UR22, R12 ;  /* 0x000000000c1672ca */ /* 0x000fc800000e0000 */
        /* <DEDUP_REMOVED lines=60> */
[----:B------:R-:W-:Y:S02]  /*17610*/  MOV R13, 0x40000040 ;  /* 0x40000040000d7802 */ /* 0x000fe40000000f00 */
[----:B--2---:R-:W-:Y:S02]  /*17620*/  R2UR UR38, R14 ;  /* 0x000000000e2672ca */ /* 0x004fe400000e0000 */
[----:B------:R-:W-:Y:S02]  /*17630*/  R2UR UR39, R15 ;  /* 0x000000000f2772ca */ /* 0x000fe400000e0000 */
[----:B------:R-:W-:Y:S01]  /*17640*/  R2UR UR22, R12 ;  /* 0x000000000c1672ca */ /* 0x000fe200000e0000 */
[----:B------:R-:W2:Y:S01]  /*17650*/  LDL.64 R14, [R1+0x30] ;  /* 0x00003000010e7983 */ /* 0x000ea20000100a00 */
[----:B------:R-:W-:-:S07]  /*17660*/  R2UR UR23, R13 ;  /* 0x000000000d1772ca */ /* 0x000fce00000e0000 */
[----:B------:R-:W-:Y:S02]  /*17670*/  UMOV UR20, UR38 ;  /* 0x0000002600147c82 */ /* 0x000fe40008000000 */
[----:B------:R-:W-:Y:S01]  /*17680*/  UMOV UR21, UR39 ;  /* 0x0000002700157c82 */ /* 0x000fe20008000000 */
[----:B------:R-:W-:Y:S02]  /*17690*/  WARPGROUP.DEPBAR.LE gsb0, 0x0 ;  /* 0x00008000000079c5 */ /* 0x000fe40000010000 */
[----:B------:R-:W-:-:S06]  /*176a0*/  WARPGROUP.ARRIVE ;  /* 0x00000000000079c5 */ /* 0x000fcc0000000000 */
        /* <DEDUP_REMOVED lines=38> */
[----:B------:R-:W-:Y:S02]  /*17910*/  IADD3 R12, R4, 0x282, RZ ;  /* 0x00000282040c7810 */ /* 0x000fe40007ffe0ff */
[----:B---3--:R-:W-:Y:S02]  /*17920*/  R2UR UR46, R20 ;  /* 0x00000000142e72ca */ /* 0x008fe400000e0000 */
[----:B------:R-:W-:Y:S02]  /*17930*/  R2UR UR47, R21 ;  /* 0x00000000152f72ca */ /* 0x000fe400000e0000 */
[----:B------:R-:W-:Y:S01]  /*17940*/  R2UR UR26, R12 ;  /* 0x000000000c1a72ca */ /* 0x000fe200000e0000 */
[----:B------:R-:W3:Y:S01]  /*17950*/  LDL.64 R20, [R1+0x28] ;  /* 0x0000280001147983 */ /* 0x000ee20000100a00 */
[----:B------:R-:W-:-:S07]  /*17960*/  R2UR UR27, R13 ;  /* 0x000000000d1b72ca */ /* 0x000fce00000e0000 */
[----:B------:R-:W-:Y:S02]  /*17970*/  UMOV UR24, UR46 ;  /* 0x0000002e00187c82 */ /* 0x000fe40008000000 */
[----:B------:R-:W-:Y:S01]  /*17980*/  UMOV UR25, UR47 ;  /* 0x0000002f00197c82 */ /* 0x000fe20008000000 */
[----:B------:R-:W-:Y:S02]  /*17990*/  WARPGROUP.DEPBAR.LE gsb0, 0x0 ;  /* 0x00008000000079c5 */ /* 0x000fe40000010000 */
[----:B------:R-:W-:-:S06]  /*179a0*/  WARPGROUP.ARRIVE ;  /* 0x00000000000079c5 */ /* 0x000fcc0000000000 */
        /* <DEDUP_REMOVED lines=38> */
[----:B------:R-:W-:Y:S01]  /*17c10*/  IMAD.MOV.U32 R13, RZ, RZ, 0x40000040 ;  /* 0x40000040ff0d7424 */ /* 0x000fe200078e00ff */
        /* <DEDUP_REMOVED lines=144> */
[----:B---3--:R-:W-:Y:S02]  /*18520*/  R2UR UR42, R20 ;  /* 0x00000000142a72ca */ /* 0x008fe400000e0000 */
[----:B------:R-:W-:Y:S02]  /*18530*/  R2UR UR43, R21 ;  /* 0x00000000152b72ca */ /* 0x000fe400000e0000 */
[----:B------:R-:W-:Y:S02]  /*18540*/  R2UR UR14, R12 ;  /* 0x000000000c0e72ca */ /* 0x000fe400000e0000 */
        /* <DEDUP_REMOVED lines=435> */
.L_x_840:
[----:B------:R-:W-:Y:S01]  /*1a080*/  SHF.L.U32 R0, R9, 0x1f, RZ ;  /* 0x0000001f09007819 */ /* 0x000fe200000006ff */
[----:B------:R-:W-:-:S04]  /*1a090*/  IMAD R9, R10, 0x8, R18 ;  /* 0x000000080a097824 */ /* 0x000fc800078e0212 */
[----:B------:R2:W3:Y:S01]  /*1a0a0*/  SYNCS.PHASECHK.TRANS64.TRYWAIT P2, [R9+URZ+0x38850], R0 ;  /* 0x03885000090075a7 */ /* 0x0004e2000804017f */
[----:B------:R-:W-:Y:S05]  /*1a0b0*/  @!P0 BRA `(.L_x_841) ;  /* 0x0000000000048947 */ /* 0x000fea0003800000 */
[----:B------:R-:W-:Y:S01]  /*1a0c0*/  BPT.TRAP 0x1 ;  /* 0x000000040000795c */ /* 0x000fe20000300000 */
.L_x_841:
[----:B------:R-:W-:Y:S04]  /*1a0d0*/  BSSY B1, `(.L_x_842) ;  /* 0x0000004000017945 */ /* 0x000fe80003800000 */
[----:B---3--:R-:W-:Y:S05]  /*1a0e0*/  @P2 BRA `(.L_x_843) ;  /* 0x0000000000082947 */ /* 0x008fea0003800000 */
[----:B------:R-:W3:Y:S02]  /*1a0f0*/  SYNCS.PHASECHK.TRANS64.TRYWAIT P2, [R9+URZ+0x38850], R0 ;  /* 0x03885000090075a7 */ /* 0x000ee4000804017f */
[----:B---3--:R-:W-:Y:S05]  /*1a100*/  @!P2 BRA `(.L_x_844) ;  /* 0x000000e000e8a947 */ /* 0x008fea0003800000 */
.L_x_843:
[----:B------:R-:W-:Y:S05]  /*1a110*/  BSYNC B1 ;  /* 0x0000000000017941 */ /* 0x000fea0003800000 */
.L_x_842:
[----:B--23--:R-:W-:Y:S01]  /*1a120*/  IADD3 R0, R18, 0x400, RZ ;  /* 0x0000040012007810 */ /* 0x00cfe20007ffe0ff */
[----:B------:R-:W-:Y:S01]  /*1a130*/  IMAD.MOV.U32 R3, RZ, RZ, 0x40000040 ;  /* 0x40000040ff037424 */ /* 0x000fe200078e00ff */
[----:B------:R-:W-:Y:S01]  /*1a140*/  WARPGROUP.ARRIVE ;  /* 0x00000000000079c5 */ /* 0x000fe20000000000 */
[----:B------:R-:W-:Y:S01]  /*1a150*/  MOV R5, 0x40000040 ;  /* 0x4000004000057802 */ /* 0x000fe20000000f00 */
[----:B01----:R-:W-:Y:S01]  /*1a160*/  @!P1 VIADD R11, R11, 0x38840 ;  /* 0x000388400b0b9836 */ /* 0x003fe20000000000 */
[----:B------:R-:W-:Y:S02]  /*1a170*/  SHF.R.U32.HI R0, RZ, 0x4, R0 ;  /* 0x00000004ff007819 */ /* 0x000fe40000011600 */
[----:B------:R-:W-:Y:S02]  /*1a180*/  R2UR UR7, R3 ;  /* 0x00000000030772ca */ /* 0x000fe400000e0000 */
[----:B------:R-:W-:Y:S02]  /*1a190*/  LOP3.LUT R0, R0, 0x3fff, RZ, 0xc0, !PT ;  /* 0x00003fff00007812 */ /* 0x000fe400078ec0ff */
[----:B------:R-:W-:-:S02]  /*1a1a0*/  MOV R3, 0x40000040 ;  /* 0x4000004000037802 */ /* 0x000fc40000000f00 */
[----:B------:R-:W-:Y:S02]  /*1a1b0*/  LOP3.LUT R0, R0, 0x2800000, RZ, 0xfc, !PT ;  /* 0x0280000000007812 */ /* 0x000fe400078efcff */
[----:B------:R-:W-:Y:S02]  /*1a1c0*/  @!P1 IADD3 R9, R9, 0x38860, RZ ;  /* 0x0003886009099810 */ /* 0x000fe40007ffe0ff */
[----:B------:R-:W-:Y:S01]  /*1a1d0*/  ISETP.GT.AND P2, PT, R6, RZ, PT ;  /* 0x000000ff0600720c */ /* 0x000fe20003f44270 */
[----:B------:R-:W-:Y:S01]  /*1a1e0*/  IMAD R2, R10, 0xa00, R0 ;  /* 0x00000a000a027824 */ /* 0x000fe200078e0200 */
[----:B------:R-:W-:Y:S01]  /*1a1f0*/  FMNMX.FTZ R0, R184, R8, !PT ;  /* 0x00000008b8007209 */ /* 0x000fe20007810000 */
[----:B------:R-:W-:Y:S01]  /*1a200*/  VIADD R6, R6, 0xffffffff ;  /* 0xffffffff06067836 */ /* 0x000fe20000000000 */
[----:B------:R-:W-:Y:S01]  /*1a210*/  @!P1 PRMT R9, RZ, 0x654, R9 ;  /* 0x00000654ff099816 */ /* 0x000fe20000000009 */
[C---:B------:R-:W-:Y:S01]  /*1a220*/  VIADD R4, R2.reuse, 0x80 ;  /* 0x0000008002047836 */ /* 0x040fe20000000000 */
[----:B------:R-:W-:-:S02]  /*1a230*/  R2UR UR6, R2 ;  /* 0x00000000020672ca */ /* 0x000fc400000e0000 */
[----:B------:R-:W-:-:S04]  /*1a240*/  FMNMX.FTZ R0, R185, R0, !PT ;  /* 0x00000000b9007209 */ /* 0x000fc80007810000 */
[----:B------:R-:W-:-:S04]  /*1a250*/  FMNMX.FTZ R0, R188, R0, !PT ;  /* 0x00000000bc007209 */ /* 0x000fc80007810000 */
[----:B------:R-:W-:-:S03]  /*1a260*/  FMNMX.FTZ R0, R189, R0, !PT ;  /* 0x00000000bd007209 */ /* 0x000fc60007810000 */
[----:B------:R-:W-:Y:S01]  /*1a270*/  HGMMA.64x256x16.F32 R24, R208, gdesc[UR4].tnspB, R24, gsb0 ;  /* 0x43e00004d0187df0 */ /* 0x000fe20008000818 */
[----:B------:R-:W-:Y:S01]  /*1a280*/  R2UR UR6, R4 ;  /* 0x00000000040672ca */ /* 0x000fe200000e0000 */
[----:B------:R-:W-:Y:S01]  /*1a290*/  VIADD R4, R2, 0x100 ;  /* 0x0000010002047836 */ /* 0x000fe20000000000 */
[----:B------:R-:W-:Y:S01]  /*1a2a0*/  R2UR UR7, R5 ;  /* 0x00000000050772ca */ /* 0x000fe200000e0000 */
[----:B------:R-:W-:Y:S01]  /*1a2b0*/  IMAD.MOV.U32 R5, RZ, RZ, 0x40000040 ;  /* 0x40000040ff057424 */ /* 0x000fe200078e00ff */
        /* <DEDUP_REMOVED lines=14> */
[----:B------:R-:W-:Y:S01]  /*1a3a0*/  FMNMX.FTZ R0, R156, R0, !PT ;  /* 0x000000009c007209 */ /* 0x000fe20007810000 */
[----:B------:R-:W-:Y:S02]  /*1a3b0*/  WARPGROUP.DEPBAR.LE gsb0, 0x0 ;  /* 0x00008000000079c5 */ /* 0x000fe40000010000 */
[----:B------:R-:W-:-:S06]  /*1a3c0*/  WARPGROUP.ARRIVE ;  /* 0x00000000000079c5 */ /* 0x000fcc0000000000 */
[----:B------:R-:W-:Y:S01]  /*1a3d0*/  HGMMA.64x256x16.F32 R24, R204, gdesc[UR4].tnspB, R24, gsb0 ;  /* 0x43e00004cc187df0 */ /* 0x000fe20008000818 */
[----:B------:R-:W-:Y:S02]  /*1a3e0*/  R2UR UR6, R4 ;  /* 0x00000000040672ca */ /* 0x000fe400000e0000 */
[----:B------:R-:W-:Y:S01]  /*1a3f0*/  R2UR UR7, R5 ;  /* 0x00000000050772ca */ /* 0x000fe200000e0000 */
[----:B------:R-:W-:Y:S01]  /*1a400*/  IMAD.MOV.U32 R5, RZ, RZ, 0x40000040 ;  /* 0x40000040ff057424 */ /* 0x000fe200078e00ff */
[C---:B------:R-:W-:Y:S01]  /*1a410*/  IADD3 R4, R2.reuse, 0x180, RZ ;  /* 0x0000018002047810 */ /* 0x040fe20007ffe0ff */
[----:B------:R-:W-:Y:S01]  /*1a420*/  VIADD R2, R2, 0x200 ;  /* 0x0000020002027836 */ /* 0x000fe20000000000 */
[----:B------:R-:W-:Y:S02]  /*1a430*/  WARPGROUP.DEPBAR.LE gsb0, 0x0 ;  /* 0x00008000000079c5 */ /* 0x000fe40000010000 */
[----:B------:R-:W-:-:S15]  /*1a440*/  WARPGROUP.ARRIVE ;  /* 0x00000000000079c5 */ /* 0x000fde0000000000 */
[----:B------:R-:W-:-:S04]  /*1a450*/  NOP ;  /* 0x0000000000007918 */ /* 0x000fc80000000000 */
[----:B------:R-:W-:Y:S01]  /*1a460*/  HGMMA.64x256x16.F32 R24, R200, gdesc[UR4].tnspB, R24, gsb0 ;  /* 0x43e00004c8187df0 */ /* 0x000fe20008000818 */
[----:B------:R-:W-:Y:S02]  /*1a470*/  R2UR UR6, R4 ;  /* 0x00000000040672ca */ /* 0x000fe400000e0000 */
[----:B------:R-:W-:Y:S02]  /*1a480*/  R2UR UR7, R5 ;  /* 0x00000000050772ca */ /* 0x000fe400000e0000 */
[----:B------:R-:W-:-:S05]  /*1a490*/  FMNMX.FTZ R5, R157, R0, !PT ;  /* 0x000000009d057209 */ /* 0x000fca0007810000 */
[----:B------:R-:W0:Y:S02]  /*1a4a0*/  SHFL.BFLY PT, R0, R5, 0x2, 0x1f ;  /* 0x0c401f0005007f89 */ /* 0x000e2400000e0000 */
[----:B0-----:R-:W-:-:S05]  /*1a4b0*/  FMNMX.FTZ R5, R5, R0, !PT ;  /* 0x0000000005057209 */ /* 0x001fca0007810000 */
[----:B------:R-:W0:Y:S02]  /*1a4c0*/  SHFL.BFLY PT, R0, R5, 0x1, 0x1f ;  /* 0x0c201f0005007f89 */ /* 0x000e2400000e0000 */
[----:B0-----:R-:W-:Y:S02]  /*1a4d0*/  FMNMX.FTZ R5, R5, R0, !PT ;  /* 0x0000000005057209 */ /* 0x001fe40007810000 */
        /* <DEDUP_REMOVED lines=24> */
[----:B------:R-:W-:Y:S01]  /*1a660*/  FADD.FTZ R0, -R4, R7 ;  /* 0x0000000704007221 */ /* 0x000fe20000010100 */
[----:B------:R-:W-:Y:S02]  /*1a670*/  WARPGROUP.DEPBAR.LE gsb0, 0x0 ;  /* 0x00008000000079c5 */ /* 0x000fe40000010000 */
[----:B------:R-:W-:-:S06]  /*1a680*/  WARPGROUP.ARRIVE ;  /* 0x00000000000079c5 */ /* 0x000fcc0000000000 */
[----:B------:R-:W-:Y:S01]  /*1a690*/  HGMMA.64x256x16.F32 R24, R196, gdesc[UR4].tnspB, R24, gsb0 ;  /* 0x43e00004c4187df0 */ /* 0x000fe20008000818 */
[----:B------:R-:W-:Y:S01]  /*1a6a0*/  R2UR UR6, R2 ;  /* 0x00000000020672ca */ /* 0x000fe200000e0000 */
[----:B------:R-:W-:Y:S01]  /*1a6b0*/  IMAD.U32 R2, RZ, RZ, UR61 ;  /* 0x0000003dff027e24 */ /* 0x000fe2000f8e00ff */
[----:B------:R-:W-:Y:S01]  /*1a6c0*/  R2UR UR7, R3 ;  /* 0x00000000030772ca */ /* 0x000fe200000e0000 */
[C---:B------:R-:W-:Y:S02]  /*1a6d0*/  FADD.FTZ R3, -R5.reuse, R8 ;  /* 0x0000000805037221 */ /* 0x040fe40000010100 */
[-C--:B------:R-:W-:Y:S01]  /*1a6e0*/  FMUL.FTZ R13, R5, R2.reuse ;  /* 0x00000002050d7220 */ /* 0x080fe20000410000 */
[-C--:B------:R-:W-:Y:S01]  /*1a6f0*/  FMUL.FTZ R0, R0, R2.reuse ;  /* 0x0000000200007220 */ /* 0x080fe20000410000 */
[-C--:B------:R-:W-:Y:S02]  /*1a700*/  FMUL.FTZ R3, R3, R2.reuse ;  /* 0x0000000203037220 */ /* 0x080fe40000410000 */
[-CC-:B------:R-:W-:Y:S01]  /*1a710*/  FFMA.FTZ R208, R184, R2.reuse, -R13.reuse ;  /* 0x00000002b8d07223 */ /* 0x180fe2000001080d */
        /* <DEDUP_REMOVED lines=12> */
[----:B------:R-:W-:Y:S01]  /*1a7e0*/  FFMA.FTZ R21, R165, R2, -R13 ;  /* 0x00000002a5157223 */ /* 0x000fe2000001080d */
[----:B------:R-:W-:Y:S08]  /*1a7f0*/  MUFU.EX2 R3, R3 ;  /* 0x0000000300037308 */ /* 0x000ff00000000800 */
[----:B------:R-:W0:Y:S08]  /*1a800*/  MUFU.EX2 R208, R208 ;  /* 0x000000d000d07308 */ /* 0x000e300000000800 */
[----:B------:R-:W-:Y:S08]  /*1a810*/  MUFU.EX2 R0, R0 ;  /* 0x0000000000007308 */ /* 0x000ff00000000800 */
[----:B------:R-:W1:Y:S01]  /*1a820*/  MUFU.EX2 R8, R8 ;  /* 0x0000000800087308 */ /* 0x000e620000000800 */
[----:B0-----:R-:W-:-:S07]  /*1a830*/  FFMA.FTZ R222, R3, R222, R208 ;  /* 0x000000de03de7223 */ /* 0x001fce00000100d0 */
[----:B------:R-:W0:Y:S08]  /*1a840*/  MUFU.EX2 R210, R210 ;  /* 0x000000d200d27308 */ /* 0x000e300000000800 */
[----:B------:R-:W2:Y:S01]  /*1a850*/  MUFU.EX2 R184, R184 ;  /* 0x000000b800b87308 */ /* 0x000ea20000000800 */
[C---:B-1----:R-:W-:Y:S01]  /*1a860*/  FADD.FTZ R222, R8.reuse, R222 ;  /* 0x000000de08de7221 */ /* 0x042fe20000010000 */
[----:B------:R-:W-:Y:S01]  /*1a870*/  F2FP.F16.F32.PACK_AB R208, R8, R208 ;  /* 0x000000d008d0723e */ /* 0x000fe200000000ff */
[----:B------:R-:W-:-:S05]  /*1a880*/  IMAD.MOV.U32 R8, RZ, RZ, R5 ;  /* 0x000000ffff087224 */ /* 0x000fca00078e0005 */
[----:B------:R-:W1:Y:S01]  /*1a890*/  MUFU.EX2 R204, R204 ;  /* 0x000000cc00cc7308 */ /* 0x000e620000000800 */
[----:B0-----:R-:W-:-:S07]  /*1a8a0*/  FADD.FTZ R222, R210, R222 ;  /* 0x000000ded2de7221 */ /* 0x001fce0000010000 */
[----:B------:R-:W0:Y:S01]  /*1a8b0*/  MUFU.EX2 R10, R10 ;  /* 0x0000000a000a7308 */ /* 0x000e220000000800 */
[C---:B--2---:R-:W-:Y:S01]  /*1a8c0*/  FADD.FTZ R222, R184.reuse, R222 ;  /* 0x000000deb8de7221 */ /* 0x044fe20000010000 */
[----:B------:R-:W-:-:S06]  /*1a8d0*/  F2FP.F16.F32.PACK_AB R210, R184, R210 ;  /* 0x000000d2b8d2723e */ /* 0x000fcc00000000ff */
[----:B------:R-:W2:Y:S01]  /*1a8e0*/  MUFU.EX2 R206, R206 ;  /* 0x000000ce00ce7308 */ /* 0x000ea20000000800 */
[----:B-1----:R-:W-:-:S07]  /*1a8f0*/  FADD.FTZ R222, R204, R222 ;  /* 0x000000deccde7221 */ /* 0x002fce0000010000 */
[----:B------:R-:W1:Y:S01]  /*1a900*/  MUFU.EX2 R12, R12 ;  /* 0x0000000c000c7308 */ /* 0x000e620000000800 */
[C---:B0-----:R-:W-:Y:S01]  /*1a910*/  FADD.FTZ R222, R10.reuse, R222 ;  /* 0x000000de0ade7221 */ /* 0x041fe20000010000 */
[----:B------:R-:W-:Y:S02]  /*1a920*/  F2FP.F16.F32.PACK_AB R204, R10, R204 ;  /* 0x000000cc0acc723e */ /* 0x000fe400000000ff */
[----:B------:R-:W-:-:S04]  /*1a930*/  MOV R10, R223 ;  /* 0x000000df000a7202 */ /* 0x000fc80000000f00 */
[----:B------:R-:W0:Y:S01]  /*1a940*/  MUFU.EX2 R200, R200 ;  /* 0x000000c800c87308 */ /* 0x000e220000000800 */
[----:B--2---:R-:W-:-:S07]  /*1a950*/  FADD.FTZ R222, R206, R222 ;  /* 0x000000decede7221 */ /* 0x004fce0000010000 */
[----:B------:R-:W2:Y:S01]  /*1a960*/  MUFU.EX2 R14, R14 ;  /* 0x0000000e000e7308 */ /* 0x000ea20000000800 */
[C---:B-1----:R-:W-:Y:S01]  /*1a970*/  FADD.FTZ R222, R12.reuse, R222 ;  /* 0x000000de0cde7221 */ /* 0x042fe20000010000 */
[----:B------:R-:W-:-:S06]  /*1a980*/  F2FP.F16.F32.PACK_AB R206, R12, R206 ;  /* 0x000000ce0cce723e */ /* 0x000fcc00000000ff */
[----:B------:R-:W1:Y:S01]  /*1a990*/  MUFU.EX2 R202, R202 ;  /* 0x000000ca00ca7308 */ /* 0x000e620000000800 */
[----:B0-----:R-:W-:-:S07]  /*1a9a0*/  FADD.FTZ R222, R200, R222 ;  /* 0x000000dec8de7221 */ /* 0x001fce0000010000 */
[----:B------:R-:W0:Y:S01]  /*1a9b0*/  MUFU.EX2 R15, R15 ;  /* 0x0000000f000f7308 */ /* 0x000e220000000800 */
[C---:B--2---:R-:W-:Y:S01]  /*1a9c0*/  FADD.FTZ R222, R14.reuse, R222 ;  /* 0x000000de0ede7221 */ /* 0x044fe20000010000 */
[----:B------:R-:W-:-:S06]  /*1a9d0*/  F2FP.F16.F32.PACK_AB R200, R14, R200 ;  /* 0x000000c80ec8723e */ /* 0x000fcc00000000ff */
[----:B------:R-:W-:Y:S01]  /*1a9e0*/  MUFU.EX2 R20, R20 ;  /* 0x0000001400147308 */ /* 0x000fe20000000800 */
[----:B-1----:R-:W-:-:S07]  /*1a9f0*/  FADD.FTZ R222, R202, R222 ;  /* 0x000000decade7221 */ /* 0x002fce0000010000 */
[----:B------:R-:W-:Y:S01]  /*1aa00*/  MUFU.EX2 R21, R21 ;  /* 0x0000001500157308 */ /* 0x000fe20000000800 */
[C---:B0-----:R-:W-:Y:S01]  /*1aa10*/  FADD.FTZ R222, R15.reuse, R222 ;  /* 0x000000de0fde7221 */ /* 0x041fe20000010000 */
[----:B------:R-:W-:Y:S01]  /*1aa20*/  F2FP.F16.F32.PACK_AB R202, R15, R202 ;  /* 0x000000ca0fca723e */ /* 0x000fe200000000ff */
[----:B------:R-:W-:Y:S02]  /*1aa30*/  WARPGROUP.DEPBAR.LE gsb0, 0x0 ;  /* 0x00008000000079c5 */ /* 0x000fe40000010000 */
[----:B------:R-:W-:Y:S01]  /*1aa40*/  WARPGROUP.ARRIVE ;  /* 0x00000000000079c5 */ /* 0x000fe20000000000 */
[-CC-:B------:R-:W-:Y:S01]  /*1aa50*/  FFMA.FTZ R196, R160, R2.reuse, -R13.reuse ;  /* 0x00000002a0c47223 */ /* 0x180fe2000001080d */
[----:B------:R-:W-:Y:S01]  /*1aa60*/  FFMA.FTZ R198, R164, R2, -R13 ;  /* 0x00000002a4c67223 */ /* 0x000fe2000001080d */
[----:B------:R-:W-:-:S03]  /*1aa70*/  @!P1 PRMT R164, RZ, 0x654, R11 ;  /* 0x00000654ffa49816 */ /* 0x000fc6000000000b */
[----:B------:R-:W-:Y:S01]  /*1aa80*/  HGMMA.64x256x16.F32 R24, R192, gdesc[UR4].tnspB, R24, gsb0 ;  /* 0x43e00004c0187df0 */ /* 0x000fe20008000818 */
[----:B------:R-:W0:Y:S08]  /*1aa90*/  MUFU.EX2 R196, R196 ;  /* 0x000000c400c47308 */ /* 0x000e300000000800 */
[----:B------:R-:W1:Y:S01]  /*1aaa0*/  MUFU.EX2 R198, R198 ;  /* 0x000000c600c67308 */ /* 0x000e620000000800 */
[----:B0-----:R-:W-:Y:S01]  /*1aab0*/  FADD.FTZ R222, R196, R222 ;  /* 0x000000dec4de7221 */ /* 0x001fe20000010000 */
[----:B------:R-:W-:-:S03]  /*1aac0*/  F2FP.F16.F32.PACK_AB R196, R20, R196 ;  /* 0x000000c414c4723e */ /* 0x000fc600000000ff */
[----:B------:R-:W-:-:S04]  /*1aad0*/  FADD.FTZ R222, R20, R222 ;  /* 0x000000de14de7221 */ /* 0x000fc80000010000 */
[----:B-1----:R-:W-:Y:S01]  /*1aae0*/  FADD.FTZ R222, R198, R222 ;  /* 0x000000dec6de7221 */ /* 0x002fe20000010000 */
[----:B------:R-:W-:-:S03]  /*1aaf0*/  F2FP.F16.F32.PACK_AB R198, R21, R198 ;  /* 0x000000c615c6723e */ /* 0x000fc600000000ff */
[----:B------:R-:W-:Y:S01]  /*1ab00*/  FADD.FTZ R222, R21, R222 ;  /* 0x000000de15de7221 */ /* 0x000fe20000010000 */
[----:B------:R-:W-:Y:S02]  /*1ab10*/  WARPGROUP.DEPBAR.LE gsb0, 0x0 ;  /* 0x00008000000079c5 */ /* 0x000fe40000010000 */
[-CC-:B------:R-:W-:Y:S01]  /*1ab20*/  FFMA.FTZ R192, R152, R2.reuse, -R13.reuse ;  /* 0x0000000298c07223 */ /* 0x180fe2000001080d */
[-CC-:B------:R-:W-:Y:S01]  /*1ab30*/  FFMA.FTZ R152, R153, R2.reuse, -R13.reuse ;  /* 0x0000000299987223 */ /* 0x180fe2000001080d */
[-CC-:B------:R-:W-:Y:S01]  /*1ab40*/  FFMA.FTZ R194, R156, R2.reuse, -R13.reuse ;  /* 0x000000029cc27223 */ /* 0x180fe2000001080d */
[-C--:B------:R-:W-:Y:S01]  /*1ab50*/  FFMA.FTZ R13, R157, R2.reuse, -R13 ;  /* 0x000000029d0d7223 */ /* 0x080fe2000001080d */
[----:B------:R-:W-:Y:S02]  /*1ab60*/  @!P1 SYNCS.ARRIVE.TRANS64.RED.A1T0 RZ, [R164+URZ], RZ ;  /* 0x000000ffa4ff99a7 */ /* 0x000fe4000810043f */
[----:B------:R-:W0:Y:S01]  /*1ab70*/  MUFU.EX2 R192, R192 ;  /* 0x000000c000c07308 */ /* 0x000e220000000800 */
[----:B------:R1:W-:Y:S07]  /*1ab80*/  @!P1 SYNCS.ARRIVE.TRANS64.RED.A1T0 RZ, [R9+URZ], RZ ;  /* 0x000000ff09ff99a7 */ /* 0x0003ee000810043f */
[----:B------:R2:W-:Y:S08]  /*1ab90*/  MUFU.EX2 R7, R13 ;  /* 0x0000000d00077308 */ /* 0x0005f00000000800 */
[----:B------:R-:W-:Y:S01]  /*1aba0*/  MUFU.EX2 R152, R152 ;  /* 0x0000009800987308 */ /* 0x000fe20000000800 */
[----:B--2---:R-:W-:Y:S01]  /*1abb0*/  FMUL.FTZ R13, R4, R2 ;  /* 0x00000002040d7220 */ /* 0x004fe20000410000 */
[----:B0-----:R-:W-:-:S03]  /*1abc0*/  FADD.FTZ R222, R192, R222 ;  /* 0x000000dec0de7221 */ /* 0x001fc60000010000 */
[-CC-:B------:R-:W-:Y:S01]  /*1abd0*/  FFMA.FTZ R209, R186, R2.reuse, -R13.reuse ;  /* 0x00000002bad17223 */ /* 0x180fe2000001080d */
[-CC-:B------:R-:W-:Y:S01]  /*1abe0*/  FFMA.FTZ R153, R187, R2.reuse, -R13.reuse ;  /* 0x00000002bb997223 */ /* 0x180fe2000001080d */
[-CC-:B------:R-:W-:Y:S01]  /*1abf0*/  FFMA.FTZ R211, R190, R2.reuse, -R13.reuse ;  /* 0x00000002bed37223 */ /* 0x180fe2000001080d */
[-CC-:B------:R-:W-:Y:S01]  /*1ac00*/  FFMA.FTZ R157, R191, R2.reuse, -R13.reuse ;  /* 0x00000002bf9d7223 */ /* 0x180fe2000001080d */
[-CC-:B------:R-:W-:Y:S01]  /*1ac10*/  FFMA.FTZ R205, R178, R2.reuse, -R13.reuse ;  /* 0x00000002b2cd7223 */ /* 0x180fe2000001080d */
[-CC-:B------:R-:W-:Y:S01]  /*1ac20*/  FFMA.FTZ R160, R179, R2.reuse, -R13.reuse ;  /* 0x00000002b3a07223 */ /* 0x180fe2000001080d */
[----:B------:R-:W0:Y:S01]  /*1ac30*/  MUFU.EX2 R209, R209 ;  /* 0x000000d100d17308 */ /* 0x000e220000000800 */
[-CC-:B------:R-:W-:Y:S01]  /*1ac40*/  FFMA.FTZ R207, R182, R2.reuse, -R13.reuse ;  /* 0x00000002b6cf7223 */ /* 0x180fe2000001080d */
[-CC-:B------:R-:W-:Y:S01]  /*1ac50*/  FFMA.FTZ R156, R183, R2.reuse, -R13.reuse ;  /* 0x00000002b79c7223 */ /* 0x180fe2000001080d */
[-CC-:B------:R-:W-:Y:S01]  /*1ac60*/  FFMA.FTZ R201, R170, R2.reuse, -R13.reuse ;  /* 0x00000002aac97223 */ /* 0x180fe2000001080d */
[-CC-:B------:R-:W-:Y:S01]  /*1ac70*/  FFMA.FTZ R161, R171, R2.reuse, -R13.reuse ;  /* 0x00000002aba17223 */ /* 0x180fe2000001080d */
[-CC-:B------:R-:W-:Y:S01]  /*1ac80*/  FFMA.FTZ R203, R174, R2.reuse, -R13.reuse ;  /* 0x00000002aecb7223 */ /* 0x180fe2000001080d */
[-CC-:B------:R-:W-:Y:S01]  /*1ac90*/  FFMA.FTZ R175, R175, R2.reuse, -R13.reuse ;  /* 0x00000002afaf7223 */ /* 0x180fe2000001080d */
[-CC-:B------:R-:W-:Y:S01]  /*1aca0*/  FFMA.FTZ R197, R162, R2.reuse, -R13.reuse ;  /* 0x00000002a2c57223 */ /* 0x180fe2000001080d */
[----:B------:R-:W2:Y:S01]  /*1acb0*/  MUFU.EX2 R153, R153 ;  /* 0x0000009900997308 */ /* 0x000ea20000000800 */
[-CC-:B------:R-:W-:Y:S01]  /*1acc0*/  FFMA.FTZ R163, R163, R2.reuse, -R13.reuse ;  /* 0x00000002a3a37223 */ /* 0x180fe2000001080d */
[-CC-:B------:R-:W-:Y:S01]  /*1acd0*/  FFMA.FTZ R199, R166, R2.reuse, -R13.reuse ;  /* 0x00000002a6c77223 */ /* 0x180fe2000001080d */
[-CC-:B------:R-:W-:Y:S01]  /*1ace0*/  FFMA.FTZ R167, R167, R2.reuse, -R13.reuse ;  /* 0x00000002a7a77223 */ /* 0x180fe2000001080d */
[-CC-:B------:R-:W-:Y:S01]  /*1acf0*/  FFMA.FTZ R193, R154, R2.reuse, -R13.reuse ;  /* 0x000000029ac17223 */ /* 0x180fe2000001080d */
[-CC-:B------:R-:W-:Y:S01]  /*1ad00*/  FFMA.FTZ R155, R155, R2.reuse, -R13.reuse ;  /* 0x000000029b9b7223 */ /* 0x180fe2000001080d */
[-CC-:B------:R-:W-:Y:S01]  /*1ad10*/  FFMA.FTZ R158, R158, R2.reuse, -R13.reuse ;  /* 0x000000029e9e7223 */ /* 0x180fe2000001080d */
[----:B------:R-:W-:Y:S01]  /*1ad20*/  FFMA.FTZ R159, R159, R2, -R13 ;  /* 0x000000029f9f7223 */ /* 0x000fe2000001080d */
[----:B------:R-:W3:Y:S01]  /*1ad30*/  MUFU.EX2 R211, R211 ;  /* 0x000000d300d37308 */ /* 0x000ee20000000800 */
[----:B0-----:R-:W-:Y:S01]  /*1ad40*/  FFMA.FTZ R221, R0, R221, R209 ;  /* 0x000000dd00dd7223 */ /* 0x001fe200000100d1 */
[C---:B------:R-:W-:Y:S01]  /*1ad50*/  FADD.FTZ R222, R152.reuse, R222 ;  /* 0x000000de98de7221 */ /* 0x040fe20000010000 */
[----:B------:R-:W-:-:S05]  /*1ad60*/  F2FP.F16.F32.PACK_AB R192, R152, R192 ;  /* 0x000000c098c0723e */ /* 0x000fca00000000ff */
[----:B------:R-:W0:Y:S01]  /*1ad70*/  MUFU.EX2 R157, R157 ;  /* 0x0000009d009d7308 */ /* 0x000e220000000800 */
[C---:B--2---:R-:W-:Y:S01]  /*1ad80*/  FADD.FTZ R221, R153.reuse, R221 ;  /* 0x000000dd99dd7221 */ /* 0x044fe20000010000 */
[----:B------:R-:W-:-:S06]  /*1ad90*/  F2FP.F16.F32.PACK_AB R209, R153, R209 ;  /* 0x000000d199d1723e */ /* 0x000fcc00000000ff */
[----:B------:R-:W2:Y:S01]  /*1ada0*/  MUFU.EX2 R205, R205 ;  /* 0x000000cd00cd7308 */ /* 0x000ea20000000800 */
[----:B---3--:R-:W-:-:S07]  /*1adb0*/  FADD.FTZ R221, R211, R221 ;  /* 0x000000ddd3dd7221 */ /* 0x008fce0000010000 */
[----:B------:R-:W3:Y:S01]  /*1adc0*/  MUFU.EX2 R160, R160 ;  /* 0x000000a000a07308 */ /* 0x000ee20000000800 */
[C---:B0-----:R-:W-:Y:S01]  /*1add0*/  FADD.FTZ R221, R157.reuse, R221 ;  /* 0x000000dd9ddd7221 */ /* 0x041fe20000010000 */
[----:B------:R-:W-:-:S06]  /*1ade0*/  F2FP.F16.F32.PACK_AB R211, R157, R211 ;  /* 0x000000d39dd3723e */ /* 0x000fcc00000000ff */
[----:B------:R-:W0:Y:S01]  /*1adf0*/  MUFU.EX2 R207, R207 ;  /* 0x000000cf00cf7308 */ /* 0x000e220000000800 */
[----:B--2---:R-:W-:-:S07]  /*1ae00*/  FADD.FTZ R221, R205, R221 ;  /* 0x000000ddcddd7221 */ /* 0x004fce0000010000 */
[----:B------:R-:W2:Y:S01]  /*1ae10*/  MUFU.EX2 R156, R156 ;  /* 0x0000009c009c7308 */ /* 0x000ea20000000800 */
[C---:B---3--:R-:W-:Y:S01]  /*1ae20*/  FADD.FTZ R221, R160.reuse, R221 ;  /* 0x000000dda0dd7221 */ /* 0x048fe20000010000 */
[----:B------:R-:W-:-:S06]  /*1ae30*/  F2FP.F16.F32.PACK_AB R205, R160, R205 ;  /* 0x000000cda0cd723e */ /* 0x000fcc00000000ff */
[----:B------:R-:W3:Y:S01]  /*1ae40*/  MUFU.EX2 R201, R201 ;  /* 0x000000c900c97308 */ /* 0x000ee20000000800 */
[----:B0-----:R-:W-:-:S07]  /*1ae50*/  FADD.FTZ R221, R207, R221 ;  /* 0x000000ddcfdd7221 */ /* 0x001fce0000010000 */
        /* <DEDUP_REMOVED lines=10> */
[----:B-1----:R-:W1:Y:S01]  /*1af00*/  MUFU.EX2 R9, R163 ;  /* 0x000000a300097308 */ /* 0x002e620000000800 */
[C---:B---3--:R-:W-:Y:S01]  /*1af10*/  FADD.FTZ R221, R11.reuse, R221 ;  /* 0x000000dd0bdd7221 */ /* 0x048fe20000010000 */
[----:B------:R-:W-:-:S06]  /*1af20*/  F2FP.F16.F32.PACK_AB R203, R11, R203 ;  /* 0x000000cb0bcb723e */ /* 0x000fcc00000000ff */
[----:B------:R-:W2:Y:S01]  /*1af30*/  MUFU.EX2 R199, R199 ;  /* 0x000000c700c77308 */ /* 0x000ea20000000800 */
[----:B0-----:R-:W-:-:S07]  /*1af40*/  FADD.FTZ R221, R197, R221 ;  /* 0x000000ddc5dd7221 */ /* 0x001fce0000010000 */
[----:B------:R-:W0:Y:S01]  /*1af50*/  MUFU.EX2 R13, R167 ;  /* 0x000000a7000d7308 */ /* 0x000e220000000800 */
[C---:B-1----:R-:W-:Y:S01]  /*1af60*/  FADD.FTZ R221, R9.reuse, R221 ;  /* 0x000000dd09dd7221 */ /* 0x042fe20000010000 */
[----:B------:R-:W-:Y:S01]  /*1af70*/  F2FP.F16.F32.PACK_AB R197, R9, R197 ;  /* 0x000000c509c5723e */ /* 0x000fe200000000ff */
[----:B------:R-:W-:-:S05]  /*1af80*/  IMAD.MOV.U32 R9, RZ, RZ, R224 ;  /* 0x000000ffff097224 */ /* 0x000fca00078e00e0 */
[----:B------:R-:W1:Y:S01]  /*1af90*/  MUFU.EX2 R193, R193 ;  /* 0x000000c100c17308 */ /* 0x000e620000000800 */
[----:B--2---:R-:W-:-:S07]  /*1afa0*/  FADD.FTZ R221, R199, R221 ;  /* 0x000000ddc7dd7221 */ /* 0x004fce0000010000 */
[----:B------:R-:W2:Y:S01]  /*1afb0*/  MUFU.EX2 R155, R155 ;  /* 0x0000009b009b7308 */ /* 0x000ea20000000800 */
[C---:B0-----:R-:W-:Y:S01]  /*1afc0*/  FADD.FTZ R221, R13.reuse, R221 ;  /* 0x000000dd0ddd7221 */ /* 0x041fe20000010000 */
[----:B------:R-:W-:-:S06]  /*1afd0*/  F2FP.F16.F32.PACK_AB R199, R13, R199 ;  /* 0x000000c70dc7723e */ /* 0x000fcc00000000ff */
[----:B------:R-:W0:Y:S01]  /*1afe0*/  MUFU.EX2 R194, R194 ;  /* 0x000000c200c27308 */ /* 0x000e220000000800 */
[----:B-1----:R-:W-:-:S07]  /*1aff0*/  FADD.FTZ R221, R193, R221 ;  /* 0x000000ddc1dd7221 */ /* 0x002fce0000010000 */
[----:B------:R-:W1:Y:S01]  /*1b000*/  MUFU.EX2 R158, R158 ;  /* 0x0000009e009e7308 */ /* 0x000e620000000800 */
[C---:B--2---:R-:W-:Y:S01]  /*1b010*/  FADD.FTZ R221, R155.reuse, R221 ;  /* 0x000000dd9bdd7221 */ /* 0x044fe20000010000 */
[----:B------:R-:W-:-:S06]  /*1b020*/  F2FP.F16.F32.PACK_AB R193, R155, R193 ;  /* 0x000000c19bc1723e */ /* 0x000fcc00000000ff */
[----:B------:R-:W2:Y:S01]  /*1b030*/  MUFU.EX2 R159, R159 ;  /* 0x0000009f009f7308 */ /* 0x000ea20000000800 */
[----:B0-----:R-:W-:Y:S01]  /*1b040*/  FADD.FTZ R222, R194, R222 ;  /* 0x000000dec2de7221 */ /* 0x001fe20000010000 */
[----:B------:R-:W-:-:S03]  /*1b050*/  F2FP.F16.F32.PACK_AB R194, R7, R194 ;  /* 0x000000c207c2723e */ /* 0x000fc600000000ff */
[----:B------:R-:W-:Y:S01]  /*1b060*/  FADD.FTZ R222, R7, R222 ;  /* 0x000000de07de7221 */ /* 0x000fe20000010000 */
[----:B------:R-:W-:Y:S02]  /*1b070*/  IMAD.MOV.U32 R7, RZ, RZ, R4 ;  /* 0x000000ffff077224 */ /* 0x000fe400078e0004 */
[----:B-1----:R-:W-:-:S04]  /*1b080*/  FADD.FTZ R221, R158, R221 ;  /* 0x000000dd9edd7221 */ /* 0x002fc80000010000 */
[C---:B--2---:R-:W-:Y:S01]  /*1b090*/  FADD.FTZ R221, R159.reuse, R221 ;  /* 0x000000dd9fdd7221 */ /* 0x044fe20000010000 */
[----:B------:R-:W-:Y:S01]  /*1b0a0*/  F2FP.F16.F32.PACK_AB R195, R159, R158 ;  /* 0x0000009e9fc3723e */ /* 0x000fe200000000ff */
[----:B------:R-:W-:Y:S06]  /*1b0b0*/  @P2 BRA `(.L_x_845) ;  /* 0xffffffb800102947 */ /* 0x000fec000383ffff */
.L_x_834:
[----:B------:R-:W-:Y:S05]  /*1b0c0*/  BSYNC B0 ;  /* 0x0000000000007941 */ /* 0x000fea0003800000 */
.L_x_833:
        /* <DEDUP_REMOVED lines=131> */
.L_x_846:
[----:B------:R-:W-:Y:S02]  /*1b900*/  LEA R0, R223, R18, 0x3 ;  /* 0x00000012df007211 */ /* 0x000fe400078e18ff */
[----:B------:R-:W-:-:S04]  /*1b910*/  SHF.L.U32 R7, R224, 0x1f, RZ ;  /* 0x0000001fe0077819 */ /* 0x000fc800000006ff */
[----:B------:R0:W1:Y:S01]  /*1b920*/  SYNCS.PHASECHK.TRANS64.TRYWAIT P2, [R0+URZ+0x38850], R7 ;  /* 0x03885007000075a7 */ /* 0x000062000804017f */
[----:B------:R-:W-:Y:S05]  /*1b930*/  @!P0 BRA `(.L_x_847) ;  /* 0x0000000000048947 */ /* 0x000fea0003800000 */
[----:B------:R-:W-:Y:S01]  /*1b940*/  BPT.TRAP 0x1 ;  /* 0x000000040000795c */ /* 0x000fe20000300000 */
.L_x_847:
[----:B------:R-:W-:Y:S01]  /*1b950*/  VIADD R18, R18, 0x400 ;  /* 0x0000040012127836 */ /* 0x000fe20000000000 */
[----:B------:R-:W-:Y:S04]  /*1b960*/  BSSY B0, `(.L_x_848) ;  /* 0x0000008000007945 */ /* 0x000fe80003800000 */
[----:B------:R-:W-:-:S04]  /*1b970*/  SHF.R.U32.HI R18, RZ, 0x4, R18 ;  /* 0x00000004ff127819 */ /* 0x000fc80000011612 */
[----:B------:R-:W-:-:S04]  /*1b980*/  LOP3.LUT R18, R18, 0x3fff, RZ, 0xc0, !PT ;  /* 0x00003fff12127812 */ /* 0x000fc800078ec0ff */
[----:B------:R-:W-:-:S05]  /*1b990*/  LOP3.LUT R18, R18, 0x2800000, RZ, 0xfc, !PT ;  /* 0x0280000012127812 */ /* 0x000fca00078efcff */
[----:B------:R-:W-:Y:S01]  /*1b9a0*/  IMAD R3, R223, 0xa00, R18 ;  /* 0x00000a00df037824 */ /* 0x000fe200078e0212 */
[----:B-1----:R-:W-:Y:S06]  /*1b9b0*/  @P2 BRA `(.L_x_849) ;  /* 0x0000000000082947 */ /* 0x002fec0003800000 */
[----:B------:R-:W1:Y:S02]  /*1b9c0*/  SYNCS.PHASECHK.TRANS64.TRYWAIT P0, [R0+URZ+0x38850], R7 ;  /* 0x03885007000075a7 */ /* 0x000e64000800017f */
[----:B-1----:R-:W-:Y:S05]  /*1b9d0*/  @!P0 BRA `(.L_x_850) ;  /* 0x000000c800c88947 */ /* 0x002fea0003800000 */
.L_x_849:
[----:B------:R-:W-:Y:S05]  /*1b9e0*/  BSYNC B0 ;  /* 0x0000000000007941 */ /* 0x000fea0003800000 */
.L_x_848:
[----:B------:R-:W-:Y:S01]  /*1b9f0*/  IMAD.MOV.U32 R6, RZ, RZ, R3 ;  /* 0x000000ffff067224 */ /* 0x000fe200078e0003 */
[----:B01----:R-:W-:Y:S01]  /*1ba00*/  MOV R7, 0x40000040 ;  /* 0x4000004000077802 */ /* 0x003fe20000000f00 */
[----:B------:R-:W-:Y:S01]  /*1ba10*/  WARPGROUP.ARRIVE ;  /* 0x00000000000079c5 */ /* 0x000fe20000000000 */
[----:B------:R-:W-:Y:S01]  /*1ba20*/  IADD3 R223, R223, 0x1, RZ ;  /* 0x00000001dfdf7810 */ /* 0x000fe20007ffe0ff */
[----:B------:R-:W-:Y:S01]  /*1ba30*/  @!P1 VIADD R12, R0, 0x38860 ;  /* 0x00038860000c9836 */ /* 0x000fe20000000000 */
[----:B------:R-:W-:Y:S01]  /*1ba40*/  R2UR UR6, R6 ;  /* 0x00000000060672ca */ /* 0x000fe200000e0000 */
[----:B------:R-:W-:Y:S01]  /*1ba50*/  VIADD R6, R3, 0x80 ;  /* 0x0000008003067836 */ /* 0x000fe20000000000 */
[----:B------:R-:W-:Y:S01]  /*1ba60*/  R2UR UR7, R7 ;  /* 0x00000000070772ca */ /* 0x000fe200000e0000 */
[----:B------:R-:W-:Y:S01]  /*1ba70*/  IMAD.MOV.U32 R7, RZ, RZ, 0x40000040 ;  /* 0x40000040ff077424 */ /* 0x000fe200078e00ff */
[----:B------:R-:W-:Y:S01]  /*1ba80*/  ISETP.NE.AND P2, PT, R223, 0x2, PT ;  /* 0x00000002df00780c */ /* 0x000fe20003f45270 */
[----:B------:R-:W-:Y:S01]  /*1ba90*/  IMAD.MOV.U32 R0, RZ, RZ, -0x800000 ;  /* 0xff800000ff007424 */ /* 0x000fe200078e00ff */
[----:B------:R-:W-:Y:S01]  /*1baa0*/  @!P1 PRMT R12, RZ, 0x654, R12 ;  /* 0x00000654ff0c9816 */ /* 0x000fe2000000000c */
[----:B------:R-:W-:Y:S01]  /*1bab0*/  VIADD R237, R237, 0x1 ;  /* 0x00000001eded7836 */ /* 0x000fe20000000000 */
[----:B------:R-:W-:-:S07]  /*1bac0*/  SEL R223, R223, RZ, P2 ;  /* 0x000000ffdfdf7207 */ /* 0x000fce0001000000 */
[----:B------:R-:W-:Y:S01]  /*1bad0*/  HGMMA.64x256x16.F32 R24, R208, gdesc[UR4].tnspB, R24, gsb0 ;  /* 0x43e00004d0187df0 */ /* 0x000fe20008000818 */
[----:B------:R-:W-:Y:S02]  /*1bae0*/  R2UR UR6, R6 ;  /* 0x00000000060672ca */ /* 0x000fe400000e0000 */
[----:B------:R-:W-:Y:S01]  /*1baf0*/  R2UR UR7, R7 ;  /* 0x00000000070772ca */ /* 0x000fe200000e0000 */
[----:B------:R-:W-:Y:S01]  /*1bb00*/  IMAD.MOV.U32 R7, RZ, RZ, 0x40000040 ;  /* 0x40000040ff077424 */ /* 0x000fe200078e00ff */
[----:B------:R-:W-:Y:S01]  /*1bb10*/  IADD3 R6, R3, 0x100, RZ ;  /* 0x0000010003067810 */ /* 0x000fe20007ffe0ff */
[----:B------:R-:W-:Y:S02]  /*1bb20*/  WARPGROUP.DEPBAR.LE gsb0, 0x0 ;  /* 0x00008000000079c5 */ /* 0x000fe40000010000 */
[----:B------:R-:W-:-:S15]  /*1bb30*/  WARPGROUP.ARRIVE ;  /* 0x00000000000079c5 */ /* 0x000fde0000000000 */
[----:B------:R-:W-:-:S05]  /*1bb40*/  NOP ;  /* 0x0000000000007918 */ /* 0x000fca0000000000 */
[----:B------:R-:W-:Y:S01]  /*1bb50*/  HGMMA.64x256x16.F32 R24, R204, gdesc[UR4].tnspB, R24, gsb0 ;  /* 0x43e00004cc187df0 */ /* 0x000fe20008000818 */
[----:B------:R-:W-:Y:S01]  /*1bb60*/  R2UR UR6, R6 ;  /* 0x00000000060672ca */ /* 0x000fe200000e0000 */
[----:B------:R-:W-:Y:S01]  /*1bb70*/  VIADD R6, R3, 0x180 ;  /* 0x0000018003067836 */ /* 0x000fe20000000000 */
[----:B------:R-:W-:Y:S02]  /*1bb80*/  R2UR UR7, R7 ;  /* 0x00000000070772ca */ /* 0x000fe400000e0000 */
[----:B------:R-:W-:Y:S01]  /*1bb90*/  MOV R7, 0x40000040 ;  /* 0x4000004000077802 */ /* 0x000fe20000000f00 */
[----:B------:R-:W-:Y:S02]  /*1bba0*/  WARPGROUP.DEPBAR.LE gsb0, 0x0 ;  /* 0x00008000000079c5 */ /* 0x000fe40000010000 */
[----:B------:R-:W-:-:S15]  /*1bbb0*/  WARPGROUP.ARRIVE ;  /* 0x00000000000079c5 */ /* 0x000fde0000000000 */
[----:B------:R-:W-:-:S05]  /*1bbc0*/  NOP ;  /* 0x0000000000007918 */ /* 0x000fca0000000000 */
[----:B------:R-:W-:Y:S01]  /*1bbd0*/  HGMMA.64x256x16.F32 R24, R200, gdesc[UR4].tnspB, R24, gsb0 ;  /* 0x43e00004c8187df0 */ /* 0x000fe20008000818 */
[----:B------:R-:W-:Y:S01]  /*1bbe0*/  R2UR UR6, R6 ;  /* 0x00000000060672ca */ /* 0x000fe200000e0000 */
[----:B------:R-:W-:Y:S01]  /*1bbf0*/  VIADD R6, R3, 0x200 ;  /* 0x0000020003067836 */ /* 0x000fe20000000000 */
[----:B------:R-:W-:Y:S01]  /*1bc00*/  R2UR UR7, R7 ;  /* 0x00000000070772ca */ /* 0x000fe200000e0000 */
[----:B------:R-:W-:Y:S01]  /*1bc10*/  IMAD.MOV.U32 R7, RZ, RZ, 0x40000040 ;  /* 0x40000040ff077424 */ /* 0x000fe200078e00ff */
[----:B------:R-:W0:Y:S02]  /*1bc20*/  SHFL.BFLY PT, R3, R222, 0x2, 0x1f ;  /* 0x0c401f00de037f89 */ /* 0x000e2400000e0000 */
[----:B0-----:R-:W-:Y:S01]  /*1bc30*/  FADD.FTZ R3, R3, R222 ;  /* 0x000000de03037221 */ /* 0x001fe20000010000 */
[----:B------:R-:W-:Y:S02]  /*1bc40*/  WARPGROUP.DEPBAR.LE gsb0, 0x0 ;  /* 0x00008000000079c5 */ /* 0x000fe40000010000 */
[----:B------:R-:W-:-:S15]  /*1bc50*/  WARPGROUP.ARRIVE ;  /* 0x00000000000079c5 */ /* 0x000fde0000000000 */
[----:B------:R-:W-:-:S03]  /*1bc60*/  NOP ;  /* 0x0000000000007918 */ /* 0x000fc60000000000 */
[----:B------:R-:W-:Y:S01]  /*1bc70*/  HGMMA.64x256x16.F32 R24, R196, gdesc[UR4].tnspB, R24, gsb0 ;  /* 0x43e00004c4187df0 */ /* 0x000fe20008000818 */
[----:B------:R-:W-:Y:S02]  /*1bc80*/  R2UR UR6, R6 ;  /* 0x00000000060672ca */ /* 0x000fe400000e0000 */
[----:B------:R-:W-:Y:S01]  /*1bc90*/  R2UR UR7, R7 ;  /* 0x00000000070772ca */ /* 0x000fe200000e0000 */
[----:B------:R-:W0:Y:S02]  /*1bca0*/  SHFL.BFLY PT, R6, R221, 0x2, 0x1f ;  /* 0x0c401f00dd067f89 */ /* 0x000e2400000e0000 */
[----:B0-----:R-:W-:Y:S02]  /*1bcb0*/  FADD.FTZ R8, R6, R221 ;  /* 0x000000dd06087221 */ /* 0x001fe40000010000 */
[----:B------:R-:W0:Y:S04]  /*1bcc0*/  SHFL.BFLY PT, R6, R3, 0x1, 0x1f ;  /* 0x0c201f0003067f89 */ /* 0x000e2800000e0000 */
[----:B------:R-:W1:Y:S01]  /*1bcd0*/  SHFL.BFLY PT, R7, R8, 0x1, 0x1f ;  /* 0x0c201f0008077f89 */ /* 0x000e6200000e0000 */
[----:B0-----:R-:W-:Y:S01]  /*1bce0*/  FADD.FTZ R13, R3, R6 ;  /* 0x00000006030d7221 */ /* 0x001fe20000010000 */
[----:B------:R-:W-:Y:S01]  /*1bcf0*/  SEL R3, RZ, 0x1, P2 ;  /* 0x00000001ff037807 */ /* 0x000fe20001000000 */
[----:B-1----:R-:W-:-:S03]  /*1bd00*/  FADD.FTZ R15, R8, R7 ;  /* 0x00000007080f7221 */ /* 0x002fc60000010000 */
[----:B------:R-:W-:Y:S02]  /*1bd10*/  FSETP.NE.FTZ.AND P0, PT, R13, RZ, PT ;  /* 0x000000ff0d00720b */ /* 0x000fe40003f15000 */
[----:B------:R-:W-:Y:S02]  /*1bd20*/  CS2R R6, SRZ ;  /* 0x0000000000067805 */ /* 0x000fe4000001ff00 */
[----:B------:R-:W-:Y:S02]  /*1bd30*/  LOP3.LUT R224, R224, R3, RZ, 0x3c, !PT ;  /* 0x00000003e0e07212 */ /* 0x000fe400078e3cff */
[----:B------:R-:W-:Y:S02]  /*1bd40*/  FSETP.NE.FTZ.AND P3, PT, R15, RZ, PT ;  /* 0x000000ff0f00720b */ /* 0x000fe40003f75000 */
[----:B------:R-:W-:-:S05]  /*1bd50*/  MOV R3, 0xff800000 ;  /* 0xff80000000037802 */ /* 0x000fca0000000f00 */
[----:B------:R-:W0:Y:S01]  /*1bd60*/  @P0 MUFU.LG2 R9, R13 ;  /* 0x0000000d00090308 */ /* 0x000e220000000c00 */
[----:B------:R-:W-:-:S05]  /*1bd70*/  @P0 FMUL.FTZ R8, R2, 0.69314718246459960938 ;  /* 0x3f31721802080820 */ /* 0x000fca0000410000 */
[----:B------:R-:W-:Y:S02]  /*1bd80*/  @P3 FMUL.FTZ R2, R2, 0.69314718246459960938 ;  /* 0x3f31721802023820 */ /* 0x000fe40000410000 */
[----:B------:R-:W1:Y:S08]  /*1bd90*/  @P3 MUFU.LG2 R10, R15 ;  /* 0x0000000f000a3308 */ /* 0x000e700000000c00 */
[----:B------:R-:W2:Y:S01]  /*1bda0*/  @P0 MUFU.RCP R7, R13 ;  /* 0x0000000d00070308 */ /* 0x000ea20000001000 */
[----:B0-----:R-:W-:-:S04]  /*1bdb0*/  @P0 FMUL.FTZ R9, R9, 0.69314718246459960938 ;  /* 0x3f31721809090820 */ /* 0x001fc80000410000 */
[----:B------:R-:W-:Y:S01]  /*1bdc0*/  @P0 FFMA.FTZ R0, R8, R5, R9 ;  /* 0x0000000508000223 */ /* 0x000fe20000010009 */
[----:B------:R-:W-:Y:S02]  /*1bdd0*/  PLOP3.LUT P0, PT, PT, PT, PT, 0x8, 0x0 ;  /* 0x000000000000781c */ /* 0x000fe40003f0e170 */
[----:B------:R-:W0:Y:S01]  /*1bde0*/  @P3 MUFU.RCP R6, R15 ;  /* 0x0000000f00063308 */ /* 0x000e220000001000 */
[----:B-1----:R-:W-:-:S04]  /*1bdf0*/  @P3 FMUL.FTZ R11, R10, 0.69314718246459960938 ;  /* 0x3f3172180a0b3820 */ /* 0x002fc80000410000 */
[----:B------:R-:W-:Y:S01]  /*1be00*/  @P3 FFMA.FTZ R3, R2, R4, R11 ;  /* 0x0000000402033223 */ /* 0x000fe2000001000b */
[----:B------:R-:W-:Y:S02]  /*1be10*/  WARPGROUP.DEPBAR.LE gsb0, 0x0 ;  /* 0x00008000000079c5 */ /* 0x000fe40000010000 */
[----:B------:R-:W-:-:S06]  /*1be20*/  WARPGROUP.ARRIVE ;  /* 0x00000000000079c5 */ /* 0x000fcc0000000000 */
[----:B------:R-:W-:Y:S03]  /*1be30*/  HGMMA.64x256x16.F32 R24, R192, gdesc[UR4].tnspB, R24, gsb0 ;  /* 0x43e00004c0187df0 */ /* 0x000fe60008000818 */
[----:B------:R-:W-:Y:S02]  /*1be40*/  WARPGROUP.DEPBAR.LE gsb0, 0x0 ;  /* 0x00008000000079c5 */ /* 0x000fe40000010000 */
[----:B------:R1:W-:Y:S01]  /*1be50*/  @!P1 SYNCS.ARRIVE.TRANS64.RED.A1T0 RZ, [R12+URZ], RZ ;  /* 0x000000ff0cff99a7 */ /* 0x0003e2000810043f */
[-C--:B--2---:R-:W-:Y:S01]  /*1be60*/  FMUL.FTZ R166, R88, R7.reuse ;  /* 0x0000000758a67220 */ /* 0x084fe20000410000 */
[-C--:B------:R-:W-:Y:S01]  /*1be70*/  FMUL.FTZ R167, R92, R7.reuse ;  /* 0x000000075ca77220 */ /* 0x080fe20000410000 */
[-C--:B------:R-:W-:Y:S01]  /*1be80*/  FMUL.FTZ R168, R96, R7.reuse ;  /* 0x0000000760a87220 */ /* 0x080fe20000410000 */
[-C--:B------:R-:W-:Y:S01]  /*1be90*/  FMUL.FTZ R169, R100, R7.reuse ;  /* 0x0000000764a97220 */ /* 0x080fe20000410000 */
[-C--:B------:R-:W-:Y:S01]  /*1bea0*/  FMUL.FTZ R24, R24, R7.reuse ;  /* 0x0000000718187220 */ /* 0x080fe20000410000 */
[-C--:B------:R-:W-:Y:S01]  /*1beb0*/  FMUL.FTZ R25, R25, R7.reuse ;  /* 0x0000000719197220 */ /* 0x080fe20000410000 */
[-C--:B------:R-:W-:Y:S01]  /*1bec0*/  FMUL.FTZ R28, R28, R7.reuse ;  /* 0x000000071c1c7220 */ /* 0x080fe20000410000 */
[-C--:B------:R-:W-:Y:S01]  /*1bed0*/  FMUL.FTZ R29, R29, R7.reuse ;  /* 0x000000071d1d7220 */ /* 0x080fe20000410000 */
        /* <DEDUP_REMOVED lines=56> */
[-C--:B0-----:R-:W-:Y:S01]  /*1c260*/  FMUL.FTZ R8, R31, R6.reuse ;  /* 0x000000061f087220 */ /* 0x081fe20000410000 */
        /* <DEDUP_REMOVED lines=62> */
[----:B------:R-:W-:-:S07]  /*1c650*/  FMUL.FTZ R151, R151, R6 ;  /* 0x0000000697977220 */ /* 0x000fce0000410000 */
.L_x_764:
[----:B------:R-:W0:Y:S08]  /*1c660*/  S2UR UR5, SR_CgaCtaId ;  /* 0x00000000000579c3 */ /* 0x000e300000008800 */
[----:B------:R-:W-:Y:S06]  /*1c670*/  BAR.SYNC.DEFER_BLOCKING 0x5, 0x180 ;  /* 0x0146000000007b1d */ /* 0x000fec0000010000 */
[----:B------:R-:W-:Y:S01]  /*1c680*/  UMOV UR4, 0x400 ;  /* 0x0000040000047882 */ /* 0x000fe20000000000 */
[----:B------:R-:W-:Y:S01]  /*1c690*/  BSSY B0, `(.L_x_851) ;  /* 0x00002e5000007945 */ /* 0x000fe20003800000 */
[----:B0-----:R-:W-:-:S06]  /*1c6a0*/  ULEA UR4, UR5, UR4, 0x18 ;  /* 0x0000000405047291 */ /* 0x001fcc000f8ec03f */
[----:B------:R-:W-:-:S05]  /*1c6b0*/  IMAD.U32 R18, RZ, RZ, UR4 ;  /* 0x00000004ff127e24 */ /* 0x000fca000f8e00ff */
[----:B------:R0:W1:Y:S01]  /*1c6c0*/  LDS.128 R120, [R18+0x388d0] ;  /* 0x0388d00012787984 */ /* 0x0000620000000c00 */
[----:B------:R-:W-:Y:S06]  /*1c6d0*/  BAR.ARV 0x4, 0x180 ;  /* 0x0106000000007b1d */ /* 0x000fec0000002000 */
[----:B------:R-:W-:Y:S05]  /*1c6e0*/  @P0 BRA `(.L_x_852) ;  /* 0x0000002000100947 */ /* 0x000fea0003800000 */
[----:B------:R-:W2:Y:S01]  /*1c6f0*/  LDL R6, [R1+0x8c] ;  /* 0x00008c0001067983 */ /* 0x000ea20000100800 */
[----:B------:R-:W-:Y:S01]  /*1c700*/  F2FP.F16.F32.PACK_AB R24, R25, R24 ;  /* 0x000000181918723e */ /* 0x000fe200000000ff */
[----:B------:R-:W-:Y:S01]  /*1c710*/  ULDC.64 UR4, c[0x0][0xc00] ;  /* 0x0003000000047ab9 */ /* 0x000fe20000000a00 */
[----:B------:R-:W-:Y:S01]  /*1c720*/  F2FP.F16.F32.PACK_AB R25, R10, R4 ;  /* 0x000000040a19723e */ /* 0x000fe200000000ff */
[----:B------:R-:W3:Y:S01]  /*1c730*/  S2R R27, SR_SWINHI ;  /* 0x00000000001b7919 */ /* 0x000ee20000002f00 */
[----:B------:R-:W-:Y:S01]  /*1c740*/  F2FP.F16.F32.PACK_AB R5, R35, R5 ;  /* 0x000000052305723e */ /* 0x000fe200000000ff */
[----:B------:R-:W-:Y:S01]  /*1c750*/  ULDC.64 UR6, c[0x0][0x208] ;  /* 0x0000820000067ab9 */ /* 0x000fe20000000a00 */
[----:B------:R-:W-:Y:S02]  /*1c760*/  F2FP.F16.F32.PACK_AB R7, R39, R7 ;  /* 0x000000072707723e */ /* 0x000fe400000000ff */
        /* <DEDUP_REMOVED lines=13> */
[----:B---3--:R-:W-:Y:S01]  /*1c840*/  MOV R21, R27 ;  /* 0x0000001b00157202 */ /* 0x008fe20000000f00 */
[----:B------:R-:W-:Y:S02]  /*1c850*/  BAR.SYNC.DEFER_BLOCKING 0x1, 0x100 ;  /* 0x0044000000007b1d */ /* 0x000fe40000010000 */
[----:B--2---:R-:W-:-:S04]  /*1c860*/  IMAD.WIDE R130, R6, 0x2, R20 ;  /* 0x0000000206827825 */ /* 0x004fc800078e0214 */
[----:B------:R-:W-:Y:S01]  /*1c870*/  IMAD.MOV.U32 R27, RZ, RZ, R131 ;  /* 0x000000ffff1b7224 */ /* 0x000fe200078e0083 */
[C---:B------:R-:W-:Y:S02]  /*1c880*/  IADD3 R129, P1, R130.reuse, 0x20, RZ ;  /* 0x0000002082817810 */ /* 0x040fe40007f3e0ff */
[C---:B------:R-:W-:Y:S02]  /*1c890*/  IADD3 R119, P5, R130.reuse, 0x4040, RZ ;  /* 0x0000404082777810 */ /* 0x040fe40007fbe0ff */
[----:B------:R-:W-:Y:S02]  /*1c8a0*/  LOP3.LUT R128, R129, 0x380, RZ, 0xc0, !PT ;  /* 0x0000038081807812 */ /* 0x000fe400078ec0ff */
[----:B------:R-:W-:Y:S02]  /*1c8b0*/  IADD3 R116, P2, R130, 0x4060, RZ ;  /* 0x0000406082747810 */ /* 0x000fe40007f5e0ff */
[----:B------:R-:W-:Y:S02]  /*1c8c0*/  SHF.R.U64 R128, R128, 0x3, RZ ;  /* 0x0000000380807819 */ /* 0x000fe400000012ff */
[----:B------:R-:W-:-:S02]  /*1c8d0*/  LOP3.LUT R26, R130, 0x380, RZ, 0xc0, !PT ;  /* 0x00000380821a7812 */ /* 0x000fc400078ec0ff */
[----:B------:R-:W-:Y:S02]  /*1c8e0*/  LOP3.LUT R128, R128, R129, RZ, 0x3c, !PT ;  /* 0x0000008180807212 */ /* 0x000fe400078e3cff */
[----:B------:R-:W-:Y:S02]  /*1c8f0*/  IADD3.X R129, RZ, R131, RZ, P1, !PT ;  /* 0x00000083ff817210 */ /* 0x000fe40000ffe4ff */
[----:B------:R-:W-:Y:S02]  /*1c900*/  IADD3 R114, P1, R130, 0x8000, RZ ;  /* 0x0000800082727810 */ /* 0x000fe40007f3e0ff */
[----:B------:R-:W-:Y:S02]  /*1c910*/  LOP3.LUT R118, R119, 0x380, RZ, 0xc0, !PT ;  /* 0x0000038077767812 */ /* 0x000fe400078ec0ff */
[----:B------:R-:W-:Y:S02]  /*1c920*/  LOP3.LUT R117, R116, 0x380, RZ, 0xc0, !PT ;  /* 0x0000038074757812 */ /* 0x000fe400078ec0ff */
[----:B------:R-:W-:-:S02]  /*1c930*/  LOP3.LUT R115, R114, 0x380, RZ, 0xc0, !PT ;  /* 0x0000038072737812 */ /* 0x000fc400078ec0ff */
[----:B------:R-:W-:Y:S02]  /*1c940*/  SHF.R.U64 R26, R26, 0x3, RZ ;  /* 0x000000031a1a7819 */ /* 0x000fe400000012ff */
[----:B------:R-:W-:Y:S02]  /*1c950*/  SHF.R.U64 R118, R118, 0x3, RZ ;  /* 0x0000000376767819 */ /* 0x000fe400000012ff */
[----:B------:R-:W-:Y:S02]  /*1c960*/  SHF.R.U64 R117, R117, 0x3, RZ ;  /* 0x0000000375757819 */ /* 0x000fe400000012ff */
[----:B------:R-:W-:Y:S02]  /*1c970*/  SHF.R.U64 R115, R115, 0x3, RZ ;  /* 0x0000000373737819 */ /* 0x000fe400000012ff */
[----:B------:R-:W-:Y:S02]  /*1c980*/  LOP3.LUT R26, R26, R130, RZ, 0x3c, !PT ;  /* 0x000000821a1a7212 */ /* 0x000fe400078e3cff */
[----:B------:R-:W-:-:S02]  /*1c990*/  IADD3 R103, P0, R130, 0x40, RZ ;  /* 0x0000004082677810 */ /* 0x000fc40007f1e0ff */
[C---:B------:R-:W-:Y:S02]  /*1c9a0*/  IADD3 R127, P4, R130.reuse, 0x60, RZ ;  /* 0x00000060827f7810 */ /* 0x040fe40007f9e0ff */
[C---:B------:R-:W-:Y:S02]  /*1c9b0*/  IADD3 R113, P3, R130.reuse, 0x4000, RZ ;  /* 0x0000400082717810 */ /* 0x040fe40007f7e0ff */
[----:B------:R-:W-:Y:S02]  /*1c9c0*/  IADD3 R125, P6, R130, 0x4020, RZ ;  /* 0x00004020827d7810 */ /* 0x000fe40007fde0ff */
[----:B------:R-:W-:Y:S02]  /*1c9d0*/  LOP3.LUT R118, R118, R119, RZ, 0x3c, !PT ;  /* 0x0000007776767212 */ /* 0x000fe400078e3cff */
[----:B------:R-:W-:Y:S01]  /*1c9e0*/  LOP3.LUT R116, R117, R116, RZ, 0x3c, !PT ;  /* 0x0000007475747212 */ /* 0x000fe200078e3cff */
[--C-:B------:R-:W-:Y:S01]  /*1c9f0*/  IMAD.X R117, RZ, RZ, R131.reuse, P2 ;  /* 0x000000ffff757224 */ /* 0x100fe200010e0683 */
[----:B------:R-:W-:Y:S01]  /*1ca00*/  LOP3.LUT R114, R115, R114, RZ, 0x3c, !PT ;  /* 0x0000007273727212 */ /* 0x000fe200078e3cff */
[----:B------:R-:W-:Y:S01]  /*1ca10*/  IMAD.X R115, RZ, RZ, R131, P1 ;  /* 0x000000ffff737224 */ /* 0x000fe200008e0683 */
[----:B------:R-:W-:-:S02]  /*1ca20*/  MOV R6, R26 ;  /* 0x0000001a00067202 */ /* 0x000fc40000000f00 */
[----:B------:R-:W-:Y:S02]  /*1ca30*/  IADD3.X R119, RZ, R131, RZ, P5, !PT ;  /* 0x00000083ff777210 */ /* 0x000fe40002ffe4ff */
[----:B------:R-:W-:Y:S02]  /*1ca40*/  LOP3.LUT R102, R103, 0x380, RZ, 0xc0, !PT ;  /* 0x0000038067667812 */ /* 0x000fe400078ec0ff */
[----:B------:R-:W-:Y:S02]  /*1ca50*/  LOP3.LUT R126, R127, 0x380, RZ, 0xc0, !PT ;  /* 0x000003807f7e7812 */ /* 0x000fe400078ec0ff */
[----:B------:R-:W-:Y:S02]  /*1ca60*/  F2FP.F16.F32.PACK_AB R27, R8, R30 ;  /* 0x0000001e081b723e */ /* 0x000fe400000000ff */
[----:B------:R-:W-:Y:S02]  /*1ca70*/  IADD3 R4, P5, R130, 0xc020, RZ ;  /* 0x0000c02082047810 */ /* 0x000fe40007fbe0ff */
[----:B------:R-:W-:-:S02]  /*1ca80*/  LOP3.LUT R112, R113, 0x380, RZ, 0xc0, !PT ;  /* 0x0000038071707812 */ /* 0x000fc400078ec0ff */
[C---:B------:R-:W-:Y:S01]  /*1ca90*/  IADD3 R8, P2, R130.reuse, 0xc040, RZ ;  /* 0x0000c04082087810 */ /* 0x040fe20007f5e0ff */
[--C-:B------:R-:W-:Y:S01]  /*1caa0*/  IMAD.X R133, RZ, RZ, R131.reuse, P5 ;  /* 0x000000ffff857224 */ /* 0x100fe200028e0683 */
[----:B------:R-:W-:Y:S02]  /*1cab0*/  IADD3 R10, P1, R130, 0xc060, RZ ;  /* 0x0000c060820a7810 */ /* 0x000fe40007f3e0ff */
[----:B------:R-:W-:Y:S02]  /*1cac0*/  LOP3.LUT R124, R125, 0x380, RZ, 0xc0, !PT ;  /* 0x000003807d7c7812 */ /* 0x000fe400078ec0ff */
[----:B------:R-:W-:Y:S01]  /*1cad0*/  F2FP.F16.F32.PACK_AB R26, R29, R28 ;  /* 0x0000001c1d1a723e */ /* 0x000fe200000000ff */
[----:B------:R-:W-:Y:S01]  /*1cae0*/  IMAD.X R29, RZ, RZ, R131, P2 ;  /* 0x000000ffff1d7224 */ /* 0x000fe200010e0683 */
[----:B------:R-:W-:Y:S02]  /*1caf0*/  SHF.R.U64 R102, R102, 0x3, RZ ;  /* 0x0000000366667819 */ /* 0x000fe400000012ff */
[----:B------:R-:W-:Y:S01]  /*1cb00*/  SHF.R.U64 R126, R126, 0x3, RZ ;  /* 0x000000037e7e7819 */ /* 0x000fe200000012ff */
[----:B------:R2:W-:Y:S01]  /*1cb10*/  STSM.16.M88.4 [R6], R24 ;  /* 0x0000001806007844 */ /* 0x0005e20000000200 */
[----:B------:R-:W-:-:S02]  /*1cb20*/  LOP3.LUT R28, R4, 0x380, RZ, 0xc0, !PT ;  /* 0x00000380041c7812 */ /* 0x000fc400078ec0ff */
[----:B------:R-:W-:Y:S02]  /*1cb30*/  SHF.R.U64 R112, R112, 0x3, RZ ;  /* 0x0000000370707819 */ /* 0x000fe400000012ff */
[----:B------:R-:W-:Y:S02]  /*1cb40*/  LOP3.LUT R30, R8, 0x380, RZ, 0xc0, !PT ;  /* 0x00000380081e7812 */ /* 0x000fe400078ec0ff */
[----:B------:R-:W-:Y:S02]  /*1cb50*/  LOP3.LUT R42, R10, 0x380, RZ, 0xc0, !PT ;  /* 0x000003800a2a7812 */ /* 0x000fe400078ec0ff */
[----:B------:R-:W-:Y:S02]  /*1cb60*/  SHF.R.U64 R124, R124, 0x3, RZ ;  /* 0x000000037c7c7819 */ /* 0x000fe400000012ff */
[----:B------:R-:W-:Y:S01]  /*1cb70*/  LOP3.LUT R102, R102, R103, RZ, 0x3c, !PT ;  /* 0x0000006766667212 */ /* 0x000fe200078e3cff */
[--C-:B------:R-:W-:Y:S01]  /*1cb80*/  IMAD.X R103, RZ, RZ, R131.reuse, P0 ;  /* 0x000000ffff677224 */ /* 0x100fe200000e0683 */
[----:B------:R-:W-:Y:S01]  /*1cb90*/  LOP3.LUT R126, R126, R127, RZ, 0x3c, !PT ;  /* 0x0000007f7e7e7212 */ /* 0x000fe200078e3cff */
[----:B------:R-:W-:Y:S01]  /*1cba0*/  IMAD.X R127, RZ, RZ, R131, P4 ;  /* 0x000000ffff7f7224 */ /* 0x000fe200020e0683 */
[----:B------:R-:W-:-:S02]  /*1cbb0*/  SHF.R.U64 R28, R28, 0x3, RZ ;  /* 0x000000031c1c7819 */ /* 0x000fc400000012ff */
[----:B------:R-:W-:Y:S02]  /*1cbc0*/  LOP3.LUT R112, R112, R113, RZ, 0x3c, !PT ;  /* 0x0000007170707212 */ /* 0x000fe400078e3cff */
[----:B------:R-:W-:Y:S02]  /*1cbd0*/  SHF.R.U64 R30, R30, 0x3, RZ ;  /* 0x000000031e1e7819 */ /* 0x000fe400000012ff */
[----:B------:R-:W-:Y:S02]  /*1cbe0*/  SHF.R.U64 R42, R42, 0x3, RZ ;  /* 0x000000032a2a7819 */ /* 0x000fe400000012ff */
[----:B------:R-:W-:Y:S01]  /*1cbf0*/  LOP3.LUT R124, R124, R125, RZ, 0x3c, !PT ;  /* 0x0000007d7c7c7212 */ /* 0x000fe200078e3cff */
[----:B------:R-:W-:Y:S01]  /*1cc00*/  IMAD.X R125, RZ, RZ, R131, P6 ;  /* 0x000000ffff7d7224 */ /* 0x000fe200030e0683 */
[C---:B------:R-:W-:Y:S02]  /*1cc10*/  IADD3 R104, P0, R130.reuse, 0x8020, RZ ;  /* 0x0000802082687810 */ /* 0x040fe40007f1e0ff */
[----:B------:R-:W-:-:S02]  /*1cc20*/  IADD3 R110, P4, R130, 0x8040, RZ ;  /* 0x00008040826e7810 */ /* 0x000fc40007f9e0ff */
[----:B------:R-:W-:Y:S02]  /*1cc30*/  IADD3.X R113, RZ, R131, RZ, P3, !PT ;  /* 0x00000083ff717210 */ /* 0x000fe40001ffe4ff */
[C---:B------:R-:W-:Y:S02]  /*1cc40*/  IADD3 R108, P3, R130.reuse, 0x8060, RZ ;  /* 0x00008060826c7810 */ /* 0x040fe40007f7e0ff */
[----:B------:R-:W-:Y:S02]  /*1cc50*/  IADD3 R106, P6, R130, 0xc000, RZ ;  /* 0x0000c000826a7810 */ /* 0x000fe40007fde0ff */
[----:B------:R-:W-:Y:S02]  /*1cc60*/  LOP3.LUT R132, R28, R4, RZ, 0x3c, !PT ;  /* 0x000000041c847212 */ /* 0x000fe400078e3cff */
[----:B------:R-:W-:Y:S02]  /*1cc70*/  LOP3.LUT R28, R30, R8, RZ, 0x3c, !PT ;  /* 0x000000081e1c7212 */ /* 0x000fe400078e3cff */
[----:B------:R-:W-:-:S02]  /*1cc80*/  LOP3.LUT R130, R42, R10, RZ, 0x3c, !PT ;  /* 0x0000000a2a827212 */ /* 0x000fc400078e3cff */
[----:B------:R-:W-:Y:S02]  /*1cc90*/  MOV R128, R128 ;  /* 0x0000008000807202 */ /* 0x000fe40000000f00 */
[----:B------:R-:W-:Y:S02]  /*1cca0*/  F2FP.F16.F32.PACK_AB R4, R33, R12 ;  /* 0x0000000c2104723e */ /* 0x000fe400000000ff */
[----:B--2---:R-:W-:Y:S02]  /*1ccb0*/  F2FP.F16.F32.PACK_AB R6, R37, R14 ;  /* 0x0000000e2506723e */ /* 0x004fe400000000ff */
[----:B------:R-:W-:Y:S02]  /*1ccc0*/  LOP3.LUT R105, R104, 0x380, RZ, 0xc0, !PT ;  /* 0x0000038068697812 */ /* 0x000fe400078ec0ff */
[----:B------:R-:W-:Y:S01]  /*1ccd0*/  LOP3.LUT R111, R110, 0x380, RZ, 0xc0, !PT ;  /* 0x000003806e6f7812 */ /* 0x000fe200078ec0ff */
[----:B------:R-:W-:Y:S01]  /*1cce0*/  STSM.16.M88.4 [R128], R4 ;  /* 0x0000000480007844 */ /* 0x000fe20000000200 */
[----:B------:R-:W-:-:S02]  /*1ccf0*/  MOV R102, R102 ;  /* 0x0000006600667202 */ /* 0x000fc40000000f00 */
[----:B------:R-:W-:Y:S02]  /*1cd00*/  F2FP.F16.F32.PACK_AB R8, R41, R40 ;  /* 0x000000282908723e */ /* 0x000fe400000000ff */
[----:B------:R-:W-:Y:S02]  /*1cd10*/  F2FP.F16.F32.PACK_AB R10, R45, R156 ;  /* 0x0000009c2d0a723e */ /* 0x000fe400000000ff */
[----:B------:R-:W-:Y:S02]  /*1cd20*/  LOP3.LUT R109, R108, 0x380, RZ, 0xc0, !PT ;  /* 0x000003806c6d7812 */ /* 0x000fe400078ec0ff */
[----:B------:R-:W-:Y:S01]  /*1cd30*/  LOP3.LUT R107, R106, 0x380, RZ, 0xc0, !PT ;  /* 0x000003806a6b7812 */ /* 0x000fe200078ec0ff */
[----:B------:R2:W-:Y:S01]  /*1cd40*/  STSM.16.M88.4 [R102], R8 ;  /* 0x0000000866007844 */ /* 0x0005e20000000200 */
[----:B------:R-:W-:Y:S02]  /*1cd50*/  SHF.R.U64 R105, R105, 0x3, RZ ;  /* 0x0000000369697819 */ /* 0x000fe400000012ff */
[----:B------:R-:W-:-:S02]  /*1cd60*/  SHF.R.U64 R111, R111, 0x3, RZ ;  /* 0x000000036f6f7819 */ /* 0x000fc400000012ff */
[----:B------:R-:W-:Y:S02]  /*1cd70*/  SHF.R.U64 R109, R109, 0x3, RZ ;  /* 0x000000036d6d7819 */ /* 0x000fe400000012ff */
[----:B------:R-:W-:Y:S02]  /*1cd80*/  MOV R126, R126 ;  /* 0x0000007e007e7202 */ /* 0x000fe40000000f00 */
[----:B------:R-:W-:Y:S02]  /*1cd90*/  F2FP.F16.F32.PACK_AB R12, R49, R157 ;  /* 0x0000009d310c723e */ /* 0x000fe400000000ff */
[----:B------:R-:W-:Y:S02]  /*1cda0*/  F2FP.F16.F32.PACK_AB R14, R53, R52 ;  /* 0x00000034350e723e */ /* 0x000fe400000000ff */
[----:B------:R-:W-:Y:S02]  /*1cdb0*/  SHF.R.U64 R107, R107, 0x3, RZ ;  /* 0x000000036b6b7819 */ /* 0x000fe400000012ff */
[----:B------:R-:W-:Y:S01]  /*1cdc0*/  MOV R112, R112 ;  /* 0x0000007000707202 */ /* 0x000fe20000000f00 */
[----:B------:R-:W-:Y:S01]  /*1cdd0*/  STSM.16.M88.4 [R126], R12 ;  /* 0x0000000c7e007844 */ /* 0x000fe20000000200 */
[----:B--2---:R-:W-:-:S02]  /*1cde0*/  F2FP.F16.F32.PACK_AB R11, R79, R78 ;  /* 0x0000004e4f0b723e */ /* 0x004fc400000000ff */
[----:B------:R-:W-:Y:S01]  /*1cdf0*/  F2FP.F16.F32.PACK_AB R24, R57, R158 ;  /* 0x0000009e3918723e */ /* 0x000fe200000000ff */
[----:B------:R-:W2:Y:S01]  /*1ce00*/  LDC R78, c[0x0][0xbe8] ;  /* 0x0002fa00ff4e7b82 */ /* 0x000ea20000000800 */
[----:B------:R-:W-:Y:S02]  /*1ce10*/  F2FP.F16.F32.PACK_AB R25, R59, R58 ;  /* 0x0000003a3b19723e */ /* 0x000fe400000000ff */
[----:B------:R-:W-:Y:S02]  /*1ce20*/  F2FP.F16.F32.PACK_AB R26, R61, R159 ;  /* 0x0000009f3d1a723e */ /* 0x000fe400000000ff */
[----:B------:R-:W-:Y:S02]  /*1ce30*/  F2FP.F16.F32.PACK_AB R27, R63, R62 ;  /* 0x0000003e3f1b723e */ /* 0x000fe400000000ff */
[----:B------:R-:W-:Y:S02]  /*1ce40*/  LOP3.LUT R104, R105, R104, RZ, 0x3c, !PT ;  /* 0x0000006869687212 */ /* 0x000fe400078e3cff */
[----:B------:R-:W-:Y:S01]  /*1ce50*/  LOP3.LUT R110, R111, R110, RZ, 0x3c, !PT ;  /* 0x0000006e6f6e7212 */ /* 0x000fe200078e3cff */
[----:B------:R-:W-:Y:S01]  /*1ce60*/  IMAD.X R111, RZ, RZ, R131, P4 ;  /* 0x000000ffff6f7224 */ /* 0x000fe200020e0683 */
[----:B------:R-:W-:Y:S01]  /*1ce70*/  MOV R124, R124 ;  /* 0x0000007c007c7202 */ /* 0x000fe20000000f00 */
[----:B------:R-:W-:Y:S01]  /*1ce80*/  STSM.16.M88.4 [R112], R24 ;  /* 0x0000001870007844 */ /* 0x000fe20000000200 */
[----:B------:R-:W-:-:S02]  /*1ce90*/  F2FP.F16.F32.PACK_AB R4, R65, R160 ;  /* 0x000000a04104723e */ /* 0x000fc400000000ff */
[----:B------:R-:W-:Y:S02]  /*1cea0*/  F2FP.F16.F32.PACK_AB R5, R67, R66 ;  /* 0x000000424305723e */ /* 0x000fe400000000ff */
[----:B------:R-:W-:Y:S02]  /*1ceb0*/  F2FP.F16.F32.PACK_AB R6, R69, R161 ;  /* 0x000000a14506723e */ /* 0x000fe400000000ff */
[----:B------:R-:W-:Y:S02]  /*1cec0*/  F2FP.F16.F32.PACK_AB R7, R71, R70 ;  /* 0x000000464707723e */ /* 0x000fe400000000ff */
[----:B------:R-:W-:Y:S01]  /*1ced0*/  LOP3.LUT R108, R109, R108, RZ, 0x3c, !PT ;  /* 0x0000006c6d6c7212 */ /* 0x000fe200078e3cff */
[----:B------:R-:W-:Y:S01]  /*1cee0*/  IMAD.X R109, RZ, RZ, R131, P3 ;  /* 0x000000ffff6d7224 */ /* 0x000fe200018e0683 */
[----:B------:R-:W-:Y:S01]  /*1cef0*/  IADD3.X R105, RZ, R131, RZ, P0, !PT ;  /* 0x00000083ff697210 */ /* 0x000fe200007fe4ff */
[----:B------:R3:W-:Y:S01]  /*1cf00*/  STSM.16.M88.4 [R124], R4 ;  /* 0x000000047c007844 */ /* 0x0007e20000000200 */
[----:B------:R-:W-:-:S02]  /*1cf10*/  MOV R118, R118 ;  /* 0x0000007600767202 */ /* 0x000fc40000000f00 */
[----:B------:R-:W-:Y:S02]  /*1cf20*/  F2FP.F16.F32.PACK_AB R8, R73, R162 ;  /* 0x000000a24908723e */ /* 0x000fe400000000ff */
[----:B------:R-:W-:Y:S02]  /*1cf30*/  F2FP.F16.F32.PACK_AB R9, R75, R74 ;  /* 0x0000004a4b09723e */ /* 0x000fe400000000ff */
[----:B------:R-:W-:Y:S02]  /*1cf40*/  F2FP.F16.F32.PACK_AB R10, R77, R163 ;  /* 0x000000a34d0a723e */ /* 0x000fe400000000ff */
[----:B------:R-:W-:Y:S02]  /*1cf50*/  MOV R33, R28 ;  /* 0x0000001c00217202 */ /* 0x000fe40000000f00 */
[----:B------:R-:W-:Y:S01]  /*1cf60*/  LOP3.LUT R106, R107, R106, RZ, 0x3c, !PT ;  /* 0x0000006a6b6a7212 */ /* 0x000fe200078e3cff */
[----:B------:R4:W-:Y:S01]  /*1cf70*/  STSM.16.M88.4 [R118], R8 ;  /* 0x0000000876007844 */ /* 0x0009e20000000200 */
[----:B------:R-:W-:-:S02]  /*1cf80*/  MOV R116, R116 ;  /* 0x0000007400747202 */ /* 0x000fc40000000f00 */
[----:B------:R-:W-:Y:S02]  /*1cf90*/  F2FP.F16.F32.PACK_AB R28, R81, R164 ;  /* 0x000000a4511c723e */ /* 0x000fe400000000ff */
[----:B------:R-:W-:Y:S02]  /*1cfa0*/  F2FP.F16.F32.PACK_AB R29, R83, R82 ;  /* 0x00000052531d723e */ /* 0x000fe400000000ff */
[----:B------:R-:W-:Y:S02]  /*1cfb0*/  F2FP.F16.F32.PACK_AB R30, R85, R165 ;  /* 0x000000a5551e723e */ /* 0x000fe400000000ff */
[----:B------:R-:W-:Y:S02]  /*1cfc0*/  IADD3.X R107, RZ, R131, RZ, P6, !PT ;  /* 0x00000083ff6b7210 */ /* 0x000fe400037fe4ff */
[----:B------:R-:W-:Y:S01]  /*1cfd0*/  MOV R114, R114 ;  /* 0x0000007200727202 */ /* 0x000fe20000000f00 */
[----:B------:R-:W-:Y:S01]  /*1cfe0*/  STSM.16.M88.4 [R116], R28 ;  /* 0x0000001c74007844 */ /* 0x000fe20000000200 */
[----:B------:R-:W-:-:S02]  /*1cff0*/  F2FP.F16.F32.PACK_AB R40, R89, R166 ;  /* 0x000000a65928723e */ /* 0x000fc400000000ff */
[----:B------:R-:W-:Y:S02]  /*1d000*/  F2FP.F16.F32.PACK_AB R41, R91, R90 ;  /* 0x0000005a5b29723e */ /* 0x000fe400000000ff */
[----:B------:R-:W-:Y:S02]  /*1d010*/  F2FP.F16.F32.PACK_AB R42, R93, R167 ;  /* 0x000000a75d2a723e */ /* 0x000fe400000000ff */
[----:B------:R-:W-:Y:S02]  /*1d020*/  MOV R104, R104 ;  /* 0x0000006800687202 */ /* 0x000fe40000000f00 */
[----:B------:R-:W-:Y:S01]  /*1d030*/  F2FP.F16.F32.PACK_AB R52, R97, R168 ;  /* 0x000000a86134723e */ /* 0x000fe200000000ff */
[----:B------:R-:W-:Y:S01]  /*1d040*/  STSM.16.M88.4 [R114], R40 ;  /* 0x0000002872007844 */ /* 0x000fe20000000200 */
[----:B------:R-:W-:Y:S02]  /*1d050*/  F2FP.F16.F32.PACK_AB R53, R99, R98 ;  /* 0x000000626335723e */ /* 0x000fe400000000ff */
[----:B------:R-:W-:-:S02]  /*1d060*/  MOV R110, R110 ;  /* 0x0000006e006e7202 */ /* 0x000fc40000000f00 */
[----:B---3--:R-:W-:Y:S01]  /*1d070*/  F2FP.F16.F32.PACK_AB R4, R88, R170 ;  /* 0x000000aa5804723e */ /* 0x008fe200000000ff */
[----:B------:R-:W-:Y:S01]  /*1d080*/  STSM.16.M88.4 [R104], R52 ;  /* 0x0000003468007844 */ /* 0x000fe20000000200 */
[----:B------:R-:W-:Y:S02]  /*1d090*/  F2FP.F16.F32.PACK_AB R5, R38, R36 ;  /* 0x000000242605723e */ /* 0x000fe400000000ff */
[----:B------:R-:W-:Y:S02]  /*1d0a0*/  F2FP.F16.F32.PACK_AB R6, R92, R171 ;  /* 0x000000ab5c06723e */ /* 0x000fe400000000ff */
[----:B------:R-:W-:Y:S02]  /*1d0b0*/  F2FP.F16.F32.PACK_AB R7, R46, R44 ;  /* 0x0000002c2e07723e */ /* 0x000fe400000000ff */
[----:B------:R-:W-:Y:S02]  /*1d0c0*/  MOV R108, R108 ;  /* 0x0000006c006c7202 */ /* 0x000fe40000000f00 */
[----:B----4-:R-:W-:Y:S01]  /*1d0d0*/  F2FP.F16.F32.PACK_AB R8, R96, R172 ;  /* 0x000000ac6008723e */ /* 0x010fe200000000ff */
[----:B------:R-:W-:Y:S01]  /*1d0e0*/  STSM.16.M88.4 [R110], R4 ;  /* 0x000000046e007844 */ /* 0x000fe20000000200 */
[----:B------:R-:W-:-:S02]  /*1d0f0*/  F2FP.F16.F32.PACK_AB R9, R50, R48 ;  /* 0x000000303209723e */ /* 0x000fc400000000ff */
[----:B------:R-:W-:Y:S02]  /*1d100*/  F2FP.F16.F32.PACK_AB R10, R100, R173 ;  /* 0x000000ad640a723e */ /* 0x000fe400000000ff */
[----:B------:R-:W-:Y:S02]  /*1d110*/  F2FP.F16.F32.PACK_AB R11, R60, R56 ;  /* 0x000000383c0b723e */ /* 0x000fe400000000ff */
[----:B------:R-:W-:Y:S02]  /*1d120*/  MOV R106, R106 ;  /* 0x0000006a006a7202 */ /* 0x000fe40000000f00 */
[----:B------:R-:W-:Y:S01]  /*1d130*/  F2FP.F16.F32.PACK_AB R12, R152, R174 ;  /* 0x000000ae980c723e */ /* 0x000fe200000000ff */
[----:B------:R3:W-:Y:S01]  /*1d140*/  STSM.16.M88.4 [R108], R8 ;  /* 0x000000086c007844 */ /* 0x0007e20000000200 */
[----:B------:R-:W-:Y:S02]  /*1d150*/  F2FP.F16.F32.PACK_AB R13, R68, R64 ;  /* 0x00000040440d723e */ /* 0x000fe400000000ff */
[----:B------:R-:W-:-:S02]  /*1d160*/  F2FP.F16.F32.PACK_AB R14, R153, R175 ;  /* 0x000000af990e723e */ /* 0x000fc400000000ff */
[----:B------:R-:W-:Y:S01]  /*1d170*/  F2FP.F16.F32.PACK_AB R15, R76, R72 ;  /* 0x000000484c0f723e */ /* 0x000fe200000000ff */
[----:B------:R-:W-:Y:S01]  /*1d180*/  IMAD.MOV.U32 R76, RZ, RZ, RZ ;  /* 0x000000ffff4c7224 */ /* 0x000fe200078e00ff */
[----:B------:R-:W-:Y:S02]  /*1d190*/  IADD3.X R131, RZ, R131, RZ, P1, !PT ;  /* 0x00000083ff837210 */ /* 0x000fe40000ffe4ff */
[----:B------:R-:W-:Y:S01]  /*1d1a0*/  ISETP.NE.U32.AND P0, PT, RZ, UR4, PT ;  /* 0x00000004ff007c0c */ /* 0x000fe2000bf05070 */
[----:B------:R4:W-:Y:S01]  /*1d1b0*/  STSM.16.M88.4 [R106], R12 ;  /* 0x0000000c6a007844 */ /* 0x0009e20000000200 */
[----:B------:R-:W-:Y:S02]  /*1d1c0*/  MOV R132, R132 ;  /* 0x0000008400847202 */ /* 0x000fe40000000f00 */
[----:B------:R-:W-:Y:S02]  /*1d1d0*/  F2FP.F16.F32.PACK_AB R24, R154, R176 ;  /* 0x000000b09a18723e */ /* 0x000fe400000000ff */
[----:B------:R-:W-:Y:S01]  /*1d1e0*/  F2FP.F16.F32.PACK_AB R25, R84, R80 ;  /* 0x000000505419723e */ /* 0x000fe200000000ff */
[----:B---3--:R-:W-:Y:S01]  /*1d1f0*/  IMAD.SHL.U32 R8, R233, 0x4, RZ ;  /* 0x00000004e9087824 */ /* 0x008fe200078e00ff */
[----:B------:R-:W-:-:S02]  /*1d200*/  F2FP.F16.F32.PACK_AB R26, R155, R177 ;  /* 0x000000b19b1a723e */ /* 0x000fc400000000ff */
[----:B------:R-:W-:Y:S02]  /*1d210*/  F2FP.F16.F32.PACK_AB R27, R135, R134 ;  /* 0x00000086871b723e */ /* 0x000fe400000000ff */
[----:B------:R-:W-:Y:S02]  /*1d220*/  IADD3 R10, P1, R8, UR4, RZ ;  /* 0x00000004080a7c10 */ /* 0x000fe4000ff3e0ff */
[----:B------:R-:W-:Y:S01]  /*1d230*/  MOV R130, R130 ;  /* 0x0000008200827202 */ /* 0x000fe20000000f00 */
[----:B------:R-:W-:Y:S01]  /*1d240*/  STSM.16.M88.4 [R132], R24 ;  /* 0x0000001884007844 */ /* 0x000fe20000000200 */
[----:B------:R-:W-:Y:S02]  /*1d250*/  F2FP.F16.F32.PACK_AB R4, R145, R2 ;  /* 0x000000029104723e */ /* 0x000fe400000000ff */
[----:B----4-:R-:W-:Y:S01]  /*1d260*/  SHF.R.S32.HI R12, RZ, 0x1f, R233 ;  /* 0x0000001fff0c7819 */ /* 0x010fe200000114e9 */
[----:B------:R-:W-:Y:S01]  /*1d270*/  STSM.16.M88.4 [R33], R136 ;  /* 0x0000008821007844 */ /* 0x000fe20000000200 */
[----:B------:R-:W-:-:S02]  /*1d280*/  F2FP.F16.F32.PACK_AB R5, R147, R146 ;  /* 0x000000929305723e */ /* 0x000fc400000000ff */
[----:B------:R-:W-:Y:S02]  /*1d290*/  SHF.L.U64.HI R9, R233, 0x2, R12 ;  /* 0x00000002e9097819 */ /* 0x000fe4000001020c */
[----:B------:R-:W-:Y:S02]  /*1d2a0*/  F2FP.F16.F32.PACK_AB R6, R149, R148 ;  /* 0x000000949506723e */ /* 0x000fe400000000ff */
[----:B------:R-:W-:Y:S02]  /*1d2b0*/  IADD3.X R11, R9, UR5, RZ, P1, !PT ;  /* 0x00000005090b7c10 */ /* 0x000fe40008ffe4ff */
[----:B------:R-:W-:Y:S02]  /*1d2c0*/  F2FP.F16.F32.PACK_AB R7, R151, R150 ;  /* 0x000000969707723e */ /* 0x000fe400000000ff */
[----:B--2---:R-:W-:Y:S02]  /*1d2d0*/  ISETP.NE.AND P1, PT, R78, 0x1, PT ;  /* 0x000000014e00780c */ /* 0x004fe40003f25270 */
[----:B------:R-:W-:Y:S01]  /*1d2e0*/  ISETP.NE.AND.EX P0, PT, RZ, UR5, PT, P0 ;  /* 0x00000005ff007c0c */ /* 0x000fe2000bf05300 */
[----:B------:R-:W-:Y:S01]  /*1d2f0*/  ULDC.64 UR4, c[0x0][0xc08] ;  /* 0x0003020000047ab9 */ /* 0x000fe20000000a00 */
[----:B------:R2:W-:Y:S01]  /*1d300*/  STSM.16.M88.4 [R130], R4 ;  /* 0x0000000482007844 */ /* 0x0005e20000000200 */
[----:B------:R-:W-:Y:S01]  /*1d310*/  BAR.SYNC.DEFER_BLOCKING 0x1, 0x100 ;  /* 0x0044000000007b1d */ /* 0x000fe20000010000 */
[----:B------:R-:W-:-:S04]  /*1d320*/  ISETP.NE.U32.AND P2, PT, RZ, UR4, PT ;  /* 0x00000004ff007c0c */ /* 0x000fc8000bf45070 */
[----:B------:R-:W-:-:S03]  /*1d330*/  ISETP.NE.AND.EX P2, PT, RZ, UR5, PT, P2 ;  /* 0x00000005ff007c0c */ /* 0x000fc6000bf45320 */
[----:B------:R-:W3:Y:S08]  /*1d340*/  @P1 LDC R2, c[0x0][0xbec] ;  /* 0x0002fb00ff021b82 */ /* 0x000ef00000000800 */
[----:B------:R-:W4:Y:S02]  /*1d350*/  @P1 LDC R15, c[0x0][0xbf0] ;  /* 0x0002fc00ff0f1b82 */ /* 0x000f240000000800 */
[----:B------:R-:W-:Y:S01]  /*1d360*/  @P2 IADD3 R8, P3, R8, UR4, RZ ;  /* 0x0000000408082c10 */ /* 0x000fe2000ff7e0ff */
[----:B------:R-:W-:-:S02]  /*1d370*/  ULDC UR4, c[0x0][0xa88] ;  /* 0x0002a20000047ab9 */ /* 0x000fc40000000800 */
[----:B--2---:R-:W-:Y:S02]  /*1d380*/  MOV R7, UR4 ;  /* 0x0000000400077c02 */ /* 0x004fe40008000f00 */
[----:B------:R-:W-:Y:S01]  /*1d390*/  @P2 IADD3.X R9, R9, UR5, RZ, P3, !PT ;  /* 0x0000000509092c10 */ /* 0x000fe20009ffe4ff */
[----:B------:R2:W5:Y:S04]  /*1d3a0*/  @P0 LDG.E R76, desc[UR6][R10.64] ;  /* 0x000000060a4c0981 */ /* 0x000568000c1e1900 */
[----:B------:R2:W5:Y:S01]  /*1d3b0*/  @P2 LDG.E R7, desc[UR6][R8.64] ;  /* 0x0000000608072981 */ /* 0x000562000c1e1900 */
[----:B------:R-:W-:Y:S05]  /*1d3c0*/  @P2 BRA `(.L_x_853) ;  /* 0x0000000000142947 */ /* 0x000fea0003800000 */
[----:B------:R-:W-:Y:S05]  /*1d3d0*/  @!P0 BRA `(.L_x_853) ;  /* 0x0000000000108947 */ /* 0x000fea0003800000 */
[----:B------:R-:W-:Y:S02]  /*1d3e0*/  ULDC.64 UR4, c[0x0][0x208] ;  /* 0x0000820000047ab9 */ /* 0x000fe40000000a00 */
[----:B------:R-:W2:Y:S04]  /*1d3f0*/  LDG.E R4, desc[UR4][R10.64] ;  /* 0x000000040a047981 */ /* 0x000ea8000c1e1900 */
[----:B-----5:R-:W2:Y:S02]  /*1d400*/  LDG.E R7, desc[UR4][R10.64+0x4] ;  /* 0x000004040a077981 */ /* 0x020ea4000c1e1900 */
[----:B--2---:R-:W-:-:S07]  /*1d410*/  IMAD.IADD R7, R7, 0x1, -R4 ;  /* 0x0000000107077824 */ /* 0x004fce00078e0a04 */
.L_x_853:
[----:B------:R-:W3:Y:S01]  /*1d420*/  LDL R4, [R1+0x88] ;  /* 0x0000880001047983 */ /* 0x000ee20000100800 */
[----:B------:R-:W-:Y:S01]  /*1d430*/  SHF.R.S32.HI R80, RZ, 0x1f, R234 ;  /* 0x0000001fff507819 */ /* 0x000fe200000114ea */
[----:B------:R-:W-:Y:S01]  /*1d440*/  ULDC.64 UR4, c[0x0][0xb90] ;  /* 0x0002e40000047ab9 */ /* 0x000fe20000000a00 */
[----:B-----5:R-:W-:Y:S01]  /*1d450*/  SHF.R.S32.HI R77, RZ, 0x1f, R76 ;  /* 0x0000001fff4d7819 */ /* 0x020fe2000001144c */
[----:B------:R-:W3:Y:S01]  /*1d460*/  LDL.LU R82, [R1+0x24] ;  /* 0x0000240001527983 */ /* 0x000ee20000300800 */
[----:B------:R-:W-:Y:S01]  /*1d470*/  IMAD.SHL.U32 R6, R212, 0x40, RZ ;  /* 0x00000040d4067824 */ /* 0x000fe200078e00ff */
[----:B------:R-:W-:Y:S01]  /*1d480*/  SEL R79, R12, RZ, !P0 ;  /* 0x000000ff0c4f7207 */ /* 0x000fe20004000000 */
[----:B------:R-:W-:Y:S01]  /*1d490*/  IMAD R5, R80, UR4, RZ ;  /* 0x0000000450057c24 */ /* 0x000fe2000f8e02ff */
[----:B--2---:R-:W2:Y:S01]  /*1d4a0*/  LDL R10, [R1+0x80] ;  /* 0x00008000010a7983 */ /* 0x004ea20000100800 */
[----:B------:R-:W-:Y:S01]  /*1d4b0*/  IMAD.IADD R11, R16, 0x1, R6 ;  /* 0x00000001100b7824 */ /* 0x000fe200078e0206 */
[----:B------:R-:W-:Y:S01]  /*1d4c0*/  SEL R233, R233, RZ, !P0 ;  /* 0x000000ffe9e97207 */ /* 0x000fe20004000000 */
[----:B------:R-:W-:Y:S01]  /*1d4d0*/  IMAD R13, R234, UR5, R5 ;  /* 0x00000005ea0d7c24 */ /* 0x000fe2000f8e0205 */
[----:B------:R-:W0:Y:S01]  /*1d4e0*/  S2R R14, SR_TID.X ;  /* 0x00000000000e7919 */ /* 0x000e220000002100 */
[----:B------:R-:W-:Y:S01]  /*1d4f0*/  IMAD.WIDE R20, R11, 0x2, R20 ;  /* 0x000000020b147825 */ /* 0x000fe200078e0214 */
[----:B------:R-:W-:Y:S01]  /*1d500*/  ULDC.64 UR6, c[0x0][0x208] ;  /* 0x0000820000067ab9 */ /* 0x000fe20000000a00 */
[----:B------:R-:W1:Y:S01]  /*1d510*/  @P1 LDC R81, c[0x0][0xbec] ;  /* 0x0002fb00ff511b82 */ /* 0x000e620000000800 */
[----:B------:R-:W-:-:S04]  /*1d520*/  IADD3 R33, P2, R20, 0x5000, RZ ;  /* 0x0000500014217810 */ /* 0x000fc80007f5e0ff */
[----:B------:R-:W-:Y:S02]  /*1d530*/  LOP3.LUT R32, R33, 0x380, RZ, 0xc0, !PT ;  /* 0x0000038021207812 */ /* 0x000fe400078ec0ff */
[----:B------:R-:W-:Y:S02]  /*1d540*/  IADD3 R29, P3, R20, 0x4000, RZ ;  /* 0x00004000141d7810 */ /* 0x000fe40007f7e0ff */
[----:B------:R-:W-:Y:S02]  /*1d550*/  SHF.R.U64 R32, R32, 0x3, RZ ;  /* 0x0000000320207819 */ /* 0x000fe400000012ff */
[----:B------:R-:W-:Y:S02]  /*1d560*/  LOP3.LUT R28, R29, 0x380, RZ, 0xc0, !PT ;  /* 0x000003801d1c7812 */ /* 0x000fe400078ec0ff */
[----:B------:R-:W-:Y:S01]  /*1d570*/  LOP3.LUT R32, R32, R33, RZ, 0x3c, !PT ;  /* 0x0000002120207212 */ /* 0x000fe200078e3cff */
[----:B------:R-:W-:Y:S01]  /*1d580*/  IMAD.X R33, RZ, RZ, R21, P2 ;  /* 0x000000ffff217224 */ /* 0x000fe200010e0615 */
[----:B------:R-:W-:-:S02]  /*1d590*/  IADD3 R57, P2, R20, 0xb000, RZ ;  /* 0x0000b00014397810 */ /* 0x000fc40007f5e0ff */
[----:B0-----:R-:W-:Y:S02]  /*1d5a0*/  IADD3 R14, R14, -0x80, RZ ;  /* 0xffffff800e0e7810 */ /* 0x001fe40007ffe0ff */
[----:B------:R-:W-:Y:S02]  /*1d5b0*/  SHF.R.U64 R28, R28, 0x3, RZ ;  /* 0x000000031c1c7819 */ /* 0x000fe400000012ff */
[----:B------:R-:W-:Y:S02]  /*1d5c0*/  LOP3.LUT R56, R57, 0x380, RZ, 0xc0, !PT ;  /* 0x0000038039387812 */ /* 0x000fe400078ec0ff */
[----:B------:R-:W-:Y:S02]  /*1d5d0*/  LOP3.LUT R28, R28, R29, RZ, 0x3c, !PT ;  /* 0x0000001d1c1c7212 */ /* 0x000fe400078e3cff */
[----:B------:R-:W-:Y:S02]  /*1d5e0*/  IADD3.X R29, RZ, R21, RZ, P3, !PT ;  /* 0x00000015ff1d7210 */ /* 0x000fe40001ffe4ff */
[----:B------:R-:W-:-:S02]  /*1d5f0*/  SHF.R.U64 R56, R56, 0x3, RZ ;  /* 0x0000000338387819 */ /* 0x000fc400000012ff */
[C---:B------:R-:W-:Y:S02]  /*1d600*/  IADD3 R53, P3, R20.reuse, 0xa000, RZ ;  /* 0x0000a00014357810 */ /* 0x040fe40007f7e0ff */
[----:B------:R-:W-:Y:S02]  /*1d610*/  IADD3 R37, P6, R20, 0x6000, RZ ;  /* 0x0000600014257810 */ /* 0x000fe40007fde0ff */
[----:B------:R-:W-:Y:S01]  /*1d620*/  LOP3.LUT R56, R56, R57, RZ, 0x3c, !PT ;  /* 0x0000003938387212 */ /* 0x000fe200078e3cff */
[----:B------:R-:W-:Y:S01]  /*1d630*/  IMAD.X R57, RZ, RZ, R21, P2 ;  /* 0x000000ffff397224 */ /* 0x000fe200010e0615 */
[----:B------:R-:W-:Y:S02]  /*1d640*/  LOP3.LUT R52, R53, 0x380, RZ, 0xc0, !PT ;  /* 0x0000038035347812 */ /* 0x000fe400078ec0ff */
[----:B------:R-:W-:Y:S02]  /*1d650*/  LOP3.LUT R36, R37, 0x380, RZ, 0xc0, !PT ;  /* 0x0000038025247812 */ /* 0x000fe400078ec0ff */
[----:B------:R-:W-:-:S02]  /*1d660*/  SHF.R.U64 R52, R52, 0x3, RZ ;  /* 0x0000000334347819 */ /* 0x000fc400000012ff */
[----:B------:R-:W-:Y:S02]  /*1d670*/  SHF.R.U64 R36, R36, 0x3, RZ ;  /* 0x0000000324247819 */ /* 0x000fe400000012ff */
[----:B------:R-:W-:Y:S01]  /*1d680*/  LOP3.LUT R52, R52, R53, RZ, 0x3c, !PT ;  /* 0x0000003534347212 */ /* 0x000fe200078e3cff */
[--C-:B------:R-:W-:Y:S01]  /*1d690*/  IMAD.X R53, RZ, RZ, R21.reuse, P3 ;  /* 0x000000ffff357224 */ /* 0x100fe200018e0615 */
[----:B------:R-:W-:Y:S01]  /*1d6a0*/  LOP3.LUT R36, R36, R37, RZ, 0x3c, !PT ;  /* 0x0000002524247212 */ /* 0x000fe200078e3cff */
[----:B------:R-:W-:Y:S01]  /*1d6b0*/  IMAD.X R37, RZ, RZ, R21, P6 ;  /* 0x000000ffff257224 */ /* 0x000fe200030e0615 */
[----:B------:R-:W-:-:S04]  /*1d6c0*/  IADD3 R61, P6, R20, 0xc000, RZ ;  /* 0x0000c000143d7810 */ /* 0x000fc80007fde0ff */
[----:B------:R-:W-:-:S04]  /*1d6d0*/  LOP3.LUT R60, R61, 0x380, RZ, 0xc0, !PT ;  /* 0x000003803d3c7812 */ /* 0x000fc800078ec0ff */
[----:B------:R-:W-:-:S04]  /*1d6e0*/  SHF.R.U64 R60, R60, 0x3, RZ ;  /* 0x000000033c3c7819 */ /* 0x000fc800000012ff */
[----:B------:R-:W-:Y:S02]  /*1d6f0*/  LOP3.LUT R60, R60, R61, RZ, 0x3c, !PT ;  /* 0x0000003d3c3c7212 */ /* 0x000fe400078e3cff */
[----:B------:R-:W-:Y:S01]  /*1d700*/  IADD3.X R61, RZ, R21, RZ, P6, !PT ;  /* 0x00000015ff3d7210 */ /* 0x000fe200037fe4ff */
[----:B------:R-:W-:Y:S01]  /*1d710*/  BSSY B1, `(.L_x_854) ;  /* 0x00000b9000017945 */ /* 0x000fe20003800000 */
[----:B------:R-:W-:Y:S02]  /*1d720*/  SHF.R.S32.HI R86, RZ, 0x1f, R219 ;  /* 0x0000001fff567819 */ /* 0x000fe400000114db */
[----:B------:R-:W-:Y:S01]  /*1d730*/  SHF.R.S32.HI R87, RZ, 0x1f, R218 ;  /* 0x0000001fff577819 */ /* 0x000fe200000114da */
[----:B---3--:R-:W-:Y:S02]  /*1d740*/  IMAD R25, R82, 0x80, R4 ;  /* 0x0000008052197824 */ /* 0x008fe400078e0204 */
[----:B------:R-:W-:Y:S01]  /*1d750*/  IMAD.WIDE.U32 R4, R234, UR4, R76 ;  /* 0x00000004ea047c25 */ /* 0x000fe2000f8e004c */
[----:B------:R-:W-:-:S02]  /*1d760*/  ULDC.64 UR4, c[0x0][0xb98] ;  /* 0x0002e60000047ab9 */ /* 0x000fc40000000a00 */
[----:B------:R-:W-:Y:S01]  /*1d770*/  MOV R9, R25 ;  /* 0x0000001900097202 */ /* 0x000fe20000000f00 */
[----:B------:R-:W-:Y:S01]  /*1d780*/  @P1 IMAD.HI.U32 R2, R25, R2, RZ ;  /* 0x0000000219021227 */ /* 0x000fe200078e00ff */
[----:B------:R-:W-:-:S04]  /*1d790*/  IADD3 R5, R5, R13, RZ ;  /* 0x0000000d05057210 */ /* 0x000fc80007ffe0ff */
[----:B----4-:R-:W-:Y:S01]  /*1d7a0*/  @P1 SHF.R.U32.HI R9, RZ, R15, R2 ;  /* 0x0000000fff091219 */ /* 0x010fe20000011602 */
[----:B------:R-:W-:-:S04]  /*1d7b0*/  IMAD R2, R79, UR4, RZ ;  /* 0x000000044f027c24 */ /* 0x000fc8000f8e02ff */
[----:B------:R-:W-:Y:S02]  /*1d7c0*/  IMAD.MOV R13, RZ, RZ, -R9 ;  /* 0x000000ffff0d7224 */ /* 0x000fe400078e0a09 */
[----:B------:R-:W-:-:S04]  /*1d7d0*/  IMAD.WIDE.U32 R4, R233, UR4, R4 ;  /* 0x00000004e9047c25 */ /* 0x000fc8000f8e0004 */
[----:B------:R-:W-:Y:S01]  /*1d7e0*/  IMAD R11, R78, R13, R25 ;  /* 0x0000000d4e0b7224 */ /* 0x000fe200078e0219 */
[----:B------:R-:W-:Y:S01]  /*1d7f0*/  SHF.R.S32.HI R13, RZ, 0x1f, R9 ;  /* 0x0000001fff0d7819 */ /* 0x000fe20000011409 */
[----:B------:R-:W-:Y:S01]  /*1d800*/  IMAD R6, R233, UR5, R2 ;  /* 0x00000005e9067c24 */ /* 0x000fe2000f8e0202 */
[----:B------:R-:W-:Y:S01]  /*1d810*/  IADD3 R4, P0, R9, R4, RZ ;  /* 0x0000000409047210 */ /* 0x000fe20007f1e0ff */
[----:B------:R-:W-:Y:S01]  /*1d820*/  ULDC.64 UR4, c[0x0][0xb88] ;  /* 0x0002e20000047ab9 */ /* 0x000fe20000000a00 */
[----:B------:R-:W-:Y:S02]  /*1d830*/  SHF.R.S32.HI R2, RZ, 0x1f, R11 ;  /* 0x0000001fff027819 */ /* 0x000fe4000001140b */
[----:B------:R-:W-:-:S03]  /*1d840*/  IADD3.X R5, R13, R5, R6, P0, !PT ;  /* 0x000000050d057210 */ /* 0x000fc600007fe406 */
[----:B------:R-:W-:Y:S02]  /*1d850*/  IMAD R2, R2, UR4, RZ ;  /* 0x0000000402027c24 */ /* 0x000fe4000f8e02ff */
[----:B------:R-:W-:-:S04]  /*1d860*/  IMAD.WIDE.U32 R4, R11, UR4, R4 ;  /* 0x000000040b047c25 */ /* 0x000fc8000f8e0004 */
[----:B------:R-:W-:Y:S01]  /*1d870*/  IMAD R15, R11, UR5, R2 ;  /* 0x000000050b0f7c24 */ /* 0x000fe2000f8e0202 */
[----:B------:R-:W-:Y:S02]  /*1d880*/  ULDC.64 UR4, c[0x0][0xb50] ;  /* 0x0002d40000047ab9 */ /* 0x000fe40000000a00 */
[----:B------:R-:W-:Y:S01]  /*1d890*/  LEA R6, P0, R4, UR4, 0x2 ;  /* 0x0000000404067c11 */ /* 0x000fe2000f8010ff */
[----:B------:R-:W-:-:S05]  /*1d8a0*/  IMAD.IADD R5, R5, 0x1, R15 ;  /* 0x0000000105057824 */ /* 0x000fca00078e020f */
[----:B------:R-:W-:Y:S01]  /*1d8b0*/  LEA.HI.X R4, R4, UR5, R5, 0x2, P0 ;  /* 0x0000000504047c11 */ /* 0x000fe200080f1405 */
[----:B--2---:R-:W-:Y:S01]  /*1d8c0*/  IMAD R15, R82, 0x80, R10 ;  /* 0x00000080520f7824 */ /* 0x004fe200078e020a */
[C---:B------:R-:W-:Y:S02]  /*1d8d0*/  IADD3 R25, P0, R20.reuse, 0x3000, RZ ;  /* 0x0000300014197810 */ /* 0x040fe40007f1e0ff */
[C---:B------:R-:W-:Y:S02]  /*1d8e0*/  IADD3 R9, P5, R20.reuse, 0x1000, RZ ;  /* 0x0000100014097810 */ /* 0x040fe40007fbe0ff */
[----:B------:R-:W-:Y:S01]  /*1d8f0*/  IADD3 R13, P4, R20, 0x2000, RZ ;  /* 0x00002000140d7810 */ /* 0x000fe20007f9e0ff */
[----:B------:R-:W-:Y:S01]  /*1d900*/  SHFL.IDX PT, R50, R6, RZ, 0x1c1f ;  /* 0x001c1fff06327589 */ /* 0x000fe200000e0000 */
[----:B------:R-:W-:Y:S01]  /*1d910*/  LOP3.LUT R24, R25, 0x380, RZ, 0xc0, !PT ;  /* 0x0000038019187812 */ /* 0x000fe200078ec0ff */
[----:B------:R-:W-:Y:S01]  /*1d920*/  IMAD R2, R7, R78, RZ ;  /* 0x0000004e07027224 */ /* 0x000fe200078e02ff */
[----:B------:R-:W-:Y:S01]  /*1d930*/  SHF.R.S32.HI R10, RZ, 0x1f, R14 ;  /* 0x0000001fff0a7819 */ /* 0x000fe2000001140e */
[----:B------:R-:W-:Y:S01]  /*1d940*/  SHFL.IDX PT, R54, R6, 0x1, 0x1c1f ;  /* 0x003c1f0006367f89 */ /* 0x000fe200000e0000 */
[----:B------:R-:W-:Y:S01]  /*1d950*/  SHF.R.U64 R24, R24, 0x3, RZ ;  /* 0x0000000318187819 */ /* 0x000fe200000012ff */
[----:B------:R-:W-:Y:S01]  /*1d960*/  ULDC.64 UR4, c[0x0][0xaa0] ;  /* 0x0002a80000047ab9 */ /* 0x000fe20000000a00 */
[----:B------:R-:W-:-:S02]  /*1d970*/  LEA.HI R10, R10, R14, RZ, 0x7 ;  /* 0x0000000e0a0a7211 */ /* 0x000fc400078f38ff */
[----:B------:R-:W-:Y:S01]  /*1d980*/  LOP3.LUT R24, R24, R25, RZ, 0x3c, !PT ;  /* 0x0000001918187212 */ /* 0x000fe200078e3cff */
[----:B------:R-:W-:Y:S01]  /*1d990*/  IMAD.X R25, RZ, RZ, R21, P0 ;  /* 0x000000ffff197224 */ /* 0x000fe200000e0615 */
[----:B------:R-:W-:Y:S02]  /*1d9a0*/  IADD3 R49, P0, R20, 0x9000, RZ ;  /* 0x0000900014317810 */ /* 0x000fe40007f1e0ff */
[----:B------:R-:W-:Y:S02]  /*1d9b0*/  LOP3.LUT R8, R9, 0x380, RZ, 0xc0, !PT ;  /* 0x0000038009087812 */ /* 0x000fe400078ec0ff */
[----:B------:R-:W-:Y:S02]  /*1d9c0*/  LOP3.LUT R12, R13, 0x380, RZ, 0xc0, !PT ;  /* 0x000003800d0c7812 */ /* 0x000fe400078ec0ff */
[----:B------:R-:W-:Y:S02]  /*1d9d0*/  LOP3.LUT R48, R49, 0x380, RZ, 0xc0, !PT ;  /* 0x0000038031307812 */ /* 0x000fe400078ec0ff */
[----:B------:R-:W-:Y:S01]  /*1d9e0*/  LOP3.LUT R10, R10, 0xffffff80, RZ, 0xc0, !PT ;  /* 0xffffff800a0a7812 */ /* 0x000fe200078ec0ff */
[----:B------:R-:W0:Y:S01]  /*1d9f0*/  SHFL.IDX PT, R51, R4, RZ, 0x1c1f ;  /* 0x001c1fff04337589 */ /* 0x000e2200000e0000 */
[----:B------:R-:W-:-:S02]  /*1da00*/  SHF.R.U64 R8, R8, 0x3, RZ ;  /* 0x0000000308087819 */ /* 0x000fc400000012ff */
[----:B------:R-:W-:Y:S01]  /*1da10*/  SHF.R.U64 R12, R12, 0x3, RZ ;  /* 0x000000030c0c7819 */ /* 0x000fe200000012ff */
[----:B------:R2:W3:Y:S01]  /*1da20*/  SHFL.IDX PT, R55, R4, 0x1, 0x1c1f ;  /* 0x003c1f0004377f89 */ /* 0x0004e200000e0000 */
[----:B------:R-:W-:Y:S01]  /*1da30*/  SHF.R.U64 R48, R48, 0x3, RZ ;  /* 0x0000000330307819 */ /* 0x000fe200000012ff */
[----:B------:R-:W-:Y:S01]  /*1da40*/  IMAD.IADD R10, R14, 0x1, -R10 ;  /* 0x000000010e0a7824 */ /* 0x000fe200078e0a0a */
[----:B------:R-:W-:Y:S02]  /*1da50*/  LOP3.LUT R8, R8, R9, RZ, 0x3c, !PT ;  /* 0x0000000908087212 */ /* 0x000fe400078e3cff */
[----:B------:R-:W-:Y:S01]  /*1da60*/  LOP3.LUT R12, R12, R13, RZ, 0x3c, !PT ;  /* 0x0000000d0c0c7212 */ /* 0x000fe200078e3cff */
[--C-:B------:R-:W-:Y:S01]  /*1da70*/  IMAD.X R13, RZ, RZ, R21.reuse, P4 ;  /* 0x000000ffff0d7224 */ /* 0x100fe200020e0615 */
[----:B------:R-:W-:Y:S01]  /*1da80*/  LOP3.LUT R48, R48, R49, RZ, 0x3c, !PT ;  /* 0x0000003130307212 */ /* 0x000fe200078e3cff */
[----:B------:R-:W-:Y:S01]  /*1da90*/  IMAD.X R49, RZ, RZ, R21, P0 ;  /* 0x000000ffff317224 */ /* 0x000fe200000e0615 */
[----:B------:R-:W-:-:S02]  /*1daa0*/  IADD3.X R9, RZ, R21, RZ, P5, !PT ;  /* 0x00000015ff097210 */ /* 0x000fc40002ffe4ff */
[C---:B------:R-:W-:Y:S02]  /*1dab0*/  IADD3 R41, P5, R20.reuse, 0x7000, RZ ;  /* 0x0000700014297810 */ /* 0x040fe40007fbe0ff */
[----:B------:R-:W-:Y:S02]  /*1dac0*/  IADD3 R45, P4, R20, 0x8000, RZ ;  /* 0x00008000142d7810 */ /* 0x000fe40007f9e0ff */
[----:B------:R-:W-:Y:S02]  /*1dad0*/  LOP3.LUT P0, RZ, R10, 0x3, RZ, 0xc0, !PT ;  /* 0x000000030aff7812 */ /* 0x000fe4000780c0ff */
[----:B------:R-:W-:Y:S02]  /*1dae0*/  IADD3 R5, R15, 0x8, RZ ;  /* 0x000000080f057810 */ /* 0x000fe40007ffe0ff */
[----:B------:R-:W-:Y:S02]  /*1daf0*/  LOP3.LUT R40, R41, 0x380, RZ, 0xc0, !PT ;  /* 0x0000038029287812 */ /* 0x000fe400078ec0ff */
[----:B------:R-:W-:-:S02]  /*1db00*/  LOP3.LUT R44, R45, 0x380, RZ, 0xc0, !PT ;  /* 0x000003802d2c7812 */ /* 0x000fc400078ec0ff */
[-C--:B------:R-:W-:Y:S02]  /*1db10*/  ISETP.GE.OR P2, PT, R15, R2.reuse, P0 ;  /* 0x000000020f00720c */ /* 0x080fe40000746670 */
[----:B------:R-:W-:Y:S02]  /*1db20*/  ISETP.GE.OR P0, PT, R5, R2, P0 ;  /* 0x000000020500720c */ /* 0x000fe40000706670 */
[----:B------:R-:W-:Y:S02]  /*1db30*/  SHF.R.U64 R40, R40, 0x3, RZ ;  /* 0x0000000328287819 */ /* 0x000fe400000012ff */
[----:B------:R-:W-:Y:S02]  /*1db40*/  SHF.R.U64 R44, R44, 0x3, RZ ;  /* 0x000000032c2c7819 */ /* 0x000fe400000012ff */
[----:B------:R-:W-:Y:S02]  /*1db50*/  LOP3.LUT R40, R40, R41, RZ, 0x3c, !PT ;  /* 0x0000002928287212 */ /* 0x000fe400078e3cff */
[----:B------:R-:W-:Y:S01]  /*1db60*/  LOP3.LUT R44, R44, R45, RZ, 0x3c, !PT ;  /* 0x0000002d2c2c7212 */ /* 0x000fe200078e3cff */
[----:B------:R-:W-:Y:S01]  /*1db70*/  IMAD.X R45, RZ, RZ, R21, P4 ;  /* 0x000000ffff2d7224 */ /* 0x000fe200020e0615 */
[----:B------:R-:W-:-:S02]  /*1db80*/  IADD3.X R41, RZ, R21, RZ, P5, !PT ;  /* 0x00000015ff297210 */ /* 0x000fc40002ffe4ff */
[C---:B------:R-:W-:Y:S02]  /*1db90*/  IADD3 R7, P3, R20.reuse, 0xf000, RZ ;  /* 0x0000f00014077810 */ /* 0x040fe40007f7e0ff */
[C---:B------:R-:W-:Y:S02]  /*1dba0*/  IADD3 R65, P5, R20.reuse, 0xd000, RZ ;  /* 0x0000d00014417810 */ /* 0x040fe40007fbe0ff */
[C---:B------:R-:W-:Y:S02]  /*1dbb0*/  IADD3 R69, P4, R20.reuse, 0xe000, RZ ;  /* 0x0000e00014457810 */ /* 0x040fe40007f9e0ff */
[----:B------:R-:W-:Y:S01]  /*1dbc0*/  LOP3.LUT R11, R20, 0x380, RZ, 0xc0, !PT ;  /* 0x00000380140b7812 */ /* 0x000fe200078ec0ff */
[----:B0-----:R0:W-:Y:S01]  /*1dbd0*/  @!P2 ST.E desc[UR6][R50.64], R0 ;  /* 0x000000003200a985 */ /* 0x0011e2000c101906 */
[----:B--2---:R-:W-:Y:S02]  /*1dbe0*/  LOP3.LUT R4, R7, 0x380, RZ, 0xc0, !PT ;  /* 0x0000038007047812 */ /* 0x004fe400078ec0ff */
[----:B------:R-:W-:Y:S01]  /*1dbf0*/  LOP3.LUT R64, R65, 0x380, RZ, 0xc0, !PT ;  /* 0x0000038041407812 */ /* 0x000fe200078ec0ff */
[----:B---3--:R2:W-:Y:S01]  /*1dc00*/  @!P0 ST.E desc[UR6][R54.64], R3 ;  /* 0x0000000336008985 */ /* 0x0085e2000c101906 */
[----:B------:R-:W-:-:S02]  /*1dc10*/  LOP3.LUT R68, R69, 0x380, RZ, 0xc0, !PT ;  /* 0x0000038045447812 */ /* 0x000fc400078ec0ff */
[----:B------:R-:W-:Y:S01]  /*1dc20*/  SHF.R.U64 R11, R11, 0x3, RZ ;  /* 0x000000030b0b7819 */ /* 0x000fe200000012ff */
[----:B------:R-:W5:Y:S01]  /*1dc30*/  LD.E.128 R12, desc[UR6][R12.64] ;  /* 0x000000060c0c7980 */ /* 0x000f62000c101d00 */
[----:B------:R-:W-:Y:S02]  /*1dc40*/  SHF.R.U64 R4, R4, 0x3, RZ ;  /* 0x0000000304047819 */ /* 0x000fe400000012ff */
[----:B------:R-:W-:Y:S02]  /*1dc50*/  SHF.R.U64 R64, R64, 0x3, RZ ;  /* 0x0000000340407819 */ /* 0x000fe400000012ff */
[----:B------:R-:W-:Y:S01]  /*1dc60*/  IADD3.X R73, RZ, R21, RZ, P3, !PT ;  /* 0x00000015ff497210 */ /* 0x000fe20001ffe4ff */
[----:B0-----:R-:W-:Y:S02]  /*1dc70*/  IMAD R0, R235, 0x20, R212 ;  /* 0x00000020eb007824 */ /* 0x001fe400078e02d4 */
[----:B--2---:R-:W-:Y:S01]  /*1dc80*/  IMAD R3, R77, UR4, RZ ;  /* 0x000000044d037c24 */ /* 0x004fe2000f8e02ff */
[----:B------:R-:W5:Y:S01]  /*1dc90*/  LD.E.128 R24, desc[UR6][R24.64] ;  /* 0x0000000618187980 */ /* 0x000f62000c101d00 */
[----:B------:R-:W0:Y:S01]  /*1dca0*/  @P1 LDC R77, c[0x0][0xbf0] ;  /* 0x0002fc00ff4d1b82 */ /* 0x000e220000000800 */
[----:B------:R-:W-:-:S02]  /*1dcb0*/  SHF.R.U64 R68, R68, 0x3, RZ ;  /* 0x0000000344447819 */ /* 0x000fc400000012ff */
[----:B------:R-:W-:Y:S01]  /*1dcc0*/  LOP3.LUT R20, R11, R20, RZ, 0x3c, !PT ;  /* 0x000000140b147212 */ /* 0x000fe200078e3cff */
[----:B------:R-:W5:Y:S01]  /*1dcd0*/  LD.E.128 R28, desc[UR6][R28.64] ;  /* 0x000000061c1c7980 */ /* 0x000f62000c101d00 */
[----:B------:R-:W-:Y:S01]  /*1dce0*/  LOP3.LUT R64, R64, R65, RZ, 0x3c, !PT ;  /* 0x0000004140407212 */ /* 0x000fe200078e3cff */
[--C-:B------:R-:W-:Y:S01]  /*1dcf0*/  IMAD.X R65, RZ, RZ, R21.reuse, P5 ;  /* 0x000000ffff417224 */ /* 0x100fe200028e0615 */
[----:B------:R-:W-:Y:S01]  /*1dd00*/  LOP3.LUT R68, R68, R69, RZ, 0x3c, !PT ;  /* 0x0000004544447212 */ /* 0x000fe200078e3cff */
[----:B------:R-:W-:Y:S01]  /*1dd10*/  IMAD.X R69, RZ, RZ, R21, P4 ;  /* 0x000000ffff457224 */ /* 0x000fe200020e0615 */
[----:B------:R-:W-:Y:S01]  /*1dd20*/  LOP3.LUT R72, R4, R7, RZ, 0x3c, !PT ;  /* 0x0000000704487212 */ /* 0x000fe200078e3cff */
[C---:B------:R-:W-:Y:S01]  /*1dd30*/  IMAD R3, R76.reuse, UR5, R3 ;  /* 0x000000054c037c24 */ /* 0x040fe2000f8e0203 */
[----:B------:R2:W5:Y:S04]  /*1dd40*/  LD.E.128 R4, desc[UR6][R20.64] ;  /* 0x0000000614047980 */ /* 0x000568000c101d00 */
[----:B------:R-:W5:Y:S04]  /*1dd50*/  LD.E.128 R8, desc[UR6][R8.64] ;  /* 0x0000000608087980 */ /* 0x000f68000c101d00 */
[----:B------:R-:W5:Y:S01]  /*1dd60*/  LD.E.128 R32, desc[UR6][R32.64] ;  /* 0x0000000620207980 */ /* 0x000f62000c101d00 */
[----:B--2---:R-:W-:Y:S01]  /*1dd70*/  IMAD.WIDE.U32 R20, R76, UR4, RZ ;  /* 0x000000044c147c25 */ /* 0x004fe2000f8e00ff */
[----:B------:R-:W-:-:S02]  /*1dd80*/  ULDC.64 UR4, c[0x0][0xae8] ;  /* 0x0002ba0000047ab9 */ /* 0x000fc40000000a00 */
[----:B------:R-:W5:Y:S01]  /*1dd90*/  LD.E.128 R36, desc[UR6][R36.64] ;  /* 0x0000000624247980 */ /* 0x000f62000c101d00 */
[----:B------:R-:W-:Y:S02]  /*1dda0*/  IMAD.IADD R21, R21, 0x1, R3 ;  /* 0x0000000115157824 */ /* 0x000fe400078e0203 */
[----:B------:R-:W-:Y:S01]  /*1ddb0*/  IMAD R3, R80, UR4, RZ ;  /* 0x0000000450037c24 */ /* 0x000fe2000f8e02ff */
[----:B------:R-:W-:Y:S01]  /*1ddc0*/  LEA R80, R82, R0, 0x7 ;  /* 0x0000000052507211 */ /* 0x000fe200078e38ff */
[C---:B------:R-:W-:Y:S01]  /*1ddd0*/  IMAD.WIDE.U32 R20, R234.reuse, UR4, R20 ;  /* 0x00000004ea147c25 */ /* 0x040fe2000f8e0014 */
[----:B------:R-:W5:Y:S03]  /*1dde0*/  LD.E.128 R40, desc[UR6][R40.64] ;  /* 0x0000000628287980 */ /* 0x000f66000c101d00 */
[----:B------:R-:W-:Y:S01]  /*1ddf0*/  IMAD R3, R234, UR5, R3 ;  /* 0x00000005ea037c24 */ /* 0x000fe2000f8e0203 */
[----:B------:R-:W-:Y:S01]  /*1de00*/  ULDC.64 UR4, c[0x0][0xaf0] ;  /* 0x0002bc0000047ab9 */ /* 0x000fe20000000a00 */
[----:B-1----:R-:W-:Y:S01]  /*1de10*/  @P1 IMAD.HI.U32 R0, R80, R81, RZ ;  /* 0x0000005150001227 */ /* 0x002fe200078e00ff */
[----:B------:R-:W5:Y:S03]  /*1de20*/  LD.E.128 R44, desc[UR6][R44.64] ;  /* 0x000000062c2c7980 */ /* 0x000f66000c101d00 */
[----:B------:R-:W-:Y:S01]  /*1de30*/  IMAD.IADD R21, R21, 0x1, R3 ;  /* 0x0000000115157824 */ /* 0x000fe200078e0203 */
[----:B------:R-:W5:Y:S01]  /*1de40*/  LD.E.128 R48, desc[UR6][R48.64] ;  /* 0x0000000630307980 */ /* 0x000f62000c101d00 */
[----:B------:R-:W-:Y:S01]  /*1de50*/  IMAD.MOV.U32 R3, RZ, RZ, R80 ;  /* 0x000000ffff037224 */ /* 0x000fe200078e0050 */
[----:B0-----:R-:W-:Y:S01]  /*1de60*/  @P1 SHF.R.U32.HI R3, RZ, R77, R0 ;  /* 0x0000004dff031219 */ /* 0x001fe20000011600 */
[----:B------:R-:W-:Y:S01]  /*1de70*/  IMAD R76, R79, UR4, RZ ;  /* 0x000000044f4c7c24 */ /* 0x000fe2000f8e02ff */
[----:B------:R-:W5:Y:S01]  /*1de80*/  LD.E.128 R52, desc[UR6][R52.64] ;  /* 0x0000000634347980 */ /* 0x000f62000c101d00 */
[----:B------:R-:W-:Y:S01]  /*1de90*/  IMAD.WIDE.U32 R20, R233, UR4, R20 ;  /* 0x00000004e9147c25 */ /* 0x000fe2000f8e0014 */
[----:B------:R-:W-:-:S02]  /*1dea0*/  SHF.R.S32.HI R0, RZ, 0x1f, R3 ;  /* 0x0000001fff007819 */ /* 0x000fc40000011403 */
[----:B------:R-:W-:Y:S01]  /*1deb0*/  IADD3 R79, -R3, RZ, RZ ;  /* 0x000000ff034f7210 */ /* 0x000fe20007ffe1ff */
[----:B------:R-:W-:Y:S01]  /*1dec0*/  IMAD R77, R233, UR5, R76 ;  /* 0x00000005e94d7c24 */ /* 0x000fe2000f8e024c */
[----:B------:R-:W-:Y:S01]  /*1ded0*/  ULDC.64 UR4, c[0x0][0xae0] ;  /* 0x0002b80000047ab9 */ /* 0x000fe20000000a00 */
[----:B------:R-:W5:Y:S01]  /*1dee0*/  LD.E.128 R56, desc[UR6][R56.64] ;  /* 0x0000000638387980 */ /* 0x000f62000c101d00 */
[----:B------:R-:W-:Y:S02]  /*1def0*/  IMAD R0, R0, UR4, RZ ;  /* 0x0000000400007c24 */ /* 0x000fe4000f8e02ff */
[----:B------:R-:W-:Y:S01]  /*1df00*/  IMAD.IADD R21, R21, 0x1, R77 ;  /* 0x0000000115157824 */ /* 0x000fe200078e024d */
[----:B------:R-:W5:Y:S01]  /*1df10*/  LD.E.128 R60, desc[UR6][R60.64] ;  /* 0x000000063c3c7980 */ /* 0x000f62000c101d00 */
[----:B------:R-:W-:Y:S02]  /*1df20*/  IMAD R77, R78, R79, R80 ;  /* 0x0000004f4e4d7224 */ /* 0x000fe400078e0250 */
[C---:B------:R-:W-:Y:S01]  /*1df30*/  IMAD R79, R3.reuse, UR5, R0 ;  /* 0x00000005034f7c24 */ /* 0x040fe2000f8e0200 */
[----:B------:R-:W5:Y:S01]  /*1df40*/  LD.E.128 R64, desc[UR6][R64.64] ;  /* 0x0000000640407980 */ /* 0x000f62000c101d00 */
[----:B------:R-:W-:Y:S01]  /*1df50*/  IMAD.WIDE.U32 R20, R3, UR4, R20 ;  /* 0x0000000403147c25 */ /* 0x000fe2000f8e0014 */
[----:B------:R-:W-:Y:S01]  /*1df60*/  SHF.R.S32.HI R0, RZ, 0x1f, R77 ;  /* 0x0000001fff007819 */ /* 0x000fe2000001144d */
[----:B------:R-:W-:Y:S01]  /*1df70*/  ULDC.64 UR4, c[0x0][0xad8] ;  /* 0x0002b60000047ab9 */ /* 0x000fe20000000a00 */
[----:B------:R-:W5:Y:S02]  /*1df80*/  LD.E.128 R68, desc[UR6][R68.64] ;  /* 0x0000000644447980 */ /* 0x000f64000c101d00 */
[----:B------:R-:W-:Y:S01]  /*1df90*/  IADD3 R21, R21, R79, RZ ;  /* 0x0000004f15157210 */ /* 0x000fe20007ffe0ff */
[----:B------:R-:W-:Y:S01]  /*1dfa0*/  IMAD R0, R0, UR4, RZ ;  /* 0x0000000400007c24 */ /* 0x000fe2000f8e02ff */
[----:B------:R-:W5:Y:S01]  /*1dfb0*/  LD.E.128 R72, desc[UR6][R72.64] ;  /* 0x0000000648487980 */ /* 0x000f62000c101d00 */
[----:B------:R-:W-:Y:S01]  /*1dfc0*/  @!PT LDS RZ, [RZ] ;  /* 0x00000000fffff984 */ /* 0x000fe20000000800 */
[----:B------:R-:W-:Y:S01]  /*1dfd0*/  @!PT LDS RZ, [RZ] ;  /* 0x00000000fffff984 */ /* 0x000fe20000000800 */
[----:B------:R-:W-:Y:S01]  /*1dfe0*/  @!PT LDS RZ, [RZ] ;  /* 0x00000000fffff984 */ /* 0x000fe20000000800 */
[----:B------:R-:W-:Y:S01]  /*1dff0*/  @!PT LDS RZ, [RZ] ;  /* 0x00000000fffff984 */ /* 0x000fe20000000800 */
[----:B------:R0:W-:Y:S06]  /*1e000*/  MEMBAR.ALL.CTA ;  /* 0x0000000000007992 */ /* 0x0001ec0000008000 */
[----:B0-----:R-:W0:Y:S01]  /*1e010*/  FENCE.VIEW.ASYNC.S ;  /* 0x00000000000073c6 */ /* 0x001e220000000000 */
[----:B------:R-:W-:-:S02]  /*1e020*/  IMAD R79, R77, UR5, R0 ;  /* 0x000000054d4f7c24 */ /* 0x000fc4000f8e0200 */
[----:B------:R-:W-:Y:S01]  /*1e030*/  IMAD.WIDE.U32 R20, R77, UR4, R20 ;  /* 0x000000044d147c25 */ /* 0x000fe2000f8e0014 */
[----:B------:R-:W-:-:S03]  /*1e040*/  ULDC.64 UR4, c[0x0][0xa80] ;  /* 0x0002a00000047ab9 */ /* 0x000fc60000000a00 */
[----:B------:R-:W-:Y:S01]  /*1e050*/  IMAD R85, R82, 0x80, R212 ;  /* 0x0000008052557824 */ /* 0x000fe200078e02d4 */
[----:B------:R-:W-:Y:S02]  /*1e060*/  IADD3 R21, R21, R79, RZ ;  /* 0x0000004f15157210 */ /* 0x000fe40007ffe0ff */
[----:B------:R-:W-:Y:S01]  /*1e070*/  LEA R82, P2, R20, UR4, 0x1 ;  /* 0x0000000414527c11 */ /* 0x000fe2000f8408ff */
[----:B------:R-:W-:-:S03]  /*1e080*/  VIADD R3, R85, 0x20 ;  /* 0x0000002055037836 */ /* 0x000fc60000000000 */
[----:B------:R-:W-:Y:S02]  /*1e090*/  LEA.HI.X R83, R20, UR5, R21, 0x1, P2 ;  /* 0x0000000514537c11 */ /* 0x000fe400090f0c15 */
[-C--:B------:R-:W-:Y:S01]  /*1e0a0*/  ISETP.GE.AND P2, PT, R85, R2.reuse, PT ;  /* 0x000000025500720c */ /* 0x080fe20003f46270 */
[----:B------:R-:W-:Y:S01]  /*1e0b0*/  VIADD R0, R18, 0x38820 ;  /* 0x0003882012007836 */ /* 0x000fe20000000000 */
[----:B------:R-:W-:Y:S02]  /*1e0c0*/  SHF.R.S32.HI R76, RZ, 0x1f, R213 ;  /* 0x0000001fff4c7819 */ /* 0x000fe400000114d5 */
[-C--:B------:R-:W-:Y:S01]  /*1e0d0*/  ISETP.GE.AND P1, PT, R3, R2.reuse, PT ;  /* 0x000000020300720c */ /* 0x080fe20003f26270 */
[----:B------:R-:W-:Y:S01]  /*1e0e0*/  VIADD R3, R85, 0x40 ;  /* 0x0000004055037836 */ /* 0x000fe20000000000 */
[----:B------:R-:W-:Y:S02]  /*1e0f0*/  LEA.HI R76, R76, R213, RZ, 0x3 ;  /* 0x000000d54c4c7211 */ /* 0x000fe400078f18ff */
[----:B------:R-:W-:Y:S01]  /*1e100*/  PRMT R0, RZ, 0x654, R0 ;  /* 0x00000654ff007816 */ /* 0x000fe20000000000 */
[----:B0-----:R0:W1:Y:S01]  /*1e110*/  SHFL.IDX PT, R81, R82, RZ, 0x181f ;  /* 0x00181fff52517589 */ /* 0x00106200000e0000 */
[----:B------:R-:W-:-:S02]  /*1e120*/  ISETP.GE.AND P0, PT, R3, R2, PT ;  /* 0x000000020300720c */ /* 0x000fc40003f06270 */
[----:B------:R-:W-:Y:S01]  /*1e130*/  LOP3.LUT R84, R76, 0xfffffff8, RZ, 0xc0, !PT ;  /* 0xfffffff84c547812 */ /* 0x000fe200078ec0ff */
[----:B------:R2:W-:Y:S01]  /*1e140*/  SYNCS.ARRIVE.TRANS64.RED.A1T0 RZ, [R0+URZ], RZ ;  /* 0x000000ff00ff79a7 */ /* 0x0005e2000810043f */
[----:B------:R0:W3:Y:S02]  /*1e150*/  SHFL.IDX PT, R3, R83, RZ, 0x181f ;  /* 0x00181fff53037589 */ /* 0x0000e400000e0000 */
[----:B--2---:R-:W-:Y:S01]  /*1e160*/  SHF.R.S32.HI R0, RZ, 0x1f, R84 ;  /* 0x0000001fff007819 */ /* 0x004fe20000011454 */
[----:B0-----:R-:W-:Y:S06]  /*1e170*/  @P2 BRA `(.L_x_855) ;  /* 0x0000000000482947 */ /* 0x001fec0003800000 */
[----:B------:R-:W-:Y:S01]  /*1e180*/  ULDC UR4, c[0x0][0xac8] ;  /* 0x0002b20000047ab9 */ /* 0x000fe20000000800 */
[----:B------:R-:W-:Y:S01]  /*1e190*/  ULDC.64 UR6, c[0x0][0x208] ;  /* 0x0000820000067ab9 */ /* 0x000fe20000000a00 */
[----:B------:R-:W-:Y:S02]  /*1e1a0*/  ISETP.GE.AND P5, PT, R16, UR4, PT ;  /* 0x0000000410007c0c */ /* 0x000fe4000bfa6270 */
[----:B------:R-:W-:Y:S02]  /*1e1b0*/  ISETP.GE.AND P4, PT, R213, UR4, PT ;  /* 0x00000004d5007c0c */ /* 0x000fe4000bf86270 */
[----:B------:R-:W-:Y:S02]  /*1e1c0*/  ISETP.GE.AND P3, PT, R218, UR4, PT ;  /* 0x00000004da007c0c */ /* 0x000fe4000bf66270 */
[----:B------:R-:W-:-:S07]  /*1e1d0*/  ISETP.GE.AND P2, PT, R219, UR4, PT ;  /* 0x00000004db007c0c */ /* 0x000fce000bf46270 */
[----:B-1----:R-:W-:-:S04]  /*1e1e0*/  @!P5 LEA R20, P6, R16, R81, 0x1 ;  /* 0x000000511014d211 */ /* 0x002fc800078c08ff */
[----:B---3--:R-:W-:Y:S02]  /*1e1f0*/  @!P5 LEA.HI.X R21, R16, R3, R17, 0x1, P6 ;  /* 0x000000031015d211 */ /* 0x008fe400030f0c11 */
        /* <DEDUP_REMOVED lines=10> */
.L_x_855:
[----:B------:R-:W-:Y:S05]  /*1e2a0*/  BSYNC B1 ;  /* 0x0000000000017941 */ /* 0x000fea0003800000 */
.L_x_854:
[----:B---3--:R2:W3:Y:S01]  /*1e2b0*/  SHFL.IDX PT, R3, R83, 0x1, 0x181f ;  /* 0x00381f0053037f89 */ /* 0x0084e200000e0000 */
[----:B------:R-:W-:Y:S03]  /*1e2c0*/  BSSY B1, `(.L_x_856) ;  /* 0x0000015000017945 */ /* 0x000fe60003800000 */
[----:B0----5:R2:W0:Y:S01]  /*1e2d0*/  SHFL.IDX PT, R29, R82, 0x1, 0x181f ;  /* 0x00381f00521d7f89 */ /* 0x02142200000e0000 */
        /* <DEDUP_REMOVED lines=8> */
[----:B------:R-:W-:Y:S02]  /*1e360*/  @!P3 LEA R6, P5, R84, R29, 0x1 ;  /* 0x0000001d5406b211 */ /* 0x000fe400078a08ff */
[----:B---3--:R-:W-:Y:S02]  /*1e370*/  @!P4 LEA.HI.X R5, R16, R3, R17, 0x1, P6 ;  /* 0x000000031005c211 */ /* 0x008fe400030f0c11 */
        /* <DEDUP_REMOVED lines=9> */
.L_x_857:
[----:B------:R-:W-:Y:S05]  /*1e410*/  BSYNC B1 ;  /* 0x0000000000017941 */ /* 0x000fea0003800000 */
.L_x_856:
[----:B---3--:R3:W0:Y:S01]  /*1e420*/  SHFL.IDX PT, R3, R83, 0x2, 0x181f ;  /* 0x00581f0053037f89 */ /* 0x00862200000e0000 */
[----:B------:R-:W-:Y:S03]  /*1e430*/  BSSY B1, `(.L_x_858) ;  /* 0x0000015000017945 */ /* 0x000fe60003800000 */
[----:B----4-:R3:W4:Y:S01]  /*1e440*/  SHFL.IDX PT, R11, R82, 0x2, 0x181f ;  /* 0x00581f00520b7f89 */ /* 0x01072200000e0000 */
[----:B------:R-:W-:Y:S05]  /*1e450*/  @P0 BRA `(.L_x_859) ;  /* 0x0000000000480947 */ /* 0x000fea0003800000 */
[----:B------:R-:W-:Y:S01]  /*1e460*/  ULDC UR4, c[0x0][0xac8] ;  /* 0x0002b20000047ab9 */ /* 0x000fe20000000800 */
[----:B------:R-:W-:Y:S01]  /*1e470*/  ULDC.64 UR6, c[0x0][0x208] ;  /* 0x0000820000067ab9 */ /* 0x000fe20000000a00 */
[----:B------:R-:W-:Y:S02]  /*1e480*/  ISETP.GE.AND P3, PT, R16, UR4, PT ;  /* 0x0000000410007c0c */ /* 0x000fe4000bf66270 */
[----:B------:R-:W-:Y:S02]  /*1e490*/  ISETP.GE.AND P2, PT, R213, UR4, PT ;  /* 0x00000004d5007c0c */ /* 0x000fe4000bf46270 */
[----:B------:R-:W-:Y:S02]  /*1e4a0*/  ISETP.GE.AND P1, PT, R218, UR4, PT ;  /* 0x00000004da007c0c */ /* 0x000fe4000bf26270 */
[----:B------:R-:W-:-:S07]  /*1e4b0*/  ISETP.GE.AND P0, PT, R219, UR4, PT ;  /* 0x00000004db007c0c */ /* 0x000fce000bf06270 */
[-C--:B----4-:R-:W-:Y:S02]  /*1e4c0*/  @!P3 LEA R4, P6, R16, R11.reuse, 0x1 ;  /* 0x0000000b1004b211 */ /* 0x090fe400078c08ff */
[-C--:B------:R-:W-:Y:S02]  /*1e4d0*/  @!P2 LEA R6, P5, R84, R11.reuse, 0x1 ;  /* 0x0000000b5406a211 */ /* 0x080fe400078a08ff */
[----:B------:R-:W-:Y:S02]  /*1e4e0*/  @!P1 LEA R8, P4, R218, R11, 0x1 ;  /* 0x0000000bda089211 */ /* 0x000fe400078808ff */
[----:B0-----:R-:W-:Y:S02]  /*1e4f0*/  @!P3 LEA.HI.X R5, R16, R3, R17, 0x1, P6 ;  /* 0x000000031005b211 */ /* 0x001fe400030f0c11 */
        /* <DEDUP_REMOVED lines=8> */
.L_x_859:
[----:B------:R-:W-:Y:S05]  /*1e580*/  BSYNC B1 ;  /* 0x0000000000017941 */ /* 0x000fea0003800000 */
.L_x_858:
[----:B0-----:R-:W-:Y:S01]  /*1e590*/  VIADD R3, R85, 0x60 ;  /* 0x0000006055037836 */ /* 0x001fe20000000000 */
[----:B--23--:R-:W0:Y:S04]  /*1e5a0*/  SHFL.IDX PT, R83, R83, 0x3, 0x181f ;  /* 0x00781f0053537f89 */ /* 0x00ce2800000e0000 */
[----:B------:R-:W-:Y:S01]  /*1e5b0*/  ISETP.GE.AND P0, PT, R3, R2, PT ;  /* 0x000000020300720c */ /* 0x000fe20003f06270 */
[----:B------:R2:W3:-:S12]  /*1e5c0*/  SHFL.IDX PT, R9, R82, 0x3, 0x181f ;  /* 0x00781f0052097f89 */ /* 0x0004d800000e0000 */
[----:B--2---:R-:W-:Y:S05]  /*1e5d0*/  @P0 BRA `(.L_x_860) ;  /* 0x0000000c00c00947 */ /* 0x004fea0003800000 */
[----:B------:R-:W-:Y:S01]  /*1e5e0*/  ULDC UR4, c[0x0][0xac8] ;  /* 0x0002b20000047ab9 */ /* 0x000fe20000000800 */
[----:B------:R-:W-:Y:S01]  /*1e5f0*/  ULDC.64 UR6, c[0x0][0x208] ;  /* 0x0000820000067ab9 */ /* 0x000fe20000000a00 */
[----:B------:R-:W-:Y:S02]  /*1e600*/  ISETP.GE.AND P3, PT, R16, UR4, PT ;  /* 0x0000000410007c0c */ /* 0x000fe4000bf66270 */
[----:B------:R-:W-:Y:S02]  /*1e610*/  ISETP.GE.AND P4, PT, R213, UR4, PT ;  /* 0x00000004d5007c0c */ /* 0x000fe4000bf86270 */
[----:B------:R-:W-:-:S09]  /*1e620*/  ISETP.GE.AND P5, PT, R218, UR4, PT ;  /* 0x00000004da007c0c */ /* 0x000fd2000bfa6270 */
[-C--:B---3--:R-:W-:Y:S02]  /*1e630*/  @!P3 LEA R2, P0, R16, R9.reuse, 0x1 ;  /* 0x000000091002b211 */ /* 0x088fe400078008ff */
[----:B------:R-:W-:Y:S02]  /*1e640*/  @!P4 LEA R4, P1, R84, R9, 0x1 ;  /* 0x000000095404c211 */ /* 0x000fe400078208ff */
        /* <DEDUP_REMOVED lines=9> */
[----:B0-----:R-:W-:Y:S01]  /*1e6e0*/  LEA R2, P0, R219, R9, 0x1 ;  /* 0x00000009db027211 */ /* 0x001fe200078008ff */
[----:B------:R-:W-:-:S03]  /*1e6f0*/  ULDC.64 UR4, c[0x0][0x208] ;  /* 0x0000820000047ab9 */ /* 0x000fc60000000a00 */
[----:B------:R-:W-:-:S05]  /*1e700*/  LEA.HI.X R3, R219, R83, R86, 0x1, P0 ;  /* 0x00000053db037211 */ /* 0x000fca00000f0c56 */
[----:B------:R0:W-:Y:S01]  /*1e710*/  ST.E.128 desc[UR4][R2.64], R72 ;  /* 0x0000004802007985 */ /* 0x0001e2000c101d04 */
[----:B------:R-:W-:Y:S05]  /*1e720*/  BRA `(.L_x_860) ;  /* 0x0000000c006c7947 */ /* 0x000fea0003800000 */
.L_x_852:
[C---:B------:R-:W-:Y:S01]  /*1e730*/  SHF.L.U32 R4, R233.reuse, 0x2, RZ ;  /* 0x00000002e9047819 */ /* 0x040fe200000006ff */
[----:B------:R-:W-:Y:S01]  /*1e740*/  ULDC.64 UR4, c[0x0][0xc00] ;  /* 0x0003000000047ab9 */ /* 0x000fe20000000a00 */
[----:B------:R-:W-:Y:S01]  /*1e750*/  SHF.R.S32.HI R12, RZ, 0x1f, R233 ;  /* 0x0000001fff0c7819 */ /* 0x000fe200000114e9 */
[----:B------:R-:W2:Y:S01]  /*1e760*/  LDC R21, c[0x0][0xbe8] ;  /* 0x0002fa00ff157b82 */ /* 0x000ea20000000800 */
[----:B------:R-:W-:Y:S01]  /*1e770*/  ISETP.NE.U32.AND P0, PT, RZ, UR4, PT ;  /* 0x00000004ff007c0c */ /* 0x000fe2000bf05070 */
[----:B------:R-:W-:Y:S01]  /*1e780*/  IMAD.MOV.U32 R6, RZ, RZ, RZ ;  /* 0x000000ffff067224 */ /* 0x000fe200078e00ff */
[----:B------:R-:W-:Y:S01]  /*1e790*/  IADD3 R2, P1, R4, UR4, RZ ;  /* 0x0000000404027c10 */ /* 0x000fe2000ff3e0ff */
[----:B------:R-:W-:Y:S01]  /*1e7a0*/  ULDC.64 UR6, c[0x0][0x208] ;  /* 0x0000820000067ab9 */ /* 0x000fe20000000a00 */
[----:B------:R-:W-:Y:S02]  /*1e7b0*/  SHF.L.U64.HI R0, R233, 0x2, R12 ;  /* 0x00000002e9007819 */ /* 0x000fe4000001020c */
[----:B------:R-:W-:-:S02]  /*1e7c0*/  ISETP.NE.AND.EX P0, PT, RZ, UR5, PT, P0 ;  /* 0x00000005ff007c0c */ /* 0x000fc4000bf05300 */
[----:B------:R-:W-:Y:S01]  /*1e7d0*/  IADD3.X R3, R0, UR5, RZ, P1, !PT ;  /* 0x0000000500037c10 */ /* 0x000fe20008ffe4ff */
[----:B------:R-:W-:Y:S02]  /*1e7e0*/  ULDC.64 UR4, c[0x0][0xc08] ;  /* 0x0003020000047ab9 */ /* 0x000fe40000000a00 */
[----:B------:R-:W-:-:S04]  /*1e7f0*/  ISETP.NE.U32.AND P1, PT, RZ, UR4, PT ;  /* 0x00000004ff007c0c */ /* 0x000fc8000bf25070 */
[----:B------:R-:W-:Y:S01]  /*1e800*/  ISETP.NE.AND.EX P1, PT, RZ, UR5, PT, P1 ;  /* 0x00000005ff007c0c */ /* 0x000fe2000bf25310 */
[----:B------:R-:W3:Y:S03]  /*1e810*/  S2R R7, SR_TID.X ;  /* 0x0000000000077919 */ /* 0x000ee60000002100 */
[----:B------:R4:W5:Y:S09]  /*1e820*/  @P0 LDG.E R6, desc[UR6][R2.64] ;  /* 0x0000000602060981 */ /* 0x000972000c1e1900 */
[----:B------:R-:W-:Y:S01]  /*1e830*/  @P1 IADD3 R4, P2, R4, UR4, RZ ;  /* 0x0000000404041c10 */ /* 0x000fe2000ff5e0ff */
[----:B------:R-:W-:-:S03]  /*1e840*/  ULDC UR4, c[0x0][0xa88] ;  /* 0x0002a20000047ab9 */ /* 0x000fc60000000800 */
[----:B------:R-:W-:Y:S01]  /*1e850*/  @P1 IADD3.X R5, R0, UR5, RZ, P2, !PT ;  /* 0x0000000500051c10 */ /* 0x000fe200097fe4ff */
[----:B------:R-:W-:Y:S01]  /*1e860*/  IMAD.U32 R0, RZ, RZ, UR4 ;  /* 0x00000004ff007e24 */ /* 0x000fe2000f8e00ff */
[----:B--2---:R-:W-:-:S05]  /*1e870*/  ISETP.NE.AND P2, PT, R21, 0x1, PT ;  /* 0x000000011500780c */ /* 0x004fca0003f45270 */
[----:B------:R4:W5:Y:S08]  /*1e880*/  @P1 LDG.E R0, desc[UR6][R4.64] ;  /* 0x0000000604001981 */ /* 0x000970000c1e1900 */
[----:B------:R-:W2:Y:S01]  /*1e890*/  @P2 LDC R14, c[0x0][0xbec] ;  /* 0x0002fb00ff0e2b82 */ /* 0x000ea20000000800 */
[----:B---3--:R-:W-:-:S04]  /*1e8a0*/  IADD3 R7, R7, -0x80, RZ ;  /* 0xffffff8007077810 */ /* 0x008fc80007ffe0ff */
[----:B------:R-:W-:-:S03]  /*1e8b0*/  ISETP.GE.AND P3, PT, R7, 0x80, PT ;  /* 0x000000800700780c */ /* 0x000fc60003f66270 */
[----:B------:R-:W3:Y:S01]  /*1e8c0*/  @P2 LDC R25, c[0x0][0xbf0] ;  /* 0x0002fc00ff192b82 */ /* 0x000ee20000000800 */
[----:B----4-:R-:W-:Y:S09]  /*1e8d0*/  @P1 BRA `(.L_x_861) ;  /* 0x0000000000141947 */ /* 0x010ff20003800000 */
[----:B------:R-:W-:Y:S05]  /*1e8e0*/  @!P0 BRA `(.L_x_861) ;  /* 0x0000000000108947 */ /* 0x000fea0003800000 */
[----:B------:R-:W-:Y:S02]  /*1e8f0*/  ULDC.64 UR4, c[0x0][0x208] ;  /* 0x0000820000047ab9 */ /* 0x000fe40000000a00 */
[----:B------:R-:W4:Y:S04]  /*1e900*/  LDG.E R5, desc[UR4][R2.64] ;  /* 0x0000000402057981 */ /* 0x000f28000c1e1900 */
[----:B-----5:R-:W4:Y:S02]  /*1e910*/  LDG.E R0, desc[UR4][R2.64+0x4] ;  /* 0x0000040402007981 */ /* 0x020f24000c1e1900 */
[----:B----4-:R-:W-:-:S07]  /*1e920*/  IMAD.IADD R0, R0, 0x1, -R5 ;  /* 0x0000000100007824 */ /* 0x010fce00078e0a05 */
.L_x_861:
[----:B------:R4:W5:Y:S01]  /*1e930*/  LDL R20, [R1+0x24] ;  /* 0x0000240001147983 */ /* 0x0009620000100800 */
[----:B------:R-:W-:Y:S01]  /*1e940*/  BSSY B1, `(.L_x_862) ;  /* 0x000002f000017945 */ /* 0x000fe20003800000 */
[----:B------:R-:W-:Y:S02]  /*1e950*/  SHF.R.S32.HI R10, RZ, 0x1f, R234 ;  /* 0x0000001fff0a7819 */ /* 0x000fe400000114ea */
[----:B------:R-:W-:Y:S02]  /*1e960*/  SEL R233, R233, RZ, !P0 ;  /* 0x000000ffe9e97207 */ /* 0x000fe40004000000 */
[----:B------:R-:W-:Y:S02]  /*1e970*/  SEL R12, R12, RZ, !P0 ;  /* 0x000000ff0c0c7207 */ /* 0x000fe40004000000 */
[----:B-----5:R-:W-:Y:S01]  /*1e980*/  SHF.R.S32.HI R11, RZ, 0x1f, R6 ;  /* 0x0000001fff0b7819 */ /* 0x020fe20000011406 */
[----:B----4-:R-:W-:Y:S06]  /*1e990*/  @P3 BRA `(.L_x_863) ;  /* 0x0000000000a43947 */ /* 0x010fec0003800000 */
[----:B------:R-:W4:Y:S01]  /*1e9a0*/  S2R R2, SR_TID.X ;  /* 0x0000000000027919 */ /* 0x000f220000002100 */
[----:B------:R-:W5:Y:S02]  /*1e9b0*/  LDC R9, c[0x0][0xbe8] ;  /* 0x0002fa00ff097b82 */ /* 0x000f640000000800 */
[----:B-----5:R-:W-:Y:S02]  /*1e9c0*/  IMAD R3, R0, R9, RZ ;  /* 0x0000000900037224 */ /* 0x020fe400078e02ff */
[----:B----4-:R-:W-:-:S05]  /*1e9d0*/  IMAD R2, R20, 0x80, R2 ;  /* 0x0000008014027824 */ /* 0x010fca00078e0202 */
[----:B------:R-:W-:-:S04]  /*1e9e0*/  IADD3 R8, R2, -0x80, RZ ;  /* 0xffffff8002087810 */ /* 0x000fc80007ffe0ff */
[----:B------:R-:W-:-:S13]  /*1e9f0*/  ISETP.GE.AND P0, PT, R8, R3, PT ;  /* 0x000000030800720c */ /* 0x000fda0003f06270 */
[----:B------:R-:W-:Y:S05]  /*1ea00*/  @P0 BRA `(.L_x_863) ;  /* 0x0000000000880947 */ /* 0x000fea0003800000 */
[----:B------:R-:W-:Y:S01]  /*1ea10*/  ISETP.NE.AND P0, PT, R9, 0x1, PT ;  /* 0x000000010900780c */ /* 0x000fe20003f05270 */
[----:B------:R-:W-:Y:S01]  /*1ea20*/  ULDC.64 UR4, c[0x0][0xb90] ;  /* 0x0002e40000047ab9 */ /* 0x000fe20000000a00 */
[----:B------:R-:W-:Y:S01]  /*1ea30*/  MOV R3, R11 ;  /* 0x0000000b00037202 */ /* 0x000fe20000000f00 */
[----:B------:R-:W-:Y:S01]  /*1ea40*/  IMAD R7, R10, UR4, RZ ;  /* 0x000000040a077c24 */ /* 0x000fe2000f8e02ff */
[----:B------:R-:W-:Y:S01]  /*1ea50*/  ULDC.64 UR6, c[0x0][0x208] ;  /* 0x0000820000067ab9 */ /* 0x000fe20000000a00 */
[----:B------:R-:W-:Y:S02]  /*1ea60*/  IMAD.MOV.U32 R2, RZ, RZ, R6 ;  /* 0x000000ffff027224 */ /* 0x000fe400078e0006 */
[----:B------:R-:W-:Y:S02]  /*1ea70*/  IMAD.MOV.U32 R5, RZ, RZ, R8 ;  /* 0x000000ffff057224 */ /* 0x000fe400078e0008 */
[----:B------:R-:W-:-:S04]  /*1ea80*/  IMAD.WIDE.U32 R2, R234, UR4, R2 ;  /* 0x00000004ea027c25 */ /* 0x000fc8000f8e0002 */
[----:B------:R-:W4:Y:S01]  /*1ea90*/  @P0 LDC R13, c[0x0][0xbec] ;  /* 0x0002fb00ff0d0b82 */ /* 0x000f220000000800 */
[----:B------:R-:W-:Y:S01]  /*1eaa0*/  IMAD R7, R234, UR5, R7 ;  /* 0x00000005ea077c24 */ /* 0x000fe2000f8e0207 */
[----:B------:R-:W-:-:S03]  /*1eab0*/  ULDC.64 UR4, c[0x0][0xb98] ;  /* 0x0002e60000047ab9 */ /* 0x000fc60000000a00 */
[----:B------:R-:W-:-:S03]  /*1eac0*/  IMAD.IADD R3, R3, 0x1, R7 ;  /* 0x0000000103037824 */ /* 0x000fc600078e0207 */
[----:B------:R-:W5:Y:S01]  /*1ead0*/  @P0 LDC R15, c[0x0][0xbf0] ;  /* 0x0002fc00ff0f0b82 */ /* 0x000f620000000800 */
[----:B------:R-:W-:-:S04]  /*1eae0*/  IMAD.WIDE.U32 R2, R233, UR4, R2 ;  /* 0x00000004e9027c25 */ /* 0x000fc8000f8e0002 */
[----:B----4-:R-:W-:-:S05]  /*1eaf0*/  @P0 IMAD.HI.U32 R4, R8, R13, RZ ;  /* 0x0000000d08040227 */ /* 0x010fca00078e00ff */
[----:B-----5:R-:W-:Y:S01]  /*1eb00*/  @P0 SHF.R.U32.HI R5, RZ, R15, R4 ;  /* 0x0000000fff050219 */ /* 0x020fe20000011604 */
[----:B------:R-:W-:-:S03]  /*1eb10*/  IMAD R4, R12, UR4, RZ ;  /* 0x000000040c047c24 */ /* 0x000fc6000f8e02ff */
[----:B------:R-:W-:Y:S01]  /*1eb20*/  IADD3 R2, P0, R5, R2, RZ ;  /* 0x0000000205027210 */ /* 0x000fe20007f1e0ff */
[----:B------:R-:W-:-:S04]  /*1eb30*/  IMAD.MOV R7, RZ, RZ, -R5 ;  /* 0x000000ffff077224 */ /* 0x000fc800078e0a05 */
[----:B------:R-:W-:Y:S01]  /*1eb40*/  IMAD R7, R9, R7, R8 ;  /* 0x0000000709077224 */ /* 0x000fe200078e0208 */
[----:B------:R-:W-:Y:S01]  /*1eb50*/  SHF.R.S32.HI R9, RZ, 0x1f, R5 ;  /* 0x0000001fff097819 */ /* 0x000fe20000011405 */
[----:B------:R-:W-:Y:S01]  /*1eb60*/  IMAD R8, R233, UR5, R4 ;  /* 0x00000005e9087c24 */ /* 0x000fe2000f8e0204 */
[----:B------:R-:W-:Y:S02]  /*1eb70*/  ULDC.64 UR4, c[0x0][0xb88] ;  /* 0x0002e20000047ab9 */ /* 0x000fe40000000a00 */
[----:B------:R-:W-:Y:S02]  /*1eb80*/  SHF.R.S32.HI R4, RZ, 0x1f, R7 ;  /* 0x0000001fff047819 */ /* 0x000fe40000011407 */
[----:B------:R-:W-:-:S03]  /*1eb90*/  IADD3.X R3, R9, R3, R8, P0, !PT ;  /* 0x0000000309037210 */ /* 0x000fc600007fe408 */
[----:B------:R-:W-:Y:S02]  /*1eba0*/  IMAD R4, R4, UR4, RZ ;  /* 0x0000000404047c24 */ /* 0x000fe4000f8e02ff */
[----:B------:R-:W-:-:S04]  /*1ebb0*/  IMAD.WIDE.U32 R2, R7, UR4, R2 ;  /* 0x0000000407027c25 */ /* 0x000fc8000f8e0002 */
[----:B------:R-:W-:Y:S01]  /*1ebc0*/  IMAD R5, R7, UR5, R4 ;  /* 0x0000000507057c24 */ /* 0x000fe2000f8e0204 */
[----:B------:R-:W-:Y:S02]  /*1ebd0*/  ULDC.64 UR4, c[0x0][0xb50] ;  /* 0x0002d40000047ab9 */ /* 0x000fe40000000a00 */
[----:B------:R-:W-:Y:S02]  /*1ebe0*/  LEA R4, P0, R2, UR4, 0x2 ;  /* 0x0000000402047c11 */ /* 0x000fe4000f8010ff */
[----:B------:R-:W-:-:S04]  /*1ebf0*/  IADD3 R3, R3, R5, RZ ;  /* 0x0000000503037210 */ /* 0x000fc80007ffe0ff */
[----:B------:R-:W-:Y:S01]  /*1ec00*/  LEA.HI.X R5, R2, UR5, R3, 0x2, P0 ;  /* 0x0000000502057c11 */ /* 0x000fe200080f1403 */
[----:B------:R-:W-:-:S05]  /*1ec10*/  IMAD.MOV.U32 R3, RZ, RZ, -0x800000 ;  /* 0xff800000ff037424 */ /* 0x000fca00078e00ff */
[----:B------:R4:W-:Y:S02]  /*1ec20*/  STG.E desc[UR6][R4.64], R3 ;  /* 0x0000000304007986 */ /* 0x0009e4000c101906 */
.L_x_863:
[----:B------:R-:W-:Y:S05]  /*1ec30*/  BSYNC B1 ;  /* 0x0000000000017941 */ /* 0x000fea0003800000 */
.L_x_862:
[----:B------:R-:W-:Y:S01]  /*1ec40*/  ULDC.64 UR4, c[0x0][0xaa0] ;  /* 0x0002a80000047ab9 */ /* 0x000fe20000000a00 */
[----:B----4-:R-:W-:Y:S01]  /*1ec50*/  IMAD R4, R235, 0x20, R212 ;  /* 0x00000020eb047824 */ /* 0x010fe200078e02d4 */
[----:B------:R-:W-:Y:S01]  /*1ec60*/  BSSY B1, `(.L_x_864) ;  /* 0x0000042000017945 */ /* 0x000fe20003800000 */
[----:B------:R-:W-:Y:S01]  /*1ec70*/  IMAD R3, R11, UR4, RZ ;  /* 0x000000040b037c24 */ /* 0x000fe2000f8e02ff */
[----:B------:R-:W-:Y:S01]  /*1ec80*/  SHF.R.S32.HI R8, RZ, 0x1f, R219 ;  /* 0x0000001fff087819 */ /* 0x000fe200000114db */
[----:B------:R-:W-:Y:S02]  /*1ec90*/  IMAD R9, R20, 0x80, R4 ;  /* 0x0000008014097824 */ /* 0x000fe400078e0204 */
[C---:B------:R-:W-:Y:S02]  /*1eca0*/  IMAD R5, R6.reuse, UR5, R3 ;  /* 0x0000000506057c24 */ /* 0x040fe4000f8e0203 */
[----:B------:R-:W-:Y:S01]  /*1ecb0*/  IMAD.WIDE.U32 R2, R6, UR4, RZ ;  /* 0x0000000406027c25 */ /* 0x000fe2000f8e00ff */
[----:B------:R-:W-:-:S03]  /*1ecc0*/  ULDC.64 UR4, c[0x0][0xae8] ;  /* 0x0002ba0000047ab9 */ /* 0x000fc60000000a00 */
[----:B------:R-:W-:Y:S01]  /*1ecd0*/  IMAD R7, R10, UR4, RZ ;  /* 0x000000040a077c24 */ /* 0x000fe2000f8e02ff */
[----:B------:R-:W-:Y:S01]  /*1ece0*/  IADD3 R3, R3, R5, RZ ;  /* 0x0000000503037210 */ /* 0x000fe20007ffe0ff */
[----:B--2---:R-:W-:-:S04]  /*1ecf0*/  @P2 IMAD.HI.U32 R4, R9, R14, RZ ;  /* 0x0000000e09042227 */ /* 0x004fc800078e00ff */
[C---:B------:R-:W-:Y:S02]  /*1ed00*/  IMAD R7, R234.reuse, UR5, R7 ;  /* 0x00000005ea077c24 */ /* 0x040fe4000f8e0207 */
[----:B------:R-:W-:Y:S01]  /*1ed10*/  IMAD.WIDE.U32 R2, R234, UR4, R2 ;  /* 0x00000004ea027c25 */ /* 0x000fe2000f8e0002 */
[----:B------:R-:W-:-:S03]  /*1ed20*/  ULDC.64 UR4, c[0x0][0xaf0] ;  /* 0x0002bc0000047ab9 */ /* 0x000fc60000000a00 */
[----:B------:R-:W-:Y:S01]  /*1ed30*/  IMAD.MOV.U32 R5, RZ, RZ, R9 ;  /* 0x000000ffff057224 */ /* 0x000fe200078e0009 */
[----:B------:R-:W-:Y:S01]  /*1ed40*/  IADD3 R3, R3, R7, RZ ;  /* 0x0000000703037210 */ /* 0x000fe20007ffe0ff */
[----:B------:R-:W-:Y:S01]  /*1ed50*/  IMAD R6, R12, UR4, RZ ;  /* 0x000000040c067c24 */ /* 0x000fe2000f8e02ff */
[----:B---3--:R-:W-:-:S03]  /*1ed60*/  @P2 SHF.R.U32.HI R5, RZ, R25, R4 ;  /* 0x00000019ff052219 */ /* 0x008fc60000011604 */
[C---:B------:R-:W-:Y:S01]  /*1ed70*/  IMAD R7, R233.reuse, UR5, R6 ;  /* 0x00000005e9077c24 */ /* 0x040fe2000f8e0206 */
[----:B------:R-:W-:Y:S01]  /*1ed80*/  SHF.R.S32.HI R4, RZ, 0x1f, R5 ;  /* 0x0000001fff047819 */ /* 0x000fe20000011405 */
[----:B------:R-:W-:Y:S01]  /*1ed90*/  IMAD.WIDE.U32 R2, R233, UR4, R2 ;  /* 0x00000004e9027c25 */ /* 0x000fe2000f8e0002 */
[----:B------:R-:W-:-:S03]  /*1eda0*/  ULDC.64 UR4, c[0x0][0xae0] ;  /* 0x0002b80000047ab9 */ /* 0x000fc60000000a00 */
[----:B------:R-:W-:Y:S02]  /*1edb0*/  IMAD.MOV R6, RZ, RZ, -R5 ;  /* 0x000000ffff067224 */ /* 0x000fe400078e0a05 */
[----:B------:R-:W-:Y:S02]  /*1edc0*/  IMAD.IADD R3, R3, 0x1, R7 ;  /* 0x0000000103037824 */ /* 0x000fe400078e0207 */
[----:B------:R-:W-:Y:S02]  /*1edd0*/  IMAD R4, R4, UR4, RZ ;  /* 0x0000000404047c24 */ /* 0x000fe4000f8e02ff */
[----:B------:R-:W-:Y:S02]  /*1ede0*/  IMAD R7, R21, R6, R9 ;  /* 0x0000000615077224 */ /* 0x000fe400078e0209 */
[C---:B------:R-:W-:Y:S02]  /*1edf0*/  IMAD R9, R5.reuse, UR5, R4 ;  /* 0x0000000505097c24 */ /* 0x040fe4000f8e0204 */
[----:B------:R-:W-:Y:S01]  /*1ee00*/  IMAD.WIDE.U32 R2, R5, UR4, R2 ;  /* 0x0000000405027c25 */ /* 0x000fe2000f8e0002 */
[----:B------:R-:W-:Y:S01]  /*1ee10*/  SHF.R.S32.HI R4, RZ, 0x1f, R7 ;  /* 0x0000001fff047819 */ /* 0x000fe20000011407 */
[----:B------:R-:W-:-:S02]  /*1ee20*/  ULDC.64 UR4, c[0x0][0xad8] ;  /* 0x0002b60000047ab9 */ /* 0x000fc40000000a00 */
[----:B------:R-:W-:Y:S01]  /*1ee30*/  IMAD R6, R20, 0x80, R212 ;  /* 0x0000008014067824 */ /* 0x000fe200078e02d4 */
[----:B------:R-:W-:Y:S01]  /*1ee40*/  IADD3 R3, R3, R9, RZ ;  /* 0x0000000903037210 */ /* 0x000fe20007ffe0ff */
[----:B------:R-:W-:Y:S01]  /*1ee50*/  IMAD R4, R4, UR4, RZ ;  /* 0x0000000404047c24 */ /* 0x000fe2000f8e02ff */
[----:B------:R-:W-:Y:S01]  /*1ee60*/  SHF.R.S32.HI R9, RZ, 0x1f, R218 ;  /* 0x0000001fff097819 */ /* 0x000fe200000114da */
[----:B------:R-:W-:Y:S02]  /*1ee70*/  IMAD R21, R0, R21, RZ ;  /* 0x0000001500157224 */ /* 0x000fe400078e02ff */
[C---:B------:R-:W-:Y:S02]  /*1ee80*/  IMAD R5, R7.reuse, UR5, R4 ;  /* 0x0000000507057c24 */ /* 0x040fe4000f8e0204 */
[----:B------:R-:W-:Y:S01]  /*1ee90*/  IMAD.WIDE.U32 R2, R7, UR4, R2 ;  /* 0x0000000407027c25 */ /* 0x000fe2000f8e0002 */
[----:B------:R-:W-:Y:S01]  /*1eea0*/  ISETP.GE.AND P2, PT, R6, R21, PT ;  /* 0x000000150600720c */ /* 0x000fe20003f46270 */
[----:B------:R-:W-:-:S02]  /*1eeb0*/  ULDC.64 UR4, c[0x0][0xa80] ;  /* 0x0002a00000047ab9 */ /* 0x000fc40000000a00 */
[----:B------:R-:W-:Y:S01]  /*1eec0*/  IMAD.IADD R3, R3, 0x1, R5 ;  /* 0x0000000103037824 */ /* 0x000fe200078e0205 */
[----:B------:R-:W-:Y:S01]  /*1eed0*/  LEA R4, P3, R2, UR4, 0x1 ;  /* 0x0000000402047c11 */ /* 0x000fe2000f8608ff */
[----:B------:R-:W-:-:S03]  /*1eee0*/  VIADD R0, R6, 0x20 ;  /* 0x0000002006007836 */ /* 0x000fc60000000000 */
[----:B------:R-:W-:Y:S02]  /*1eef0*/  LEA.HI.X R5, R2, UR5, R3, 0x1, P3 ;  /* 0x0000000502057c11 */ /* 0x000fe400098f0c03 */
[----:B------:R-:W-:Y:S01]  /*1ef00*/  ISETP.GE.AND P1, PT, R0, R21, PT ;  /* 0x000000150000720c */ /* 0x000fe20003f26270 */
[----:B------:R2:W3:Y:S01]  /*1ef10*/  SHFL.IDX PT, R2, R4, RZ, 0x181f ;  /* 0x00181fff04027589 */ /* 0x0004e200000e0000 */
[----:B------:R-:W-:-:S03]  /*1ef20*/  IADD3 R0, R6, 0x40, RZ ;  /* 0x0000004006007810 */ /* 0x000fc60007ffe0ff */
[----:B------:R2:W4:Y:S01]  /*1ef30*/  SHFL.IDX PT, R3, R5, RZ, 0x181f ;  /* 0x00181fff05037589 */ /* 0x00052200000e0000 */
        /* <DEDUP_REMOVED lines=8> */
[----:B---3--:R-:W-:-:S04]  /*1efc0*/  @!P5 LEA R10, P6, R16, R2, 0x1 ;  /* 0x00000002100ad211 */ /* 0x008fc800078c08ff */
[-C--:B----4-:R-:W-:Y:S02]  /*1efd0*/  @!P5 LEA.HI.X R11, R16, R3.reuse, R17, 0x1, P6 ;  /* 0x00000003100bd211 */ /* 0x090fe400030f0c11 */
[-C--:B------:R-:W-:Y:S01]  /*1efe0*/  @!P3 LEA R12, P6, R218, R2.reuse, 0x1 ;  /* 0x00000002da0cb211 */ /* 0x080fe200078c08ff */
[----:B------:R-:W-:Y:S02]  /*1eff0*/  @!P4 IMAD.SHL.U32 R7, R236, 0x8, RZ ;  /* 0x00000008ec07c824 */ /* 0x000fe400078e00ff */
[----:B------:R3:W-:Y:S01]  /*1f000*/  @!P5 ST.E.128 desc[UR6][R10.64], RZ ;  /* 0x000000ff0a00d985 */ /* 0x0007e2000c101d06 */
[----:B------:R-:W-:Y:S02]  /*1f010*/  @!P3 LEA.HI.X R13, R218, R3, R9, 0x1, P6 ;  /* 0x00000003da0db211 */ /* 0x000fe400030f0c09 */
[----:B------:R-:W-:-:S04]  /*1f020*/  @!P2 LEA R14, P6, R219, R2, 0x1 ;  /* 0x00000002db0ea211 */ /* 0x000fc800078c08ff */
[----:B------:R-:W-:Y:S01]  /*1f030*/  @!P2 LEA.HI.X R15, R219, R3, R8, 0x1, P6 ;  /* 0x00000003db0fa211 */ /* 0x000fe200030f0c08 */
[----:B------:R-:W-:-:S05]  /*1f040*/  @!P4 IMAD.WIDE R2, R7, 0x2, R2 ;  /* 0x000000020702c825 */ /* 0x000fca00078e0202 */
[----:B------:R3:W-:Y:S04]  /*1f050*/  @!P4 ST.E.128 desc[UR6][R2.64], RZ ;  /* 0x000000ff0200c985 */ /* 0x0007e8000c101d06 */
[----:B------:R3:W-:Y:S04]  /*1f060*/  @!P3 ST.E.128 desc[UR6][R12.64], RZ ;  /* 0x000000ff0c00b985 */ /* 0x0007e8000c101d06 */
[----:B------:R3:W-:Y:S02]  /*1f070*/  @!P2 ST.E.128 desc[UR6][R14.64], RZ ;  /* 0x000000ff0e00a985 */ /* 0x0007e4000c101d06 */
.L_x_865:
[----:B------:R-:W-:Y:S05]  /*1f080*/  BSYNC B1 ;  /* 0x0000000000017941 */ /* 0x000fea0003800000 */
.L_x_864:
[----:B---34-:R3:W4:Y:S01]  /*1f090*/  SHFL.IDX PT, R3, R5, 0x1, 0x181f ;  /* 0x00381f0005037f89 */ /* 0x01872200000e0000 */
        /* <DEDUP_REMOVED lines=10> */
[----:B------:R-:W-:Y:S02]  /*1f140*/  @!P3 SHF.L.U32 R7, R236, 0x3, RZ ;  /* 0x00000003ec07b819 */ /* 0x000fe400000006ff */
[-C--:B----4-:R-:W-:Y:S02]  /*1f150*/  @!P4 LEA.HI.X R11, R16, R3.reuse, R17, 0x1, P6 ;  /* 0x00000003100bc211 */ /* 0x090fe400030f0c11 */
[CC--:B------:R-:W-:Y:S02]  /*1f160*/  @!P2 LEA R12, P5, R218.reuse, R2.reuse, 0x1 ;  /* 0x00000002da0ca211 */ /* 0x0c0fe400078a08ff */
[----:B------:R-:W-:Y:S01]  /*1f170*/  @!P1 LEA R14, P6, R219, R2, 0x1 ;  /* 0x00000002db0e9211 */ /* 0x000fe200078c08ff */
[----:B------:R0:W-:Y:S01]  /*1f180*/  @!P4 ST.E.128 desc[UR6][R10.64], RZ ;  /* 0x000000ff0a00c985 */ /* 0x0001e2000c101d06 */
[----:B------:R-:W-:-:S02]  /*1f190*/  @!P2 LEA.HI.X R13, R218, R3, R9, 0x1, P5 ;  /* 0x00000003da0da211 */ /* 0x000fc400028f0c09 */
[----:B------:R-:W-:Y:S01]  /*1f1a0*/  @!P1 LEA.HI.X R15, R219, R3, R8, 0x1, P6 ;  /* 0x00000003db0f9211 */ /* 0x000fe200030f0c08 */
[----:B------:R-:W-:-:S05]  /*1f1b0*/  @!P3 IMAD.WIDE R2, R7, 0x2, R2 ;  /* 0x000000020702b825 */ /* 0x000fca00078e0202 */
[----:B------:R0:W-:Y:S04]  /*1f1c0*/  @!P3 ST.E.128 desc[UR6][R2.64], RZ ;  /* 0x000000ff0200b985 */ /* 0x0001e8000c101d06 */
[----:B------:R0:W-:Y:S04]  /*1f1d0*/  @!P2 ST.E.128 desc[UR6][R12.64], RZ ;  /* 0x000000ff0c00a985 */ /* 0x0001e8000c101d06 */
[----:B------:R0:W-:Y:S02]  /*1f1e0*/  @!P1 ST.E.128 desc[UR6][R14.64], RZ ;  /* 0x000000ff0e009985 */ /* 0x0001e4000c101d06 */
.L_x_867:
[----:B------:R-:W-:Y:S05]  /*1f1f0*/  BSYNC B1 ;  /* 0x0000000000017941 */ /* 0x000fea0003800000 */
.L_x_866:
        /* <DEDUP_REMOVED lines=12> */
[C---:B------:R-:W-:Y:S02]  /*1f2c0*/  @!P6 LEA R14, P2, R219.reuse, R2, 0x1 ;  /* 0x00000002db0ee211 */ /* 0x040fe400078408ff */
[----:B------:R-:W-:Y:S01]  /*1f2d0*/  @!P4 IMAD.SHL.U32 R7, R236, 0x8, RZ ;  /* 0x00000008ec07c824 */ /* 0x000fe200078e00ff */
[-C--:B----4-:R-:W-:Y:S02]  /*1f2e0*/  @!P3 LEA.HI.X R11, R16, R3.reuse, R17, 0x1, P0 ;  /* 0x00000003100bb211 */ /* 0x090fe400000f0c11 */
[-C--:B------:R-:W-:Y:S02]  /*1f2f0*/  @!P5 LEA.HI.X R13, R218, R3.reuse, R9, 0x1, P1 ;  /* 0x00000003da0dd211 */ /* 0x080fe400008f0c09 */
[----:B------:R-:W-:Y:S01]  /*1f300*/  @!P6 LEA.HI.X R15, R219, R3, R8, 0x1, P2 ;  /* 0x00000003db0fe211 */ /* 0x000fe200010f0c08 */
[----:B------:R-:W-:Y:S01]  /*1f310*/  @!P4 IMAD.WIDE R2, R7, 0x2, R2 ;  /* 0x000000020702c825 */ /* 0x000fe200078e0202 */
[----:B------:R0:W-:Y:S04]  /*1f320*/  @!P3 ST.E.128 desc[UR6][R10.64], RZ ;  /* 0x000000ff0a00b985 */ /* 0x0001e8000c101d06 */
[----:B------:R0:W-:Y:S04]  /*1f330*/  @!P4 ST.E.128 desc[UR6][R2.64], RZ ;  /* 0x000000ff0200c985 */ /* 0x0001e8000c101d06 */
[----:B------:R0:W-:Y:S04]  /*1f340*/  @!P5 ST.E.128 desc[UR6][R12.64], RZ ;  /* 0x000000ff0c00d985 */ /* 0x0001e8000c101d06 */
[----:B------:R0:W-:Y:S02]  /*1f350*/  @!P6 ST.E.128 desc[UR6][R14.64], RZ ;  /* 0x000000ff0e00e985 */ /* 0x0001e4000c101d06 */
.L_x_869:
[----:B------:R-:W-:Y:S05]  /*1f360*/  BSYNC B1 ;  /* 0x0000000000017941 */ /* 0x000fea0003800000 */
.L_x_868:
[----:B------:R-:W-:Y:S01]  /*1f370*/  VIADD R0, R6, 0x60 ;  /* 0x0000006006007836 */ /* 0x000fe20000000000 */
[----:B0---4-:R0:W4:Y:S04]  /*1f380*/  SHFL.IDX PT, R3, R5, 0x3, 0x181f ;  /* 0x00781f0005037f89 */ /* 0x01112800000e0000 */
[----:B------:R-:W-:Y:S01]  /*1f390*/  ISETP.GE.AND P0, PT, R0, R21, PT ;  /* 0x000000150000720c */ /* 0x000fe20003f06270 */
[----:B------:R0:W0:-:S12]  /*1f3a0*/  SHFL.IDX PT, R2, R4, 0x3, 0x181f ;  /* 0x00781f0004027f89 */ /* 0x00001800000e0000 */
        /* <DEDUP_REMOVED lines=10> */
[----:B--23--:R-:W-:Y:S02]  /*1f450*/  @!P4 SHF.L.U32 R5, R236, 0x3, RZ ;  /* 0x00000003ec05c819 */ /* 0x00cfe400000006ff */
[-C--:B----4-:R-:W-:Y:S02]  /*1f460*/  @!P3 LEA.HI.X R7, R16, R3.reuse, R17, 0x1, P0 ;  /* 0x000000031007b211 */ /* 0x090fe400000f0c11 */
[----:B------:R-:W-:-:S02]  /*1f470*/  @!P5 LEA.HI.X R11, R218, R3, R9, 0x1, P1 ;  /* 0x00000003da0bd211 */ /* 0x000fc400008f0c09 */
[----:B------:R-:W-:Y:S01]  /*1f480*/  @!P6 LEA.HI.X R13, R219, R3, R8, 0x1, P2 ;  /* 0x00000003db0de211 */ /* 0x000fe200010f0c08 */
[----:B------:R-:W-:Y:S01]  /*1f490*/  @!P4 IMAD.WIDE R2, R5, 0x2, R2 ;  /* 0x000000020502c825 */ /* 0x000fe200078e0202 */
[----:B------:R0:W-:Y:S04]  /*1f4a0*/  @!P3 ST.E.128 desc[UR6][R6.64], RZ ;  /* 0x000000ff0600b985 */ /* 0x0001e8000c101d06 */
[----:B------:R0:W-:Y:S04]  /*1f4b0*/  @!P4 ST.E.128 desc[UR6][R2.64], RZ ;  /* 0x000000ff0200c985 */ /* 0x0001e8000c101d06 */
[----:B------:R0:W-:Y:S04]  /*1f4c0*/  @!P5 ST.E.128 desc[UR6][R10.64], RZ ;  /* 0x000000ff0a00d985 */ /* 0x0001e8000c101d06 */
[----:B------:R0:W-:Y:S02]  /*1f4d0*/  @!P6 ST.E.128 desc[UR6][R12.64], RZ ;  /* 0x000000ff0c00e985 */ /* 0x0001e4000c101d06 */
.L_x_860:
[----:B------:R-:W-:Y:S05]  /*1f4e0*/  BSYNC B0 ;  /* 0x0000000000007941 */ /* 0x000fea0003800000 */
.L_x_851:
[----:B------:R-:W-:Y:S02]  /*1f4f0*/  ULDC UR4, c[0x0][0xc3c] ;  /* 0x00030f0000047ab9 */ /* 0x000fe40000000800 */
[----:B-1----:R-:W-:-:S13]  /*1f500*/  ISETP.GE.AND P0, PT, R123, UR4, PT ;  /* 0x000000047b007c0c */ /* 0x002fda000bf06270 */
[----:B------:R-:W-:Y:S05]  /*1f510*/  @!P0 BRA `(.L_x_870) ;  /* 0xfffffe1c008c8947 */ /* 0x000fea000383ffff */
[----:B------:R-:W-:Y:S05]  /*1f520*/  BRA `(.L_x_645) ;  /* 0x0000008800547947 */ /* 0x000fea0003800000 */
.L_x_643:
[----:B------:R-:W-:-:S08]  /*1f530*/  NOP ;  /* 0x0000000000007918 */ /* 0x000fd00000000000 */
[----:B0-----:R-:W0:-:S00]  /*1f540*/  USETMAXREG.DEALLOC.CTAPOOL 0x18 ;  /* 0x00000018000079c8 */ /* 0x001e0000080e0500 */
[----:B0-----:R-:W2:Y:S01]  /*1f550*/  LDL.LU R3, [R1+0x20] ;  /* 0x0000200001037983 */ /* 0x001ea20000300800 */
[----:B------:R-:W-:Y:S01]  /*1f560*/  LOP3.LUT R2, R2, 0x3, RZ, 0xc0, !PT ;  /* 0x0000000302027812 */ /* 0x000fe200078ec0ff */
[----:B------:R-:W-:-:S05]  /*1f570*/  IMAD.MOV.U32 R4, RZ, RZ, RZ ;  /* 0x000000ffff047224 */ /* 0x000fca00078e00ff */
[----:B------:R-:W0:Y:S02]  /*1f580*/  SHFL.IDX PT, R2, R2, RZ, 0x1f ;  /* 0x00001fff02027589 */ /* 0x000e2400000e0000 */
[----:B0-----:R-:W-:Y:S02]  /*1f590*/  ISETP.NE.AND P0, PT, R2, RZ, PT ;  /* 0x000000ff0200720c */ /* 0x001fe40003f05270 */
[----:B--2---:R-:W-:-:S11]  /*1f5a0*/  LOP3.LUT R3, R3, 0xfffffffd, RZ, 0xc0, !PT ;  /* 0xfffffffd03037812 */ /* 0x004fd600078ec0ff */
[----:B------:R-:W-:-:S05]  /*1f5b0*/  @P0 LOP3.LUT R3, R3, 0x2, RZ, 0xfc, !PT ;  /* 0x0000000203030812 */ /* 0x000fca00078efcff */
[----:B------:R0:W-:Y:S01]  /*1f5c0*/  STL [R1+0x20], R3 ;  /* 0x0000200301007387 */ /* 0x0001e20000100800 */
        /* <DEDUP_REMOVED lines=8> */
.L_x_871:
[----:B------:R-:W-:Y:S01]  /*1f650*/  LOP3.LUT R5, R0, 0x1f, RZ, 0xc0, !PT ;  /* 0x0000001f00057812 */ /* 0x000fe200078ec0ff */
[----:B------:R-:W-:Y:S01]  /*1f660*/  ULDC UR4, c[0x0][0xc3c] ;  /* 0x00030f0000047ab9 */ /* 0x000fe20000000800 */
[----:B------:R-:W-:Y:S01]  /*1f670*/  ULDC.64 UR6, c[0x0][0x208] ;  /* 0x0000820000067ab9 */ /* 0x000fe20000000a00 */
[----:B------:R-:W-:Y:S01]  /*1f680*/  ULDC UR5, c[0x0][0xc38] ;  /* 0x00030e0000057ab9 */ /* 0x000fe20000000800 */
[----:B------:R-:W-:-:S04]  /*1f690*/  ISETP.NE.AND P0, PT, R5, 0x1f, PT ;  /* 0x0000001f0500780c */ /* 0x000fc80003f05270 */
[----:B------:R-:W-:-:S13]  /*1f6a0*/  ISETP.GE.OR P1, PT, R5, UR4, !P0 ;  /* 0x0000000405007c0c */ /* 0x000fda000c726670 */
[----:B0-----:R-:W0:Y:S02]  /*1f6b0*/  @!P1 LDC.64 R2, c[0x0][0xc80] ;  /* 0x00032000ff029b82 */ /* 0x001e240000000a00 */
        /* <DEDUP_REMOVED lines=14> */
[----:B-1----:R-:W-:-:S04]  /*1f7a0*/  SEL R6, R6, RZ, P2 ;  /* 0x000000ff06067207 */ /* 0x002fc80001000000 */
[----:B------:R-:W-:-:S05]  /*1f7b0*/  IADD3 R6, R7, R6, RZ ;  /* 0x0000000607067210 */ /* 0x000fca0007ffe0ff */
[----:B------:R-:W1:Y:S02]  /*1f7c0*/  SHFL.UP PT, R8, R6, 0x4, RZ ;  /* 0x0480000006087989 */ /* 0x000e6400000e00ff */
[----:B-1----:R-:W-:-:S05]  /*1f7d0*/  SEL R3, R8, RZ, P3 ;  /* 0x000000ff08037207 */ /* 0x002fca0001800000 */
[----:B------:R-:W-:-:S05]  /*1f7e0*/  IMAD.IADD R3, R6, 0x1, R3 ;  /* 0x0000000106037824 */ /* 0x000fca00078e0203 */
[----:B------:R-:W1:Y:S02]  /*1f7f0*/  SHFL.UP PT, R2, R3, 0x8, RZ ;  /* 0x0500000003027989 */ /* 0x000e6400000e00ff */
[----:B-1----:R-:W-:-:S05]  /*1f800*/  SEL R2, R2, RZ, P4 ;  /* 0x000000ff02027207 */ /* 0x002fca0002000000 */
[----:B------:R-:W-:-:S05]  /*1f810*/  IMAD.IADD R7, R3, 0x1, R2 ;  /* 0x0000000103077824 */ /* 0x000fca00078e0202 */
[----:B------:R-:W1:Y:S02]  /*1f820*/  SHFL.UP PT, R2, R7, 0x10, RZ ;  /* 0x0600000007027989 */ /* 0x000e6400000e00ff */
[----:B-1----:R-:W-:-:S04]  /*1f830*/  SEL R2, R2, RZ, P5 ;  /* 0x000000ff02027207 */ /* 0x002fc80002800000 */
[----:B------:R-:W-:-:S05]  /*1f840*/  IADD3 R2, R7, R2, RZ ;  /* 0x0000000207027210 */ /* 0x000fca0007ffe0ff */
[----:B------:R-:W1:Y:S02]  /*1f850*/  SHFL.IDX PT, R6, R2, 0x1f, 0x1f ;  /* 0x03e01f0002067f89 */ /* 0x000e6400000e0000 */
[----:B-1----:R-:W-:-:S04]  /*1f860*/  IMAD R6, R6, UR5, RZ ;  /* 0x0000000506067c24 */ /* 0x002fc8000f8e02ff */
[----:B------:R-:W-:Y:S01]  /*1f870*/  IMAD.MOV.U32 R3, RZ, RZ, R6 ;  /* 0x000000ffff037224 */ /* 0x000fe200078e0006 */
[----:B0-----:R-:W-:-:S13]  /*1f880*/  ISETP.GT.AND P6, PT, R6, UR6, PT ;  /* 0x0000000606007c0c */ /* 0x001fda000bfc4270 */
[----:B------:R-:W-:Y:S05]  /*1f890*/  @P6 BRA `(.L_x_873) ;  /* 0x0000000000a06947 */ /* 0x000fea0003800000 */
[----:B------:R-:W0:Y:S01]  /*1f8a0*/  LDC R7, c[0x0][0xc3c] ;  /* 0x00030f00ff077b82 */ /* 0x000e220000000800 */
[----:B------:R-:W-:Y:S01]  /*1f8b0*/  MOV R6, R3 ;  /* 0x0000000300067202 */ /* 0x000fe20000000f00 */
[----:B------:R-:W-:Y:S01]  /*1f8c0*/  UMOV UR4, URZ ;  /* 0x0000003f00047c82 */ /* 0x000fe20008000000 */
[----:B------:R-:W-:Y:S01]  /*1f8d0*/  ULDC UR7, c[0x0][0xc3c] ;  /* 0x00030f0000077ab9 */ /* 0x000fe20000000800 */
[----:B------:R-:W-:-:S05]  /*1f8e0*/  ULDC UR5, c[0x0][0xc38] ;  /* 0x00030e0000057ab9 */ /* 0x000fca0000000800 */
.L_x_877:
[----:B------:R-:W-:Y:S01]  /*1f8f0*/  UIADD3 UR4, UR4, 0x1f, URZ ;  /* 0x0000001f04047890 */ /* 0x000fe2000fffe03f */
[----:B------:R-:W-:-:S05]  /*1f900*/  IMAD.U32 R19, RZ, RZ, UR7 ;  /* 0x00000007ff137e24 */ /* 0x000fca000f8e00ff */
[----:B0-----:R-:W-:-:S13]  /*1f910*/  ISETP.LE.AND P6, PT, R7, UR4, PT ;  /* 0x0000000407007c0c */ /* 0x001fda000bfc3270 */
[----:B------:R-:W-:Y:S05]  /*1f920*/  @P6 BRA `(.L_x_874) ;  /* 0x0000000400206947 */ /* 0x000fea0003800000 */
[----:B------:R-:W-:Y:S01]  /*1f930*/  VIADD R8, R5, UR4 ;  /* 0x0000000405087c36 */ /* 0x000fe20008000000 */
[----:B------:R-:W-:Y:S01]  /*1f940*/  BSSY B0, `(.L_x_875) ;  /* 0x0000008000007945 */ /* 0x000fe20003800000 */
[----:B------:R-:W-:-:S03]  /*1f950*/  MOV R4, RZ ;  /* 0x000000ff00047202 */ /* 0x000fc60000000f00 */
[----:B------:R-:W-:-:S13]  /*1f960*/  ISETP.GE.OR P6, PT, R8, R7, !P0 ;  /* 0x000000070800720c */ /* 0x000fda00047c6670 */
[----:B------:R-:W-:Y:S05]  /*1f970*/  @P6 BRA `(.L_x_876) ;  /* 0x0000000000106947 */ /* 0x000fea0003800000 */
[----:B------:R-:W0:Y:S01]  /*1f980*/  LDC.64 R2, c[0x0][0xc80] ;  /* 0x00032000ff027b82 */ /* 0x000e220000000a00 */
[----:B------:R-:W-:Y:S01]  /*1f990*/  ULDC.64 UR8, c[0x0][0x208] ;  /* 0x0000820000087ab9 */ /* 0x000fe20000000a00 */
[----:B0-----:R-:W-:-:S05]  /*1f9a0*/  IMAD.WIDE R2, R8, 0x4, R2 ;  /* 0x0000000408027825 */ /* 0x001fca00078e0202 */
[----:B------:R0:W5:Y:S02]  /*1f9b0*/  LDG.E R4, desc[UR8][R2.64] ;  /* 0x0000000802047981 */ /* 0x000164000c1e1900 */
.L_x_876:
[----:B------:R-:W-:Y:S05]  /*1f9c0*/  BSYNC B0 ;  /* 0x0000000000007941 */ /* 0x000fea0003800000 */
.L_x_875:
[----:B0----5:R-:W0:Y:S02]  /*1f9d0*/  SHFL.UP PT, R2, R4, 0x1, RZ ;  /* 0x0420000004027989 */ /* 0x021e2400000e00ff */
[----:B0-----:R-:W-:-:S05]  /*1f9e0*/  SEL R3, R2, RZ, P1 ;  /* 0x000000ff02037207 */ /* 0x001fca0000800000 */
[----:B------:R-:W-:-:S05]  /*1f9f0*/  IMAD.IADD R3, R4, 0x1, R3 ;  /* 0x0000000104037824 */ /* 0x000fca00078e0203 */
[----:B------:R-:W0:Y:S02]  /*1fa00*/  SHFL.UP PT, R2, R3, 0x2, RZ ;  /* 0x0440000003027989 */ /* 0x000e2400000e00ff */
[----:B0-----:R-:W-:-:S05]  /*1fa10*/  SEL R2, R2, RZ, P2 ;  /* 0x000000ff02027207 */ /* 0x001fca0001000000 */
[----:B------:R-:W-:-:S05]  /*1fa20*/  IMAD.IADD R2, R3, 0x1, R2 ;  /* 0x0000000103027824 */ /* 0x000fca00078e0202 */
[----:B------:R-:W0:Y:S02]  /*1fa30*/  SHFL.UP PT, R8, R2, 0x4, RZ ;  /* 0x0480000002087989 */ /* 0x000e2400000e00ff */
[----:B0-----:R-:W-:-:S04]  /*1fa40*/  SEL R9, R8, RZ, P3 ;  /* 0x000000ff08097207 */ /* 0x001fc80001800000 */
[----:B------:R-:W-:-:S05]  /*1fa50*/  IADD3 R9, R2, R9, RZ ;  /* 0x0000000902097210 */ /* 0x000fca0007ffe0ff */
[----:B------:R-:W0:Y:S02]  /*1fa60*/  SHFL.UP PT, R8, R9, 0x8, RZ ;  /* 0x0500000009087989 */ /* 0x000e2400000e00ff */
[----:B0-----:R-:W-:-:S05]  /*1fa70*/  SEL R8, R8, RZ, P4 ;  /* 0x000000ff08087207 */ /* 0x001fca0002000000 */
[----:B------:R-:W-:-:S05]  /*1fa80*/  IMAD.IADD R8, R9, 0x1, R8 ;  /* 0x0000000109087824 */ /* 0x000fca00078e0208 */
[----:B------:R-:W0:Y:S02]  /*1fa90*/  SHFL.UP PT, R10, R8, 0x10, RZ ;  /* 0x06000000080a7989 */ /* 0x000e2400000e00ff */
[----:B0-----:R-:W-:-:S05]  /*1faa0*/  SEL R11, R10, RZ, P5 ;  /* 0x000000ff0a0b7207 */ /* 0x001fca0002800000 */
[----:B------:R-:W-:-:S05]  /*1fab0*/  IMAD.IADD R11, R8, 0x1, R11 ;  /* 0x00000001080b7824 */ /* 0x000fca00078e020b */
[----:B------:R-:W0:Y:S02]  /*1fac0*/  SHFL.IDX PT, R3, R11, 0x1f, 0x1f ;  /* 0x03e01f000b037f89 */ /* 0x000e2400000e0000 */
[----:B0-----:R-:W-:-:S05]  /*1fad0*/  IMAD R3, R3, UR5, RZ ;  /* 0x0000000503037c24 */ /* 0x001fca000f8e02ff */
[----:B------:R-:W-:-:S04]  /*1fae0*/  IADD3 R6, R3, R6, RZ ;  /* 0x0000000603067210 */ /* 0x000fc80007ffe0ff */
[----:B------:R-:W-:-:S13]  /*1faf0*/  ISETP.GT.AND P6, PT, R6, UR6, PT ;  /* 0x0000000606007c0c */ /* 0x000fda000bfc4270 */
[----:B------:R-:W-:Y:S05]  /*1fb00*/  @!P6 BRA `(.L_x_877) ;  /* 0xfffffffc0078e947 */ /* 0x000fea000383ffff */
[----:B------:R-:W-:-:S07]  /*1fb10*/  IMAD.MOV.U32 R2, RZ, RZ, R11 ;  /* 0x000000ffff027224 */ /* 0x000fce00078e000b */
.L_x_873:
        /* <DEDUP_REMOVED lines=10> */
[----:B0-----:R-:W-:-:S06]  /*1fbc0*/  IADD3 R3, R9, 0xffffffe, RZ ;  /* 0x0ffffffe09037810 */ /* 0x001fcc0007ffe0ff */
[----:B------:R-:W0:Y:S02]  /*1fbd0*/  F2I.FTZ.U32.TRUNC.NTZ R3, R3 ;  /* 0x0000000300037305 */ /* 0x000e24000021f000 */
[----:B0-----:R-:W-:Y:S01]  /*1fbe0*/  IMAD.MOV R11, RZ, RZ, -R3 ;  /* 0x000000ffff0b7224 */ /* 0x001fe200078e0a03 */
[----:B------:R-:W-:Y:S06]  /*1fbf0*/  @!P0 BRA `(.L_x_878) ;  /* 0x0000000000088947 */ /* 0x000fec0003800000 */
[----:B------:R-:W-:-:S05]  /*1fc00*/  VIADD R9, R19, 0xffffffff ;  /* 0xffffffff13097836 */ /* 0x000fca0000000000 */
[----:B------:R0:W1:Y:S02]  /*1fc10*/  SHFL.IDX PT, R16, R2, R9, 0x1f ;  /* 0x00001f0902107589 */ /* 0x00006400000e0000 */
.L_x_878:
[----:B-1----:R-:W-:Y:S01]  /*1fc20*/  IMAD R16, R16, UR5, R7 ;  /* 0x0000000510107c24 */ /* 0x002fe2000f8e0207 */
[----:B0-----:R-:W-:Y:S01]  /*1fc30*/  MOV R2, RZ ;  /* 0x000000ff00027202 */ /* 0x001fe20000000f00 */
[----:B------:R-:W-:Y:S02]  /*1fc40*/  IMAD R7, R11, R6, RZ ;  /* 0x000000060b077224 */ /* 0x000fe400078e02ff */
[----:B------:R-:W-:Y:S01]  /*1fc50*/  VIADD R19, R19, UR4 ;  /* 0x0000000413137c36 */ /* 0x000fe20008000000 */
[----:B------:R-:W-:Y:S01]  /*1fc60*/  IADD3 R17, -R16, UR6, RZ ;  /* 0x0000000610117c10 */ /* 0x000fe2000fffe1ff */
[----:B------:R-:W-:Y:S01]  /*1fc70*/  IMAD.HI.U32 R2, R3, R7, R2 ;  /* 0x0000000703027227 */ /* 0x000fe200078e0002 */
[----:B------:R-:W-:Y:S02]  /*1fc80*/  IABS R7, R4 ;  /* 0x0000000400077213 */ /* 0x000fe40000000000 */
[----:B------:R-:W-:-:S03]  /*1fc90*/  IABS R3, R17 ;  /* 0x0000001100037213 */ /* 0x000fc60000000000 */
[----:B------:R-:W-:Y:S02]  /*1fca0*/  IMAD.MOV R7, RZ, RZ, -R7 ;  /* 0x000000ffff077224 */ /* 0x000fe400078e0a07 */
[----:B------:R-:W-:-:S04]  /*1fcb0*/  IMAD.HI.U32 R2, R2, R3, RZ ;  /* 0x0000000302027227 */ /* 0x000fc800078e00ff */
[----:B------:R-:W-:-:S05]  /*1fcc0*/  IMAD R3, R2, R7, R3 ;  /* 0x0000000702037224 */ /* 0x000fca00078e0203 */
[----:B------:R-:W-:-:S13]  /*1fcd0*/  ISETP.GT.U32.AND P1, PT, R6, R3, PT ;  /* 0x000000030600720c */ /* 0x000fda0003f24070 */
[----:B------:R-:W-:Y:S01]  /*1fce0*/  @!P1 IMAD.IADD R3, R3, 0x1, -R6 ;  /* 0x0000000103039824 */ /* 0x000fe200078e0a06 */
[----:B------:R-:W-:Y:S02]  /*1fcf0*/  @!P1 IADD3 R2, R2, 0x1, RZ ;  /* 0x0000000102029810 */ /* 0x000fe40007ffe0ff */
[----:B------:R-:W-:Y:S02]  /*1fd00*/  ISETP.NE.AND P1, PT, R4, RZ, PT ;  /* 0x000000ff0400720c */ /* 0x000fe40003f25270 */
[----:B------:R-:W-:Y:S02]  /*1fd10*/  ISETP.GE.U32.AND P0, PT, R3, R6, PT ;  /* 0x000000060300720c */ /* 0x000fe40003f06070 */
[----:B------:R-:W-:-:S04]  /*1fd20*/  LOP3.LUT R3, R17, R4, RZ, 0x3c, !PT ;  /* 0x0000000411037212 */ /* 0x000fc800078e3cff */
[----:B------:R-:W-:-:S07]  /*1fd30*/  ISETP.GE.AND P2, PT, R3, RZ, PT ;  /* 0x000000ff0300720c */ /* 0x000fce0003f46270 */
[----:B------:R-:W-:-:S06]  /*1fd40*/  @P0 VIADD R2, R2, 0x1 ;  /* 0x0000000102020836 */ /* 0x000fcc0000000000 */
[----:B------:R-:W-:Y:S01]  /*1fd50*/  @!P2 IMAD.MOV R2, RZ, RZ, -R2 ;  /* 0x000000ffff02a224 */ /* 0x000fe200078e0a02 */
[----:B------:R-:W-:-:S04]  /*1fd60*/  @!P1 LOP3.LUT R2, RZ, R4, RZ, 0x33, !PT ;  /* 0x00000004ff029212 */ /* 0x000fc800078e33ff */
[----:B------:R-:W-:Y:S01]  /*1fd70*/  IADD3 R3, -R2, RZ, RZ ;  /* 0x000000ff02037210 */ /* 0x000fe20007ffe1ff */
[----:B------:R-:W-:-:S04]  /*1fd80*/  IMAD.MOV.U32 R18, RZ, RZ, R2 ;  /* 0x000000ffff127224 */ /* 0x000fc800078e0002 */
[----:B------:R-:W-:Y:S01]  /*1fd90*/  IMAD R17, R4, R3, R17 ;  /* 0x0000000304117224 */ /* 0x000fe200078e0211 */
[----:B------:R-:W-:Y:S06]  /*1fda0*/  BRA `(.L_x_879) ;  /* 0x00000000000c7947 */ /* 0x000fec0003800000 */
.L_x_874:
[----:B------:R-:W-:Y:S01]  /*1fdb0*/  MOV R17, RZ ;  /* 0x000000ff00117202 */ /* 0x000fe20000000f00 */
[----:B------:R-:W-:Y:S02]  /*1fdc0*/  IMAD.U32 R16, RZ, RZ, UR6 ;  /* 0x00000006ff107e24 */ /* 0x000fe4000f8e00ff */
[----:B------:R-:W-:-:S07]  /*1fdd0*/  IMAD.MOV.U32 R18, RZ, RZ, RZ ;  /* 0x000000ffff127224 */ /* 0x000fce00078e00ff */
.L_x_879:
[----:B------:R-:W-:-:S13]  /*1fde0*/  ISETP.NE.AND P0, PT, R5, RZ, PT ;  /* 0x000000ff0500720c */ /* 0x000fda0003f05270 */
[----:B------:R-:W0:Y:S01]  /*1fdf0*/  @!P0 S2R R3, SR_CgaCtaId ;  /* 0x0000000000038919 */ /* 0x000e220000008800 */
[----:B------:R-:W-:-:S04]  /*1fe00*/  @!P0 MOV R2, 0x400 ;  /* 0x0000040000028802 */ /* 0x000fc80000000f00 */
[----:B0-----:R-:W-:-:S05]  /*1fe10*/  @!P0 LEA R2, R3, R2, 0x18 ;  /* 0x0000000203028211 */ /* 0x001fca00078ec0ff */
[----:B------:R2:W-:Y:S01]  /*1fe20*/  @!P0 STS.128 [R2+0x388d0], R16 ;  /* 0x0388d01002008388 */ /* 0x0005e20000000c00 */
[----:B------:R-:W-:Y:S06]  /*1fe30*/  BAR.ARV 0x5, 0x180 ;  /* 0x0146000000007b1d */ /* 0x000fec0000002000 */
.L_x_872:
[----:B--2---:R-:W-:Y:S01]  /*1fe40*/  MOV R2, 0x1 ;  /* 0x0000000100027802 */ /* 0x004fe20000000f00 */
[----:B------:R2:W-:Y:S01]  /*1fe50*/  STL [R1+0x54], RZ ;  /* 0x000054ff01007387 */ /* 0x0005e20000100800 */
[----:B------:R-:W-:Y:S02]  /*1fe60*/  ULDC UR4, c[0x0][0xc3c] ;  /* 0x00030f0000047ab9 */ /* 0x000fe40000000800 */
[----:B-1----:R-:W-:Y:S01]  /*1fe70*/  ISETP.GE.AND P0, PT, R19, UR4, PT ;  /* 0x0000000413007c0c */ /* 0x002fe2000bf06270 */
[----:B------:R2:W-:Y:S04]  /*1fe80*/  STL [R1+0x10], R2 ;  /* 0x0000100201007387 */ /* 0x0005e80000100800 */
[----:B------:R2:W-:Y:S08]  /*1fe90*/  STL [R1+0x8], RZ ;  /* 0x000008ff01007387 */ /* 0x0005f00000100800 */
[----:B--2---:R-:W-:Y:S05]  /*1fea0*/  @P0 BRA `(.L_x_880) ;  /* 0x0000007c000c0947 */ /* 0x004fea0003800000 */
[----:B------:R-:W1:Y:S01]  /*1feb0*/  S2UR UR5, SR_CgaCtaId ;  /* 0x00000000000579c3 */ /* 0x000e620000008800 */
[C---:B------:R-:W-:Y:S01]  /*1fec0*/  IMAD.SHL.U32 R2, R0.reuse, 0x8, RZ ;  /* 0x0000000800027824 */ /* 0x040fe200078e00ff */
[----:B------:R-:W-:Y:S01]  /*1fed0*/  LOP3.LUT R5, R0, 0x7f, RZ, 0xc0, !PT ;  /* 0x0000007f00057812 */ /* 0x000fe200078ec0ff */
[----:B------:R-:W-:Y:S01]  /*1fee0*/  UMOV UR4, 0x400 ;  /* 0x0000040000047882 */ /* 0x000fe20000000000 */
[----:B------:R-:W-:Y:S01]  /*1fef0*/  BSSY B8, `(.L_x_880) ;  /* 0x00007be000087945 */ /* 0x000fe20003800000 */
[----:B------:R-:W-:Y:S01]  /*1ff00*/  ULDC.64 UR38, c[0x0][0x198] ;  /* 0x0000660000267ab9 */ /* 0x000fe20000000a00 */
[C---:B0-----:R-:W-:Y:S01]  /*1ff10*/  LOP3.LUT R3, R2.reuse, 0x1f8, RZ, 0xc0, !PT ;  /* 0x000001f802037812 */ /* 0x041fe200078ec0ff */
[----:B------:R-:W-:Y:S01]  /*1ff20*/  ULDC UR36, c[0x0][0xc] ;  /* 0x0000030000247ab9 */ /* 0x000fe20000000800 */
[----:B------:R-:W-:Y:S02]  /*1ff30*/  LOP3.LUT R2, R2, 0x38, RZ, 0xc0, !PT ;  /* 0x0000003802027812 */ /* 0x000fe400078ec0ff */
[----:B------:R-:W-:Y:S01]  /*1ff40*/  LOP3.LUT R4, R3, 0x38, R0, 0x78, !PT ;  /* 0x0000003803047812 */ /* 0x000fe200078e7800 */
[----:B------:R-:W-:Y:S01]  /*1ff50*/  IMAD.SHL.U32 R3, R5, 0x8, RZ ;  /* 0x0000000805037824 */ /* 0x000fe200078e00ff */
[----:B------:R-:W-:-:S02]  /*1ff60*/  SHF.L.U32 R0, R0, 0x4, RZ ;  /* 0x0000000400007819 */ /* 0x000fc400000006ff */
[----:B------:R-:W-:Y:S02]  /*1ff70*/  SHF.R.U32.HI R5, RZ, 0x3, R5 ;  /* 0x00000003ff057819 */ /* 0x000fe40000011605 */
[----:B------:R-:W-:Y:S02]  /*1ff80*/  LOP3.LUT R3, R4, 0x200, R3, 0xf8, !PT ;  /* 0x0000020004037812 */ /* 0x000fe400078ef803 */
[----:B------:R-:W-:Y:S02]  /*1ff90*/  LOP3.LUT R0, R5, 0x70, R0, 0xf8, !PT ;  /* 0x0000007005007812 */ /* 0x000fe400078ef800 */
[----:B------:R-:W-:Y:S01]  /*1ffa0*/  MOV R0, 0x1 ;  /* 0x0000000100007802 */ /* 0x000fe20000000f00 */
[----:B-1----:R-:W-:-:S06]  /*1ffb0*/  ULEA UR4, UR5, UR4, 0x18 ;  /* 0x0000000405047291 */ /* 0x002fcc000f8ec03f */
[----:B------:R-:W-:-:S04]  /*1ffc0*/  IMAD.U32 R4, RZ, RZ, UR4 ;  /* 0x00000004ff047e24 */ /* 0x000fc8000f8e00ff */
[----:B------:R-:W-:Y:S01]  /*1ffd0*/  IMAD R3, R3, 0x2, R4 ;  /* 0x0000000203037824 */ /* 0x000fe200078e0204 */
[----:B------:R0:W-:Y:S04]  /*1ffe0*/  STL [R1+0x4], R4 ;  /* 0x0000040401007387 */ /* 0x0001e80000100800 */
[----:B------:R1:W-:Y:S04]  /*1fff0*/  STL [R1+0x2c], R3 ;  /* 0x00002c0301007387 */ /* 0x0003e80000100800 */
[----:B------:R-:W-:Y:S01]  /*20000*/  STL [R1+0x8], RZ ;  /* 0x000008ff01007387 */ /* 0x000fe20000100800 */
[----:B0-----:R-:W-:-:S03]  /*20010*/  LOP3.LUT R4, R2, 0x40, RZ, 0xfc, !PT ;  /* 0x0000004002047812 */ /* 0x001fc600078efcff */
[----:B------:R-:W-:Y:S01]  /*20020*/  STL [R1+0x10], R0 ;  /* 0x0000100001007387 */ /* 0x000fe20000100800 */
[----:B-1----:R-:W-:-:S03]  /*20030*/  LOP3.LUT R3, R2, 0x80, RZ, 0xfc, !PT ;  /* 0x0000008002037812 */ /* 0x002fc600078efcff */
[----:B------:R-:W-:Y:S04]  /*20040*/  STL [R1+0x1c], RZ ;  /* 0x00001cff01007387 */ /* 0x000fe80000100800 */
[----:B------:R0:W-:Y:S04]  /*20050*/  STL [R1+0x24], R0 ;  /* 0x0000240001007387 */ /* 0x0001e80000100800 */
[----:B------:R1:W-:Y:S01]  /*20060*/  STL [R1+0x54], RZ ;  /* 0x000054ff01007387 */ /* 0x0003e20000100800 */
[----:B0-----:R-:W-:-:S07]  /*20070*/  LOP3.LUT R0, R2, 0xc0, RZ, 0xfc, !PT ;  /* 0x000000c002007812 */ /* 0x001fce00078efcff */
.L_x_1037:
[----:B0--3--:R-:W0:Y:S01]  /*20080*/  LDC.64 R2, c[0x0][0xc88] ;  /* 0x00032200ff027b82 */ /* 0x009e220000000a00 */
[----:B------:R-:W-:Y:S01]  /*20090*/  ULDC.64 UR4, c[0x0][0x208] ;  /* 0x0000820000047ab9 */ /* 0x000fe20000000a00 */
[----:B0-----:R-:W-:-:S05]  /*200a0*/  IMAD.WIDE R2, R19, 0x4, R2 ;  /* 0x0000000413027825 */ /* 0x001fca00078e0202 */
[----:B------:R-:W2:Y:S01]  /*200b0*/  LDG.E R15, desc[UR4][R2.64] ;  /* 0x00000004020f7981 */ /* 0x000ea2000c1e1900 */
[----:B------:R-:W-:Y:S05]  /*200c0*/  YIELD ;  /* 0x0000000000007946 */ /* 0x000fea0003800000 */
[----:B------:R-:W-:Y:S01]  /*200d0*/  ULDC.64 UR4, c[0x0][0xa28] ;  /* 0x00028a0000047ab9 */ /* 0x000fe20000000a00 */
[----:B----4-:R-:W-:Y:S01]  /*200e0*/  IMAD.MOV.U32 R0, RZ, RZ, RZ ;  /* 0x000000ffff007224 */ /* 0x010fe200078e00ff */
[----:B------:R-:W-:Y:S01]  /*200f0*/  ISETP.NE.U32.AND P0, PT, RZ, UR4, PT ;  /* 0x00000004ff007c0c */ /* 0x000fe2000bf05070 */
[----:B------:R-:W-:Y:S01]  /*20100*/  ULDC.64 UR12, c[0x0][0x208] ;  /* 0x00008200000c7ab9 */ /* 0x000fe20000000a00 */
[----:B------:R-:W-:Y:S01]  /*20110*/  MOV R8, RZ ;  /* 0x000000ff00087202 */ /* 0x000fe20000000f00 */
[----:B------:R-:W-:Y:S01]  /*20120*/  ULDC.64 UR10, c[0x0][0xa18] ;  /* 0x00028600000a7ab9 */ /* 0x000fe20000000a00 */
[----:B------:R-:W-:Y:S01]  /*20130*/  ISETP.NE.AND.EX P0, PT, RZ, UR5, PT, P0 ;  /* 0x00000005ff007c0c */ /* 0x000fe2000bf05300 */
[----:B------:R-:W-:Y:S01]  /*20140*/  ULDC.64 UR8, c[0x0][0xa10] ;  /* 0x0002840000087ab9 */ /* 0x000fe20000000a00 */
[----:B------:R-:W-:Y:S01]  /*20150*/  ULDC.64 UR6, c[0x0][0xa08] ;  /* 0x0002820000067ab9 */ /* 0x000fe20000000a00 */
[----:B--2---:R-:W-:Y:S01]  /*20160*/  SHF.R.S32.HI R4, RZ, 0x1f, R15 ;  /* 0x0000001fff047819 */ /* 0x004fe2000001140f */
[----:B------:R-:W-:-:S09]  /*20170*/  IMAD.SHL.U32 R14, R15, 0x4, RZ ;  /* 0x000000040f0e7824 */ /* 0x000fd200078e00ff */
        /* <DEDUP_REMOVED lines=8> */
[----:B------:R-:W-:Y:S02]  /*20200*/  ISETP.NE.AND.EX P2, PT, RZ, UR5, PT, P2 ;  /* 0x00000005ff007c0c */ /* 0x000fe4000bf45320 */
[----:B------:R-:W-:Y:S02]  /*20210*/  CS2R R10, SRZ ;  /* 0x00000000000a7805 */ /* 0x000fe4000001ff00 */
[----:B------:R-:W-:Y:S01]  /*20220*/  ISETP.NE.U32.AND P3, PT, RZ, UR10, PT ;  /* 0x0000000aff007c0c */ /* 0x000fe2000bf65070 */
[----:B------:R-:W-:Y:S01]  /*20230*/  STL [R1], R14 ;  /* 0x0000000e01007387 */ /* 0x000fe20000100800 */
[----:B------:R-:W-:Y:S02]  /*20240*/  ISETP.NE.U32.AND P0, PT, RZ, UR6, PT ;  /* 0x00000006ff007c0c */ /* 0x000fe4000bf05070 */
[----:B------:R-:W-:Y:S01]  /*20250*/  ISETP.NE.AND.EX P3, PT, RZ, UR11, PT, P3 ;  /* 0x0000000bff007c0c */ /* 0x000fe2000bf65330 */
[----:B------:R-:W-:Y:S01]  /*20260*/  STL [R1+0x28], R13 ;  /* 0x0000280d01007387 */ /* 0x000fe20000100800 */
[----:B------:R-:W-:-:S02]  /*20270*/  ISETP.NE.U32.AND P1, PT, RZ, UR8, PT ;  /* 0x00000008ff007c0c */ /* 0x000fc4000bf25070 */
[C---:B--2---:R-:W-:Y:S02]  /*20280*/  IADD3 R2, P4, R14.reuse, UR4, RZ ;  /* 0x000000040e027c10 */ /* 0x044fe4000ff9e0ff */
[----:B------:R-:W-:Y:S02]  /*20290*/  ISETP.NE.AND.EX P0, PT, RZ, UR7, PT, P0 ;  /* 0x00000007ff007c0c */ /* 0x000fe4000bf05300 */
[C---:B------:R-:W-:Y:S02]  /*202a0*/  IADD3.X R3, R13.reuse, UR5, RZ, P4, !PT ;  /* 0x000000050d037c10 */ /* 0x040fe4000a7fe4ff */
[C---:B0-----:R-:W-:Y:S02]  /*202b0*/  IADD3 R4, P4, R14.reuse, UR8, RZ ;  /* 0x000000080e047c10 */ /* 0x041fe4000ff9e0ff */
[----:B------:R-:W-:Y:S01]  /*202c0*/  ISETP.NE.AND.EX P1, PT, RZ, UR9, PT, P1 ;  /* 0x00000009ff007c0c */ /* 0x000fe2000bf25310 */
[----:B------:R-:W2:Y:S01]  /*202d0*/  @P2 LDG.E R8, desc[UR12][R2.64] ;  /* 0x0000000c02082981 */ /* 0x000ea2000c1e1900 */
[C---:B------:R-:W-:Y:S01]  /*202e0*/  IADD3.X R5, R13.reuse, UR9, RZ, P4, !PT ;  /* 0x000000090d057c10 */ /* 0x040fe2000a7fe4ff */
[----:B------:R-:W-:Y:S01]  /*202f0*/  ULDC UR4, c[0x0][0x288] ;  /* 0x0000a20000047ab9 */ /* 0x000fe20000000800 */
[----:B------:R-:W-:Y:S01]  /*20300*/  IADD3 R6, P5, R14, UR6, RZ ;  /* 0x000000060e067c10 */ /* 0x000fe2000ffbe0ff */
[----:B------:R-:W-:Y:S01]  /*20310*/  IMAD.U32 R12, RZ, RZ, UR4 ;  /* 0x00000004ff0c7e24 */ /* 0x000fe2000f8e00ff */
[----:B------:R-:W-:Y:S01]  /*20320*/  ULDC.64 UR4, c[0x0][0x418] ;  /* 0x0001060000047ab9 */ /* 0x000fe20000000a00 */
[----:B--2---:R0:W-:Y:S01]  /*20330*/  STL [R1+0x40], R8 ;  /* 0x0000400801007387 */ /* 0x0041e20000100800 */
[----:B------:R-:W-:Y:S01]  /*20340*/  IADD3.X R7, R13, UR7, RZ, P5, !PT ;  /* 0x000000070d077c10 */ /* 0x000fe2000affe4ff */
[----:B------:R-:W-:-:S04]  /*20350*/  UISETP.NE.U32.AND UP0, UPT, UR4, URZ, UPT ;  /* 0x0000003f0400728c */ /* 0x000fc8000bf05070 */
[----:B------:R-:W5:Y:S01]  /*20360*/  @P1 LDG.E R10, desc[UR12][R4.64] ;  /* 0x0000000c040a1981 */ /* 0x000f62000c1e1900 */
[----:B------:R-:W-:Y:S01]  /*20370*/  ULDC UR4, c[0x0][0x424] ;  /* 0x0001090000047ab9 */ /* 0x000fe20000000800 */
[----:B0-----:R-:W-:Y:S02]  /*20380*/  @P3 IADD3 R8, P4, R14, UR10, RZ ;  /* 0x0000000a0e083c10 */ /* 0x001fe4000ff9e0ff */
[----:B------:R-:W5:Y:S02]  /*20390*/  @P0 LDG.E R11, desc[UR12][R6.64] ;  /* 0x0000000c060b0981 */ /* 0x000f64000c1e1900 */
[----:B------:R-:W-:-:S05]  /*203a0*/  @P3 IADD3.X R9, R13, UR11, RZ, P4, !PT ;  /* 0x0000000b0d093c10 */ /* 0x000fca000a7fe4ff */
[----:B------:R0:W2:Y:S01]  /*203b0*/  @P3 LDG.E R12, desc[UR12][R8.64] ;  /* 0x0000000c080c3981 */ /* 0x0000a2000c1e1900 */
[----:B------:R-:W-:-:S03]  /*203c0*/  UISETP.NE.AND.EX UP0, UPT, UR5, URZ, UPT, UP0 ;  /* 0x0000003f0500728c */ /* 0x000fc6000bf05300 */
[----:B------:R-:W-:Y:S01]  /*203d0*/  ULDC UR5, c[0x0][0x2f0] ;  /* 0x0000bc0000057ab9 */ /* 0x000fe20000000800 */
[----:B------:R-:W-:-:S04]  /*203e0*/  USEL UR4, UR4, 0x1, UP0 ;  /* 0x0000000104047887 */ /* 0x000fc80008000000 */
[----:B------:R-:W-:-:S03]  /*203f0*/  UIMAD UR4, UR4, UR5, URZ ;  /* 0x00000005040472a4 */ /* 0x000fc6000f8e023f */
[----:B------:R-:W-:Y:S02]  /*20400*/  ULDC UR5, c[0x0][0x348] ;  /* 0x0000d20000057ab9 */ /* 0x000fe40000000800 */
[----:B0-----:R-:W-:Y:S01]  /*20410*/  IMAD.U32 R9, RZ, RZ, UR5 ;  /* 0x00000005ff097e24 */ /* 0x001fe2000f8e00ff */
[----:B------:R-:W-:Y:S01]  /*20420*/  MOV R8, UR4 ;  /* 0x0000000400087c02 */ /* 0x000fe20008000f00 */
[----:B--2---:R0:W-:Y:S01]  /*20430*/  STL [R1+0x50], R12 ;  /* 0x0000500c01007387 */ /* 0x0041e20000100800 */
[----:B------:R-:W-:Y:S05]  /*20440*/  @P3 BRA `(.L_x_881) ;  /* 0x0000000000183947 */ /* 0x000fea0003800000 */
[----:B------:R-:W-:Y:S05]  /*20450*/  @!P2 BRA `(.L_x_881) ;  /* 0x000000000014a947 */ /* 0x000fea0003800000 */
[----:B------:R-:W-:Y:S02]  /*20460*/  ULDC.64 UR4, c[0x0][0x208] ;  /* 0x0000820000047ab9 */ /* 0x000fe40000000a00 */
[----:B0-----:R-:W2:Y:S04]  /*20470*/  LDG.E R12, desc[UR4][R2.64] ;  /* 0x00000004020c7981 */ /* 0x001ea8000c1e1900 */
[----:B------:R-:W2:Y:S02]  /*20480*/  LDG.E R2, desc[UR4][R2.64+0x4] ;  /* 0x0000040402027981 */ /* 0x000ea4000c1e1900 */
[----:B--2---:R-:W-:-:S05]  /*20490*/  IMAD.IADD R2, R2, 0x1, -R12 ;  /* 0x0000000102027824 */ /* 0x004fca00078e0a0c */
[----:B------:R2:W-:Y:S02]  /*204a0*/  STL [R1+0x50], R2 ;  /* 0x0000500201007387 */ /* 0x0005e40000100800 */
.L_x_881:
[----:B0-----:R-:W-:Y:S01]  /*204b0*/  MOV R12, R15 ;  /* 0x0000000f000c7202 */ /* 0x001fe20000000f00 */
[----:B--2--5:R-:W-:Y:S01]  /*204c0*/  IMAD.IADD R2, R11, 0x1, R0 ;  /* 0x000000010b027824 */ /* 0x024fe200078e0200 */
[----:B------:R-:W-:Y:S02]  /*204d0*/  ULDC.64 UR4, c[0x0][0xa20] ;  /* 0x0002880000047ab9 */ /* 0x000fe40000000a00 */
[----:B------:R-:W-:Y:S01]  /*204e0*/  ISETP.NE.U32.AND P2, PT, RZ, UR4, PT ;  /* 0x00000004ff007c0c */ /* 0x000fe2000bf45070 */
[----:B------:R0:W-:Y:S03]  /*204f0*/  STL [R1+0xc], R12 ;  /* 0x00000c0c01007387 */ /* 0x0001e60000100800 */
[----:B------:R-:W-:Y:S01]  /*20500*/  ISETP.NE.AND.EX P2, PT, RZ, UR5, PT, P2 ;  /* 0x00000005ff007c0c */ /* 0x000fe2000bf45320 */
[----:B------:R0:W-:-:S12]  /*20510*/  STL [R1+0x18], R2 ;  /* 0x0000180201007387 */ /* 0x0001d80000100800 */
[----:B0-----:R-:W-:Y:S05]  /*20520*/  @!P2 BRA `(.L_x_882) ;  /* 0x000000000014a947 */ /* 0x001fea0003800000 */
[----:B------:R-:W-:Y:S01]  /*20530*/  IADD3 R2, P0, R14, UR4, RZ ;  /* 0x000000040e027c10 */ /* 0x000fe2000ff1e0ff */
[----:B------:R-:W-:-:S03]  /*20540*/  ULDC.64 UR6, c[0x0][0x208] ;  /* 0x0000820000067ab9 */ /* 0x000fc60000000a00 */
[----:B------:R-:W-:-:S05]  /*20550*/  IADD3.X R3, R13, UR5, RZ, P0, !PT ;  /* 0x000000050d037c10 */ /* 0x000fca00087fe4ff */
[----:B------:R0:W5:Y:S01]  /*20560*/  LDG.E R8, desc[UR6][R2.64] ;  /* 0x0000000602087981 */ /* 0x000162000c1e1900 */
[----:B------:R-:W-:Y:S05]  /*20570*/  BRA `(.L_x_883) ;  /* 0x0000000000147947 */ /* 0x000fea0003800000 */
.L_x_882:
[----:B------:R-:W-:Y:S05]  /*20580*/  @!P0 BRA `(.L_x_883) ;  /* 0x0000000000108947 */ /* 0x000fea0003800000 */
[----:B------:R-:W-:Y:S02]  /*20590*/  ULDC.64 UR4, c[0x0][0x208] ;  /* 0x0000820000047ab9 */ /* 0x000fe40000000a00 */
[----:B------:R-:W2:Y:S04]  /*205a0*/  LDG.E R8, desc[UR4][R6.64] ;  /* 0x0000000406087981 */ /* 0x000ea8000c1e1900 */
[----:B------:R-:W2:Y:S02]  /*205b0*/  LDG.E R6, desc[UR4][R6.64+0x4] ;  /* 0x0000040406067981 */ /* 0x000ea4000c1e1900 */
[----:B--2---:R-:W-:-:S07]  /*205c0*/  IMAD.IADD R8, R6, 0x1, -R8 ;  /* 0x0000000106087824 */ /* 0x004fce00078e0a08 */
.L_x_883:
[----:B------:R-:W-:Y:S01]  /*205d0*/  ULDC.64 UR4, c[0x0][0x208] ;  /* 0x0000820000047ab9 */ /* 0x000fe20000000a00 */
[----:B-----5:R-:W-:Y:S01]  /*205e0*/  IMAD.IADD R0, R8, 0x1, -R0 ;  /* 0x0000000108007824 */ /* 0x020fe200078e0a00 */
[----:B0-----:R-:W2:Y:S04]  /*205f0*/  @P1 LDG.E R2, desc[UR4][R4.64] ;  /* 0x0000000404021981 */ /* 0x001ea8000c1e1900 */
[----:B------:R-:W2:Y:S01]  /*20600*/  @P1 LDG.E R4, desc[UR4][R4.64+0x4] ;  /* 0x0000040404041981 */ /* 0x000ea2000c1e1900 */
[----:B------:R-:W-:Y:S01]  /*20610*/  BSSY B0, `(.L_x_884) ;  /* 0x00001a9000007945 */ /* 0x000fe20003800000 */
[----:B--2---:R-:W-:-:S05]  /*20620*/  @P1 IADD3 R9, -R2, R4, RZ ;  /* 0x0000000402091210 */ /* 0x004fca0007ffe1ff */
[----:B------:R-:W-:-:S04]  /*20630*/  IMAD.IADD R3, R0, 0x1, R9 ;  /* 0x0000000100037824 */ /* 0x000fc800078e0209 */
[----:B------:R-:W-:Y:S01]  /*20640*/  VIADD R2, R3, 0x4f ;  /* 0x0000004f03027836 */ /* 0x000fe20000000000 */
[----:B------:R0:W-:Y:S03]  /*20650*/  STL [R1+0x4c], R3 ;  /* 0x00004c0301007387 */ /* 0x0001e60000100800 */
[----:B------:R-:W-:-:S05]  /*20660*/  IMAD.HI R2, R2, 0x66666667, RZ ;  /* 0x6666666702027827 */ /* 0x000fca00078e02ff */
[----:B0-----:R-:W-:-:S04]  /*20670*/  SHF.R.U32.HI R3, RZ, 0x1f, R2 ;  /* 0x0000001fff037819 */ /* 0x001fc80000011602 */
[----:B------:R-:W-:-:S05]  /*20680*/  LEA.HI.SX32 R4, R2, R3, 0x1b ;  /* 0x0000000302047211 */ /* 0x000fca00078fdaff */
[----:B------:R-:W-:Y:S01]  /*20690*/  IMAD R2, R4, 0x50, -R0 ;  /* 0x0000005004027824 */ /* 0x000fe200078e0a00 */
[----:B------:R-:W-:Y:S01]  /*206a0*/  IADD3 R0, -R0, RZ, RZ ;  /* 0x000000ff00007210 */ /* 0x000fe20007ffe1ff */
[----:B------:R0:W-:Y:S03]  /*206b0*/  STL [R1+0x38], R4 ;  /* 0x0000380401007387 */ /* 0x0001e60000100800 */
[----:B------:R-:W-:Y:S02]  /*206c0*/  VIMNMX R9, R2, R9, PT ;  /* 0x0000000902097248 */ /* 0x000fe40003fe0100 */
[----:B------:R-:W-:-:S04]  /*206d0*/  VIMNMX R0, RZ, R0, !PT ;  /* 0x00000000ff007248 */ /* 0x000fc80007fe0100 */
[----:B------:R-:W-:Y:S01]  /*206e0*/  ISETP.GT.AND P0, PT, R9, R0, PT ;  /* 0x000000000900720c */ /* 0x000fe20003f04270 */
[----:B0-----:R-:W-:-:S12]  /*206f0*/  IMAD.WIDE.U32 R4, R0, -0x33333333, RZ ;  /* 0xcccccccd00047825 */ /* 0x001fd800078e00ff */
[----:B------:R-:W-:Y:S01]  /*20700*/  @P0 VIADD R2, R9, 0x4f ;  /* 0x0000004f09020836 */ /* 0x000fe20000000000 */
[----:B------:R-:W-:-:S03]  /*20710*/  SHF.R.U32.HI R9, RZ, 0x6, R5 ;  /* 0x00000006ff097819 */ /* 0x000fc60000011605 */
[----:B------:R-:W-:-:S04]  /*20720*/  @P0 IMAD.HI R0, R2, 0x66666667, RZ ;  /* 0x6666666702000827 */ /* 0x000fc800078e02ff */
[----:B------:R-:W-:Y:S01]  /*20730*/  IMAD.MOV.U32 R7, RZ, RZ, R9 ;  /* 0x000000ffff077224 */ /* 0x000fe200078e0009 */
[----:B------:R-:W-:-:S04]  /*20740*/  @P0 SHF.R.U32.HI R2, RZ, 0x1f, R0 ;  /* 0x0000001fff020819 */ /* 0x000fc80000011600 */
[----:B------:R-:W-:Y:S02]  /*20750*/  @P0 LEA.HI.SX32 R7, R0, R2, 0x1b ;  /* 0x0000000200070211 */ /* 0x000fe400078fdaff */
[----:B------:R-:W-:Y:S02]  /*20760*/  PLOP3.LUT P0, PT, PT, PT, PT, 0x80, 0x0 ;  /* 0x000000000000781c */ /* 0x000fe40003f0f070 */
[----:B------:R-:W-:-:S13]  /*20770*/  ISETP.GT.AND P2, PT, R7, R9, PT ;  /* 0x000000090700720c */ /* 0x000fda0003f44270 */
[----:B------:R-:W-:Y:S05]  /*20780*/  @!P2 BRA `(.L_x_885) ;  /* 0x000000180044a947 */ /* 0x000fea0003800000 */
[----:B------:R-:W-:Y:S01]  /*20790*/  UMOV UR4, 0xffffffff ;  /* 0xffffffff00047882 */ /* 0x000fe20000000000 */
[----:B------:R-:W-:Y:S02]  /*207a0*/  SEL R0, R12, RZ, !P1 ;  /* 0x000000ff0c007207 */ /* 0x000fe40004800000 */
[----:B------:R-:W-:Y:S05]  /*207b0*/  BRA.DIV UR4, `(.L_x_886) ;  /* 0x0000007e04647947 */ /* 0x000fea000b800000 */
[----:B------:R-:W0:Y:S02]  /*207c0*/  S2R R2, SR_TID.X ;  /* 0x0000000000027919 */ /* 0x000e240000002100 */
[----:B0-----:R-:W-:-:S04]  /*207d0*/  SHF.R.U32.HI R2, RZ, 0x5, R2 ;  /* 0x00000005ff027819 */ /* 0x001fc80000011602 */
[----:B------:R-:W-:-:S05]  /*207e0*/  LOP3.LUT R2, R2, 0x3, RZ, 0xc0, !PT ;  /* 0x0000000302027812 */ /* 0x000fca00078ec0ff */
[----:B------:R0:W2:Y:S02]  /*207f0*/  SHFL.IDX PT, R14, R2, RZ, 0x1f ;  /* 0x00001fff020e7589 */ /* 0x0000a400000e0000 */
.L_x_1068:
[----:B--2---:R-:W-:Y:S02]  /*20800*/  ISETP.NE.AND P0, PT, R14, RZ, PT ;  /* 0x000000ff0e00720c */ /* 0x004fe40003f05270 */
[----:B------:R-:W-:-:S11]  /*20810*/  PLOP3.LUT P6, PT, PT, PT, PT, 0x8, 0x0 ;  /* 0x000000000000781c */ /* 0x000fd60003fce170 */
[----:B------:R-:W-:Y:S05]  /*20820*/  @P0 BRA `(.L_x_887) ;  /* 0x00000000000c0947 */ /* 0x000fea0003800000 */
[----:B------:R-:W-:-:S03]  /*20830*/  UMOV UR4, 0xffffffff ;  /* 0xffffffff00047882 */ /* 0x000fc60000000000 */
[----:B------:R-:W-:Y:S05]  /*20840*/  BRA.DIV UR4, `(.L_x_888) ;  /* 0x0000007e04747947 */ /* 0x000fea000b800000 */
[----:B------:R-:W-:-:S13]  /*20850*/  ELECT P6, URZ, PT ;  /* 0x00000000003f782f */ /* 0x000fda00038c0000 */
.L_x_887:
[----:B0-----:R-:W2:Y:S04]  /*20860*/  LDL R2, [R1+0x54] ;  /* 0x0000540001027983 */ /* 0x001ea80000100800 */
[----:B------:R-:W3:Y:S01]  /*20870*/  LDL R4, [R1+0x4] ;  /* 0x0000040001047983 */ /* 0x000ee20000100800 */
[----:B------:R-:W-:Y:S01]  /*20880*/  BSSY B1, `(.L_x_889) ;  /* 0x0000008000017945 */ /* 0x000fe20003800000 */
[----:B--2---:R-:W-:-:S04]  /*20890*/  IADD3 R2, R2, 0x1, RZ ;  /* 0x0000000102027810 */ /* 0x004fc80007ffe0ff */
[----:B------:R-:W-:-:S04]  /*208a0*/  LEA.HI R3, R2, R2, RZ, 0x1 ;  /* 0x0000000202037211 */ /* 0x000fc800078f08ff */
[----:B------:R-:W-:-:S05]  /*208b0*/  LOP3.LUT R3, R3, 0xfffffffe, RZ, 0xc0, !PT ;  /* 0xfffffffe03037812 */ /* 0x000fca00078ec0ff */
[----:B------:R-:W-:-:S05]  /*208c0*/  IMAD.IADD R2, R2, 0x1, -R3 ;  /* 0x0000000102027824 */ /* 0x000fca00078e0a03 */
[----:B------:R-:W-:-:S04]  /*208d0*/  SHF.L.U32 R2, R2, 0x1f, RZ ;  /* 0x0000001f02027819 */ /* 0x000fc800000006ff */
[----:B---3--:R-:W0:Y:S02]  /*208e0*/  SYNCS.PHASECHK.TRANS64.TRYWAIT P0, [R4+URZ+0x38820], R2 ;  /* 0x03882002040075a7 */ /* 0x008e24000800017f */
[----:B0-----:R-:W-:Y:S05]  /*208f0*/  @!P0 BRA `(.L_x_890) ;  /* 0x0000007c00688947 */ /* 0x001fea0003800000 */
.L_x_1071:
[----:B------:R-:W-:Y:S05]  /*20900*/  BSYNC B1 ;  /* 0x0000000000017941 */ /* 0x000fea0003800000 */
.L_x_889:
[----:B------:R-:W-:Y:S04]  /*20910*/  BSSY B1, `(.L_x_891) ;  /* 0x00000af000017945 */ /* 0x000fe80003800000 */
[----:B------:R-:W-:Y:S05]  /*20920*/  @!P6 BRA `(.L_x_892) ;  /* 0x0000000800b4e947 */ /* 0x000fea0003800000 */
[----:B------:R-:W2:Y:S04]  /*20930*/  LDL R6, [R1+0x4] ;  /* 0x0000040001067983 */ /* 0x000ea80000100800 */
[----:B------:R-:W2:Y:S04]  /*20940*/  LDL R5, [R1+0x1c] ;  /* 0x00001c0001057983 */ /* 0x000ea80000100800 */
[----:B------:R-:W3:Y:S01]  /*20950*/  LDL R4, [R1+0x24] ;  /* 0x0000240001047983 */ /* 0x000ee20000100800 */
[----:B------:R-:W-:Y:S01]  /*20960*/  BSSY B2, `(.L_x_893) ;  /* 0x0000008000027945 */ /* 0x000fe20003800000 */
[----:B0-----:R-:W0:Y:S02]  /*20970*/  S2R R3, SR_TID.X ;  /* 0x0000000000037919 */ /* 0x001e240000002100 */
[----:B0-----:R-:W-:-:S04]  /*20980*/  LOP3.LUT R3, R3, 0x7f, RZ, 0xc0, !PT ;  /* 0x0000007f03037812 */ /* 0x001fc800078ec0ff */
[----:B------:R-:W-:Y:S01]  /*20990*/  ISETP.NE.AND P1, PT, R3, RZ, PT ;  /* 0x000000ff0300720c */ /* 0x000fe20003f25270 */
[----:B--2---:R-:W-:Y:S01]  /*209a0*/  IMAD R6, R5, 0x8, R6 ;  /* 0x0000000805067824 */ /* 0x004fe200078e0206 */
[----:B---3--:R-:W-:-:S04]  /*209b0*/  SHF.L.U32 R8, R4, 0x1f, RZ ;  /* 0x0000001f04087819 */ /* 0x008fc800000006ff */
[----:B------:R-:W0:Y:S02]  /*209c0*/  SYNCS.PHASECHK.TRANS64.TRYWAIT P0, [R6+URZ+0x388a0], R8 ;  /* 0x0388a008060075a7 */ /* 0x000e24000800017f */
[----:B0-----:R-:W-:Y:S05]  /*209d0*/  @!P0 BRA `(.L_x_894) ;  /* 0x0000007c00488947 */ /* 0x001fea0003800000 */
.L_x_1072:
[----:B------:R-:W-:Y:S05]  /*209e0*/  BSYNC B2 ;  /* 0x0000000000027941 */ /* 0x000fea0003800000 */
.L_x_893:
[----:B------:R-:W-:Y:S04]  /*209f0*/  BSSY B2, `(.L_x_895) ;  /* 0x0000009000027945 */ /* 0x000fe80003800000 */
[----:B------:R-:W-:Y:S05]  /*20a00*/  @P1 BRA `(.L_x_896) ;  /* 0x00000000001c1947 */ /* 0x000fea0003800000 */
[----:B------:R-:W2:Y:S01]  /*20a10*/  S2R R3, SR_TID.X ;  /* 0x0000000000037919 */ /* 0x000ea20000002100 */
[----:B------:R-:W-:-:S04]  /*20a20*/  MOV R2, 0xa000 ;  /* 0x0000a00000027802 */ /* 0x000fc80000000f00 */
[----:B------:R3:W-:Y:S01]  /*20a30*/  SYNCS.ARRIVE.TRANS64 RZ, [R6+URZ+0x38890], R2 ;  /* 0x0388900206ff79a7 */ /* 0x0007e2000800003f */
[----:B--2---:R-:W-:-:S04]  /*20a40*/  LOP3.LUT R3, R3, 0x1f, RZ, 0xc0, !PT ;  /* 0x0000001f03037812 */ /* 0x004fc800078ec0ff */
[----:B------:R-:W-:-:S13]  /*20a50*/  ISETP.NE.AND P0, PT, R3, RZ, PT ;  /* 0x000000ff0300720c */ /* 0x000fda0003f05270 */
[----:B---3--:R-:W-:Y:S05]  /*20a60*/  @!P0 BRA `(.L_x_896) ;  /* 0x0000000000048947 */ /* 0x008fea0003800000 */
[----:B------:R-:W-:Y:S01]  /*20a70*/  BPT.TRAP 0x1 ;  /* 0x000000040000795c */ /* 0x000fe20000300000 */
.L_x_896:
[----:B------:R-:W-:Y:S05]  /*20a80*/  BSYNC B2 ;  /* 0x0000000000027941 */ /* 0x000fea0003800000 */
.L_x_895:
[----:B------:R-:W2:Y:S04]  /*20a90*/  LDL R4, [R1+0x4] ;  /* 0x0000040001047983 */ /* 0x000ea80000100800 */
[----:B------:R-:W2:Y:S01]  /*20aa0*/  LDL R2, [R1+0x1c] ;  /* 0x00001c0001027983 */ /* 0x000ea20000100800 */
[----:B------:R-:W-:Y:S01]  /*20ab0*/  IMAD.MOV.U32 R20, RZ, RZ, RZ ;  /* 0x000000ffff147224 */ /* 0x000fe200078e00ff */
[----:B------:R-:W-:Y:S01]  /*20ac0*/  UIADD3 UR4, UP0, UR38, 0x570, URZ ;  /* 0x0000057026047890 */ /* 0x000fe2000ff1e03f */
[----:B------:R-:W-:Y:S01]  /*20ad0*/  IMAD R3, R7, 0x50, R10 ;  /* 0x0000005007037824 */ /* 0x000fe200078e020a */
[----:B------:R-:W-:Y:S01]  /*20ae0*/  PLOP3.LUT P0, PT, PT, PT, PT, 0x80, 0x0 ;  /* 0x000000000000781c */ /* 0x000fe20003f0f070 */
[----:B------:R-:W-:Y:S01]  /*20af0*/  UMOV UR6, 0x0 ;  /* 0x0000000000067882 */ /* 0x000fe20000000000 */
[----:B------:R-:W-:Y:S01]  /*20b00*/  R2UR UR10, R20 ;  /* 0x00000000140a72ca */ /* 0x000fe200000e0000 */
[----:B------:R-:W-:Y:S01]  /*20b10*/  VIADD R3, R3, 0xffffffb0 ;  /* 0xffffffb003037836 */ /* 0x000fe20000000000 */
[----:B------:R-:W-:Y:S01]  /*20b20*/  UIADD3.X UR5, URZ, UR39, URZ, UP0, !UPT ;  /* 0x000000273f057290 */ /* 0x000fe200087fe43f */
[----:B------:R-:W-:Y:S01]  /*20b30*/  UMOV UR7, 0x12f00000 ;  /* 0x12f0000000077882 */ /* 0x000fe20000000000 */
[----:B--2---:R-:W-:Y:S01]  /*20b40*/  IMAD R4, R2, 0xa000, R4 ;  /* 0x0000a00002047824 */ /* 0x004fe200078e0204 */
[----:B------:R-:W-:-:S03]  /*20b50*/  IADD3 R2, R6, 0x38890, RZ ;  /* 0x0003889006027810 */ /* 0x000fc60007ffe0ff */
[----:B------:R-:W-:-:S07]  /*20b60*/  VIADD R5, R4, 0x24400 ;  /* 0x0002440004057836 */ /* 0x000fce0000000000 */
.L_x_897:
        /* <DEDUP_REMOVED lines=9> */
[----:B--2---:R-:W-:Y:S05]  /*20c00*/  @P0 BRA.U.ANY `(.L_x_897) ;  /* 0xfffffffd00d80947 */ /* 0x004fea000393ffff */
[----:B------:R-:W-:Y:S01]  /*20c10*/  IMAD.MOV.U32 R15, RZ, RZ, 0x40 ;  /* 0x00000040ff0f7424 */ /* 0x000fe200078e00ff */
[----:B------:R-:W-:Y:S01]  /*20c20*/  PLOP3.LUT P0, PT, PT, PT, PT, 0x80, 0x0 ;  /* 0x000000000000781c */ /* 0x000fe20003f0f070 */
[----:B------:R-:W-:Y:S01]  /*20c30*/  UMOV UR6, 0x0 ;  /* 0x0000000000067882 */ /* 0x000fe20000000000 */
[----:B------:R-:W-:Y:S01]  /*20c40*/  IADD3 R5, R4, 0x26c00, RZ ;  /* 0x00026c0004057810 */ /* 0x000fe20007ffe0ff */
[----:B------:R-:W-:Y:S01]  /*20c50*/  UMOV UR7, 0x12f00000 ;  /* 0x12f0000000077882 */ /* 0x000fe20000000000 */
[----:B------:R-:W-:-:S15]  /*20c60*/  R2UR UR10, R15 ;  /* 0x000000000f0a72ca */ /* 0x000fde00000e0000 */
.L_x_898:
        /* <DEDUP_REMOVED lines=12> */
[----:B------:R-:W-:Y:S01]  /*20d30*/  VIADD R5, R4, 0x29400 ;  /* 0x0002940004057836 */ /* 0x000fe20000000000 */
[----:B------:R-:W-:Y:S01]  /*20d40*/  UMOV UR6, 0x0 ;  /* 0x0000000000067882 */ /* 0x000fe20000000000 */
[----:B------:R-:W-:Y:S01]  /*20d50*/  UMOV UR7, 0x12f00000 ;  /* 0x12f0000000077882 */ /* 0x000fe20000000000 */
[----:B------:R-:W-:-:S15]  /*20d60*/  R2UR UR10, R14 ;  /* 0x000000000e0a72ca */ /* 0x000fde00000e0000 */
.L_x_899:
        /* <DEDUP_REMOVED lines=10> */
[----:B------:R-:W-:Y:S01]  /*20e10*/  MOV R11, 0xc0 ;  /* 0x000000c0000b7802 */ /* 0x000fe20000000f00 */
[----:B------:R-:W-:Y:S01]  /*20e20*/  VIADD R5, R4, 0x2bc00 ;  /* 0x0002bc0004057836 */ /* 0x000fe20000000000 */
[----:B------:R-:W-:Y:S01]  /*20e30*/  PLOP3.LUT P0, PT, PT, PT, PT, 0x80, 0x0 ;  /* 0x000000000000781c */ /* 0x000fe20003f0f070 */
[----:B------:R-:W-:Y:S01]  /*20e40*/  UMOV UR6, 0x0 ;  /* 0x0000000000067882 */ /* 0x000fe20000000000 */
[----:B------:R-:W-:Y:S01]  /*20e50*/  R2UR UR10, R11 ;  /* 0x000000000b0a72ca */ /* 0x000fe200000e0000 */
[----:B------:R-:W-:-:S14]  /*20e60*/  UMOV UR7, 0x12f00000 ;  /* 0x12f0000000077882 */ /* 0x000fdc0000000000 */
.L_x_900:
        /* <DEDUP_REMOVED lines=10> */
[----:B------:R-:W2:Y:S01]  /*20f10*/  SYNCS.PHASECHK.TRANS64.TRYWAIT P0, [R6+URZ+0x388c0], R8 ;  /* 0x0388c008060075a7 */ /* 0x000ea2000800017f */
[----:B------:R-:W-:Y:S04]  /*20f20*/  BSSY B2, `(.L_x_901) ;  /* 0x0000002000027945 */ /* 0x000fe80003800000 */
[----:B--2---:R-:W-:Y:S05]  /*20f30*/  @!P0 BRA `(.L_x_902) ;  /* 0x0000007800048947 */ /* 0x004fea0003800000 */
.L_x_1073:
[----:B------:R-:W-:Y:S05]  /*20f40*/  BSYNC B2 ;  /* 0x0000000000027941 */ /* 0x000fea0003800000 */
.L_x_901:
[----:B------:R-:W-:Y:S01]  /*20f50*/  BSSY B2, `(.L_x_903) ;  /* 0x000000b000027945 */ /* 0x000fe20003800000 */
[----:B------:R-:W-:Y:S01]  /*20f60*/  IMAD.MOV.U32 R12, RZ, RZ, 0x0 ;  /* 0x00000000ff0c7424 */ /* 0x000fe200078e00ff */
[----:B------:R-:W-:Y:S02]  /*20f70*/  MOV R13, 0x12f00000 ;  /* 0x12f00000000d7802 */ /* 0x000fe40000000f00 */
[----:B------:R-:W-:Y:S05]  /*20f80*/  @P1 BRA `(.L_x_904) ;  /* 0x00000000001c1947 */ /* 0x000fea0003800000 */
[----:B------:R-:W3:Y:S01]  /*20f90*/  S2R R5, SR_TID.X ;  /* 0x0000000000057919 */ /* 0x000ee20000002100 */
[----:B------:R-:W-:-:S04]  /*20fa0*/  IMAD.MOV.U32 R2, RZ, RZ, 0xa000 ;  /* 0x0000a000ff027424 */ /* 0x000fc800078e00ff */
[----:B------:R4:W-:Y:S01]  /*20fb0*/  SYNCS.ARRIVE.TRANS64 RZ, [R6+URZ+0x388b0], R2 ;  /* 0x0388b00206ff79a7 */ /* 0x0009e2000800003f */
[----:B---3--:R-:W-:-:S04]  /*20fc0*/  LOP3.LUT R5, R5, 0x1f, RZ, 0xc0, !PT ;  /* 0x0000001f05057812 */ /* 0x008fc800078ec0ff */
[----:B------:R-:W-:-:S13]  /*20fd0*/  ISETP.NE.AND P0, PT, R5, RZ, PT ;  /* 0x000000ff0500720c */ /* 0x000fda0003f05270 */
[----:B----4-:R-:W-:Y:S05]  /*20fe0*/  @!P0 BRA `(.L_x_904) ;  /* 0x0000000000048947 */ /* 0x010fea0003800000 */
[----:B------:R-:W-:Y:S01]  /*20ff0*/  BPT.TRAP 0x1 ;  /* 0x000000040000795c */ /* 0x000fe20000300000 */
.L_x_904:
[----:B------:R-:W-:Y:S05]  /*21000*/  BSYNC B2 ;  /* 0x0000000000027941 */ /* 0x000fea0003800000 */
.L_x_903:
[----:B------:R-:W-:Y:S01]  /*21010*/  R2UR UR10, R20 ;  /* 0x00000000140a72ca */ /* 0x000fe200000e0000 */
[----:B------:R-:W-:Y:S01]  /*21020*/  UIADD3 UR4, UP0, UR38, 0x670, URZ ;  /* 0x0000067026047890 */ /* 0x000fe2000ff1e03f */
[----:B------:R-:W-:Y:S01]  /*21030*/  R2UR UR6, R12 ;  /* 0x000000000c0672ca */ /* 0x000fe200000e0000 */
[----:B0-2---:R-:W-:Y:S01]  /*21040*/  VIADD R6, R6, 0x388b0 ;  /* 0x000388b006067836 */ /* 0x005fe20000000000 */
[----:B------:R-:W-:Y:S01]  /*21050*/  R2UR UR7, R13 ;  /* 0x000000000d0772ca */ /* 0x000fe200000e0000 */
[----:B------:R-:W-:Y:S01]  /*21060*/  UIADD3.X UR5, URZ, UR39, URZ, UP0, !UPT ;  /* 0x000000273f057290 */ /* 0x000fe200087fe43f */
[----:B------:R-:W-:Y:S02]  /*21070*/  PLOP3.LUT P0, PT, PT, PT, PT, 0x80, 0x0 ;  /* 0x000000000000781c */ /* 0x000fe40003f0f070 */
[----:B------:R-:W-:-:S11]  /*21080*/  IADD3 R2, R4, 0x400, RZ ;  /* 0x0000040004027810 */ /* 0x000fd60007ffe0ff */
.L_x_905:
        /* <DEDUP_REMOVED lines=15> */
.L_x_906:
        /* <DEDUP_REMOVED lines=15> */
.L_x_907:
        /* <DEDUP_REMOVED lines=10> */
[----:B------:R-:W-:Y:S02]  /*21310*/  R2UR UR10, R11 ;  /* 0x000000000b0a72ca */ /* 0x000fe400000e0000 */
[----:B------:R-:W-:Y:S02]  /*21320*/  R2UR UR6, R12 ;  /* 0x000000000c0672ca */ /* 0x000fe400000e0000 */
[----:B------:R-:W-:Y:S02]  /*21330*/  R2UR UR7, R13 ;  /* 0x000000000d0772ca */ /* 0x000fe400000e0000 */
[----:B------:R-:W-:Y:S02]  /*21340*/  PLOP3.LUT P0, PT, PT, PT, PT, 0x80, 0x0 ;  /* 0x000000000000781c */ /* 0x000fe40003f0f070 */
[----:B------:R-:W-:-:S11]  /*21350*/  IADD3 R4, R4, 0x7c00, RZ ;  /* 0x00007c0004047810 */ /* 0x000fd60007ffe0ff */
.L_x_908:
        /* <DEDUP_REMOVED lines=10> */
.L_x_892:
[----:B------:R-:W-:Y:S05]  /*21400*/  BSYNC B1 ;  /* 0x0000000000017941 */ /* 0x000fea0003800000 */
.L_x_891:
[----:B0-----:R-:W2:Y:S04]  /*21410*/  LDL.LU R2, [R1+0x1c] ;  /* 0x00001c0001027983 */ /* 0x001ea80000300800 */
[----:B------:R-:W3:Y:S01]  /*21420*/  LDL.LU R5, [R1+0x24] ;  /* 0x0000240001057983 */ /* 0x000ee20000300800 */
[----:B------:R-:W-:Y:S01]  /*21430*/  VIADD R7, R7, 0xfffffffe ;  /* 0xfffffffe07077836 */ /* 0x000fe20000000000 */
[----:B------:R-:W-:-:S04]  /*21440*/  PLOP3.LUT P0, PT, PT, PT, PT, 0x8, 0x0 ;  /* 0x000000000000781c */ /* 0x000fc80003f0e170 */
[----:B------:R-:W-:Y:S01]  /*21450*/  ISETP.GE.AND P2, PT, R7, R9, PT ;  /* 0x000000090700720c */ /* 0x000fe20003f46270 */
[----:B--2---:R-:W-:-:S05]  /*21460*/  VIADD R2, R2, 0x1 ;  /* 0x0000000102027836 */ /* 0x004fca0000000000 */
[----:B------:R-:W-:-:S04]  /*21470*/  ISETP.NE.AND P1, PT, R2, 0x2, PT ;  /* 0x000000020200780c */ /* 0x000fc80003f25270 */
[----:B------:R-:W-:Y:S02]  /*21480*/  SEL R3, RZ, 0x1, P1 ;  /* 0x00000001ff037807 */ /* 0x000fe40000800000 */
[----:B------:R-:W-:Y:S02]  /*21490*/  SEL R2, R2, RZ, P1 ;  /* 0x000000ff02027207 */ /* 0x000fe40000800000 */
[----:B---3--:R-:W-:-:S03]  /*214a0*/  LOP3.LUT R5, R5, R3, RZ, 0x3c, !PT ;  /* 0x0000000305057212 */ /* 0x008fc600078e3cff */
[----:B------:R0:W-:Y:S04]  /*214b0*/  STL [R1+0x1c], R2 ;  /* 0x00001c0201007387 */ /* 0x0001e80000100800 */
[----:B------:R0:W-:Y:S01]  /*214c0*/  STL [R1+0x24], R5 ;  /* 0x0000240501007387 */ /* 0x0001e20000100800 */
[----:B------:R-:W-:Y:S05]  /*214d0*/  @!P2 BRA `(.L_x_885) ;  /* 0x0000000800f0a947 */ /* 0x000fea0003800000 */
.L_x_927:
[----:B------:R-:W-:Y:S05]  /*214e0*/  YIELD ;  /* 0x0000000000007946 */ /* 0x000fea0003800000 */
[----:B------:R-:W-:Y:S04]  /*214f0*/  BSSY B1, `(.L_x_909) ;  /* 0x00000ae000017945 */ /* 0x000fe80003800000 */
[----:B--2---:R-:W-:Y:S05]  /*21500*/  @!P6 BRA `(.L_x_910) ;  /* 0x0000000800b0e947 */ /* 0x004fea0003800000 */
[----:B0-----:R-:W2:Y:S04]  /*21510*/  LDL R5, [R1+0x4] ;  /* 0x0000040001057983 */ /* 0x001ea80000100800 */
[----:B------:R-:W2:Y:S04]  /*21520*/  LDL R4, [R1+0x1c] ;  /* 0x00001c0001047983 */ /* 0x000ea80000100800 */
[----:B------:R-:W3:Y:S01]  /*21530*/  LDL R3, [R1+0x24] ;  /* 0x0000240001037983 */ /* 0x000ee20000100800 */
[----:B------:R-:W-:Y:S01]  /*21540*/  BSSY B2, `(.L_x_911) ;  /* 0x0000008000027945 */ /* 0x000fe20003800000 */
[----:B------:R-:W0:Y:S02]  /*21550*/  S2R R2, SR_TID.X ;  /* 0x0000000000027919 */ /* 0x000e240000002100 */
[----:B0-----:R-:W-:-:S04]  /*21560*/  LOP3.LUT R2, R2, 0x7f, RZ, 0xc0, !PT ;  /* 0x0000007f02027812 */ /* 0x001fc800078ec0ff */
[----:B------:R-:W-:Y:S02]  /*21570*/  ISETP.NE.AND P2, PT, R2, RZ, PT ;  /* 0x000000ff0200720c */ /* 0x000fe40003f45270 */
[----:B--2---:R-:W-:Y:S02]  /*21580*/  LEA R6, R4, R5, 0x3 ;  /* 0x0000000504067211 */ /* 0x004fe400078e18ff */
[----:B---3--:R-:W-:-:S04]  /*21590*/  SHF.L.U32 R5, R3, 0x1f, RZ ;  /* 0x0000001f03057819 */ /* 0x008fc800000006ff */
[----:B------:R-:W0:Y:S02]  /*215a0*/  SYNCS.PHASECHK.TRANS64.TRYWAIT P1, [R6+URZ+0x388a0], R5 ;  /* 0x0388a005060075a7 */ /* 0x000e24000802017f */
[----:B0-----:R-:W-:Y:S05]  /*215b0*/  @!P1 BRA `(.L_x_912) ;  /* 0x0000007000789947 */ /* 0x001fea0003800000 */
.L_x_1074:
[----:B------:R-:W-:Y:S05]  /*215c0*/  BSYNC B2 ;  /* 0x0000000000027941 */ /* 0x000fea0003800000 */
.L_x_911:
[----:B------:R-:W-:Y:S04]  /*215d0*/  BSSY B2, `(.L_x_913) ;  /* 0x0000009000027945 */ /* 0x000fe80003800000 */
[----:B------:R-:W-:Y:S05]  /*215e0*/  @P2 BRA `(.L_x_914) ;  /* 0x00000000001c2947 */ /* 0x000fea0003800000 */
[----:B------:R-:W2:Y:S01]  /*215f0*/  S2R R3, SR_TID.X ;  /* 0x0000000000037919 */ /* 0x000ea20000002100 */
[----:B------:R-:W-:-:S04]  /*21600*/  IMAD.MOV.U32 R2, RZ, RZ, 0xa000 ;  /* 0x0000a000ff027424 */ /* 0x000fc800078e00ff */
[----:B------:R3:W-:Y:S01]  /*21610*/  SYNCS.ARRIVE.TRANS64 RZ, [R6+URZ+0x38890], R2 ;  /* 0x0388900206ff79a7 */ /* 0x0007e2000800003f */
[----:B--2---:R-:W-:-:S04]  /*21620*/  LOP3.LUT R3, R3, 0x1f, RZ, 0xc0, !PT ;  /* 0x0000001f03037812 */ /* 0x004fc800078ec0ff */
[----:B------:R-:W-:-:S13]  /*21630*/  ISETP.NE.AND P1, PT, R3, RZ, PT ;  /* 0x000000ff0300720c */ /* 0x000fda0003f25270 */
[----:B---3--:R-:W-:Y:S05]  /*21640*/  @!P1 BRA `(.L_x_914) ;  /* 0x0000000000049947 */ /* 0x008fea0003800000 */
[----:B------:R-:W-:Y:S01]  /*21650*/  BPT.TRAP 0x1 ;  /* 0x000000040000795c */ /* 0x000fe20000300000 */
.L_x_914:
[----:B------:R-:W-:Y:S05]  /*21660*/  BSYNC B2 ;  /* 0x0000000000027941 */ /* 0x000fea0003800000 */
.L_x_913:
[----:B------:R-:W2:Y:S04]  /*21670*/  LDL R3, [R1+0x4] ;  /* 0x0000040001037983 */ /* 0x000ea80000100800 */
[----:B------:R-:W2:Y:S01]  /*21680*/  LDL R2, [R1+0x1c] ;  /* 0x00001c0001027983 */ /* 0x000ea20000100800 */
[----:B------:R-:W-:Y:S01]  /*21690*/  IMAD.MOV.U32 R11, RZ, RZ, RZ ;  /* 0x000000ffff0b7224 */ /* 0x000fe200078e00ff */
[----:B------:R-:W-:Y:S01]  /*216a0*/  UIADD3 UR4, UP0, UR38, 0x570, URZ ;  /* 0x0000057026047890 */ /* 0x000fe2000ff1e03f */
[----:B------:R-:W-:Y:S01]  /*216b0*/  PLOP3.LUT P1, PT, PT, PT, PT, 0x80, 0x0 ;  /* 0x000000000000781c */ /* 0x000fe20003f2f070 */
[----:B------:R-:W-:Y:S01]  /*216c0*/  UMOV UR6, 0x0 ;  /* 0x0000000000067882 */ /* 0x000fe20000000000 */
[----:B------:R-:W-:Y:S01]  /*216d0*/  UMOV UR7, 0x12f00000 ;  /* 0x12f0000000077882 */ /* 0x000fe20000000000 */
[----:B------:R-:W-:Y:S01]  /*216e0*/  R2UR UR10, R11 ;  /* 0x000000000b0a72ca */ /* 0x000fe200000e0000 */
[----:B------:R-:W-:Y:S01]  /*216f0*/  UIADD3.X UR5, URZ, UR39, URZ, UP0, !UPT ;  /* 0x000000273f057290 */ /* 0x000fe200087fe43f */
[----:B--2---:R-:W-:Y:S01]  /*21700*/  IMAD R4, R2, 0xa000, R3 ;  /* 0x0000a00002047824 */ /* 0x004fe200078e0203 */
[----:B------:R-:W-:Y:S01]  /*21710*/  IADD3 R2, R6, 0x38890, RZ ;  /* 0x0003889006027810 */ /* 0x000fe20007ffe0ff */
[----:B------:R-:W-:-:S02]  /*21720*/  IMAD R3, R7, 0x50, R10 ;  /* 0x0000005007037824 */ /* 0x000fc400078e020a */
[----:B------:R-:W-:-:S09]  /*21730*/  VIADD R8, R4, 0x24400 ;  /* 0x0002440004087836 */ /* 0x000fd20000000000 */
.L_x_915:
        /* <DEDUP_REMOVED lines=16> */
.L_x_916:
        /* <DEDUP_REMOVED lines=16> */
.L_x_917:
        /* <DEDUP_REMOVED lines=16> */
.L_x_918:
        /* <DEDUP_REMOVED lines=13> */
.L_x_1075:
[----:B------:R-:W-:Y:S05]  /*21b10*/  BSYNC B2 ;  /* 0x0000000000027941 */ /* 0x000fea0003800000 */
.L_x_919:
        /* <DEDUP_REMOVED lines=11> */
.L_x_922:
[----:B------:R-:W-:Y:S05]  /*21bd0*/  BSYNC B2 ;  /* 0x0000000000027941 */ /* 0x000fea0003800000 */
.L_x_921:
        /* <DEDUP_REMOVED lines=8> */
.L_x_923:
        /* <DEDUP_REMOVED lines=15> */
.L_x_924:
        /* <DEDUP_REMOVED lines=15> */
.L_x_925:
        /* <DEDUP_REMOVED lines=15> */
.L_x_926:
        /* <DEDUP_REMOVED lines=10> */
.L_x_910:
[----:B------:R-:W-:Y:S05]  /*21fd0*/  BSYNC B1 ;  /* 0x0000000000017941 */ /* 0x000fea0003800000 */
.L_x_909:
[----:B0-----:R-:W2:Y:S04]  /*21fe0*/  LDL.LU R2, [R1+0x1c] ;  /* 0x00001c0001027983 */ /* 0x001ea80000300800 */
[----:B------:R-:W3:Y:S01]  /*21ff0*/  LDL.LU R5, [R1+0x24] ;  /* 0x0000240001057983 */ /* 0x000ee20000300800 */
[C---:B------:R-:W-:Y:S01]  /*22000*/  ISETP.GT.AND P2, PT, R7.reuse, R9, PT ;  /* 0x000000090700720c */ /* 0x040fe20003f44270 */
[----:B------:R-:W-:Y:S02]  /*22010*/  VIADD R7, R7, 0xffffffff ;  /* 0xffffffff07077836 */ /* 0x000fe40000000000 */
[----:B--2---:R-:W-:-:S05]  /*22020*/  VIADD R2, R2, 0x1 ;  /* 0x0000000102027836 */ /* 0x004fca0000000000 */
[----:B------:R-:W-:-:S04]  /*22030*/  ISETP.NE.AND P1, PT, R2, 0x2, PT ;  /* 0x000000020200780c */ /* 0x000fc80003f25270 */
[----:B------:R-:W-:Y:S02]  /*22040*/  SEL R3, RZ, 0x1, P1 ;  /* 0x00000001ff037807 */ /* 0x000fe40000800000 */
[----:B------:R-:W-:Y:S02]  /*22050*/  SEL R2, R2, RZ, P1 ;  /* 0x000000ff02027207 */ /* 0x000fe40000800000 */
[----:B---3--:R-:W-:-:S05]  /*22060*/  LOP3.LUT R5, R5, R3, RZ, 0x3c, !PT ;  /* 0x0000000305057212 */ /* 0x008fca00078e3cff */
[----:B------:R2:W-:Y:S04]  /*22070*/  STL [R1+0x24], R5 ;  /* 0x0000240501007387 */ /* 0x0005e80000100800 */
[----:B------:R2:W-:Y:S01]  /*22080*/  STL [R1+0x1c], R2 ;  /* 0x00001c0201007387 */ /* 0x0005e20000100800 */
[----:B------:R-:W-:Y:S05]  /*22090*/  @P2 BRA `(.L_x_927) ;  /* 0xfffffff400102947 */ /* 0x000fea000383ffff */
.L_x_885:
[----:B------:R-:W-:Y:S05]  /*220a0*/  BSYNC B0 ;  /* 0x0000000000007941 */ /* 0x000fea0003800000 */
.L_x_884:
[----:B0-2---:R-:W2:Y:S01]  /*220b0*/  LDL R2, [R1+0x4c] ;  /* 0x00004c0001027983 */ /* 0x005ea20000100800 */
[----:B------:R-:W-:Y:S05]  /*220c0*/  @!P0 WARPSYNC.ALL ;  /* 0x0000000000008948 */ /* 0x000fea0003800000 */
[----:B------:R-:W-:Y:S06]  /*220d0*/  @!P0 BAR.SYNC.DEFER_BLOCKING 0xc, 0x180 ;  /* 0x0306000000008b1d */ /* 0x000fec0000010000 */
[----:B------:R-:W-:Y:S01]  /*220e0*/  BSSY B7, `(.L_x_928) ;  /* 0x00004fa000077945 */ /* 0x000fe20003800000 */
[----:B--2---:R-:W-:-:S13]  /*220f0*/  ISETP.GT.AND P0, PT, R2, RZ, PT ;  /* 0x000000ff0200720c */ /* 0x004fda0003f04270 */
[----:B------:R-:W-:Y:S05]  /*22100*/  @P0 BRA `(.L_x_929) ;  /* 0x0000000000480947 */ /* 0x000fea0003800000 */
[----:B------:R-:W0:Y:S02]  /*22110*/  S2R R2, SR_TID.X ;  /* 0x0000000000027919 */ /* 0x000e240000002100 */
[----:B0-----:R-:W-:-:S04]  /*22120*/  LOP3.LUT R2, R2, 0x7f, RZ, 0xc0, !PT ;  /* 0x0000007f02027812 */ /* 0x001fc800078ec0ff */
[----:B------:R-:W-:-:S13]  /*22130*/  ISETP.NE.AND P0, PT, R2, RZ, PT ;  /* 0x000000ff0200720c */ /* 0x000fda0003f05270 */
[----:B------:R-:W-:Y:S05]  /*22140*/  @P0 BRA `(.L_x_930) ;  /* 0x0000004c00cc0947 */ /* 0x000fea0003800000 */
[----:B------:R-:W0:Y:S01]  /*22150*/  S2R R2, SR_LANEID ;  /* 0x0000000000027919 */ /* 0x000e220000000000 */
[----:B------:R-:W-:Y:S01]  /*22160*/  VOTEU.ANY UR4, UPT, PT ;  /* 0x0000000000047886 */ /* 0x000fe200038e0100 */
[----:B------:R-:W2:Y:S01]  /*22170*/  LDC.64 R4, c[0x0][0xc60] ;  /* 0x00031800ff047b82 */ /* 0x000ea20000000a00 */
[----:B------:R-:W0:Y:S01]  /*22180*/  FLO.U32 R0, UR4 ;  /* 0x0000000400007d00 */ /* 0x000e2200080e0000 */
[----:B------:R-:W-:Y:S01]  /*22190*/  ULDC.64 UR6, c[0x0][0x208] ;  /* 0x0000820000067ab9 */ /* 0x000fe20000000a00 */
[----:B0-----:R-:W-:-:S06]  /*221a0*/  ISETP.EQ.U32.AND P0, PT, R0, R2, PT ;  /* 0x000000020000720c */ /* 0x001fcc0003f02070 */
[----:B------:R-:W2:Y:S07]  /*221b0*/  POPC R2, UR4 ;  /* 0x0000000400027d09 */ /* 0x000eae0008000000 */
[----:B--2---:R-:W2:Y:S04]  /*221c0*/  @P0 ATOMG.E.ADD.STRONG.GPU PT, R2, desc[UR6][R4.64], R2 ;  /* 0x00000002040209a8 */ /* 0x004ea800081ee1c6 */
[----:B--2---:R0:W2:Y:S02]  /*221d0*/  SHFL.IDX PT, R2, R2, R0, 0x1f ;  /* 0x00001f0002027589 */ /* 0x0040a400000e0000 */
[----:B0-----:R-:W0:Y:S02]  /*221e0*/  S2R R0, SR_LTMASK ;  /* 0x0000000000007919 */ /* 0x001e240000003900 */
[----:B0-----:R-:W-:-:S06]  /*221f0*/  LOP3.LUT R0, R0, UR4, RZ, 0xc0, !PT ;  /* 0x0000000400007c12 */ /* 0x001fcc000f8ec0ff */
[----:B------:R-:W2:Y:S02]  /*22200*/  POPC R0, R0 ;  /* 0x0000000000007309 */ /* 0x000ea40000000000 */
[----:B--2---:R-:W-:Y:S01]  /*22210*/  IADD3 R16, R2, UR36, R0 ;  /* 0x0000002402107c10 */ /* 0x004fe2000fffe000 */
[----:B------:R-:W-:Y:S06]  /*22220*/  BRA `(.L_x_930) ;  /* 0x0000004c00947947 */ /* 0x000fec0003800000 */
.L_x_929:
[----:B------:R-:W2:Y:S01]  /*22230*/  LDL R0, [R1+0x4] ;  /* 0x0000040001007983 */ /* 0x000ea20000100800 */
[----:B------:R-:W-:Y:S01]  /*22240*/  BSSY B6, `(.L_x_931) ;  /* 0x0000014000067945 */ /* 0x000fe20003800000 */
[----:B--2---:R-:W-:-:S04]  /*22250*/  IADD3 R0, R0, 0x24400, RZ ;  /* 0x0002440000007810 */ /* 0x004fc80007ffe0ff */
[----:B------:R-:W-:-:S13]  /*22260*/  LOP3.LUT P0, RZ, R0, 0x3ff, RZ, 0xc0, !PT ;  /* 0x000003ff00ff7812 */ /* 0x000fda000780c0ff */
[----:B------:R-:W-:Y:S05]  /*22270*/  @!P0 BRA `(.L_x_932) ;  /* 0x0000000000408947 */ /* 0x000fea0003800000 */
[----:B------:R-:W-:Y:S01]  /*22280*/  MOV R2, 0x0 ;  /* 0x0000000000027802 */ /* 0x000fe20000000f00 */
[----:B------:R-:W-:Y:S01]  /*22290*/  ULDC.64 UR6, c[0x4][0xa8] ;  /* 0x01002a0000067ab9 */ /* 0x000fe20000000a00 */
[----:B------:R-:W-:Y:S01]  /*222a0*/  ULDC.64 UR8, c[0x4][0xb0] ;  /* 0x01002c0000087ab9 */ /* 0x000fe20000000a00 */
[----:B------:R-:W-:Y:S01]  /*222b0*/  ULDC.64 UR4, c[0x4][0x8] ;  /* 0x0100020000047ab9 */ /* 0x000fe20000000a00 */
[----:B------:R-:W-:Y:S01]  /*222c0*/  IMAD.U32 R4, RZ, RZ, UR6 ;  /* 0x00000006ff047e24 */ /* 0x000fe2000f8e00ff */
[----:B------:R-:W-:Y:S01]  /*222d0*/  MOV R6, UR8 ;  /* 0x0000000800067c02 */ /* 0x000fe20008000f00 */
[----:B------:R-:W0:Y:S01]  /*222e0*/  LDC.64 R2, c[0x4][R2] ;  /* 0x0100000002027b82 */ /* 0x000e220000000a00 */
[----:B------:R-:W-:Y:S01]  /*222f0*/  IMAD.U32 R5, RZ, RZ, UR7 ;  /* 0x00000007ff057e24 */ /* 0x000fe2000f8e00ff */
[----:B------:R-:W-:Y:S01]  /*22300*/  MOV R11, UR5 ;  /* 0x00000005000b7c02 */ /* 0x000fe20008000f00 */
[----:B------:R-:W-:Y:S01]  /*22310*/  IMAD.U32 R7, RZ, RZ, UR9 ;  /* 0x00000009ff077e24 */ /* 0x000fe2000f8e00ff */
[----:B------:R-:W-:Y:S01]  /*22320*/  MOV R13, RZ ;  /* 0x000000ff000d7202 */ /* 0x000fe20000000f00 */
[----:B------:R-:W-:-:S02]  /*22330*/  IMAD.U32 R10, RZ, RZ, UR4 ;  /* 0x00000004ff0a7e24 */ /* 0x000fc4000f8e00ff */
[----:B------:R-:W-:Y:S02]  /*22340*/  IMAD.MOV.U32 R8, RZ, RZ, 0x70 ;  /* 0x00000070ff087424 */ /* 0x000fe400078e00ff */
[----:B------:R-:W-:-:S07]  /*22350*/  IMAD.MOV.U32 R12, RZ, RZ, 0x1 ;  /* 0x00000001ff0c7424 */ /* 0x000fce00078e00ff */
[----:B------:R-:W-:-:S07]  /*22360*/  LEPC R20, `(.L_x_932) ;  /* 0x000000001014794e */ /* 0x000fce0000000000 */
[----:B01----:R-:W-:Y:S05]  /*22370*/  CALL.ABS.NOINC R2 ;  /* 0x0000000002007343 */ /* 0x003fea0003c00000 */
.L_x_932:
[----:B------:R-:W-:Y:S05]  /*22380*/  BSYNC B6 ;  /* 0x0000000000067941 */ /* 0x000fea0003800000 */
.L_x_931:
[----:B------:R-:W2:Y:S01]  /*22390*/  LDL R2, [R1+0x4] ;  /* 0x0000040001027983 */ /* 0x000ea20000100800 */
[----:B------:R-:W-:Y:S01]  /*223a0*/  BSSY B6, `(.L_x_933) ;  /* 0x0000024000067945 */ /* 0x000fe20003800000 */
[----:B--2---:R-:W-:-:S05]  /*223b0*/  VIADD R0, R2, 0x400 ;  /* 0x0000040002007836 */ /* 0x004fca0000000000 */
[----:B------:R-:W-:-:S13]  /*223c0*/  LOP3.LUT P0, RZ, R0, 0x3ff, RZ, 0xc0, !PT ;  /* 0x000003ff00ff7812 */ /* 0x000fda000780c0ff */
[----:B------:R-:W-:Y:S05]  /*223d0*/  @!P0 BRA `(.L_x_934) ;  /* 0x0000000000808947 */ /* 0x000fea0003800000 */
[----:B------:R-:W-:Y:S01]  /*223e0*/  MOV R0, 0x0 ;  /* 0x0000000000007802 */ /* 0x000fe20000000f00 */
[----:B------:R-:W-:Y:S01]  /*223f0*/  ULDC.64 UR6, c[0x4][0xa8] ;  /* 0x01002a0000067ab9 */ /* 0x000fe20000000a00 */
[----:B------:R-:W-:Y:S01]  /*22400*/  ULDC.64 UR8, c[0x4][0xb0] ;  /* 0x01002c0000087ab9 */ /* 0x000fe20000000a00 */
[----:B------:R-:W-:Y:S01]  /*22410*/  ULDC.64 UR4, c[0x4][0x10] ;  /* 0x0100040000047ab9 */ /* 0x000fe20000000a00 */
[----:B------:R0:W2:Y:S01]  /*22420*/  LDC.64 R2, c[0x4][R0] ;  /* 0x0100000000027b82 */ /* 0x0000a20000000a00 */
[----:B------:R-:W-:Y:S01]  /*22430*/  IMAD.U32 R4, RZ, RZ, UR6 ;  /* 0x00000006ff047e24 */ /* 0x000fe2000f8e00ff */
[----:B------:R-:W-:Y:S01]  /*22440*/  MOV R5, UR7 ;  /* 0x0000000700057c02 */ /* 0x000fe20008000f00 */
        /* <DEDUP_REMOVED lines=8> */
[----:B-12---:R-:W-:Y:S05]  /*224d0*/  CALL.ABS.NOINC R2 ;  /* 0x0000000002007343 */ /* 0x006fea0003c00000 */
.L_x_935:
        /* <DEDUP_REMOVED lines=10> */
[----:B------:R-:W-:Y:S01]  /*22580*/  MOV R12, 0x1 ;  /* 0x00000001000c7802 */ /* 0x000fe20000000f00 */
[----:B------:R-:W-:-:S02]  /*22590*/  IMAD.U32 R11, RZ, RZ, UR9 ;  /* 0x00000009ff0b7e24 */ /* 0x000fc4000f8e00ff */
[----:B------:R-:W-:Y:S02]  /*225a0*/  IMAD.MOV.U32 R8, RZ, RZ, 0x70 ;  /* 0x00000070ff087424 */ /* 0x000fe400078e00ff */
[----:B------:R-:W-:-:S07]  /*225b0*/  IMAD.MOV.U32 R13, RZ, RZ, RZ ;  /* 0x000000ffff0d7224 */ /* 0x000fce00078e00ff */
[----:B------:R-:W-:-:S07]  /*225c0*/  LEPC R20, `(.L_x_934) ;  /* 0x000000001014794e */ /* 0x000fce0000000000 */
[----:B0-----:R-:W-:Y:S05]  /*225d0*/  CALL.ABS.NOINC R2 ;  /* 0x0000000002007343 */ /* 0x001fea0003c00000 */
.L_x_934:
[----:B------:R-:W-:Y:S05]  /*225e0*/  BSYNC B6 ;  /* 0x0000000000067941 */ /* 0x000fea0003800000 */
.L_x_933:
[----:B------:R-:W2:Y:S01]  /*225f0*/  LDL.LU R2, [R1] ;  /* 0x0000000001027983 */ /* 0x000ea20000300800 */
[----:B------:R-:W-:-:S03]  /*22600*/  ULDC.64 UR4, c[0x0][0x9f8] ;  /* 0x00027e0000047ab9 */ /* 0x000fc60000000a00 */
[----:B------:R-:W3:Y:S04]  /*22610*/  LDL.LU R4, [R1+0x28] ;  /* 0x0000280001047983 */ /* 0x000ee80000300800 */
[----:B------:R-:W4:Y:S01]  /*22620*/  LDL R7, [R1+0xc] ;  /* 0x00000c0001077983 */ /* 0x000f220000100800 */
[----:B------:R-:W-:Y:S01]  /*22630*/  ISETP.NE.U32.AND P0, PT, RZ, UR4, PT ;  /* 0x00000004ff007c0c */ /* 0x000fe2000bf05070 */
[----:B------:R-:W-:Y:S02]  /*22640*/  ULDC.64 UR6, c[0x0][0x208] ;  /* 0x0000820000067ab9 */ /* 0x000fe40000000a00 */
[----:B------:R-:W5:Y:S01]  /*22650*/  LDL R0, [R1+0x38] ;  /* 0x0000380001007983 */ /* 0x000f620000100800 */
[----:B------:R-:W-:-:S13]  /*22660*/  ISETP.NE.AND.EX P0, PT, RZ, UR5, PT, P0 ;  /* 0x00000005ff007c0c */ /* 0x000fda000bf05300 */
[----:B--2---:R-:W-:-:S04]  /*22670*/  @P0 IADD3 R2, P1, R2, UR4, RZ ;  /* 0x0000000402020c10 */ /* 0x004fc8000ff3e0ff */
[----:B---3--:R-:W-:Y:S01]  /*22680*/  @P0 IADD3.X R3, R4, UR5, RZ, P1, !PT ;  /* 0x0000000504030c10 */ /* 0x008fe20008ffe4ff */
[----:B------:R-:W-:-:S04]  /*22690*/  ULDC.64 UR4, c[0x0][0xa08] ;  /* 0x0002820000047ab9 */ /* 0x000fc80000000a00 */
[----:B----4-:R0:W2:Y:S01]  /*226a0*/  @P0 LDG.E R7, desc[UR6][R2.64] ;  /* 0x0000000602070981 */ /* 0x0100a2000c1e1900 */
[----:B-----5:R-:W-:Y:S01]  /*226b0*/  VIADD R9, R0, 0xffffffff ;  /* 0xffffffff00097836 */ /* 0x020fe20000000000 */
[----:B0-----:R-:W0:Y:S01]  /*226c0*/  LDC.64 R2, c[0x0][0x418] ;  /* 0x00010600ff027b82 */ /* 0x001e220000000a00 */
[----:B--2---:R-:W-:Y:S01]  /*226d0*/  SHF.R.S32.HI R8, RZ, 0x1f, R7 ;  /* 0x0000001fff087819 */ /* 0x004fe20000011407 */
[----:B------:R2:W-:Y:S04]  /*226e0*/  @P0 STL [R1+0xc], R7 ;  /* 0x00000c0701000387 */ /* 0x0005e80000100800 */
[----:B------:R2:W-:Y:S04]  /*226f0*/  STL [R1+0x3c], R9 ;  /* 0x00003c0901007387 */ /* 0x0005e80000100800 */
[----:B------:R2:W-:Y:S01]  /*22700*/  STL [R1+0x28], R8 ;  /* 0x0000280801007387 */ /* 0x0005e20000100800 */
[----:B0-----:R-:W-:Y:S01]  /*22710*/  LOP3.LUT P0, RZ, R2, UR4, RZ, 0xfc, !PT ;  /* 0x0000000402ff7c12 */ /* 0x001fe2000f80fcff */
[----:B------:R-:W-:-:S03]  /*22720*/  UMOV UR4, 0xffffffff ;  /* 0xffffffff00047882 */ /* 0x000fc60000000000 */
[----:B------:R-:W-:-:S04]  /*22730*/  LOP3.LUT P0, RZ, R3, UR5, RZ, 0xfc, P0 ;  /* 0x0000000503ff7c12 */ /* 0x000fc8000800fcff */
[----:B------:R-:W-:Y:S01]  /*22740*/  SEL R0, R7, RZ, !P0 ;  /* 0x000000ff07007207 */ /* 0x000fe20004000000 */
[----:B--2---:R-:W-:Y:S08]  /*22750*/  BRA.DIV UR4, `(.L_x_936) ;  /* 0x0000006204387947 */ /* 0x004ff0000b800000 */
[----:B------:R-:W0:Y:S02]  /*22760*/  S2R R4, SR_TID.X ;  /* 0x0000000000047919 */ /* 0x000e240000002100 */
[----:B0-----:R-:W-:-:S04]  /*22770*/  SHF.R.U32.HI R4, RZ, 0x5, R4 ;  /* 0x00000005ff047819 */ /* 0x001fc80000011604 */
[----:B------:R-:W-:-:S05]  /*22780*/  LOP3.LUT R4, R4, 0x3, RZ, 0xc0, !PT ;  /* 0x0000000304047812 */ /* 0x000fca00078ec0ff */
[----:B------:R0:W2:Y:S02]  /*22790*/  SHFL.IDX PT, R14, R4, RZ, 0x1f ;  /* 0x00001fff040e7589 */ /* 0x0000a400000e0000 */
.L_x_1078:
[----:B0-----:R-:W3:Y:S01]  /*227a0*/  LDL.LU R4, [R1+0x20] ;  /* 0x0000200001047983 */ /* 0x001ee20000300800 */
[----:B------:R-:W-:Y:S02]  /*227b0*/  PLOP3.LUT P1, PT, PT, PT, PT, 0x8, 0x0 ;  /* 0x000000000000781c */ /* 0x000fe40003f2e170 */
[----:B--2---:R-:W-:Y:S01]  /*227c0*/  ISETP.NE.AND P0, PT, R14, RZ, PT ;  /* 0x000000ff0e00720c */ /* 0x004fe20003f05270 */
[----:B------:R0:W-:Y:S01]  /*227d0*/  STL [R1], R0 ;  /* 0x0000000001007387 */ /* 0x0001e20000100800 */
[----:B---3--:R-:W-:-:S09]  /*227e0*/  LOP3.LUT R4, R4, 0xfffffffe, RZ, 0xc0, !PT ;  /* 0xfffffffe04047812 */ /* 0x008fd200078ec0ff */
[----:B------:R-:W-:-:S05]  /*227f0*/  @P1 LOP3.LUT R4, R4, 0x1, RZ, 0xfc, !PT ;  /* 0x0000000104041812 */ /* 0x000fca00078efcff */
[----:B------:R0:W-:Y:S01]  /*22800*/  STL [R1+0x20], R4 ;  /* 0x0000200401007387 */ /* 0x0001e20000100800 */
[----:B------:R-:W-:Y:S05]  /*22810*/  @P0 BRA `(.L_x_937) ;  /* 0x0000000400640947 */ /* 0x000fea0003800000 */
[----:B------:R-:W-:-:S03]  /*22820*/  UMOV UR4, 0xffffffff ;  /* 0xffffffff00047882 */ /* 0x000fc60000000000 */
[----:B------:R-:W-:Y:S05]  /*22830*/  BRA.DIV UR4, `(.L_x_938) ;  /* 0x0000006204347947 */ /* 0x000fea000b800000 */
[----:B------:R-:W-:-:S13]  /*22840*/  ELECT P6, URZ, PT ;  /* 0x00000000003f782f */ /* 0x000fda00038c0000 */
.L_x_1081:
[----:B------:R-:W-:Y:S05]  /*22850*/  @!P6 BRA `(.L_x_937) ;  /* 0x000000040054e947 */ /* 0x000fea0003800000 */
[----:B------:R2:W-:Y:S01]  /*22860*/  STL [R1+0x14], R9 ;  /* 0x0000140901007387 */ /* 0x0005e20000100800 */
[----:B------:R-:W-:-:S04]  /*22870*/  ISETP.NE.U32.AND P0, PT, R2, RZ, PT ;  /* 0x000000ff0200720c */ /* 0x000fc80003f05070 */
[----:B------:R-:W-:-:S13]  /*22880*/  ISETP.NE.AND.EX P0, PT, R3, RZ, PT, P0 ;  /* 0x000000ff0300720c */ /* 0x000fda0003f05300 */
[----:B--2---:R-:W-:Y:S05]  /*22890*/  @!P0 BRA `(.L_x_939) ;  /* 0x0000000000548947 */ /* 0x004fea0003800000 */
[----:B------:R-:W2:Y:S01]  /*228a0*/  LDC R6, c[0x0][0x43c] ;  /* 0x00010f00ff067b82 */ /* 0x000ea20000000800 */
[----:B0-----:R-:W-:Y:S01]  /*228b0*/  MOV R0, R9 ;  /* 0x0000000900007202 */ /* 0x001fe20000000f00 */
[----:B------:R-:W-:Y:S01]  /*228c0*/  ULDC.64 UR4, c[0x0][0x428] ;  /* 0x00010a0000047ab9 */ /* 0x000fe20000000a00 */
[----:B------:R-:W-:Y:S01]  /*228d0*/  ULDC.64 UR6, c[0x0][0x208] ;  /* 0x0000820000067ab9 */ /* 0x000fe20000000a00 */
[----:B--2---:R-:W-:-:S13]  /*228e0*/  ISETP.NE.AND P0, PT, R6, 0x1, PT ;  /* 0x000000010600780c */ /* 0x004fda0003f05270 */
[----:B------:R-:W0:Y:S02]  /*228f0*/  @P0 LDC.64 R4, c[0x0][0x440] ;  /* 0x00011000ff040b82 */ /* 0x000e240000000a00 */
[----:B0-----:R-:W-:-:S05]  /*22900*/  @P0 IMAD.HI.U32 R4, R9, R4, RZ ;  /* 0x0000000409040227 */ /* 0x001fca00078e00ff */
        /* <DEDUP_REMOVED lines=8> */
[----:B0-----:R-:W-:-:S04]  /*22990*/  IMAD R6, R8, UR4, RZ ;  /* 0x0000000408067c24 */ /* 0x001fc8000f8e02ff */
[----:B------:R-:W-:-:S05]  /*229a0*/  IMAD R0, R7, UR5, R6 ;  /* 0x0000000507007c24 */ /* 0x000fca000f8e0206 */
[----:B------:R-:W-:-:S04]  /*229b0*/  IADD3 R0, R5, R0, RZ ;  /* 0x0000000005007210 */ /* 0x000fc80007ffe0ff */
[----:B------:R-:W-:-:S05]  /*229c0*/  LEA.HI.X R3, R4, R3, R0, 0x2, P0 ;  /* 0x0000000304037211 */ /* 0x000fca00000f1400 */
[----:B------:R-:W2:Y:S04]  /*229d0*/  LDG.E R0, desc[UR6][R2.64] ;  /* 0x0000000602007981 */ /* 0x000ea8000c1e1900 */
[----:B--2---:R2:W-:Y:S02]  /*229e0*/  STL [R1], R0 ;  /* 0x0000000001007387 */ /* 0x0045e40000100800 */
.L_x_939:
[----:B------:R-:W3:Y:S04]  /*229f0*/  LDL R7, [R1+0x4] ;  /* 0x0000040001077983 */ /* 0x000ee80000100800 */
[----:B0-2---:R-:W3:Y:S04]  /*22a00*/  LDL R0, [R1+0x8] ;  /* 0x0000080001007983 */ /* 0x005ee80000100800 */
[----:B------:R-:W2:Y:S01]  /*22a10*/  LDL R2, [R1+0x10] ;  /* 0x0000100001027983 */ /* 0x000ea20000100800 */
[----:B---3--:R-:W-:Y:S01]  /*22a20*/  IMAD R0, R0, 0x8, R7 ;  /* 0x0000000800007824 */ /* 0x008fe200078e0207 */
[----:B--2---:R-:W-:-:S04]  /*22a30*/  SHF.L.U32 R2, R2, 0x1f, RZ ;  /* 0x0000001f02027819 */ /* 0x004fc800000006ff */
[----:B------:R-:W0:Y:S02]  /*22a40*/  SYNCS.PHASECHK.TRANS64.TRYWAIT P0, [R0+URZ+0x38840], R2 ;  /* 0x03884002000075a7 */ /* 0x000e24000800017f */
[----:B0-----:R-:W-:Y:S05]  /*22a50*/  @!P0 BRA `(.L_x_940) ;  /* 0x0000005c00cc8947 */ /* 0x001fea0003800000 */
.L_x_1082:
[----:B------:R-:W2:Y:S02]  /*22a60*/  S2R R3, SR_TID.X ;  /* 0x0000000000037919 */ /* 0x000ea40000002100 */
[----:B--2---:R-:W-:-:S04]  /*22a70*/  LOP3.LUT R3, R3, 0x7f, RZ, 0xc0, !PT ;  /* 0x0000007f03037812 */ /* 0x004fc800078ec0ff */
[----:B------:R-:W-:-:S13]  /*22a80*/  ISETP.NE.AND P0, PT, R3, RZ, PT ;  /* 0x000000ff0300720c */ /* 0x000fda0003f05270 */
        /* <DEDUP_REMOVED lines=8> */
.L_x_941:
[----:B0-----:R-:W2:Y:S04]  /*22b10*/  LDL R2, [R1+0x18] ;  /* 0x0000180001027983 */ /* 0x001ea80000100800 */
[----:B------:R-:W3:Y:S04]  /*22b20*/  LDL R6, [R1+0x4] ;  /* 0x0000040001067983 */ /* 0x000ee80000100800 */
[----:B------:R-:W3:Y:S04]  /*22b30*/  LDL R5, [R1+0x8] ;  /* 0x0000080001057983 */ /* 0x000ee80000100800 */
[----:B------:R-:W4:Y:S04]  /*22b40*/  LDL R4, [R1+0x14] ;  /* 0x0000140001047983 */ /* 0x000f280000100800 */
[----:B------:R-:W5:Y:S01]  /*22b50*/  LDL R3, [R1] ;  /* 0x0000000001037983 */ /* 0x000f620000100800 */
[----:B------:R-:W-:-:S02]  /*22b60*/  R2UR UR9, R0 ;  /* 0x00000000000972ca */ /* 0x000fc400000e0000 */
[----:B--2---:R-:W-:Y:S02]  /*22b70*/  R2UR UR5, R2 ;  /* 0x00000000020572ca */ /* 0x004fe400000e0000 */
[----:B------:R-:W2:Y:S01]  /*22b80*/  LDL.LU R2, [R1+0x20] ;  /* 0x0000200001027983 */ /* 0x000ea20000300800 */
[----:B---3--:R-:W-:Y:S01]  /*22b90*/  IMAD R0, R5, 0xa000, R6 ;  /* 0x0000a00005007824 */ /* 0x008fe200078e0206 */
[----:B----4-:R-:W-:-:S04]  /*22ba0*/  R2UR UR11, R4 ;  /* 0x00000000040b72ca */ /* 0x010fc800000e0000 */
[----:B------:R-:W-:Y:S01]  /*22bb0*/  R2UR UR14, R0 ;  /* 0x00000000000e72ca */ /* 0x000fe200000e0000 */
[----:B------:R-:W-:Y:S01]  /*22bc0*/  UIADD3 UR4, UP0, UR38, 0x370, URZ ;  /* 0x0000037026047890 */ /* 0x000fe2000ff1e03f */
[----:B------:R-:W-:Y:S02]  /*22bd0*/  R2UR UR12, R18 ;  /* 0x00000000120c72ca */ /* 0x000fe400000e0000 */
[----:B-----5:R-:W-:Y:S01]  /*22be0*/  R2UR UR13, R3 ;  /* 0x00000000030d72ca */ /* 0x020fe200000e0000 */
[----:B------:R-:W-:Y:S01]  /*22bf0*/  UIADD3 UR9, UR9, 0x38830, URZ ;  /* 0x0003883009097890 */ /* 0x000fe2000fffe03f */
[----:B------:R-:W-:-:S03]  /*22c00*/  PLOP3.LUT P0, PT, PT, PT, PT, 0x80, 0x0 ;  /* 0x000000000000781c */ /* 0x000fc60003f0f070 */
[----:B------:R-:W-:-:S04]  /*22c10*/  UIMAD UR11, UR11, 0x50, UR5 ;  /* 0x000000500b0b78a4 */ /* 0x000fc8000f8e0205 */
[----:B------:R-:W-:Y:S02]  /*22c20*/  UIADD3 UR8, UR14, 0x24400, URZ ;  /* 0x000244000e087890 */ /* 0x000fe4000fffe03f */
[----:B------:R-:W-:Y:S02]  /*22c30*/  UIADD3.X UR5, URZ, UR39, URZ, UP0, !UPT ;  /* 0x000000273f057290 */ /* 0x000fe400087fe43f */
[----:B------:R-:W-:Y:S02]  /*22c40*/  UIADD3 UR15, UR14, 0x26c00, URZ ;  /* 0x00026c000e0f7890 */ /* 0x000fe4000fffe03f */
[----:B------:R-:W-:Y:S01]  /*22c50*/  UIADD3 UR16, UR14, 0x29400, URZ ;  /* 0x000294000e107890 */ /* 0x000fe2000fffe03f */
[----:B------:R-:W-:Y:S01]  /*22c60*/  UMOV UR10, URZ ;  /* 0x0000003f000a7c82 */ /* 0x000fe20008000000 */
[----:B------:R-:W-:Y:S01]  /*22c70*/  UMOV UR6, 0x0 ;  /* 0x0000000000067882 */ /* 0x000fe20000000000 */
[----:B------:R-:W-:Y:S01]  /*22c80*/  UMOV UR7, 0x14f00000 ;  /* 0x14f0000000077882 */ /* 0x000fe20000000000 */
[----:B------:R-:W-:Y:S01]  /*22c90*/  UMOV UR17, 0x40 ;  /* 0x0000004000117882 */ /* 0x000fe20000000000 */
[----:B------:R-:W-:Y:S01]  /*22ca0*/  UIADD3 UR14, UR14, 0x2bc00, URZ ;  /* 0x0002bc000e0e7890 */ /* 0x000fe2000fffe03f */
[----:B------:R0:W-:Y:S02]  /*22cb0*/  UTMALDG.4D [UR8], [UR4], desc[UR6] ;  /* 0x00000608040075b4 */ /* 0x0001e40008019000 */
[----:B0-----:R-:W-:Y:S01]  /*22cc0*/  UMOV UR8, UR15 ;  /* 0x0000000f00087c82 */ /* 0x001fe20008000000 */
[----:B------:R-:W-:Y:S01]  /*22cd0*/  UMOV UR10, UR17 ;  /* 0x00000011000a7c82 */ /* 0x000fe20008000000 */
[----:B------:R-:W-:Y:S01]  /*22ce0*/  UMOV UR15, 0x80 ;  /* 0x00000080000f7882 */ /* 0x000fe20000000000 */
[----:B------:R0:W-:Y:S02]  /*22cf0*/  UTMALDG.4D [UR8], [UR4], desc[UR6] ;  /* 0x00000608040075b4 */ /* 0x0001e40008019000 */
[----:B0-----:R-:W-:Y:S01]  /*22d00*/  UMOV UR8, UR16 ;  /* 0x0000001000087c82 */ /* 0x001fe20008000000 */
[----:B------:R-:W-:Y:S01]  /*22d10*/  UMOV UR10, UR15 ;  /* 0x0000000f000a7c82 */ /* 0x000fe20008000000 */
[----:B------:R-:W-:Y:S01]  /*22d20*/  UMOV UR15, 0xc0 ;  /* 0x000000c0000f7882 */ /* 0x000fe20000000000 */
[----:B------:R0:W-:Y:S02]  /*22d30*/  UTMALDG.4D [UR8], [UR4], desc[UR6] ;  /* 0x00000608040075b4 */ /* 0x0001e40008019000 */
[----:B0-----:R-:W-:Y:S01]  /*22d40*/  UMOV UR8, UR14 ;  /* 0x0000000e00087c82 */ /* 0x001fe20008000000 */
[----:B------:R-:W-:-:S02]  /*22d50*/  UMOV UR10, UR15 ;  /* 0x0000000f000a7c82 */ /* 0x000fc40008000000 */
[----:B------:R3:W-:Y:S01]  /*22d60*/  UTMALDG.4D [UR8], [UR4], desc[UR6] ;  /* 0x00000608040075b4 */ /* 0x0007e20008019000 */
[----:B--2---:R-:W-:-:S04]  /*22d70*/  LOP3.LUT R2, R2, 0xfffffffe, RZ, 0xc0, !PT ;  /* 0xfffffffe02027812 */ /* 0x004fc800078ec0ff */
[----:B------:R-:W-:-:S05]  /*22d80*/  @P0 LOP3.LUT R2, R2, 0x1, RZ, 0xfc, !PT ;  /* 0x0000000102020812 */ /* 0x000fca00078efcff */
[----:B------:R3:W-:Y:S01]  /*22d90*/  STL [R1+0x20], R2 ;  /* 0x0000200201007387 */ /* 0x0007e20000100800 */
[----:B------:R-:W-:Y:S01]  /*22da0*/  NOP ;  /* 0x0000000000007918 */ /* 0x000fe20000000000 */
.L_x_937:
[----:B---3--:R-:W2:Y:S04]  /*22db0*/  LDL R2, [R1+0x4] ;  /* 0x0000040001027983 */ /* 0x008ea80000100800 */
[----:B------:R-:W3:Y:S04]  /*22dc0*/  LDL.LU R3, [R1+0x40] ;  /* 0x0000400001037983 */ /* 0x000ee80000300800 */
[----:B------:R-:W4:Y:S04]  /*22dd0*/  LDL.LU R5, [R1+0x30] ;  /* 0x0000300001057983 */ /* 0x000f280000300800 */
[----:B0-----:R-:W5:Y:S01]  /*22de0*/  LDL.LU R4, [R1+0x48] ;  /* 0x0000480001047983 */ /* 0x001f620000300800 */
[----:B------:R-:W-:Y:S05]  /*22df0*/  WARPSYNC.ALL ;  /* 0x0000000000007948 */ /* 0x000fea0003800000 */
[----:B------:R-:W-:Y:S01]  /*22e00*/  ULDC.64 UR4, c[0x0][0x298] ;  /* 0x0000a60000047ab9 */ /* 0x000fe20000000a00 */
[----:B------:R-:W-:Y:S01]  /*22e10*/  ULDC.64 UR6, c[0x0][0xa00] ;  /* 0x0002800000067ab9 */ /* 0x000fe20000000a00 */
[----:B------:R-:W-:Y:S01]  /*22e20*/  BSSY B6, `(.L_x_942) ;  /* 0x0000024000067945 */ /* 0x000fe20003800000 */
[----:B------:R-:W-:Y:S01]  /*22e30*/  BAR.SYNC.DEFER_BLOCKING 0x8, 0x180 ;  /* 0x0206000000007b1d */ /* 0x000fe20000010000 */
[----:B------:R-:W-:-:S04]  /*22e40*/  ISETP.NE.U32.AND P0, PT, RZ, UR6, PT ;  /* 0x00000006ff007c0c */ /* 0x000fc8000bf05070 */
[----:B------:R-:W-:Y:S02]  /*22e50*/  ISETP.NE.AND.EX P0, PT, RZ, UR7, PT, P0 ;  /* 0x00000007ff007c0c */ /* 0x000fe4000bf05300 */
[----:B--2---:R-:W-:Y:S02]  /*22e60*/  IADD3 R2, R2, 0x14400, RZ ;  /* 0x0001440002027810 */ /* 0x004fe40007ffe0ff */
[----:B---3--:R-:W-:Y:S02]  /*22e70*/  SHF.R.S32.HI R0, RZ, 0x1f, R3 ;  /* 0x0000001fff007819 */ /* 0x008fe40000011403 */
[----:B------:R-:W-:Y:S02]  /*22e80*/  LOP3.LUT P1, RZ, R2, 0x3ff, RZ, 0xc0, !PT ;  /* 0x000003ff02ff7812 */ /* 0x000fe4000782c0ff */
[----:B----4-:R-:W-:Y:S01]  /*22e90*/  SEL R5, R5, RZ, !P0 ;  /* 0x000000ff05057207 */ /* 0x010fe20004000000 */
[----:B------:R-:W-:Y:S01]  /*22ea0*/  IMAD R0, R0, UR4, RZ ;  /* 0x0000000400007c24 */ /* 0x000fe2000f8e02ff */
[----:B-----5:R-:W-:-:S03]  /*22eb0*/  SEL R4, R4, RZ, !P0 ;  /* 0x000000ff04047207 */ /* 0x020fc60004000000 */
[C---:B------:R-:W-:Y:S02]  /*22ec0*/  IMAD R0, R3.reuse, UR5, R0 ;  /* 0x0000000503007c24 */ /* 0x040fe4000f8e0200 */
[----:B------:R-:W-:-:S05]  /*22ed0*/  IMAD.WIDE.U32 R2, R3, UR4, RZ ;  /* 0x0000000403027c25 */ /* 0x000fca000f8e00ff */
[----:B------:R0:W-:Y:S04]  /*22ee0*/  STL.64 [R1+0x40], R2 ;  /* 0x0000400201007387 */ /* 0x0001e80000100a00 */
[----:B------:R2:W-:Y:S04]  /*22ef0*/  STL [R1+0x30], R5 ;  /* 0x0000300501007387 */ /* 0x0005e80000100800 */
[----:B------:R2:W-:Y:S01]  /*22f00*/  STL [R1+0x5c], R4 ;  /* 0x00005c0401007387 */ /* 0x0005e20000100800 */
[----:B0-----:R-:W-:Y:S01]  /*22f10*/  IMAD.IADD R2, R3, 0x1, R0 ;  /* 0x0000000103027824 */ /* 0x001fe200078e0200 */
[----:B------:R-:W-:-:S05]  /*22f20*/  SHF.R.S32.HI R0, RZ, 0x1f, R18 ;  /* 0x0000001fff007819 */ /* 0x000fca0000011412 */
[----:B------:R2:W-:Y:S04]  /*22f30*/  STL [R1+0x58], R0 ;  /* 0x0000580001007387 */ /* 0x0005e80000100800 */
[----:B------:R2:W-:Y:S01]  /*22f40*/  STL [R1+0x48], R2 ;  /* 0x0000480201007387 */ /* 0x0005e20000100800 */
[----:B------:R-:W-:Y:S05]  /*22f50*/  @!P1 BRA `(.L_x_943) ;  /* 0x0000000000409947 */ /* 0x000fea0003800000 */
[----:B--2---:R-:W-:Y:S01]  /*22f60*/  MOV R2, 0x0 ;  /* 0x0000000000027802 */ /* 0x004fe20000000f00 */
        /* <DEDUP_REMOVED lines=14> */
[----:B01----:R-:W-:Y:S05]  /*23050*/  CALL.ABS.NOINC R2 ;  /* 0x0000000002007343 */ /* 0x003fea0003c00000 */
.L_x_943:
[----:B------:R-:W-:Y:S05]  /*23060*/  BSYNC B6 ;  /* 0x0000000000067941 */ /* 0x000fea0003800000 */
.L_x_942:
[----:B------:R-:W3:Y:S01]  /*23070*/  LDL.LU R6, [R1+0x48] ;  /* 0x0000480001067983 */ /* 0x000ee20000300800 */
[----:B------:R-:W-:Y:S01]  /*23080*/  ULDC.64 UR4, c[0x0][0x2d8] ;  /* 0x0000b60000047ab9 */ /* 0x000fe20000000a00 */
[----:B------:R-:W0:Y:S01]  /*23090*/  LDC R7, c[0x0][0x448] ;  /* 0x00011200ff077b82 */ /* 0x000e220000000800 */
[----:B------:R-:W-:Y:S01]  /*230a0*/  SHF.L.U32 R17, R17, 0x7, RZ ;  /* 0x0000000711117819 */ /* 0x000fe200000006ff */
[----:B--2---:R-:W3:Y:S01]  /*230b0*/  LDL.LU.64 R2, [R1+0x40] ;  /* 0x0000400001027983 */ /* 0x004ee20000300a00 */
[----:B------:R-:W-:-:S03]  /*230c0*/  ULDC.64 UR6, c[0x0][0x280] ;  /* 0x0000a00000067ab9 */ /* 0x000fc60000000a00 */
[----:B------:R-:W2:Y:S04]  /*230d0*/  LDL.LU R0, [R1+0x58] ;  /* 0x0000580001007983 */ /* 0x000ea80000300800 */
[----:B------:R-:W4:Y:S04]  /*230e0*/  LDL.LU R5, [R1+0x5c] ;  /* 0x00005c0001057983 */ /* 0x000f280000300800 */
[----:B------:R-:W4:Y:S01]  /*230f0*/  LDL.LU R4, [R1+0x30] ;  /* 0x0000300001047983 */ /* 0x000f220000300800 */
[----:B------:R-:W1:Y:S01]  /*23100*/  S2R R8, SR_TID.X ;  /* 0x0000000000087919 */ /* 0x000e620000002100 */
[----:B------:R-:W1:Y:S01]  /*23110*/  S2R R10, SR_TID.X ;  /* 0x00000000000a7919 */ /* 0x000e620000002100 */
[----:B0-----:R-:W-:Y:S01]  /*23120*/  ISETP.NE.AND P0, PT, R7, 0x1, PT ;  /* 0x000000010700780c */ /* 0x001fe20003f05270 */
[----:B-1----:R-:W-:-:S02]  /*23130*/  IMAD.SHL.U32 R8, R8, 0x8, RZ ;  /* 0x0000000808087824 */ /* 0x002fc400078e00ff */
[----:B------:R-:W-:-:S03]  /*23140*/  IMAD.SHL.U32 R10, R10, 0x8, RZ ;  /* 0x000000080a0a7824 */ /* 0x000fc600078e00ff */
[----:B------:R-:W-:-:S04]  /*23150*/  LOP3.LUT R8, R8, 0x38, RZ, 0xc0, !PT ;  /* 0x0000003808087812 */ /* 0x000fc800078ec0ff */
[C---:B------:R-:W-:Y:S02]  /*23160*/  LOP3.LUT R9, R8.reuse, 0x80, RZ, 0xfc, !PT ;  /* 0x0000008008097812 */ /* 0x040fe400078efcff */
[----:B------:R-:W-:Y:S02]  /*23170*/  LOP3.LUT R11, R8, 0x40, RZ, 0xfc, !PT ;  /* 0x00000040080b7812 */ /* 0x000fe400078efcff */
[----:B------:R-:W-:Y:S02]  /*23180*/  LOP3.LUT R10, R10, 0x38, RZ, 0xc0, !PT ;  /* 0x000000380a0a7812 */ /* 0x000fe400078ec0ff */
[----:B------:R-:W-:Y:S01]  /*23190*/  LOP3.LUT R8, R8, 0xc0, RZ, 0xfc, !PT ;  /* 0x000000c008087812 */ /* 0x000fe200078efcff */
[----:B---3--:R-:W-:Y:S02]  /*231a0*/  IMAD.MOV.U32 R3, RZ, RZ, R6 ;  /* 0x000000ffff037224 */ /* 0x008fe400078e0006 */
[----:B------:R-:W0:Y:S01]  /*231b0*/  @P0 LDC R6, c[0x0][0x450] ;  /* 0x00011400ff060b82 */ /* 0x000e220000000800 */
[----:B--2---:R-:W-:-:S02]  /*231c0*/  IMAD R0, R0, UR4, RZ ;  /* 0x0000000400007c24 */ /* 0x004fc4000f8e02ff */
[----:B------:R-:W-:-:S04]  /*231d0*/  IMAD.WIDE.U32 R2, R18, UR4, R2 ;  /* 0x0000000412027c25 */ /* 0x000fc8000f8e0002 */
[----:B------:R-:W-:Y:S01]  /*231e0*/  IMAD R0, R18, UR5, R0 ;  /* 0x0000000512007c24 */ /* 0x000fe2000f8e0200 */
[----:B------:R-:W-:-:S04]  /*231f0*/  ULDC.64 UR4, c[0x0][0x2e0] ;  /* 0x0000b80000047ab9 */ /* 0x000fc80000000a00 */
[----:B------:R-:W-:Y:S01]  /*23200*/  IADD3 R3, R3, R0, RZ ;  /* 0x0000000003037210 */ /* 0x000fe20007ffe0ff */
[----:B----4-:R-:W-:-:S04]  /*23210*/  IMAD R0, R5, UR4, RZ ;  /* 0x0000000405007c24 */ /* 0x010fc8000f8e02ff */
[C---:B------:R-:W-:Y:S02]  /*23220*/  IMAD R0, R4.reuse, UR5, R0 ;  /* 0x0000000504007c24 */ /* 0x040fe4000f8e0200 */
[----:B------:R-:W-:Y:S01]  /*23230*/  IMAD.WIDE.U32 R2, R4, UR4, R2 ;  /* 0x0000000404027c25 */ /* 0x000fe2000f8e0002 */
[----:B------:R-:W-:Y:S01]  /*23240*/  ULDC.64 UR4, c[0x0][0x2d0] ;  /* 0x0000b40000047ab9 */ /* 0x000fe20000000a00 */
[----:B------:R-:W1:Y:S02]  /*23250*/  S2R R4, SR_TID.X ;  /* 0x0000000000047919 */ /* 0x000e640000002100 */
[----:B------:R-:W-:Y:S01]  /*23260*/  IMAD.IADD R3, R3, 0x1, R0 ;  /* 0x0000000103037824 */ /* 0x000fe200078e0200 */
[----:B-1----:R-:W-:-:S04]  /*23270*/  LOP3.LUT R4, R4, 0x7f, RZ, 0xc0, !PT ;  /* 0x0000007f04047812 */ /* 0x002fc800078ec0ff */
[----:B------:R-:W-:Y:S02]  /*23280*/  SHF.R.U32.HI R5, RZ, 0x3, R4 ;  /* 0x00000003ff057819 */ /* 0x000fe40000011604 */
[----:B------:R-:W1:Y:S02]  /*23290*/  S2R R4, SR_TID.X ;  /* 0x0000000000047919 */ /* 0x000e640000002100 */
[----:B-1----:R-:W-:-:S05]  /*232a0*/  IMAD.SHL.U32 R4, R4, 0x10, RZ ;  /* 0x0000001004047824 */ /* 0x002fca00078e00ff */
[----:B------:R-:W-:Y:S02]  /*232b0*/  LOP3.LUT R4, R5, 0x70, R4, 0xf8, !PT ;  /* 0x0000007005047812 */ /* 0x000fe400078ef804 */
[----:B------:R-:W1:Y:S02]  /*232c0*/  @P0 LDC R5, c[0x0][0x44c] ;  /* 0x00011300ff050b82 */ /* 0x000e640000000800 */
[----:B------:R-:W-:-:S05]  /*232d0*/  LOP3.LUT R4, R4, R17, RZ, 0xfc, !PT ;  /* 0x0000001104047212 */ /* 0x000fca00078efcff */
[----:B------:R-:W-:Y:S02]  /*232e0*/  IMAD.MOV.U32 R0, RZ, RZ, R4 ;  /* 0x000000ffff007224 */ /* 0x000fe400078e0004 */
[----:B-1----:R-:W-:-:S05]  /*232f0*/  @P0 IMAD.HI.U32 R5, R4, R5, RZ ;  /* 0x0000000504050227 */ /* 0x002fca00078e00ff */
[----:B0-----:R-:W-:-:S05]  /*23300*/  @P0 SHF.R.U32.HI R0, RZ, R6, R5 ;  /* 0x00000006ff000219 */ /* 0x001fca0000011605 */
[----:B------:R-:W-:Y:S02]  /*23310*/  IMAD.MOV R5, RZ, RZ, -R0 ;  /* 0x000000ffff057224 */ /* 0x000fe400078e0a00 */
[----:B------:R-:W-:-:S04]  /*23320*/  IMAD.WIDE.U32 R2, R0, UR4, R2 ;  /* 0x0000000400027c25 */ /* 0x000fc8000f8e0002 */
[----:B------:R-:W-:Y:S01]  /*23330*/  IMAD R4, R7, R5, R4 ;  /* 0x0000000507047224 */ /* 0x000fe200078e0204 */
[----:B------:R-:W-:-:S05]  /*23340*/  SHF.R.S32.HI R5, RZ, 0x1f, R0 ;  /* 0x0000001fff057819 */ /* 0x000fca0000011400 */
[----:B------:R-:W-:-:S04]  /*23350*/  IMAD R5, R5, UR4, RZ ;  /* 0x0000000405057c24 */ /* 0x000fc8000f8e02ff */
[----:B------:R-:W-:Y:S01]  /*23360*/  IMAD R0, R0, UR5, R5 ;  /* 0x0000000500007c24 */ /* 0x000fe2000f8e0205 */
[----:B------:R-:W-:-:S04]  /*23370*/  ULDC.64 UR4, c[0x0][0x2c8] ;  /* 0x0000b20000047ab9 */ /* 0x000fc80000000a00 */
[----:B------:R-:W-:Y:S02]  /*23380*/  IADD3 R3, R3, R0, RZ ;  /* 0x0000000003037210 */ /* 0x000fe40007ffe0ff */
        /* <DEDUP_REMOVED lines=8> */
[----:B------:R-:W-:Y:S02]  /*23410*/  ISETP.GE.AND P0, PT, R10, UR4, PT ;  /* 0x000000040a007c0c */ /* 0x000fe4000bf06270 */
[----:B------:R-:W-:-:S02]  /*23420*/  IADD3 R0, R3, R0, RZ ;  /* 0x0000000003007210 */ /* 0x000fc40007ffe0ff */
[----:B------:R-:W-:Y:S02]  /*23430*/  ISETP.GE.AND P1, PT, R11, UR4, PT ;  /* 0x000000040b007c0c */ /* 0x000fe4000bf26270 */
[----:B------:R-:W-:Y:S01]  /*23440*/  ISETP.GE.AND P3, PT, R8, UR4, PT ;  /* 0x0000000408007c0c */ /* 0x000fe2000bf66270 */
[----:B------:R-:W-:Y:S01]  /*23450*/  UMOV UR4, 0xffffffff ;  /* 0xffffffff00047882 */ /* 0x000fe20000000000 */
[----:B------:R-:W-:Y:S02]  /*23460*/  LEA.HI.X R3, R2, UR7, R0, 0x1, P4 ;  /* 0x0000000702037c11 */ /* 0x000fe4000a0f0c00 */
[----:B0-----:R-:W-:Y:S09]  /*23470*/  BRA.DIV UR4, `(.L_x_944) ;  /* 0x0000005604587947 */ /* 0x001ff2000b800000 */
[----:B------:R-:W2:Y:S01]  /*23480*/  LDL.LU R6, [R1+0x50] ;  /* 0x0000500001067983 */ /* 0x000ea20000300800 */
[----:B------:R-:W0:Y:S02]  /*23490*/  S2R R8, SR_TID.X ;  /* 0x0000000000087919 */ /* 0x000e240000002100 */
[----:B0-----:R-:W-:-:S04]  /*234a0*/  LOP3.LUT R8, R8, 0x7f, RZ, 0xc0, !PT ;  /* 0x0000007f08087812 */ /* 0x001fc800078ec0ff */
[----:B------:R-:W-:-:S05]  /*234b0*/  SHF.R.U32.HI R8, RZ, 0x3, R8 ;  /* 0x00000003ff087819 */ /* 0x000fca0000011608 */
[----:B------:R-:W-:Y:S01]  /*234c0*/  IMAD.IADD R0, R8, 0x1, R17 ;  /* 0x0000000108007824 */ /* 0x000fe200078e0211 */
[----:B------:R-:W-:-:S04]  /*234d0*/  ULDC.64 UR4, c[0x0][0x208] ;  /* 0x0000820000047ab9 */ /* 0x000fc80000000a00 */
[----:B------:R-:W-:Y:S01]  /*234e0*/  IADD3 R5, R0, 0x10, RZ ;  /* 0x0000001000057810 */ /* 0x000fe20007ffe0ff */
[----:B--2---:R-:W-:Y:S02]  /*234f0*/  IMAD R2, R6, R7, RZ ;  /* 0x0000000706027224 */ /* 0x004fe400078e02ff */
[----:B------:R-:W0:Y:S04]  /*23500*/  SHFL.IDX PT, R7, R4, RZ, 0x181f ;  /* 0x00181fff04077589 */ /* 0x000e2800000e0000 */
[----:B------:R-:W1:Y:S01]  /*23510*/  SHFL.IDX PT, R6, R3, RZ, 0x181f ;  /* 0x00181fff03067589 */ /* 0x000e6200000e0000 */
[----:B------:R-:W-:-:S13]  /*23520*/  ISETP.GE.AND P5, PT, R0, R2, PT ;  /* 0x000000020000720c */ /* 0x000fda0003fa6270 */
[----:B0-----:R-:W-:-:S05]  /*23530*/  @!P5 LEA R7, P4, R10, R7, 0x1 ;  /* 0x000000070a07d211 */ /* 0x001fca00078808ff */
[----:B-1----:R-:W-:-:S05]  /*23540*/  @!P5 IMAD.X R6, RZ, RZ, R6, P4 ;  /* 0x000000ffff06d224 */ /* 0x002fca00020e0606 */
[----:B------:R-:W-:-:S04]  /*23550*/  @!P5 LOP3.LUT R7, R7, R6, RZ, 0x3c, !PT ;  /* 0x000000060707d212 */ /* 0x000fc800078e3cff */
[----:B------:R-:W-:-:S04]  /*23560*/  @!P5 LOP3.LUT R6, R7, R6, RZ, 0x3c, !PT ;  /* 0x000000060706d212 */ /* 0x000fc800078e3cff */
[----:B------:R-:W-:-:S05]  /*23570*/  @!P5 LOP3.LUT R7, R7, R6, RZ, 0x3c, !PT ;  /* 0x000000060707d212 */ /* 0x000fca00078e3cff */
[----:B------:R-:W-:Y:S01]  /*23580*/  @!PT LDS RZ, [RZ] ;  /* 0x00000000fffff984 */ /* 0x000fe20000000800 */
        /* <DEDUP_REMOVED lines=9> */
[----:B------:R-:W-:Y:S01]  /*23620*/  @!P5 IMAD.MOV.U32 R7, RZ, RZ, R6 ;  /* 0x000000ffff07d224 */ /* 0x000fe200078e0006 */
[----:B------:R-:W-:Y:S01]  /*23630*/  @!P5 MOV R6, R5 ;  /* 0x000000050006d202 */ /* 0x000fe20000000f00 */
[----:B------:R-:W-:-:S04]  /*23640*/  VIADD R5, R0, 0x20 ;  /* 0x0000002000057836 */ /* 0x000fc80000000000 */
        /* <DEDUP_REMOVED lines=8> */
[----:B0-----:R-:W-:-:S05]  /*236d0*/  @!P5 IMAD.X R6, RZ, RZ, R6, P4 ;  /* 0x000000ffff06d224 */ /* 0x001fca00020e0606 */
[----:B------:R-:W-:Y:S01]  /*236e0*/  @!P5 MOV R7, R6 ;  /* 0x000000060007d202 */ /* 0x000fe20000000f00 */
        /* <DEDUP_REMOVED lines=9> */
[----:B-1----:R-:W-:-:S04]  /*23780*/  @!P5 LEA R5, P4, R10, R5, 0x1 ;  /* 0x000000050a05d211 */ /* 0x002fc800078808ff */
[----:B0-----:R-:W-:-:S05]  /*23790*/  @!P5 IADD3.X R6, RZ, R6, RZ, P4, !PT ;  /* 0x00000006ff06d210 */ /* 0x001fca00027fe4ff */
[----:B------:R-:W-:Y:S02]  /*237a0*/  @!P5 IMAD.MOV.U32 R7, RZ, RZ, R6 ;  /* 0x000000ffff07d224 */ /* 0x000fe400078e0006 */
[----:B------:R-:W-:Y:S01]  /*237b0*/  @!P5 IMAD.MOV.U32 R6, RZ, RZ, R5 ;  /* 0x000000ffff06d224 */ /* 0x000fe200078e0005 */
[----:B------:R-:W-:-:S04]  /*237c0*/  IADD3 R5, R0, 0x40, RZ ;  /* 0x0000004000057810 */ /* 0x000fc80007ffe0ff */
        /* <DEDUP_REMOVED lines=30> */
[----:B------:R-:W0:Y:S06]  /*239b0*/  SHFL.IDX PT, R8, R3, 0x6, 0x181f ;  /* 0x00d81f0003087f89 */ /* 0x000e2c00000e0000 */
[----:B-1----:R-:W-:-:S04]  /*239c0*/  @!P5 LEA R5, P4, R10, R5, 0x1 ;  /* 0x000000050a05d211 */ /* 0x002fc800078808ff */
[----:B0-----:R-:W-:-:S05]  /*239d0*/  @!P5 IADD3.X R6, RZ, R8, RZ, P4, !PT ;  /* 0x00000008ff06d210 */ /* 0x001fca00027fe4ff */
[----:B------:R-:W-:Y:S02]  /*239e0*/  @!P5 IMAD.MOV.U32 R7, RZ, RZ, R6 ;  /* 0x000000ffff07d224 */ /* 0x000fe400078e0006 */
[----:B------:R-:W-:Y:S02]  /*239f0*/  @!P5 IMAD.MOV.U32 R6, RZ, RZ, R5 ;  /* 0x000000ffff06d224 */ /* 0x000fe400078e0005 */
[----:B------:R0:W1:Y:S04]  /*23a00*/  SHFL.IDX PT, R5, R3, 0x7, 0x181f ;  /* 0x00f81f0003057f89 */ /* 0x00006800000e0000 */
[----:B------:R0:W-:Y:S04]  /*23a10*/  @!P5 LDGSTS.E.BYPASS.LTC128B.128 [R9+0x17400], desc[UR4][R6.64], !P0 ;  /* 0x174000000609dfae */ /* 0x0001e8000c101d44 */
[----:B------:R0:W-:Y:S04]  /*23a20*/  @!P5 LDGSTS.E.BYPASS.LTC128B.128 [R9+0x1b400], desc[UR4][R6.64+0x80], !P1 ;  /* 0x1b4000800609dfae */ /* 0x0001e8000c901d44 */
[----:B------:R0:W-:Y:S04]  /*23a30*/  @!P5 LDGSTS.E.BYPASS.LTC128B.128 [R9+0x1f400], desc[UR4][R6.64+0x100], !P2 ;  /* 0x1f4001000609dfae */ /* 0x0001e8000d101d44 */
[----:B------:R0:W-:Y:S04]  /*23a40*/  @!P5 LDGSTS.E.BYPASS.LTC128B.128 [R9+0x23400], desc[UR4][R6.64+0x180], !P3 ;  /* 0x234001800609dfae */ /* 0x0001e8000d901d44 */
[----:B------:R0:W2:Y:S02]  /*23a50*/  SHFL.IDX PT, R3, R4, 0x7, 0x181f ;  /* 0x00f81f0004037f89 */ /* 0x0000a400000e0000 */
.L_x_1099:
[----:B------:R-:W-:Y:S01]  /*23a60*/  IADD3 R0, R0, 0x70, RZ ;  /* 0x0000007000007810 */ /* 0x000fe20007ffe0ff */
[----:B------:R-:W-:Y:S03]  /*23a70*/  BSSY B0, `(.L_x_945) ;  /* 0x000000d000007945 */ /* 0x000fe60003800000 */
        /* <DEDUP_REMOVED lines=12> */
.L_x_946:
[----:B------:R-:W-:Y:S05]  /*23b40*/  BSYNC B0 ;  /* 0x0000000000007941 */ /* 0x000fea0003800000 */
.L_x_945:
[----:B0--3--:R-:W3:Y:S01]  /*23b50*/  LDL R9, [R1+0x4] ;  /* 0x0000040001097983 */ /* 0x009ee20000100800 */
[----:B------:R-:W-:Y:S01]  /*23b60*/  PLOP3.LUT P0, PT, PT, PT, PT, 0x80, 0x0 ;  /* 0x000000000000781c */ /* 0x000fe20003f0f070 */
[----:B------:R-:W-:Y:S01]  /*23b70*/  NOP ;  /* 0x0000000000007918 */ /* 0x000fe20000000000 */
[----:B---3--:R-:W-:-:S11]  /*23b80*/  VIADD R10, R9, 0x38800 ;  /* 0x00038800090a7836 */ /* 0x008fd60000000000 */
.L_x_947:
[----:B------:R-:W3:Y:S01]  /*23b90*/  LDL R2, [R1+0x4] ;  /* 0x0000040001027983 */ /* 0x000ee20000100800 */
[----:B------:R-:W-:Y:S02]  /*23ba0*/  PLOP3.LUT P1, PT, P1, P0, PT, 0xa2, 0x0 ;  /* 0x000000000000781c */ /* 0x000fe40000f21472 */
[----:B---3--:R-:W-:-:S08]  /*23bb0*/  @P0 R2UR P1, UR4, R2 ;  /* 0x00000000020402ca */ /* 0x008fd00000020000 */
[----:B------:R-:W-:-:S05]  /*23bc0*/  @P0 PLOP3.LUT P0, PT, P1, PT, PT, 0x80, 0x0 ;  /* 0x000000000000081c */ /* 0x000fca0000f0f070 */
[----:B------:R-:W-:Y:S01]  /*23bd0*/  @!P1 SYNCS.ARRIVE.TRANS64.RED.A0T1 RZ, [UR4+0x38800], RZ ;  /* 0x038800ffffff99a7 */ /* 0x000fe20008200404 */
[----:B------:R-:W-:Y:S07]  /*23be0*/  @!P1 ARRIVES.LDGSTSBAR.64.TRANSCNT [UR4+0x38800] ;  /* 0x03880000ff0099b0 */ /* 0x000fee0008000a84 */
[----:B------:R-:W-:Y:S05]  /*23bf0*/  @P0 BRA.U.ANY `(.L_x_947) ;  /* 0xfffffffd00e40947 */ /* 0x000fea000393ffff */
[----:B--2---:R-:W2:Y:S02]  /*23c00*/  LDL.LU R3, [R1+0x54] ;  /* 0x0000540001037983 */ /* 0x004ea40000300800 */
[----:B--2---:R-:W-:-:S04]  /*23c10*/  IADD3 R3, R3, 0x1, RZ ;  /* 0x0000000103037810 */ /* 0x004fc80007ffe0ff */
[----:B------:R-:W-:Y:S01]  /*23c20*/  LEA.HI R0, R3, R3, RZ, 0x1 ;  /* 0x0000000303007211 */ /* 0x000fe200078f08ff */
[----:B------:R0:W-:Y:S03]  /*23c30*/  STL [R1+0x54], R3 ;  /* 0x0000540301007387 */ /* 0x0001e60000100800 */
        /* <DEDUP_REMOVED lines=8> */
.L_x_1100:
[----:B------:R-:W-:Y:S05]  /*23cc0*/  BSYNC B0 ;  /* 0x0000000000007941 */ /* 0x000fea0003800000 */
.L_x_948:
[----:B0-----:R-:W2:Y:S01]  /*23cd0*/  LDL.LU R2, [R1+0x4c] ;  /* 0x00004c0001027983 */ /* 0x001ea20000300800 */
[----:B------:R-:W-:Y:S01]  /*23ce0*/  BSSY B0, `(.L_x_950) ;  /* 0x00002bb000007945 */ /* 0x000fe20003800000 */
[----:B--2---:R-:W-:-:S13]  /*23cf0*/  ISETP.GE.AND P0, PT, R2, 0x51, PT ;  /* 0x000000510200780c */ /* 0x004fda0003f06270 */
[----:B------:R-:W-:Y:S05]  /*23d00*/  @!P0 BRA `(.L_x_951) ;  /* 0x0000002800e08947 */ /* 0x000fea0003800000 */
[----:B------:R-:W2:Y:S01]  /*23d10*/  LDL R2, [R1+0x38] ;  /* 0x0000380001027983 */ /* 0x000ea20000100800 */
[----:B------:R-:W-:Y:S01]  /*23d20*/  MOV R0, 0x1 ;  /* 0x0000000100007802 */ /* 0x000fe20000000f00 */
        /* <DEDUP_REMOVED lines=12> */
[----:B--2---:R-:W-:-:S02]  /*23df0*/  LOP3.LUT P1, RZ, R4, 0x1, RZ, 0xc0, !PT ;  /* 0x0000000104ff7812 */ /* 0x004fc4000782c0ff */
[----:B---3--:R-:W-:-:S04]  /*23e00*/  IADD3 R7, R3, 0x1, RZ ;  /* 0x0000000103077810 */ /* 0x008fc80007ffe0ff */
[----:B------:R-:W-:-:S04]  /*23e10*/  ISETP.NE.AND P0, PT, R7, 0x2, PT ;  /* 0x000000020700780c */ /* 0x000fc80003f05270 */
[----:B------:R-:W-:Y:S02]  /*23e20*/  SEL R9, RZ, 0x1, P0 ;  /* 0x00000001ff097807 */ /* 0x000fe40000000000 */
[----:B------:R-:W-:Y:S02]  /*23e30*/  SEL R7, R7, RZ, P0 ;  /* 0x000000ff07077207 */ /* 0x000fe40000000000 */
[----:B----4-:R-:W-:Y:S01]  /*23e40*/  LOP3.LUT R9, R2, R9, RZ, 0x3c, !PT ;  /* 0x0000000902097212 */ /* 0x010fe200078e3cff */
[----:B------:R-:W-:Y:S06]  /*23e50*/  @!P1 BRA `(.L_x_955) ;  /* 0x0000000c005c9947 */ /* 0x000fec0003800000 */
[----:B------:R0:W5:Y:S01]  /*23e60*/  LDL R4, [R1] ;  /* 0x0000000001047983 */ /* 0x0001620000100800 */
[----:B------:R-:W-:Y:S02]  /*23e70*/  ULDC.64 UR4, c[0x0][0x418] ;  /* 0x0001060000047ab9 */ /* 0x000fe40000000a00 */
[----:B------:R-:W-:-:S04]  /*23e80*/  ISETP.NE.U32.AND P0, PT, RZ, UR4, PT ;  /* 0x00000004ff007c0c */ /* 0x000fc8000bf05070 */
[----:B------:R-:W-:-:S13]  /*23e90*/  ISETP.NE.AND.EX P0, PT, RZ, UR5, PT, P0 ;  /* 0x00000005ff007c0c */ /* 0x000fda000bf05300 */
[----:B0-----:R-:W-:Y:S05]  /*23ea0*/  @!P0 BRA `(.L_x_956) ;  /* 0x0000000000508947 */ /* 0x001fea0003800000 */
[----:B------:R-:W2:Y:S01]  /*23eb0*/  LDL R11, [R1+0x28] ;  /* 0x00002800010b7983 */ /* 0x000ea20000100800 */
[----:B-1----:R-:W0:Y:S01]  /*23ec0*/  LDC R5, c[0x0][0x43c] ;  /* 0x00010f00ff057b82 */ /* 0x002e220000000800 */
[----:B------:R-:W-:Y:S02]  /*23ed0*/  ULDC.64 UR6, c[0x0][0x428] ;  /* 0x00010a0000067ab9 */ /* 0x000fe40000000a00 */
[----:B------:R-:W3:Y:S01]  /*23ee0*/  LDL R6, [R1+0xc] ;  /* 0x00000c0001067983 */ /* 0x000ee20000100800 */
[----:B------:R-:W-:Y:S01]  /*23ef0*/  ULDC.64 UR8, c[0x0][0x208] ;  /* 0x0000820000087ab9 */ /* 0x000fe20000000a00 */
[----:B0-----:R-:W-:-:S13]  /*23f00*/  ISETP.NE.AND P0, PT, R5, 0x1, PT ;  /* 0x000000010500780c */ /* 0x001fda0003f05270 */
[----:B------:R-:W0:Y:S02]  /*23f10*/  @P0 LDC.64 R2, c[0x0][0x440] ;  /* 0x00011000ff020b82 */ /* 0x000e240000000a00 */
[----:B0----5:R-:W-:-:S04]  /*23f20*/  @P0 IMAD.HI.U32 R4, R0, R2, RZ ;  /* 0x0000000200040227 */ /* 0x021fc800078e00ff */
[----:B------:R-:W-:Y:S01]  /*23f30*/  IMAD.MOV.U32 R2, RZ, RZ, R0 ;  /* 0x000000ffff027224 */ /* 0x000fe200078e0000 */
[----:B------:R-:W-:-:S05]  /*23f40*/  @P0 SHF.R.U32.HI R2, RZ, R3, R4 ;  /* 0x00000003ff020219 */ /* 0x000fca0000011604 */
[----:B------:R-:W-:-:S04]  /*23f50*/  IMAD.MOV R3, RZ, RZ, -R2 ;  /* 0x000000ffff037224 */ /* 0x000fc800078e0a02 */
[----:B------:R-:W-:Y:S01]  /*23f60*/  IMAD R0, R5, R3, R0 ;  /* 0x0000000305007224 */ /* 0x000fe200078e0200 */
[----:B------:R-:W-:Y:S01]  /*23f70*/  SHF.R.S32.HI R3, RZ, 0x1f, R2 ;  /* 0x0000001fff037819 */ /* 0x000fe20000011402 */
[----:B--2---:R-:W-:-:S04]  /*23f80*/  IMAD R4, R11, UR6, RZ ;  /* 0x000000060b047c24 */ /* 0x004fc8000f8e02ff */
[C---:B---3--:R-:W-:Y:S02]  /*23f90*/  IMAD R4, R6.reuse, UR7, R4 ;  /* 0x0000000706047c24 */ /* 0x048fe4000f8e0204 */
[----:B------:R-:W-:-:S05]  /*23fa0*/  IMAD.WIDE.U32 R2, R6, UR6, R2 ;  /* 0x0000000606027c25 */ /* 0x000fca000f8e0002 */
[----:B------:R-:W-:Y:S02]  /*23fb0*/  IADD3 R3, R4, R3, RZ ;  /* 0x0000000304037210 */ /* 0x000fe40007ffe0ff */
[----:B------:R-:W-:-:S04]  /*23fc0*/  LEA R4, P0, R2, UR4, 0x2 ;  /* 0x0000000402047c11 */ /* 0x000fc8000f8010ff */
[----:B------:R-:W-:-:S05]  /*23fd0*/  LEA.HI.X R5, R2, UR5, R3, 0x2, P0 ;  /* 0x0000000502057c11 */ /* 0x000fca00080f1403 */
[----:B------:R0:W5:Y:S04]  /*23fe0*/  LDG.E R4, desc[UR8][R4.64] ;  /* 0x0000000804047981 */ /* 0x000168000c1e1900 */
.L_x_956:
[----:B------:R-:W2:Y:S01]  /*23ff0*/  LDL R2, [R1+0x4] ;  /* 0x0000040001027983 */ /* 0x000ea20000100800 */
[----:B------:R-:W-:Y:S01]  /*24000*/  BSSY B3, `(.L_x_957) ;  /* 0x0000005000037945 */ /* 0x000fe20003800000 */
[----:B--2---:R-:W-:Y:S01]  /*24010*/  IMAD R3, R7, 0x8, R2 ;  /* 0x0000000807037824 */ /* 0x004fe200078e0202 */
[----:B------:R-:W-:-:S04]  /*24020*/  SHF.L.U32 R2, R9, 0x1f, RZ ;  /* 0x0000001f09027819 */ /* 0x000fc800000006ff */
[----:B------:R-:W2:Y:S02]  /*24030*/  SYNCS.PHASECHK.TRANS64.TRYWAIT P0, [R3+URZ+0x38840], R2 ;  /* 0x03884002030075a7 */ /* 0x000ea4000800017f */
[----:B--2---:R-:W-:Y:S05]  /*24040*/  @!P0 BRA `(.L_x_958) ;  /* 0x0000005400888947 */ /* 0x004fea0003800000 */
.L_x_1101:
[----:B------:R-:W-:Y:S05]  /*24050*/  BSYNC B3 ;  /* 0x0000000000037941 */ /* 0x000fea0003800000 */
.L_x_957:
        /* <DEDUP_REMOVED lines=12> */
.L_x_960:
[----:B------:R-:W-:Y:S05]  /*24120*/  BSYNC B3 ;  /* 0x0000000000037941 */ /* 0x000fea0003800000 */
.L_x_959:
[----:B------:R-:W3:Y:S04]  /*24130*/  LDL R5, [R1+0x4] ;  /* 0x0000040001057983 */ /* 0x000ee80000100800 */
[----:B--2---:R-:W2:Y:S01]  /*24140*/  LDL R2, [R1+0x18] ;  /* 0x0000180001027983 */ /* 0x004ea20000100800 */
[----:B------:R-:W-:Y:S01]  /*24150*/  MOV R11, RZ ;  /* 0x000000ff000b7202 */ /* 0x000fe20000000f00 */
[----:B------:R-:W-:Y:S01]  /*24160*/  UIADD3 UR4, UP0, UR38, 0x370, URZ ;  /* 0x0000037026047890 */ /* 0x000fe2000ff1e03f */
[----:B------:R-:W-:Y:S01]  /*24170*/  PLOP3.LUT P0, PT, PT, PT, PT, 0x80, 0x0 ;  /* 0x000000000000781c */ /* 0x000fe20003f0f070 */
[----:B------:R-:W-:Y:S01]  /*24180*/  VIADD R3, R3, 0x38830 ;  /* 0x0003883003037836 */ /* 0x000fe20000000000 */
[----:B------:R-:W-:Y:S01]  /*24190*/  R2UR UR10, R11 ;  /* 0x000000000b0a72ca */ /* 0x000fe200000e0000 */
[----:B------:R-:W-:Y:S01]  /*241a0*/  UIADD3.X UR5, URZ, UR39, URZ, UP0, !UPT ;  /* 0x000000273f057290 */ /* 0x000fe200087fe43f */
[----:B------:R-:W-:Y:S01]  /*241b0*/  UMOV UR6, 0x0 ;  /* 0x0000000000067882 */ /* 0x000fe20000000000 */
[----:B------:R-:W-:Y:S01]  /*241c0*/  UMOV UR7, 0x14f00000 ;  /* 0x14f0000000077882 */ /* 0x000fe20000000000 */
[----:B---3--:R-:W-:-:S02]  /*241d0*/  IMAD R6, R7, 0xa000, R5 ;  /* 0x0000a00007067824 */ /* 0x008fc400078e0205 */
[----:B--2---:R-:W-:Y:S02]  /*241e0*/  IMAD R2, R0, 0x50, R2 ;  /* 0x0000005000027824 */ /* 0x004fe400078e0202 */
[----:B------:R-:W-:-:S07]  /*241f0*/  VIADD R5, R6, 0x24400 ;  /* 0x0002440006057836 */ /* 0x000fce0000000000 */
.L_x_961:
        /* <DEDUP_REMOVED lines=16> */
.L_x_962:
        /* <DEDUP_REMOVED lines=16> */
.L_x_963:
        /* <DEDUP_REMOVED lines=16> */
.L_x_964:
        /* <DEDUP_REMOVED lines=13> */
[----:B--2---:R-:W-:Y:S02]  /*245d0*/  SHF.L.U32 R2, R12, 0x1f, RZ ;  /* 0x0000001f0c027819 */ /* 0x004fe400000006ff */
[----:B---3--:R-:W-:-:S04]  /*245e0*/  LEA R3, R6, R10, 0x3 ;  /* 0x0000000a06037211 */ /* 0x008fc800078e18ff */
[----:B------:R-:W0:Y:S02]  /*245f0*/  SYNCS.PHASECHK.TRANS64.TRYWAIT P0, [R3+URZ+0x60], R2 ;  /* 0x00006002030075a7 */ /* 0x000e24000800017f */
[----:B0-----:R-:W-:Y:S05]  /*24600*/  @!P0 BRA `(.L_x_966) ;  /* 0x00000050002c8947 */ /* 0x001fea0003800000 */
.L_x_1102:
[----:B------:R-:W-:Y:S05]  /*24610*/  BSYNC B3 ;  /* 0x0000000000037941 */ /* 0x000fea0003800000 */
.L_x_965:
        /* <DEDUP_REMOVED lines=8> */
[----:B------:R-:W-:Y:S02]  /*246a0*/  ISETP.NE.AND P0, PT, R5, RZ, PT ;  /* 0x000000ff0500720c */ /* 0x000fe40003f05270 */
[----:B--2---:R-:W-:Y:S01]  /*246b0*/  LEA R2, R6, R3, 0x3 ;  /* 0x0000000306027211 */ /* 0x004fe200078e18ff */
[----:B------:R-:W-:-:S04]  /*246c0*/  IMAD.MOV.U32 R3, RZ, RZ, 0xa000 ;  /* 0x0000a000ff037424 */ /* 0x000fc800078e00ff */
[----:B------:R1:W-:Y:S06]  /*246d0*/  SYNCS.ARRIVE.TRANS64 RZ, [R2+URZ+0x38850], R3 ;  /* 0x0388500302ff79a7 */ /* 0x0003ec000800003f */
[----:B------:R-:W-:Y:S05]  /*246e0*/  @!P0 BRA `(.L_x_968) ;  /* 0x0000000000048947 */ /* 0x000fea0003800000 */
[----:B------:R-:W-:Y:S01]  /*246f0*/  BPT.TRAP 0x1 ;  /* 0x000000040000795c */ /* 0x000fe20000300000 */
.L_x_968:
[----:B------:R-:W-:Y:S05]  /*24700*/  BSYNC B3 ;  /* 0x0000000000037941 */ /* 0x000fea0003800000 */
.L_x_967:
        /* <DEDUP_REMOVED lines=12> */
[----:B------:R-:W-:-:S03]  /*247d0*/  IMAD R2, R2, 0xa000, R11 ;  /* 0x0000a00002027824 */ /* 0x000fc600078e020b */
[----:B------:R-:W-:Y:S01]  /*247e0*/  IADD3 R3, R3, 0x38850, RZ ;  /* 0x0003885003037810 */ /* 0x000fe20007ffe0ff */
[----:B------:R-:W-:-:S07]  /*247f0*/  VIADD R6, R2, 0x400 ;  /* 0x0000040002067836 */ /* 0x000fce0000000000 */
.L_x_969:
        /* <DEDUP_REMOVED lines=16> */
.L_x_970:
        /* <DEDUP_REMOVED lines=11> */
[----:B------:R-:W-:Y:S02]  /*249b0*/  R2UR UR10, R15 ;  /* 0x000000000f0a72ca */ /* 0x000fe400000e0000 */
[----:B------:R-:W-:Y:S02]  /*249c0*/  R2UR UR6, R12 ;  /* 0x000000000c0672ca */ /* 0x000fe400000e0000 */
[----:B------:R-:W-:Y:S02]  /*249d0*/  R2UR UR7, R13 ;  /* 0x000000000d0772ca */ /* 0x000fe400000e0000 */
[----:B------:R-:W-:Y:S02]  /*249e0*/  PLOP3.LUT P0, PT, PT, PT, PT, 0x80, 0x0 ;  /* 0x000000000000781c */ /* 0x000fe40003f0f070 */
[----:B------:R-:W-:-:S11]  /*249f0*/  IADD3 R6, R2, 0x5400, RZ ;  /* 0x0000540002067810 */ /* 0x000fd60007ffe0ff */
.L_x_971:
        /* <DEDUP_REMOVED lines=16> */
.L_x_972:
        /* <DEDUP_REMOVED lines=13> */
.L_x_955:
[----:B------:R-:W-:Y:S05]  /*24bd0*/  BSYNC B1 ;  /* 0x0000000000017941 */ /* 0x000fea0003800000 */
.L_x_954:
[----:B0-----:R-:W2:Y:S04]  /*24be0*/  LDL.LU R0, [R1+0x38] ;  /* 0x0000380001007983 */ /* 0x001ea80000300800 */
[----:B------:R0:W-:Y:S04]  /*24bf0*/  STL [R1+0x8], R7 ;  /* 0x0000080701007387 */ /* 0x0001e80000100800 */
[----:B------:R0:W-:Y:S02]  /*24c00*/  STL [R1+0x10], R9 ;  /* 0x0000100901007387 */ /* 0x0001e40000100800 */
[----:B0-2---:R-:W-:-:S07]  /*24c10*/  VIADD R0, R0, 0xfffffffd ;  /* 0xfffffffd00007836 */ /* 0x005fce0000000000 */
.L_x_953:
[----:B------:R-:W-:Y:S05]  /*24c20*/  BSYNC B2 ;  /* 0x0000000000027941 */ /* 0x000fea0003800000 */
.L_x_952:
[----:B------:R-:W2:Y:S01]  /*24c30*/  LDL.LU R2, [R1+0x3c] ;  /* 0x00003c0001027983 */ /* 0x000ea20000300800 */
[----:B------:R-:W-:-:S04]  /*24c40*/  IADD3 R8, -R8, RZ, RZ ;  /* 0x000000ff08087210 */ /* 0x000fc80007ffe1ff */
[----:B--2---:R-:W-:-:S13]  /*24c50*/  ISETP.NE.AND P0, PT, R2, R8, PT ;  /* 0x000000080200720c */ /* 0x004fda0003f05270 */
[----:B------:R-:W-:Y:S05]  /*24c60*/  @!P0 BRA `(.L_x_951) ;  /* 0x0000001c00088947 */ /* 0x000fea0003800000 */
[----:B------:R0:W5:Y:S02]  /*24c70*/  LDL R7, [R1] ;  /* 0x0000000001077983 */ /* 0x0001640000100800 */
.L_x_1011:
[----:B--2---:R-:W2:Y:S04]  /*24c80*/  LDL R4, [R1+0x20] ;  /* 0x0000200001047983 */ /* 0x004ea80000100800 */
[----:B---3--:R-:W3:Y:S04]  /*24c90*/  LDL R3, [R1+0x8] ;  /* 0x0000080001037983 */ /* 0x008ee80000100800 */
[----:B------:R-:W4:Y:S01]  /*24ca0*/  LDL R2, [R1+0x10] ;  /* 0x0000100001027983 */ /* 0x000f220000100800 */
[----:B------:R-:W-:Y:S05]  /*24cb0*/  YIELD ;  /* 0x0000000000007946 */ /* 0x000fea0003800000 */
[----:B------:R-:W-:Y:S01]  /*24cc0*/  BSSY B1, `(.L_x_973) ;  /* 0x00000db000017945 */ /* 0x000fe20003800000 */
[----:B--2---:R-:W-:Y:S01]  /*24cd0*/  LOP3.LUT P1, RZ, R4, 0x1, RZ, 0xc0, !PT ;  /* 0x0000000104ff7812 */ /* 0x004fe2000782c0ff */
        /* <DEDUP_REMOVED lines=18> */
[----:B-1----:R-:W-:Y:S01]  /*24e00*/  @P0 IMAD.HI.U32 R6, R0, R2, RZ ;  /* 0x0000000200060227 */ /* 0x002fe200078e00ff */
[----:B------:R-:W-:-:S04]  /*24e10*/  MOV R2, R0 ;  /* 0x0000000000027202 */ /* 0x000fc80000000f00 */
        /* <DEDUP_REMOVED lines=9> */
[----:B------:R-:W-:-:S06]  /*24eb0*/  LEA.HI.X R7, R2, UR5, R3, 0x2, P0 ;  /* 0x0000000502077c11 */ /* 0x000fcc00080f1403 */
[----:B------:R1:W5:Y:S03]  /*24ec0*/  LDG.E R7, desc[UR8][R6.64] ;  /* 0x0000000806077981 */ /* 0x000366000c1e1900 */
.L_x_975:
[----:B------:R-:W2:Y:S01]  /*24ed0*/  LDL R2, [R1+0x4] ;  /* 0x0000040001027983 */ /* 0x000ea20000100800 */
[----:B------:R-:W-:Y:S01]  /*24ee0*/  BSSY B2, `(.L_x_976) ;  /* 0x0000005000027945 */ /* 0x000fe20003800000 */
[----:B--2---:R-:W-:Y:S02]  /*24ef0*/  LEA R3, R4, R2, 0x3 ;  /* 0x0000000204037211 */ /* 0x004fe400078e18ff */
[----:B------:R-:W-:-:S04]  /*24f00*/  SHF.L.U32 R2, R5, 0x1f, RZ ;  /* 0x0000001f05027819 */ /* 0x000fc800000006ff */
[----:B------:R-:W2:Y:S02]  /*24f10*/  SYNCS.PHASECHK.TRANS64.TRYWAIT P0, [R3+URZ+0x38840], R2 ;  /* 0x03884002030075a7 */ /* 0x000ea4000800017f */
[----:B--2---:R-:W-:Y:S05]  /*24f20*/  @!P0 BRA `(.L_x_977) ;  /* 0x0000004400f88947 */ /* 0x004fea0003800000 */
.L_x_1103:
[----:B------:R-:W-:Y:S05]  /*24f30*/  BSYNC B2 ;  /* 0x0000000000027941 */ /* 0x000fea0003800000 */
.L_x_976:
        /* <DEDUP_REMOVED lines=12> */
.L_x_979:
[----:B------:R-:W-:Y:S05]  /*25000*/  BSYNC B2 ;  /* 0x0000000000027941 */ /* 0x000fea0003800000 */
.L_x_978:
[----:B------:R-:W3:Y:S04]  /*25010*/  LDL R6, [R1+0x4] ;  /* 0x0000040001067983 */ /* 0x000ee80000100800 */
[----:B--2---:R-:W2:Y:S01]  /*25020*/  LDL R2, [R1+0x18] ;  /* 0x0000180001027983 */ /* 0x004ea20000100800 */
[----:B------:R-:W-:Y:S01]  /*25030*/  IMAD.MOV.U32 R11, RZ, RZ, RZ ;  /* 0x000000ffff0b7224 */ /* 0x000fe200078e00ff */
[----:B------:R-:W-:Y:S01]  /*25040*/  UIADD3 UR4, UP0, UR38, 0x370, URZ ;  /* 0x0000037026047890 */ /* 0x000fe2000ff1e03f */
[----:B------:R-:W-:Y:S01]  /*25050*/  PLOP3.LUT P0, PT, PT, PT, PT, 0x80, 0x0 ;  /* 0x000000000000781c */ /* 0x000fe20003f0f070 */
[----:B------:R-:W-:Y:S01]  /*25060*/  UMOV UR6, 0x0 ;  /* 0x0000000000067882 */ /* 0x000fe20000000000 */
[----:B------:R-:W-:Y:S01]  /*25070*/  IADD3 R3, R3, 0x38830, RZ ;  /* 0x0003883003037810 */ /* 0x000fe20007ffe0ff */
[----:B------:R-:W-:Y:S01]  /*25080*/  UIADD3.X UR5, URZ, UR39, URZ, UP0, !UPT ;  /* 0x000000273f057290 */ /* 0x000fe200087fe43f */
[----:B------:R-:W-:Y:S01]  /*25090*/  R2UR UR10, R11 ;  /* 0x000000000b0a72ca */ /* 0x000fe200000e0000 */
[----:B------:R-:W-:Y:S01]  /*250a0*/  UMOV UR7, 0x14f00000 ;  /* 0x14f0000000077882 */ /* 0x000fe20000000000 */
[----:B---3--:R-:W-:-:S02]  /*250b0*/  IMAD R6, R4, 0xa000, R6 ;  /* 0x0000a00004067824 */ /* 0x008fc400078e0206 */
[----:B--2---:R-:W-:Y:S02]  /*250c0*/  IMAD R2, R8, 0x50, R2 ;  /* 0x0000005008027824 */ /* 0x004fe400078e0202 */
[----:B------:R-:W-:-:S09]  /*250d0*/  VIADD R9, R6, 0x24400 ;  /* 0x0002440006097836 */ /* 0x000fd20000000000 */
.L_x_980:
        /* <DEDUP_REMOVED lines=12> */
[----:B------:R-:W-:Y:S01]  /*251a0*/  UMOV UR6, 0x0 ;  /* 0x0000000000067882 */ /* 0x000fe20000000000 */
[----:B------:R-:W-:Y:S01]  /*251b0*/  IADD3 R9, R6, 0x26c00, RZ ;  /* 0x00026c0006097810 */ /* 0x000fe20007ffe0ff */
[----:B------:R-:W-:Y:S01]  /*251c0*/  UMOV UR7, 0x14f00000 ;  /* 0x14f0000000077882 */ /* 0x000fe20000000000 */
[----:B------:R-:W-:-:S15]  /*251d0*/  R2UR UR10, R17 ;  /* 0x00000000110a72ca */ /* 0x000fde00000e0000 */
.L_x_981:
        /* <DEDUP_REMOVED lines=16> */
.L_x_982:
        /* <DEDUP_REMOVED lines=10> */
[----:B------:R-:W-:Y:S01]  /*25380*/  MOV R14, 0xc0 ;  /* 0x000000c0000e7802 */ /* 0x000fe20000000f00 */
[----:B------:R-:W-:Y:S01]  /*25390*/  VIADD R6, R6, 0x2bc00 ;  /* 0x0002bc0006067836 */ /* 0x000fe20000000000 */
[----:B------:R-:W-:Y:S01]  /*253a0*/  PLOP3.LUT P0, PT, PT, PT, PT, 0x80, 0x0 ;  /* 0x000000000000781c */ /* 0x000fe20003f0f070 */
[----:B------:R-:W-:Y:S01]  /*253b0*/  UMOV UR6, 0x0 ;  /* 0x0000000000067882 */ /* 0x000fe20000000000 */
[----:B------:R-:W-:Y:S01]  /*253c0*/  R2UR UR10, R14 ;  /* 0x000000000e0a72ca */ /* 0x000fe200000e0000 */
[----:B------:R-:W-:-:S14]  /*253d0*/  UMOV UR7, 0x14f00000 ;  /* 0x14f0000000077882 */ /* 0x000fdc0000000000 */
.L_x_983:
        /* <DEDUP_REMOVED lines=17> */
.L_x_1104:
[----:B------:R-:W-:Y:S05]  /*254f0*/  BSYNC B2 ;  /* 0x0000000000027941 */ /* 0x000fea0003800000 */
.L_x_984:
[----:B------:R-:W-:Y:S01]  /*25500*/  BSSY B2, `(.L_x_986) ;  /* 0x000000b000027945 */ /* 0x000fe20003800000 */
[----:B------:R-:W-:Y:S01]  /*25510*/  MOV R12, 0x0 ;  /* 0x00000000000c7802 */ /* 0x000fe20000000f00 */
[----:B------:R-:W-:Y:S02]  /*25520*/  IMAD.MOV.U32 R13, RZ, RZ, 0x14f00000 ;  /* 0x14f00000ff0d7424 */ /* 0x000fe400078e00ff */
[----:B------:R-:W-:Y:S05]  /*25530*/  @P1 BRA `(.L_x_987) ;  /* 0x00000000001c1947 */ /* 0x000fea0003800000 */
[----:B------:R-:W2:Y:S01]  /*25540*/  S2R R6, SR_TID.X ;  /* 0x0000000000067919 */ /* 0x000ea20000002100 */
[----:B-1----:R-:W-:-:S04]  /*25550*/  IMAD.MOV.U32 R3, RZ, RZ, 0xa000 ;  /* 0x0000a000ff037424 */ /* 0x002fc800078e00ff */
[----:B------:R3:W-:Y:S01]  /*25560*/  SYNCS.ARRIVE.TRANS64 RZ, [R2+URZ+0x50], R3 ;  /* 0x0000500302ff79a7 */ /* 0x0007e2000800003f */
[----:B--2---:R-:W-:-:S04]  /*25570*/  LOP3.LUT R6, R6, 0x1f, RZ, 0xc0, !PT ;  /* 0x0000001f06067812 */ /* 0x004fc800078ec0ff */
[----:B------:R-:W-:-:S13]  /*25580*/  ISETP.NE.AND P0, PT, R6, RZ, PT ;  /* 0x000000ff0600720c */ /* 0x000fda0003f05270 */
[----:B---3--:R-:W-:Y:S05]  /*25590*/  @!P0 BRA `(.L_x_987) ;  /* 0x0000000000048947 */ /* 0x008fea0003800000 */
[----:B------:R-:W-:Y:S01]  /*255a0*/  BPT.TRAP 0x1 ;  /* 0x000000040000795c */ /* 0x000fe20000300000 */
.L_x_987:
[----:B------:R-:W-:Y:S05]  /*255b0*/  BSYNC B2 ;  /* 0x0000000000027941 */ /* 0x000fea0003800000 */
.L_x_986:
[----:B-1----:R-:W2:Y:S01]  /*255c0*/  LDL.LU R3, [R1+0x8] ;  /* 0x0000080001037983 */ /* 0x002ea20000300800 */
        /* <DEDUP_REMOVED lines=9> */
[----:B------:R-:W-:Y:S01]  /*25660*/  IADD3 R2, R2, 0x50, RZ ;  /* 0x0000005002027810 */ /* 0x000fe20007ffe0ff */
[----:B---3--:R-:W-:Y:S02]  /*25670*/  IMAD R6, R6, 0x50, R9 ;  /* 0x0000005006067824 */ /* 0x008fe400078e0209 */
[----:B--2---:R-:W-:-:S04]  /*25680*/  IMAD R3, R3, 0xa000, R11 ;  /* 0x0000a00003037824 */ /* 0x004fc800078e020b */
[----:B------:R-:W-:-:S07]  /*25690*/  VIADD R9, R3, 0x400 ;  /* 0x0000040003097836 */ /* 0x000fce0000000000 */
.L_x_988:
        /* <DEDUP_REMOVED lines=16> */
.L_x_989:
        /* <DEDUP_REMOVED lines=11> */
[----:B------:R-:W-:Y:S02]  /*25850*/  R2UR UR10, R15 ;  /* 0x000000000f0a72ca */ /* 0x000fe400000e0000 */
[----:B------:R-:W-:Y:S02]  /*25860*/  R2UR UR6, R12 ;  /* 0x000000000c0672ca */ /* 0x000fe400000e0000 */
[----:B------:R-:W-:Y:S02]  /*25870*/  R2UR UR7, R13 ;  /* 0x000000000d0772ca */ /* 0x000fe400000e0000 */
[----:B------:R-:W-:Y:S02]  /*25880*/  PLOP3.LUT P0, PT, PT, PT, PT, 0x80, 0x0 ;  /* 0x000000000000781c */ /* 0x000fe40003f0f070 */
[----:B------:R-:W-:-:S11]  /*25890*/  IADD3 R9, R3, 0x5400, RZ ;  /* 0x0000540003097810 */ /* 0x000fd60007ffe0ff */
.L_x_990:
        /* <DEDUP_REMOVED lines=16> */
.L_x_991:
        /* <DEDUP_REMOVED lines=13> */
.L_x_974:
[----:B------:R-:W-:Y:S05]  /*25a70*/  BSYNC B1 ;  /* 0x0000000000017941 */ /* 0x000fea0003800000 */
.L_x_973:
[----:B------:R-:W2:Y:S01]  /*25a80*/  LDL R2, [R1+0x20] ;  /* 0x0000200001027983 */ /* 0x000ea20000100800 */
[----:B------:R-:W-:Y:S01]  /*25a90*/  VIADD R3, R4, 0x1 ;  /* 0x0000000104037836 */ /* 0x000fe20000000000 */
[----:B------:R-:W-:Y:S04]  /*25aa0*/  BSSY B1, `(.L_x_992) ;  /* 0x00000db000017945 */ /* 0x000fe80003800000 */
[----:B------:R-:W-:-:S04]  /*25ab0*/  ISETP.NE.AND P0, PT, R3, 0x2, PT ;  /* 0x000000020300780c */ /* 0x000fc80003f05270 */
[----:B------:R-:W-:Y:S02]  /*25ac0*/  SEL R12, R3, RZ, P0 ;  /* 0x000000ff030c7207 */ /* 0x000fe40000000000 */
[----:B--2---:R-:W-:Y:S02]  /*25ad0*/  LOP3.LUT P1, RZ, R2, 0x1, RZ, 0xc0, !PT ;  /* 0x0000000102ff7812 */ /* 0x004fe4000782c0ff */
[----:B------:R-:W-:-:S04]  /*25ae0*/  SEL R2, RZ, 0x1, P0 ;  /* 0x00000001ff027807 */ /* 0x000fc80000000000 */
[----:B------:R-:W-:-:S05]  /*25af0*/  LOP3.LUT R11, R5, R2, RZ, 0x3c, !PT ;  /* 0x00000002050b7212 */ /* 0x000fca00078e3cff */
[----:B------:R2:W-:Y:S04]  /*25b00*/  STL [R1+0x10], R11 ;  /* 0x0000100b01007387 */ /* 0x0005e80000100800 */
[----:B------:R2:W-:Y:S01]  /*25b10*/  STL [R1+0x8], R12 ;  /* 0x0000080c01007387 */ /* 0x0005e20000100800 */
[----:B------:R-:W-:Y:S05]  /*25b20*/  @!P1 BRA `(.L_x_993) ;  /* 0x0000000c00489947 */ /* 0x000fea0003800000 */
[----:B------:R-:W-:Y:S01]  /*25b30*/  ULDC.64 UR4, c[0x0][0x418] ;  /* 0x0001060000047ab9 */ /* 0x000fe20000000a00 */
[----:B------:R-:W-:Y:S02]  /*25b40*/  IADD3 R6, R0, -0x1, RZ ;  /* 0xffffffff00067810 */ /* 0x000fe40007ffe0ff */
[----:B------:R-:W-:-:S04]  /*25b50*/  ISETP.NE.U32.AND P0, PT, RZ, UR4, PT ;  /* 0x00000004ff007c0c */ /* 0x000fc8000bf05070 */
[----:B------:R-:W-:-:S13]  /*25b60*/  ISETP.NE.AND.EX P0, PT, RZ, UR5, PT, P0 ;  /* 0x00000005ff007c0c */ /* 0x000fda000bf05300 */
[----:B------:R-:W-:Y:S05]  /*25b70*/  @!P0 BRA `(.L_x_994) ;  /* 0x0000000000508947 */ /* 0x000fea0003800000 */
[----:B------:R-:W3:Y:S01]  /*25b80*/  LDL R13, [R1+0x28] ;  /* 0x00002800010d7983 */ /* 0x000ee20000100800 */
[----:B-1----:R-:W1:Y:S01]  /*25b90*/  LDC R8, c[0x0][0x43c] ;  /* 0x00010f00ff087b82 */ /* 0x002e620000000800 */
        /* <DEDUP_REMOVED lines=13> */
[----:B------:R-:W-:-:S05]  /*25c70*/  IMAD.WIDE.U32 R2, R9, UR6, R2 ;  /* 0x0000000609027c25 */ /* 0x000fca000f8e0002 */
[----:B------:R-:W-:Y:S02]  /*25c80*/  IADD3 R3, R7, R3, RZ ;  /* 0x0000000307037210 */ /* 0x000fe40007ffe0ff */
[----:B------:R-:W-:-:S04]  /*25c90*/  LEA R8, P0, R2, UR4, 0x2 ;  /* 0x0000000402087c11 */ /* 0x000fc8000f8010ff */
[----:B------:R-:W-:-:S05]  /*25ca0*/  LEA.HI.X R9, R2, UR5, R3, 0x2, P0 ;  /* 0x0000000502097c11 */ /* 0x000fca00080f1403 */
[----:B------:R3:W5:Y:S04]  /*25cb0*/  LDG.E R7, desc[UR8][R8.64] ;  /* 0x0000000808077981 */ /* 0x000768000c1e1900 */
.L_x_994:
[----:B------:R-:W4:Y:S01]  /*25cc0*/  LDL R2, [R1+0x4] ;  /* 0x0000040001027983 */ /* 0x000f220000100800 */
[----:B------:R-:W-:Y:S01]  /*25cd0*/  SHF.L.U32 R3, R11, 0x1f, RZ ;  /* 0x0000001f0b037819 */ /* 0x000fe200000006ff */
[----:B------:R-:W-:Y:S01]  /*25ce0*/  BSSY B2, `(.L_x_995) ;  /* 0x0000004000027945 */ /* 0x000fe20003800000 */
[----:B----4-:R-:W-:-:S04]  /*25cf0*/  IMAD R2, R12, 0x8, R2 ;  /* 0x000000080c027824 */ /* 0x010fc800078e0202 */
[----:B------:R-:W4:Y:S02]  /*25d00*/  SYNCS.PHASECHK.TRANS64.TRYWAIT P0, [R2+URZ+0x38840], R3 ;  /* 0x03884003020075a7 */ /* 0x000f24000800017f */
[----:B----4-:R-:W-:Y:S05]  /*25d10*/  @!P0 BRA `(.L_x_996) ;  /* 0x0000003800a48947 */ /* 0x010fea0003800000 */
.L_x_1105:
[----:B------:R-:W-:Y:S05]  /*25d20*/  BSYNC B2 ;  /* 0x0000000000027941 */ /* 0x000fea0003800000 */
.L_x_995:
[----:B-1-3--:R-:W1:Y:S01]  /*25d30*/  S2R R8, SR_TID.X ;  /* 0x0000000000087919 */ /* 0x00ae620000002100 */
[----:B------:R-:W-:Y:S01]  /*25d40*/  BSSY B2, `(.L_x_997) ;  /* 0x000000b000027945 */ /* 0x000fe20003800000 */
[----:B-1----:R-:W-:-:S04]  /*25d50*/  LOP3.LUT R8, R8, 0x7f, RZ, 0xc0, !PT ;  /* 0x0000007f08087812 */ /* 0x002fc800078ec0ff */
[----:B------:R-:W-:-:S13]  /*25d60*/  ISETP.NE.AND P1, PT, R8, RZ, PT ;  /* 0x000000ff0800720c */ /* 0x000fda0003f25270 */
[----:B------:R-:W-:Y:S05]  /*25d70*/  @P1 BRA `(.L_x_998) ;  /* 0x00000000001c1947 */ /* 0x000fea0003800000 */
[----:B------:R-:W1:Y:S01]  /*25d80*/  S2R R8, SR_TID.X ;  /* 0x0000000000087919 */ /* 0x000e620000002100 */
[----:B----4-:R-:W-:-:S04]  /*25d90*/  IMAD.MOV.U32 R3, RZ, RZ, 0xa000 ;  /* 0x0000a000ff037424 */ /* 0x010fc800078e00ff */
[----:B------:R3:W-:Y:S01]  /*25da0*/  SYNCS.ARRIVE.TRANS64 RZ, [R2+URZ+0x38830], R3 ;  /* 0x0388300302ff79a7 */ /* 0x0007e2000800003f */
[----:B-1----:R-:W-:-:S04]  /*25db0*/  LOP3.LUT R8, R8, 0x1f, RZ, 0xc0, !PT ;  /* 0x0000001f08087812 */ /* 0x002fc800078ec0ff */
[----:B------:R-:W-:-:S13]  /*25dc0*/  ISETP.NE.AND P0, PT, R8, RZ, PT ;  /* 0x000000ff0800720c */ /* 0x000fda0003f05270 */
[----:B---3--:R-:W-:Y:S05]  /*25dd0*/  @!P0 BRA `(.L_x_998) ;  /* 0x0000000000048947 */ /* 0x008fea0003800000 */
[----:B------:R-:W-:Y:S01]  /*25de0*/  BPT.TRAP 0x1 ;  /* 0x000000040000795c */ /* 0x000fe20000300000 */
.L_x_998:
[----:B------:R-:W-:Y:S05]  /*25df0*/  BSYNC B2 ;  /* 0x0000000000027941 */ /* 0x000fea0003800000 */
.L_x_997:
[----:B------:R-:W3:Y:S04]  /*25e00*/  LDL R8, [R1+0x8] ;  /* 0x0000080001087983 */ /* 0x000ee80000100800 */
[----:B------:R-:W3:Y:S04]  /*25e10*/  LDL R9, [R1+0x4] ;  /* 0x0000040001097983 */ /* 0x000ee80000100800 */
[----:B----4-:R-:W4:Y:S01]  /*25e20*/  LDL R2, [R1+0x18] ;  /* 0x0000180001027983 */ /* 0x010f220000100800 */
[----:B--2---:R-:W-:-:S04]  /*25e30*/  MOV R11, RZ ;  /* 0x000000ff000b7202 */ /* 0x004fc80000000f00 */
[----:B------:R-:W-:Y:S01]  /*25e40*/  R2UR UR10, R11 ;  /* 0x000000000b0a72ca */ /* 0x000fe200000e0000 */
[----:B------:R-:W-:Y:S01]  /*25e50*/  UIADD3 UR4, UP0, UR38, 0x370, URZ ;  /* 0x0000037026047890 */ /* 0x000fe2000ff1e03f */
[----:B------:R-:W-:Y:S01]  /*25e60*/  PLOP3.LUT P0, PT, PT, PT, PT, 0x80, 0x0 ;  /* 0x000000000000781c */ /* 0x000fe20003f0f070 */
[----:B------:R-:W-:Y:S01]  /*25e70*/  UMOV UR6, 0x0 ;  /* 0x0000000000067882 */ /* 0x000fe20000000000 */
[----:B------:R-:W-:Y:S01]  /*25e80*/  UMOV UR7, 0x14f00000 ;  /* 0x14f0000000077882 */ /* 0x000fe20000000000 */
[----:B------:R-:W-:Y:S01]  /*25e90*/  UIADD3.X UR5, URZ, UR39, URZ, UP0, !UPT ;  /* 0x000000273f057290 */ /* 0x000fe200087fe43f */
[C---:B---3--:R-:W-:Y:S02]  /*25ea0*/  IMAD R3, R8.reuse, 0x8, R10 ;  /* 0x0000000808037824 */ /* 0x048fe400078e020a */
[----:B------:R-:W-:Y:S02]  /*25eb0*/  IMAD R8, R8, 0xa000, R9 ;  /* 0x0000a00008087824 */ /* 0x000fe400078e0209 */
[----:B------:R-:W-:-:S02]  /*25ec0*/  VIADD R3, R3, 0x30 ;  /* 0x0000003003037836 */ /* 0x000fc40000000000 */
[----:B----4-:R-:W-:Y:S01]  /*25ed0*/  IMAD R2, R6, 0x50, R2 ;  /* 0x0000005006027824 */ /* 0x010fe200078e0202 */
[----:B------:R-:W-:-:S07]  /*25ee0*/  IADD3 R9, R8, 0x24400, RZ ;  /* 0x0002440008097810 */ /* 0x000fce0007ffe0ff */
.L_x_999:
        /* <DEDUP_REMOVED lines=16> */
.L_x_1000:
        /* <DEDUP_REMOVED lines=16> */
.L_x_1001:
        /* <DEDUP_REMOVED lines=16> */
.L_x_1002:
        /* <DEDUP_REMOVED lines=15> */
.L_x_1106:
[----:B------:R-:W-:Y:S05]  /*262e0*/  BSYNC B2 ;  /* 0x0000000000027941 */ /* 0x000fea0003800000 */
.L_x_1003:
[----:B------:R-:W-:Y:S01]  /*262f0*/  BSSY B2, `(.L_x_1005) ;  /* 0x000000b000027945 */ /* 0x000fe20003800000 */
[----:B------:R-:W-:Y:S01]  /*26300*/  IMAD.MOV.U32 R8, RZ, RZ, 0x0 ;  /* 0x00000000ff087424 */ /* 0x000fe200078e00ff */
[----:B------:R-:W-:Y:S02]  /*26310*/  MOV R9, 0x14f00000 ;  /* 0x14f0000000097802 */ /* 0x000fe40000000f00 */
        /* <DEDUP_REMOVED lines=8> */
.L_x_1006:
[----:B------:R-:W-:Y:S05]  /*263a0*/  BSYNC B2 ;  /* 0x0000000000027941 */ /* 0x000fea0003800000 */
.L_x_1005:
        /* <DEDUP_REMOVED lines=11> */
[----:B---3--:R-:W-:-:S03]  /*26460*/  IMAD R3, R3, 0x50, R5 ;  /* 0x0000005003037824 */ /* 0x008fc600078e0205 */
[----:B------:R-:W-:-:S07]  /*26470*/  IADD3 R5, R4, 0x400, RZ ;  /* 0x0000040004057810 */ /* 0x000fce0007ffe0ff */
.L_x_1007:
        /* <DEDUP_REMOVED lines=16> */
.L_x_1008:
        /* <DEDUP_REMOVED lines=16> */
.L_x_1009:
        /* <DEDUP_REMOVED lines=16> */
.L_x_1010:
        /* <DEDUP_REMOVED lines=13> */
.L_x_993:
[----:B------:R-:W-:Y:S05]  /*26850*/  BSYNC B1 ;  /* 0x0000000000017941 */ /* 0x000fea0003800000 */
.L_x_992:
[C---:B------:R-:W-:Y:S01]  /*26860*/  ISETP.GT.AND P0, PT, R0.reuse, 0x1, PT ;  /* 0x000000010000780c */ /* 0x040fe20003f04270 */
[----:B------:R-:W-:-:S12]  /*26870*/  VIADD R0, R0, 0xfffffffe ;  /* 0xfffffffe00007836 */ /* 0x000fd80000000000 */
[----:B------:R-:W-:Y:S05]  /*26880*/  @P0 BRA `(.L_x_1011) ;  /* 0xffffffe000fc0947 */ /* 0x000fea000383ffff */
.L_x_951:
[----:B------:R-:W-:Y:S05]  /*26890*/  BSYNC B0 ;  /* 0x0000000000007941 */ /* 0x000fea0003800000 */
.L_x_950:
        /* <DEDUP_REMOVED lines=18> */
.L_x_1013:
[----:B------:R-:W-:Y:S05]  /*269c0*/  BSYNC B0 ;  /* 0x0000000000007941 */ /* 0x000fea0003800000 */
.L_x_1012:
[----:B------:R-:W4:Y:S01]  /*269d0*/  LDL R0, [R1+0x20] ;  /* 0x0000200001007983 */ /* 0x000f220000100800 */
[----:B------:R-:W-:Y:S01]  /*269e0*/  BSSY B0, `(.L_x_1014) ;  /* 0x0000060000007945 */ /* 0x000fe20003800000 */
[----:B----4-:R-:W-:-:S13]  /*269f0*/  LOP3.LUT P0, RZ, R0, 0x1, RZ, 0xc0, !PT ;  /* 0x0000000100ff7812 */ /* 0x010fda000780c0ff */
        /* <DEDUP_REMOVED lines=10> */
.L_x_1107:
[----:B------:R-:W-:Y:S05]  /*26aa0*/  BSYNC B1 ;  /* 0x0000000000017941 */ /* 0x000fea0003800000 */
.L_x_1016:
[----:B------:R-:W-:Y:S04]  /*26ab0*/  BSSY B1, `(.L_x_1018) ;  /* 0x0000009000017945 */ /* 0x000fe80003800000 */
[----:B------:R-:W-:Y:S05]  /*26ac0*/  @P1 BRA `(.L_x_1019) ;  /* 0x00000000001c1947 */ /* 0x000fea0003800000 */
[----:B------:R-:W4:Y:S01]  /*26ad0*/  S2R R3, SR_TID.X ;  /* 0x0000000000037919 */ /* 0x000f220000002100 */
[----:B--2---:R-:W-:-:S04]  /*26ae0*/  MOV R0, 0xa000 ;  /* 0x0000a00000007802 */ /* 0x004fc80000000f00 */
[----:B------:R2:W-:Y:S01]  /*26af0*/  SYNCS.ARRIVE.TRANS64 RZ, [R2+URZ+0x38850], R0 ;  /* 0x0388500002ff79a7 */ /* 0x0005e2000800003f */
[----:B----4-:R-:W-:-:S04]  /*26b00*/  LOP3.LUT R3, R3, 0x1f, RZ, 0xc0, !PT ;  /* 0x0000001f03037812 */ /* 0x010fc800078ec0ff */
[----:B------:R-:W-:-:S13]  /*26b10*/  ISETP.NE.AND P0, PT, R3, RZ, PT ;  /* 0x000000ff0300720c */ /* 0x000fda0003f05270 */
[----:B--2---:R-:W-:Y:S05]  /*26b20*/  @!P0 BRA `(.L_x_1019) ;  /* 0x0000000000048947 */ /* 0x004fea0003800000 */
[----:B------:R-:W-:Y:S01]  /*26b30*/  BPT.TRAP 0x1 ;  /* 0x000000040000795c */ /* 0x000fe20000300000 */
.L_x_1019:
[----:B------:R-:W-:Y:S05]  /*26b40*/  BSYNC B1 ;  /* 0x0000000000017941 */ /* 0x000fea0003800000 */
.L_x_1018:
        /* <DEDUP_REMOVED lines=14> */
.L_x_1020:
        /* <DEDUP_REMOVED lines=12> */
[----:B------:R-:W-:Y:S01]  /*26cf0*/  UMOV UR6, 0x0 ;  /* 0x0000000000067882 */ /* 0x000fe20000000000 */
[----:B------:R-:W-:Y:S01]  /*26d00*/  IADD3 R4, R0, 0x2c00, RZ ;  /* 0x00002c0000047810 */ /* 0x000fe20007ffe0ff */
[----:B------:R-:W-:Y:S01]  /*26d10*/  UMOV UR7, 0x14f00000 ;  /* 0x14f0000000077882 */ /* 0x000fe20000000000 */
[----:B------:R-:W-:-:S09]  /*26d20*/  UMOV UR10, 0x40 ;  /* 0x00000040000a7882 */ /* 0x000fd20000000000 */
.L_x_1021:
        /* <DEDUP_REMOVED lines=16> */
.L_x_1022:
        /* <DEDUP_REMOVED lines=16> */
.L_x_1023:
        /* <DEDUP_REMOVED lines=11> */
.L_x_1015:
[----:B------:R-:W-:Y:S05]  /*26fe0*/  BSYNC B0 ;  /* 0x0000000000007941 */ /* 0x000fea0003800000 */
.L_x_1014:
[----:B-1----:R-:W4:Y:S04]  /*26ff0*/  LDL.LU R5, [R1+0x8] ;  /* 0x0000080001057983 */ /* 0x002f280000300800 */
[----:B------:R-:W2:Y:S01]  /*27000*/  LDL.LU R4, [R1+0x10] ;  /* 0x0000100001047983 */ /* 0x000ea20000300800 */
[----:B----4-:R-:W-:-:S04]  /*27010*/  IADD3 R0, R5, 0x1, RZ ;  /* 0x0000000105007810 */ /* 0x010fc80007ffe0ff */
[----:B------:R-:W-:-:S04]  /*27020*/  ISETP.NE.AND P0, PT, R0, 0x2, PT ;  /* 0x000000020000780c */ /* 0x000fc80003f05270 */
[----:B------:R-:W-:Y:S02]  /*27030*/  SEL R2, RZ, 0x1, P0 ;  /* 0x00000001ff027807 */ /* 0x000fe40000000000 */
[----:B------:R-:W-:Y:S02]  /*27040*/  SEL R0, R0, RZ, P0 ;  /* 0x000000ff00007207 */ /* 0x000fe40000000000 */
[----:B--2---:R-:W-:-:S03]  /*27050*/  LOP3.LUT R4, R4, R2, RZ, 0x3c, !PT ;  /* 0x0000000204047212 */ /* 0x004fc600078e3cff */
[----:B------:R2:W-:Y:S04]  /*27060*/  STL [R1+0x8], R0 ;  /* 0x0000080001007387 */ /* 0x0005e80000100800 */
[----:B------:R2:W-:Y:S02]  /*27070*/  STL [R1+0x10], R4 ;  /* 0x0000100401007387 */ /* 0x0005e40000100800 */
.L_x_930:
[----:B------:R-:W-:Y:S05]  /*27080*/  BSYNC B7 ;  /* 0x0000000000077941 */ /* 0x000fea0003800000 */
.L_x_928:
[----:B--2---:R-:W2:Y:S02]  /*27090*/  LDL R0, [R1+0x20] ;  /* 0x0000200001007983 */ /* 0x004ea40000100800 */
[----:B--2---:R-:W-:-:S13]  /*270a0*/  LOP3.LUT P0, RZ, R0, 0x2, RZ, 0xc0, !PT ;  /* 0x0000000200ff7812 */ /* 0x004fda000780c0ff */
[----:B------:R-:W-:Y:S05]  /*270b0*/  @!P0 BRA `(.L_x_1024) ;  /* 0x0000000000288947 */ /* 0x000fea0003800000 */
[----:B------:R-:W-:Y:S05]  /*270c0*/  WARPSYNC.ALL ;  /* 0x0000000000007948 */ /* 0x000fea0003800000 */
[----:B------:R-:W2:Y:S08]  /*270d0*/  S2UR UR5, SR_CgaCtaId ;  /* 0x00000000000579c3 */ /* 0x000eb00000008800 */
[----:B------:R-:W-:Y:S06]  /*270e0*/  BAR.SYNC.DEFER_BLOCKING 0x5, 0x180 ;  /* 0x0146000000007b1d */ /* 0x000fec0000010000 */
[----:B------:R-:W-:-:S02]  /*270f0*/  UMOV UR4, 0x400 ;  /* 0x0000040000047882 */ /* 0x000fc40000000000 */
[----:B--2---:R-:W-:-:S06]  /*27100*/  ULEA UR4, UR5, UR4, 0x18 ;  /* 0x0000000405047291 */ /* 0x004fcc000f8ec03f */
[----:B------:R-:W-:-:S05]  /*27110*/  IMAD.U32 R0, RZ, RZ, UR4 ;  /* 0x00000004ff007e24 */ /* 0x000fca000f8e00ff */
[----:B------:R4:W2:Y:S04]  /*27120*/  LDS.128 R16, [R0+0x388d0] ;  /* 0x0388d00000107984 */ /* 0x0008a80000000c00 */
[----:B------:R4:W-:Y:S01]  /*27130*/  STL [R1+0x4], R0 ;  /* 0x0000040001007387 */ /* 0x0009e20000100800 */
[----:B------:R-:W-:Y:S06]  /*27140*/  BAR.ARV 0x4, 0x180 ;  /* 0x0106000000007b1d */ /* 0x000fec0000002000 */
[----:B------:R-:W-:Y:S05]  /*27150*/  BRA `(.L_x_1025) ;  /* 0x0000000800507947 */ /* 0x000fea0003800000 */
.L_x_1024:
[----:B---3-5:R-:W2:Y:S01]  /*27160*/  S2R R7, SR_TID.X ;  /* 0x0000000000077919 */ /* 0x028ea20000002100 */
        /* <DEDUP_REMOVED lines=8> */
[----:B------:R-:W2:Y:S02]  /*271f0*/  @!P1 LDC.64 R2, c[0x0][0xc80] ;  /* 0x00032000ff029b82 */ /* 0x000ea40000000a00 */
[----:B--2---:R-:W-:-:S06]  /*27200*/  @!P1 IMAD.WIDE R2, R0, 0x4, R2 ;  /* 0x0000000400029825 */ /* 0x004fcc00078e0202 */
[----:B------:R2:W3:Y:S01]  /*27210*/  @!P1 LDG.E R3, desc[UR6][R2.64] ;  /* 0x0000000602039981 */ /* 0x0004e2000c1e1900 */
[C---:B------:R-:W-:Y:S02]  /*27220*/  ISETP.GE.U32.AND P2, PT, R7.reuse, 0x2, PT ;  /* 0x000000020700780c */ /* 0x040fe40003f46070 */
[C---:B------:R-:W-:Y:S01]  /*27230*/  ISETP.GE.U32.AND P3, PT, R7.reuse, 0x4, PT ;  /* 0x000000040700780c */ /* 0x040fe20003f66070 */
[----:B------:R-:W-:Y:S01]  /*27240*/  SHFL.IDX PT, R0, R16, RZ, 0x1f ;  /* 0x00001fff10007589 */ /* 0x000fe200000e0000 */
[C---:B------:R-:W-:Y:S02]  /*27250*/  ISETP.GE.U32.AND P4, PT, R7.reuse, 0x8, PT ;  /* 0x000000080700780c */ /* 0x040fe40003f86070 */
[C---:B------:R-:W-:Y:S01]  /*27260*/  ISETP.GE.U32.AND P5, PT, R7.reuse, 0x10, PT ;  /* 0x000000100700780c */ /* 0x040fe20003fa6070 */
[----:B------:R-:W-:Y:S01]  /*27270*/  SHFL.IDX PT, R4, R16, 0x1, 0x1f ;  /* 0x00201f0010047f89 */ /* 0x000fe200000e0000 */
[----:B--2---:R-:W-:Y:S01]  /*27280*/  MOV R2, RZ ;  /* 0x000000ff00027202 */ /* 0x004fe20000000f00 */
[----:B---3--:R-:W-:Y:S01]  /*27290*/  @!P1 IMAD.MOV.U32 R2, RZ, RZ, R3 ;  /* 0x000000ffff029224 */ /* 0x008fe200078e0003 */
[----:B------:R-:W-:-:S04]  /*272a0*/  ISETP.NE.AND P1, PT, R7, RZ, PT ;  /* 0x000000ff0700720c */ /* 0x000fc80003f25270 */
[----:B------:R-:W2:Y:S02]  /*272b0*/  SHFL.UP PT, R3, R2, 0x1, RZ ;  /* 0x0420000002037989 */ /* 0x000ea400000e00ff */
[----:B--2---:R-:W-:-:S05]  /*272c0*/  SEL R3, R3, RZ, P1 ;  /* 0x000000ff03037207 */ /* 0x004fca0000800000 */
[----:B------:R-:W-:-:S05]  /*272d0*/  IMAD.IADD R3, R2, 0x1, R3 ;  /* 0x0000000102037824 */ /* 0x000fca00078e0203 */
[----:B------:R-:W2:Y:S02]  /*272e0*/  SHFL.UP PT, R5, R3, 0x2, RZ ;  /* 0x0440000003057989 */ /* 0x000ea400000e00ff */
[----:B--2---:R-:W-:-:S04]  /*272f0*/  SEL R5, R5, RZ, P2 ;  /* 0x000000ff05057207 */ /* 0x004fc80001000000 */
[----:B------:R-:W-:-:S05]  /*27300*/  IADD3 R3, R3, R5, RZ ;  /* 0x0000000503037210 */ /* 0x000fca0007ffe0ff */
[----:B------:R-:W2:Y:S02]  /*27310*/  SHFL.UP PT, R5, R3, 0x4, RZ ;  /* 0x0480000003057989 */ /* 0x000ea400000e00ff */
[----:B--2---:R-:W-:-:S05]  /*27320*/  SEL R5, R5, RZ, P3 ;  /* 0x000000ff05057207 */ /* 0x004fca0001800000 */
[----:B------:R-:W-:-:S05]  /*27330*/  IMAD.IADD R3, R3, 0x1, R5 ;  /* 0x0000000103037824 */ /* 0x000fca00078e0205 */
[----:B------:R-:W2:Y:S02]  /*27340*/  SHFL.UP PT, R5, R3, 0x8, RZ ;  /* 0x0500000003057989 */ /* 0x000ea400000e00ff */
[----:B--2---:R-:W-:-:S05]  /*27350*/  SEL R5, R5, RZ, P4 ;  /* 0x000000ff05057207 */ /* 0x004fca0002000000 */
[----:B------:R-:W-:-:S05]  /*27360*/  IMAD.IADD R3, R3, 0x1, R5 ;  /* 0x0000000103037824 */ /* 0x000fca00078e0205 */
[----:B------:R-:W2:Y:S02]  /*27370*/  SHFL.UP PT, R5, R3, 0x10, RZ ;  /* 0x0600000003057989 */ /* 0x000ea400000e00ff */
[----:B--2---:R-:W-:-:S04]  /*27380*/  SEL R5, R5, RZ, P5 ;  /* 0x000000ff05057207 */ /* 0x004fc80002800000 */
[----:B------:R-:W-:-:S05]  /*27390*/  IADD3 R5, R3, R5, RZ ;  /* 0x0000000503057210 */ /* 0x000fca0007ffe0ff */
[----:B------:R2:W3:Y:S02]  /*273a0*/  SHFL.IDX PT, R6, R5, 0x1f, 0x1f ;  /* 0x03e01f0005067f89 */ /* 0x0004e400000e0000 */
.L_x_1117:
[----:B------:R-:W-:Y:S02]  /*273b0*/  ULDC UR4, c[0x0][0xc38] ;  /* 0x00030e0000047ab9 */ /* 0x000fe40000000800 */
[----:B------:R-:W-:-:S04]  /*273c0*/  IMAD.U32 R16, RZ, RZ, UR4 ;  /* 0x00000004ff107e24 */ /* 0x000fc8000f8e00ff */
[----:B---3--:R-:W-:-:S04]  /*273d0*/  IMAD R6, R6, R16, RZ ;  /* 0x0000001006067224 */ /* 0x008fc800078e02ff */
[----:B------:R-:W-:-:S05]  /*273e0*/  IMAD.IADD R4, R4, 0x1, R6 ;  /* 0x0000000104047824 */ /* 0x000fca00078e0206 */
[----:B------:R-:W-:-:S13]  /*273f0*/  ISETP.GT.AND P6, PT, R4, R0, PT ;  /* 0x000000000400720c */ /* 0x000fda0003fc4270 */
[----:B------:R-:W-:Y:S05]  /*27400*/  @P6 BRA `(.L_x_1027) ;  /* 0x0000000000a06947 */ /* 0x000fea0003800000 */
.L_x_1032:
[----:B------:R-:W3:Y:S01]  /*27410*/  LDC R2, c[0x0][0xc3c] ;  /* 0x00030f00ff027b82 */ /* 0x000ee20000000800 */
[----:B------:R-:W-:-:S04]  /*27420*/  IADD3 R19, R19, 0x1f, RZ ;  /* 0x0000001f13137810 */ /* 0x000fc80007ffe0ff */
[----:B---3--:R-:W-:-:S13]  /*27430*/  ISETP.GE.AND P6, PT, R19, R2, PT ;  /* 0x000000021300720c */ /* 0x008fda0003fc6270 */
[----:B------:R-:W-:Y:S05]  /*27440*/  @P6 BRA `(.L_x_1028) ;  /* 0x0000000400486947 */ /* 0x000fea0003800000 */
[----:B------:R-:W3:Y:S01]  /*27450*/  S2R R3, SR_TID.X ;  /* 0x0000000000037919 */ /* 0x000ee20000002100 */
[----:B------:R-:W-:Y:S01]  /*27460*/  BSSY B0, `(.L_x_1029) ;  /* 0x000000a000007945 */ /* 0x000fe20003800000 */
[----:B---3--:R-:W-:-:S05]  /*27470*/  LOP3.LUT R3, R3, 0x1f, RZ, 0xc0, !PT ;  /* 0x0000001f03037812 */ /* 0x008fca00078ec0ff */
[----:B--2---:R-:W-:-:S05]  /*27480*/  IMAD.IADD R5, R19, 0x1, R3 ;  /* 0x0000000113057824 */ /* 0x004fca00078e0203 */
[----:B------:R-:W-:Y:S01]  /*27490*/  ISETP.GE.OR P6, PT, R5, R2, !P0 ;  /* 0x000000020500720c */ /* 0x000fe200047c6670 */
[----:B------:R-:W-:-:S12]  /*274a0*/  IMAD.MOV.U32 R2, RZ, RZ, RZ ;  /* 0x000000ffff027224 */ /* 0x000fd800078e00ff */
[----:B------:R-:W-:Y:S05]  /*274b0*/  @P6 BRA `(.L_x_1030) ;  /* 0x0000000000106947 */ /* 0x000fea0003800000 */
[----:B------:R-:W2:Y:S01]  /*274c0*/  LDC.64 R2, c[0x0][0xc80] ;  /* 0x00032000ff027b82 */ /* 0x000ea20000000a00 */
[----:B------:R-:W-:Y:S01]  /*274d0*/  ULDC.64 UR4, c[0x0][0x208] ;  /* 0x0000820000047ab9 */ /* 0x000fe20000000a00 */
[----:B--2---:R-:W-:-:S06]  /*274e0*/  IMAD.WIDE R2, R5, 0x4, R2 ;  /* 0x0000000405027825 */ /* 0x004fcc00078e0202 */
[----:B------:R2:W5:Y:S02]  /*274f0*/  LDG.E R2, desc[UR4][R2.64] ;  /* 0x0000000402027981 */ /* 0x000564000c1e1900 */
.L_x_1030:
[----:B------:R-:W-:Y:S05]  /*27500*/  BSYNC B0 ;  /* 0x0000000000007941 */ /* 0x000fea0003800000 */
.L_x_1029:
[----:B------:R-:W-:-:S03]  /*27510*/  UMOV UR4, 0xffffffff ;  /* 0xffffffff00047882 */ /* 0x000fc60000000000 */
[----:B------:R-:W-:Y:S05]  /*27520*/  BRA.DIV UR4, `(.L_x_1031) ;  /* 0x0000002a041c7947 */ /* 0x000fea000b800000 */
[----:B--2--5:R-:W2:Y:S02]  /*27530*/  SHFL.UP PT, R3, R2, 0x1, RZ ;  /* 0x0420000002037989 */ /* 0x024ea400000e00ff */
        /* <DEDUP_REMOVED lines=14> */
[----:B------:R2:W3:Y:S02]  /*27620*/  SHFL.IDX PT, R6, R5, 0x1f, 0x1f ;  /* 0x03e01f0005067f89 */ /* 0x0004e400000e0000 */
.L_x_1125:
[----:B------:R-:W-:Y:S02]  /*27630*/  ULDC UR4, c[0x0][0xc38] ;  /* 0x00030e0000047ab9 */ /* 0x000fe40000000800 */
[----:B------:R-:W-:-:S04]  /*27640*/  IMAD.U32 R16, RZ, RZ, UR4 ;  /* 0x00000004ff107e24 */ /* 0x000fc8000f8e00ff */
[----:B---3--:R-:W-:-:S05]  /*27650*/  IMAD R6, R6, R16, RZ ;  /* 0x0000001006067224 */ /* 0x008fca00078e02ff */
[----:B------:R-:W-:-:S04]  /*27660*/  IADD3 R4, R6, R4, RZ ;  /* 0x0000000406047210 */ /* 0x000fc80007ffe0ff */
[----:B------:R-:W-:-:S13]  /*27670*/  ISETP.GT.AND P6, PT, R4, R0, PT ;  /* 0x000000000400720c */ /* 0x000fda0003fc4270 */
[----:B------:R-:W-:Y:S05]  /*27680*/  @!P6 BRA `(.L_x_1032) ;  /* 0xfffffffc0060e947 */ /* 0x000fea000383ffff */
.L_x_1027:
[----:B------:R-:W-:Y:S01]  /*27690*/  IMAD.IADD R6, R4, 0x1, -R6 ;  /* 0x0000000104067824 */ /* 0x000fe200078e0a06 */
[----:B------:R-:W-:-:S03]  /*276a0*/  UMOV UR4, 0xffffffff ;  /* 0xffffffff00047882 */ /* 0x000fc60000000000 */
[----:B------:R-:W-:-:S05]  /*276b0*/  IMAD R3, R5, R16, R6 ;  /* 0x0000001005037224 */ /* 0x000fca00078e0206 */
[----:B------:R-:W-:Y:S01]  /*276c0*/  ISETP.GT.AND P6, PT, R3, R0, PT ;  /* 0x000000000300720c */ /* 0x000fe20003fc4270 */
[----:B------:R-:W-:-:S12]  /*276d0*/  BRA.DIV UR4, `(.L_x_1033) ;  /* 0x0000002a04887947 */ /* 0x000fd8000b800000 */
[----:B------:R-:W-:-:S04]  /*276e0*/  VOTE.ANY R3, PT, !P6 ;  /* 0x0000000000037806 */ /* 0x000fc800070e0100 */
[----:B------:R-:W3:Y:S02]  /*276f0*/  POPC R4, R3 ;  /* 0x0000000300047309 */ /* 0x000ee40000000000 */
[----:B---3--:R3:W4:Y:S02]  /*27700*/  SHFL.IDX PT, R17, R2, R4, 0x1f ;  /* 0x00001f0402117589 */ /* 0x00872400000e0000 */
.L_x_1129:
[----:B------:R-:W-:Y:S01]  /*27710*/  ISETP.NE.AND P0, PT, R3, RZ, PT ;  /* 0x000000ff0300720c */ /* 0x000fe20003f05270 */
[----:B---3--:R-:W-:-:S12]  /*27720*/  IMAD.MOV.U32 R2, RZ, RZ, RZ ;  /* 0x000000ffff027224 */ /* 0x008fd800078e00ff */
[----:B------:R-:W-:Y:S05]  /*27730*/  @!P0 BRA `(.L_x_1034) ;  /* 0x0000000000108947 */ /* 0x000fea0003800000 */
[----:B------:R-:W-:Y:S01]  /*27740*/  UMOV UR4, 0xffffffff ;  /* 0xffffffff00047882 */ /* 0x000fe20000000000 */
[----:B------:R-:W-:Y:S02]  /*27750*/  IADD3 R12, R4, -0x1, RZ ;  /* 0xffffffff040c7810 */ /* 0x000fe40007ffe0ff */
[----:B------:R-:W-:Y:S05]  /*27760*/  BRA.DIV UR4, `(.L_x_1035) ;  /* 0x0000002a04ac7947 */ /* 0x000fea000b800000 */
[----:B------:R3:W0:Y:S02]  /*27770*/  SHFL.IDX PT, R2, R5, R12, 0x1f ;  /* 0x00001f0c05027589 */ /* 0x00062400000e0000 */
.L_x_1034:
[----:B--234-:R-:W-:Y:S01]  /*27780*/  IABS R5, R17 ;  /* 0x0000001100057213 */ /* 0x01cfe20000000000 */
[----:B0-----:R-:W-:Y:S02]  /*27790*/  IMAD R16, R2, R16, R6 ;  /* 0x0000001002107224 */ /* 0x001fe400078e0206 */
[----:B------:R-:W-:Y:S01]  /*277a0*/  IMAD.IADD R19, R4, 0x1, R19 ;  /* 0x0000000104137824 */ /* 0x000fe200078e0213 */
[----:B------:R-:W0:Y:S01]  /*277b0*/  I2F.RP R2, R5 ;  /* 0x0000000500027306 */ /* 0x000e220000209400 */
[----:B------:R-:W-:-:S07]  /*277c0*/  IMAD.IADD R0, R0, 0x1, -R16 ;  /* 0x0000000100007824 */ /* 0x000fce00078e0a10 */
[----:B0-----:R-:W0:Y:S02]  /*277d0*/  MUFU.RCP R2, R2 ;  /* 0x0000000200027308 */ /* 0x001e240000001000 */
[----:B0-----:R-:W-:-:S06]  /*277e0*/  VIADD R2, R2, 0xffffffe ;  /* 0x0ffffffe02027836 */ /* 0x001fcc0000000000 */
[----:B------:R-:W0:Y:S02]  /*277f0*/  F2I.FTZ.U32.TRUNC.NTZ R3, R2 ;  /* 0x0000000200037305 */ /* 0x000e24000021f000 */
[----:B0-----:R-:W-:-:S04]  /*27800*/  IMAD.MOV R2, RZ, RZ, -R3 ;  /* 0x000000ffff027224 */ /* 0x001fc800078e0a03 */
[----:B------:R-:W-:Y:S01]  /*27810*/  IMAD R6, R2, R5, RZ ;  /* 0x0000000502067224 */ /* 0x000fe200078e02ff */
[----:B------:R-:W-:-:S05]  /*27820*/  MOV R2, RZ ;  /* 0x000000ff00027202 */ /* 0x000fca0000000f00 */
[----:B------:R-:W-:Y:S01]  /*27830*/  IMAD.HI.U32 R2, R3, R6, R2 ;  /* 0x0000000603027227 */ /* 0x000fe200078e0002 */
[----:B------:R-:W-:Y:S02]  /*27840*/  IABS R6, R17 ;  /* 0x0000001100067213 */ /* 0x000fe40000000000 */
[----:B------:R-:W-:-:S03]  /*27850*/  IABS R3, R0 ;  /* 0x0000000000037213 */ /* 0x000fc60000000000 */
[----:B------:R-:W-:Y:S02]  /*27860*/  IMAD.MOV R6, RZ, RZ, -R6 ;  /* 0x000000ffff067224 */ /* 0x000fe400078e0a06 */
[----:B------:R-:W-:-:S04]  /*27870*/  IMAD.HI.U32 R2, R2, R3, RZ ;  /* 0x0000000302027227 */ /* 0x000fc800078e00ff */
[----:B------:R-:W-:-:S05]  /*27880*/  IMAD R3, R2, R6, R3 ;  /* 0x0000000602037224 */ /* 0x000fca00078e0203 */
[----:B------:R-:W-:-:S13]  /*27890*/  ISETP.GT.U32.AND P1, PT, R5, R3, PT ;  /* 0x000000030500720c */ /* 0x000fda0003f24070 */
[-C--:B------:R-:W-:Y:S01]  /*278a0*/  @!P1 IADD3 R3, R3, -R5.reuse, RZ ;  /* 0x8000000503039210 */ /* 0x080fe20007ffe0ff */
[----:B------:R-:W-:Y:S01]  /*278b0*/  @!P1 VIADD R2, R2, 0x1 ;  /* 0x0000000102029836 */ /* 0x000fe20000000000 */
[----:B------:R-:W-:Y:S02]  /*278c0*/  ISETP.NE.AND P1, PT, R17, RZ, PT ;  /* 0x000000ff1100720c */ /* 0x000fe40003f25270 */
[----:B------:R-:W-:Y:S02]  /*278d0*/  ISETP.GE.U32.AND P0, PT, R3, R5, PT ;  /* 0x000000050300720c */ /* 0x000fe40003f06070 */
[----:B------:R-:W-:-:S04]  /*278e0*/  LOP3.LUT R3, R0, R17, RZ, 0x3c, !PT ;  /* 0x0000001100037212 */ /* 0x000fc800078e3cff */
[----:B------:R-:W-:-:S07]  /*278f0*/  ISETP.GE.AND P2, PT, R3, RZ, PT ;  /* 0x000000ff0300720c */ /* 0x000fce0003f46270 */
[----:B------:R-:W-:-:S06]  /*27900*/  @P0 VIADD R2, R2, 0x1 ;  /* 0x0000000102020836 */ /* 0x000fcc0000000000 */
[----:B------:R-:W-:Y:S02]  /*27910*/  @!P2 IADD3 R2, -R2, RZ, RZ ;  /* 0x000000ff0202a210 */ /* 0x000fe40007ffe1ff */
[----:B------:R-:W-:-:S04]  /*27920*/  @!P1 LOP3.LUT R2, RZ, R17, RZ, 0x33, !PT ;  /* 0x00000011ff029212 */ /* 0x000fc800078e33ff */
[----:B------:R-:W-:Y:S01]  /*27930*/  MOV R18, R2 ;  /* 0x0000000200127202 */ /* 0x000fe20000000f00 */
[----:B------:R-:W-:-:S04]  /*27940*/  IMAD.MOV R3, RZ, RZ, -R2 ;  /* 0x000000ffff037224 */ /* 0x000fc800078e0a02 */
[----:B------:R-:W-:Y:S01]  /*27950*/  IMAD R17, R17, R3, R0 ;  /* 0x0000000311117224 */ /* 0x000fe200078e0200 */
[----:B------:R-:W-:Y:S06]  /*27960*/  BRA `(.L_x_1036) ;  /* 0x00000000001c7947 */ /* 0x000fec0003800000 */
.L_x_1028:
[----:B------:R-:W-:Y:S01]  /*27970*/  UMOV UR4, URZ ;  /* 0x0000003f00047c82 */ /* 0x000fe20008000000 */
[----:B------:R-:W-:Y:S01]  /*27980*/  UMOV UR5, URZ ;  /* 0x0000003f00057c82 */ /* 0x000fe20008000000 */
[----:B------:R-:W-:Y:S01]  /*27990*/  ULDC UR6, c[0x0][0xc3c] ;  /* 0x00030f0000067ab9 */ /* 0x000fe20000000800 */
[----:B------:R-:W-:Y:S01]  /*279a0*/  IMAD.MOV.U32 R16, RZ, RZ, R0 ;  /* 0x000000ffff107224 */ /* 0x000fe200078e0000 */
[----:B------:R-:W-:Y:S01]  /*279b0*/  MOV R18, UR5 ;  /* 0x0000000500127c02 */ /* 0x000fe20008000f00 */
[----:B------:R-:W-:Y:S02]  /*279c0*/  IMAD.U32 R17, RZ, RZ, UR4 ;  /* 0x00000004ff117e24 */ /* 0x000fe4000f8e00ff */
[----:B------:R-:W-:-:S07]  /*279d0*/  IMAD.U32 R19, RZ, RZ, UR6 ;  /* 0x00000006ff137e24 */ /* 0x000fce000f8e00ff */
.L_x_1036:
[----:B------:R3:W4:Y:S01]  /*279e0*/  LDL R3, [R1+0x4] ;  /* 0x0000040001037983 */ /* 0x0007220000100800 */
[----:B------:R-:W5:Y:S01]  /*279f0*/  S2R R0, SR_TID.X ;  /* 0x0000000000007919 */ /* 0x000f620000002100 */
[----:B------:R-:W-:Y:S05]  /*27a00*/  WARPSYNC.ALL ;  /* 0x0000000000007948 */ /* 0x000fea0003800000 */
[----:B-----5:R-:W-:Y:S01]  /*27a10*/  LOP3.LUT R0, R0, 0x1f, RZ, 0xc0, !PT ;  /* 0x0000001f00007812 */ /* 0x020fe200078ec0ff */
[----:B------:R-:W-:Y:S03]  /*27a20*/  BAR.SYNC.DEFER_BLOCKING 0x4, 0x180 ;  /* 0x0106000000007b1d */ /* 0x000fe60000010000 */
[----:B------:R-:W-:-:S13]  /*27a30*/  ISETP.NE.AND P0, PT, R0, RZ, PT ;  /* 0x000000ff0000720c */ /* 0x000fda0003f05270 */
[----:B------:R-:W4:Y:S01]  /*27a40*/  @!P0 S2R R0, SR_CgaCtaId ;  /* 0x0000000000008919 */ /* 0x000f220000008800 */
[----:B------:R-:W-:-:S04]  /*27a50*/  @!P0 MOV R2, 0x400 ;  /* 0x0000040000028802 */ /* 0x000fc80000000f00 */
[----:B----4-:R-:W-:-:S05]  /*27a60*/  @!P0 LEA R3, R0, R2, 0x18 ;  /* 0x0000000200038211 */ /* 0x010fca00078ec0ff */
[----:B------:R3:W-:Y:S04]  /*27a70*/  @!P0 STS.128 [R3+0x388d0], R16 ;  /* 0x0388d01003008388 */ /* 0x0007e80000000c00 */
[----:B------:R3:W-:Y:S01]  /*27a80*/  @!P0 STL [R1+0x4], R3 ;  /* 0x0000040301008387 */ /* 0x0007e20000100800 */
[----:B------:R-:W-:Y:S06]  /*27a90*/  BAR.ARV 0x5, 0x180 ;  /* 0x0146000000007b1d */ /* 0x000fec0000002000 */
.L_x_1025:
[----:B------:R-:W-:Y:S02]  /*27aa0*/  ULDC UR4, c[0x0][0xc3c] ;  /* 0x00030f0000047ab9 */ /* 0x000fe40000000800 */
[----:B--2---:R-:W-:-:S13]  /*27ab0*/  ISETP.GE.AND P0, PT, R19, UR4, PT ;  /* 0x0000000413007c0c */ /* 0x004fda000bf06270 */
[----:B------:R-:W-:Y:S05]  /*27ac0*/  @!P0 BRA `(.L_x_1037) ;  /* 0xffffff84006c8947 */ /* 0x000fea000383ffff */
[----:B------:R-:W-:Y:S05]  /*27ad0*/  BSYNC B8 ;  /* 0x0000000000087941 */ /* 0x000fea0003800000 */
.L_x_880:
[----:B----4-:R-:W2:Y:S01]  /*27ae0*/  LDL.LU R0, [R1+0x54] ;  /* 0x0000540001007983 */ /* 0x010ea20000300800 */
[----:B------:R-:W-:Y:S01]  /*27af0*/  BSSY B0, `(.L_x_1038) ;  /* 0x000000b000007945 */ /* 0x000fe20003800000 */
[----:B------:R-:W4:Y:S01]  /*27b00*/  S2R R5, SR_CgaCtaId ;  /* 0x0000000000057919 */ /* 0x000f220000008800 */
[----:B--2---:R-:W-:-:S05]  /*27b10*/  VIADD R0, R0, 0x1 ;  /* 0x0000000100007836 */ /* 0x004fca0000000000 */
[----:B------:R-:W-:-:S04]  /*27b20*/  LEA.HI R2, R0, R0, RZ, 0x1 ;  /* 0x0000000000027211 */ /* 0x000fc800078f08ff */
[----:B0--3--:R-:W-:-:S04]  /*27b30*/  LOP3.LUT R3, R2, 0xfffffffe, RZ, 0xc0, !PT ;  /* 0xfffffffe02037812 */ /* 0x009fc800078ec0ff */
[----:B------:R-:W-:Y:S02]  /*27b40*/  IADD3 R3, R0, -R3, RZ ;  /* 0x8000000300037210 */ /* 0x000fe40007ffe0ff */
[----:B------:R-:W-:Y:S02]  /*27b50*/  MOV R0, 0x400 ;  /* 0x0000040000007802 */ /* 0x000fe40000000f00 */
[----:B------:R-:W-:Y:S02]  /*27b60*/  SHF.L.U32 R3, R3, 0x1f, RZ ;  /* 0x0000001f03037819 */ /* 0x000fe400000006ff */
[----:B----4-:R-:W-:-:S04]  /*27b70*/  LEA R0, R5, R0, 0x18 ;  /* 0x0000000005007211 */ /* 0x010fc800078ec0ff */
[----:B------:R-:W0:Y:S02]  /*27b80*/  SYNCS.PHASECHK.TRANS64.TRYWAIT P0, [R0+URZ+0x38820], R3 ;  /* 0x03882003000075a7 */ /* 0x000e24000800017f */
[----:B0-----:R-:W-:Y:S05]  /*27b90*/  @!P0 BRA `(.L_x_1039) ;  /* 0x0000002400c88947 */ /* 0x001fea0003800000 */
.L_x_1132:
[----:B------:R-:W-:Y:S05]  /*27ba0*/  BSYNC B0 ;  /* 0x0000000000007941 */ /* 0x000fea0003800000 */
.L_x_1038:
[----:B------:R-:W-:-:S03]  /*27bb0*/  UMOV UR4, 0xffffffff ;  /* 0xffffffff00047882 */ /* 0x000fc60000000000 */
[----:B------:R-:W-:Y:S05]  /*27bc0*/  BRA.DIV UR4, `(.L_x_1040) ;  /* 0x0000002604d07947 */ /* 0x000fea000b800000 */
[----:B------:R-:W2:Y:S02]  /*27bd0*/  S2R R2, SR_TID.X ;  /* 0x0000000000027919 */ /* 0x000ea40000002100 */
[----:B--2---:R-:W-:-:S04]  /*27be0*/  SHF.R.U32.HI R2, RZ, 0x5, R2 ;  /* 0x00000005ff027819 */ /* 0x004fc80000011602 */
[----:B------:R-:W-:-:S05]  /*27bf0*/  LOP3.LUT R2, R2, 0x3, RZ, 0xc0, !PT ;  /* 0x0000000302027812 */ /* 0x000fca00078ec0ff */
[----:B------:R2:W3:Y:S02]  /*27c00*/  SHFL.IDX PT, R14, R2, RZ, 0x1f ;  /* 0x00001fff020e7589 */ /* 0x0004e400000e0000 */
.L_x_1135:
[----:B---3--:R-:W-:-:S13]  /*27c10*/  ISETP.NE.AND P0, PT, R14, RZ, PT ;  /* 0x000000ff0e00720c */ /* 0x008fda0003f05270 */
[----:B------:R-:W-:Y:S05]  /*27c20*/  @P0 BRA `(.L_x_645) ;  /* 0x0000000000940947 */ /* 0x000fea0003800000 */
[----:B------:R-:W-:-:S03]  /*27c30*/  UMOV UR4, 0xffffffff ;  /* 0xffffffff00047882 */ /* 0x000fc60000000000 */
[----:B------:R-:W-:Y:S05]  /*27c40*/  BRA.DIV UR4, `(.L_x_1041) ;  /* 0x0000002604e47947 */ /* 0x000fea000b800000 */
[----:B------:R-:W-:-:S13]  /*27c50*/  ELECT P6, URZ, PT ;  /* 0x00000000003f782f */ /* 0x000fda00038c0000 */
.L_x_1138:
[----:B------:R-:W-:Y:S05]  /*27c60*/  @!P6 BRA `(.L_x_645) ;  /* 0x000000000084e947 */ /* 0x000fea0003800000 */
[----:B--2---:R-:W2:Y:S02]  /*27c70*/  LDL.LU R2, [R1+0x68] ;  /* 0x0000680001027983 */ /* 0x004ea40000300800 */
[----:B--2---:R-:W-:-:S04]  /*27c80*/  LOP3.LUT R2, R2, 0x2, RZ, 0xfc, !PT ;  /* 0x0000000202027812 */ /* 0x004fc800078efcff */
[----:B------:R-:W-:-:S13]  /*27c90*/  ISETP.NE.AND P2, PT, R2, 0x3, PT ;  /* 0x000000030200780c */ /* 0x000fda0003f45270 */
[----:B------:R-:W-:Y:S05]  /*27ca0*/  @!P2 BRA `(.L_x_1042) ;  /* 0x000000000004a947 */ /* 0x000fea0003800000 */
[----:B------:R-:W-:Y:S01]  /*27cb0*/  BPT.TRAP 0x1 ;  /* 0x000000040000795c */ /* 0x000fe20000300000 */
.L_x_1042:
[----:B0-----:R-:W2:Y:S04]  /*27cc0*/  LDL R3, [R1+0x8] ;  /* 0x0000080001037983 */ /* 0x001ea80000100800 */
[----:B-----5:R-:W3:Y:S01]  /*27cd0*/  LDL.LU R7, [R1+0x10] ;  /* 0x0000100001077983 */ /* 0x020ee20000300800 */
[----:B------:R-:W-:-:S04]  /*27ce0*/  VIADD R2, R0, 0x38840 ;  /* 0x0003884000027836 */ /* 0x000fc80000000000 */
[C---:B--2---:R-:W-:Y:S01]  /*27cf0*/  IMAD R6, R3.reuse, 0x8, R2 ;  /* 0x0000000803067824 */ /* 0x044fe200078e0202 */
[----:B------:R-:W-:Y:S02]  /*27d00*/  IADD3 R3, R3, 0x1, RZ ;  /* 0x0000000103037810 */ /* 0x000fe40007ffe0ff */
[----:B---3--:R-:W-:Y:S02]  /*27d10*/  SHF.L.U32 R5, R7, 0x1f, RZ ;  /* 0x0000001f07057819 */ /* 0x008fe400000006ff */
[C---:B------:R-:W-:Y:S02]  /*27d20*/  ISETP.NE.AND P1, PT, R3.reuse, 0x2, PT ;  /* 0x000000020300780c */ /* 0x040fe40003f25270 */
[----:B------:R-:W0:Y:S02]  /*27d30*/  SYNCS.PHASECHK.TRANS64.TRYWAIT P0, [R6+URZ], R5 ;  /* 0x00000005060075a7 */ /* 0x000e24000800017f */
[----:B------:R-:W-:Y:S02]  /*27d40*/  SEL R4, RZ, 0x1, P1 ;  /* 0x00000001ff047807 */ /* 0x000fe40000800000 */
[----:B------:R-:W-:-:S02]  /*27d50*/  SEL R3, R3, RZ, P1 ;  /* 0x000000ff03037207 */ /* 0x000fc40000800000 */
[----:B------:R-:W-:-:S03]  /*27d60*/  LOP3.LUT R4, R7, R4, RZ, 0x3c, !PT ;  /* 0x0000000407047212 */ /* 0x000fc600078e3cff */
[----:B------:R-:W-:Y:S01]  /*27d70*/  IMAD R7, R3, 0x8, R2 ;  /* 0x0000000803077824 */ /* 0x000fe200078e0202 */
[----:B------:R-:W-:Y:S01]  /*27d80*/  SHF.L.U32 R2, R4, 0x1f, RZ ;  /* 0x0000001f04027819 */ /* 0x000fe200000006ff */
[----:B0-----:R-:W-:Y:S06]  /*27d90*/  @!P0 BRA `(.L_x_1043) ;  /* 0x0000002400b08947 */ /* 0x001fec0003800000 */
.L_x_1139:
[----:B------:R-:W2:Y:S02]  /*27da0*/  SYNCS.PHASECHK.TRANS64.TRYWAIT P0, [R7+URZ], R2 ;  /* 0x00000002070075a7 */ /* 0x000ea4000800017f */
[----:B--2---:R-:W-:Y:S05]  /*27db0*/  @!P0 BRA `(.L_x_1044) ;  /* 0x0000002400bc8947 */ /* 0x004fea0003800000 */
.L_x_1140:
[----:B------:R-:W-:Y:S05]  /*27dc0*/  @!P2 BRA `(.L_x_1045) ;  /* 0x000000000004a947 */ /* 0x000fea0003800000 */
[----:B------:R-:W-:Y:S01]  /*27dd0*/  BPT.TRAP 0x1 ;  /* 0x000000040000795c */ /* 0x000fe20000300000 */
.L_x_1045:
[----:B------:R-:W3:Y:S01]  /*27de0*/  LDL.LU R4, [R1+0x8] ;  /* 0x0000080001047983 */ /* 0x000ee20000300800 */
[----:B------:R-:W-:-:S05]  /*27df0*/  VIADD R0, R0, 0x38860 ;  /* 0x0003886000007836 */ /* 0x000fca0000000000 */
[----:B---3--:R-:W-:-:S04]  /*27e00*/  LEA R4, R4, R0, 0x3 ;  /* 0x0000000004047211 */ /* 0x008fc800078e18ff */
[----:B------:R-:W3:Y:S02]  /*27e10*/  SYNCS.PHASECHK.TRANS64.TRYWAIT P0, [R4+URZ], R5 ;  /* 0x00000005040075a7 */ /* 0x000ee4000800017f */
[----:B---3--:R-:W-:Y:S05]  /*27e20*/  @!P0 BRA `(.L_x_1046) ;  /* 0x0000002400b48947 */ /* 0x008fea0003800000 */
.L_x_1141:
[----:B------:R-:W-:-:S07]  /*27e30*/  IMAD R3, R3, 0x8, R0 ;  /* 0x0000000803037824 */ /* 0x000fce00078e0200 */
.L_x_1047:
[----:B----4-:R4:W0:Y:S02]  /*27e40*/  SYNCS.PHASECHK.TRANS64.TRYWAIT P0, [R3+URZ], R2 ;  /* 0x00000002030075a7 */ /* 0x010824000800017f */
[----:B0-----:R-:W-:Y:S05]  /*27e50*/  @!P0 NANOSLEEP.SYNCS 0x989680 ;  /* 0x009896800000895d */ /* 0x001fea0003900000 */
[----:B------:R-:W0:Y:S02]  /*27e60*/  @!P0 SYNCS.PHASECHK.TRANS64 P0, [R3+URZ], R2 ;  /* 0x00000002030085a7 */ /* 0x000e24000800007f */
[----:B0-----:R-:W-:Y:S05]  /*27e70*/  @!P0 BRA `(.L_x_1047) ;  /* 0xfffffffc00f08947 */ /* 0x001fea000383ffff */
.L_x_645:
[----:B------:R-:W-:Y:S05]  /*27e80*/  BSYNC B9 ;  /* 0x0000000000097941 */ /* 0x000fea0003800000 */
.L_x_642:
[----:B------:R-:W-:Y:S05]  /*27e90*/  EXIT ;  /* 0x000000000000794d */ /* 0x000fea0003800000 */
.L_x_665:
[----:B0-----:R0:W1:Y:S02]  /*27ea0*/  SYNCS.PHASECHK.TRANS64.TRYWAIT P6, [R0+URZ+0x38890], R114 ;  /* 0x03889072000075a7 */ /* 0x00106400080c017f */
[----:B-1----:R-:W-:Y:S05]  /*27eb0*/  @!P6 NANOSLEEP.SYNCS 0x989680 ;  /* 0x009896800000e95d */ /* 0x002fea0003900000 */
[----:B------:R-:W1:Y:S02]  /*27ec0*/  @!P6 SYNCS.PHASECHK.TRANS64 P6, [R0+URZ+0x38890], R114 ;  /* 0x038890720000e5a7 */ /* 0x000e6400080c007f */
[----:B-1----:R-:W-:Y:S05]  /*27ed0*/  @!P6 BRA `(.L_x_665) ;  /* 0xfffffffc00f0e947 */ /* 0x002fea000383ffff */
[----:B------:R-:W-:Y:S05]  /*27ee0*/  BRA `(.L_x_1048) ;  /* 0xfffffdb800387947 */ /* 0x000fea000383ffff */
.L_x_721:
[----:B-1----:R1:W3:Y:S02]  /*27ef0*/  SYNCS.PHASECHK.TRANS64.TRYWAIT P6, [R0+URZ+0x38890], R114 ;  /* 0x03889072000075a7 */ /* 0x0022e400080c017f */
[----:B---3--:R-:W-:Y:S05]  /*27f00*/  @!P6 NANOSLEEP.SYNCS 0x989680 ;  /* 0x009896800000e95d */ /* 0x008fea0003900000 */
[----:B------:R-:W3:Y:S02]  /*27f10*/  @!P6 SYNCS.PHASECHK.TRANS64 P6, [R0+URZ+0x38890], R114 ;  /* 0x038890720000e5a7 */ /* 0x000ee400080c007f */
[----:B---3--:R-:W-:Y:S05]  /*27f20*/  @!P6 BRA `(.L_x_721) ;  /* 0xfffffffc00f0e947 */ /* 0x008fea000383ffff */
[----:B------:R-:W-:Y:S05]  /*27f30*/  BRA `(.L_x_1049) ;  /* 0xfffffdec00147947 */ /* 0x000fea000383ffff */
.L_x_746:
[----:B-1----:R1:W2:Y:S02]  /*27f40*/  SYNCS.PHASECHK.TRANS64.TRYWAIT P3, [R0+URZ+0x38890], R114 ;  /* 0x03889072000075a7 */ /* 0x0022a4000806017f */
[----:B--2---:R-:W-:Y:S05]  /*27f50*/  @!P3 NANOSLEEP.SYNCS 0x989680 ;  /* 0x009896800000b95d */ /* 0x004fea0003900000 */
[----:B------:R-:W2:Y:S02]  /*27f60*/  @!P3 SYNCS.PHASECHK.TRANS64 P3, [R0+URZ+0x38890], R114 ;  /* 0x038890720000b5a7 */ /* 0x000ea4000806007f */
[----:B--2---:R-:W-:Y:S05]  /*27f70*/  @!P3 BRA `(.L_x_746) ;  /* 0xfffffffc00f0b947 */ /* 0x004fea000383ffff */
[----:B------:R-:W-:Y:S05]  /*27f80*/  BRA `(.L_x_1050) ;  /* 0xfffffe1c007c7947 */ /* 0x000fea000383ffff */
.L_x_754:
[----:B--2---:R2:W3:Y:S02]  /*27f90*/  SYNCS.PHASECHK.TRANS64.TRYWAIT P2, [R0+URZ+0x388b0], R114 ;  /* 0x0388b072000075a7 */ /* 0x0044e4000804017f */
[----:B---3--:R-:W-:Y:S05]  /*27fa0*/  @!P2 NANOSLEEP.SYNCS 0x989680 ;  /* 0x009896800000a95d */ /* 0x008fea0003900000 */
[----:B------:R-:W3:Y:S02]  /*27fb0*/  @!P2 SYNCS.PHASECHK.TRANS64 P2, [R0+URZ+0x388b0], R114 ;  /* 0x0388b0720000a5a7 */ /* 0x000ee4000804007f */
[----:B---3--:R-:W-:Y:S05]  /*27fc0*/  @!P2 BRA `(.L_x_754) ;  /* 0xfffffffc00f0a947 */ /* 0x008fea000383ffff */
[----:B------:R-:W-:Y:S05]  /*27fd0*/  BRA `(.L_x_1051) ;  /* 0xfffffe2000a07947 */ /* 0x000fea000383ffff */
.L_x_774:
[----:B------:R-:W-:Y:S01]  /*27fe0*/  BSSY B1, `(.L_x_1052) ;  /* 0x0000008000017945 */ /* 0x000fe20003800000 */
[----:B------:R-:W-:Y:S01]  /*27ff0*/  IMAD.MOV.U32 R13, RZ, RZ, R25 ;  /* 0x000000ffff0d7224 */ /* 0x000fe200078e0019 */
[----:B------:R-:W-:Y:S01]  /*28000*/  MOV R12, RZ ;  /* 0x000000ff000c7202 */ /* 0x000fe20000000f00 */
[----:B------:R-:W-:Y:S02]  /*28010*/  IMAD.MOV.U32 R11, RZ, RZ, 0x181f ;  /* 0x0000181fff0b7424 */ /* 0x000fe400078e00ff */
[----:B------:R-:W-:-:S07]  /*28020*/  IMAD.MOV.U32 R15, RZ, RZ, -0x1 ;  /* 0xffffffffff0f7424 */ /* 0x000fce00078e00ff */
[----:B------:R-:W-:Y:S05]  /*28030*/  WARPSYNC.COLLECTIVE R15, `(.L_x_1053) ;  /* 0x000000000f087348 */ /* 0x000fea0003c00000 */
[----:B------:R0:W1:Y:S02]  /*28040*/  SHFL.IDX P6, R14, R13, R12, R11 ;  /* 0x0000000c0d0e7389 */ /* 0x00006400000c000b */
[----:B01----:R-:W-:Y:S01]  /*28050*/  ENDCOLLECTIVE ;  /* 0x000000000000791b */ /* 0x003fe20003800000 */
.L_x_1053:
[----:B------:R-:W-:Y:S05]  /*28060*/  BSYNC B1 ;  /* 0x0000000000017941 */ /* 0x000fea0003800000 */
.L_x_1052:
[----:B------:R-:W-:Y:S01]  /*28070*/  IMAD.MOV.U32 R13, RZ, RZ, R24 ;  /* 0x000000ffff0d7224 */ /* 0x000fe200078e0018 */
[----:B------:R-:W-:Y:S01]  /*28080*/  MOV R11, 0x181f ;  /* 0x0000181f000b7802 */ /* 0x000fe20000000f00 */
[----:B------:R-:W-:Y:S01]  /*28090*/  IMAD.MOV.U32 R12, RZ, RZ, RZ ;  /* 0x000000ffff0c7224 */ /* 0x000fe200078e00ff */
[----:B------:R-:W-:Y:S01]  /*280a0*/  MOV R3, R14 ;  /* 0x0000000e00037202 */ /* 0x000fe20000000f00 */
[----:B------:R-:W-:-:S07]  /*280b0*/  IMAD.MOV.U32 R15, RZ, RZ, -0x1 ;  /* 0xffffffffff0f7424 */ /* 0x000fce00078e00ff */
[----:B------:R-:W-:Y:S05]  /*280c0*/  WARPSYNC.COLLECTIVE R15, `(.L_x_1054) ;  /* 0x000000000f087348 */ /* 0x000fea0003c00000 */
[----:B------:R0:W1:Y:S02]  /*280d0*/  SHFL.IDX P6, R14, R13, R12, R11 ;  /* 0x0000000c0d0e7389 */ /* 0x00006400000c000b */
[----:B01----:R-:W-:Y:S01]  /*280e0*/  ENDCOLLECTIVE ;  /* 0x000000000000791b */ /* 0x003fe20003800000 */
.L_x_1054:
[----:B------:R-:W-:Y:S01]  /*280f0*/  MOV R13, R26 ;  /* 0x0000001a000d7202 */ /* 0x000fe20000000f00 */
[----:B------:R-:W-:-:S07]  /*28100*/  IMAD.MOV.U32 R4, RZ, RZ, R14 ;  /* 0x000000ffff047224 */ /* 0x000fce00078e000e */
[----:B------:R-:W-:Y:S05]  /*28110*/  WARPSYNC.COLLECTIVE R15, `(.L_x_1055) ;  /* 0x000000000f087348 */ /* 0x000fea0003c00000 */
[----:B------:R0:W1:Y:S02]  /*28120*/  SHFL.IDX P6, R14, R13, R12, R11 ;  /* 0x0000000c0d0e7389 */ /* 0x00006400000c000b */
[----:B01----:R-:W-:Y:S01]  /*28130*/  ENDCOLLECTIVE ;  /* 0x000000000000791b */ /* 0x003fe20003800000 */
.L_x_1055:
[----:B------:R-:W-:Y:S02]  /*28140*/  IMAD.MOV.U32 R13, RZ, RZ, R28 ;  /* 0x000000ffff0d7224 */ /* 0x000fe400078e001c */
[----:B------:R-:W-:-:S07]  /*28150*/  IMAD.MOV.U32 R5, RZ, RZ, R14 ;  /* 0x000000ffff057224 */ /* 0x000fce00078e000e */
[----:B------:R-:W-:Y:S05]  /*28160*/  WARPSYNC.COLLECTIVE R15, `(.L_x_1056) ;  /* 0x000000000f087348 */ /* 0x000fea0003c00000 */
[----:B------:R0:W1:Y:S02]  /*28170*/  SHFL.IDX P6, R14, R13, R12, R11 ;  /* 0x0000000c0d0e7389 */ /* 0x00006400000c000b */
[----:B01----:R-:W-:Y:S01]  /*28180*/  ENDCOLLECTIVE ;  /* 0x000000000000791b */ /* 0x003fe20003800000 */
.L_x_1056:
[----:B------:R-:W-:Y:S05]  /*28190*/  BRA `(.L_x_1057) ;  /* 0xfffffe3000747947 */ /* 0x000fea000383ffff */
.L_x_778:
[----:B0-----:R0:W1:Y:S02]  /*281a0*/  SYNCS.PHASECHK.TRANS64.TRYWAIT P0, [R18+URZ+0x38800], R5 ;  /* 0x03880005120075a7 */ /* 0x001064000800017f */
[----:B-1----:R-:W-:Y:S05]  /*281b0*/  @!P0 NANOSLEEP.SYNCS 0x989680 ;  /* 0x009896800000895d */ /* 0x002fea0003900000 */
[----:B------:R-:W1:Y:S02]  /*281c0*/  @!P0 SYNCS.PHASECHK.TRANS64 P0, [R18+URZ+0x38800], R5 ;  /* 0x03880005120085a7 */ /* 0x000e64000800007f */
[----:B-1----:R-:W-:Y:S05]  /*281d0*/  @!P0 BRA `(.L_x_778) ;  /* 0xfffffffc00f08947 */ /* 0x002fea000383ffff */
[----:B------:R-:W-:Y:S05]  /*281e0*/  BRA `(.L_x_1058) ;  /* 0xfffffe38003c7947 */ /* 0x000fea000383ffff */
.L_x_810:
[----:B------:R-:W-:Y:S01]  /*281f0*/  BSSY B1, `(.L_x_1059) ;  /* 0x0000008000017945 */ /* 0x000fe20003800000 */
[----:B------:R-:W-:Y:S01]  /*28200*/  MOV R13, R25 ;  /* 0x00000019000d7202 */ /* 0x000fe20000000f00 */
[----:B------:R-:W-:Y:S01]  /*28210*/  IMAD.MOV.U32 R12, RZ, RZ, RZ ;  /* 0x000000ffff0c7224 */ /* 0x000fe200078e00ff */
[----:B------:R-:W-:Y:S01]  /*28220*/  MOV R15, 0xffffffff ;  /* 0xffffffff000f7802 */ /* 0x000fe20000000f00 */
[----:B------:R-:W-:-:S07]  /*28230*/  IMAD.MOV.U32 R11, RZ, RZ, 0x181f ;  /* 0x0000181fff0b7424 */ /* 0x000fce00078e00ff */
[----:B------:R-:W-:Y:S05]  /*28240*/  WARPSYNC.COLLECTIVE R15, `(.L_x_1060) ;  /* 0x000000000f087348 */ /* 0x000fea0003c00000 */
[----:B------:R0:W1:Y:S02]  /*28250*/  SHFL.IDX P6, R14, R13, R12, R11 ;  /* 0x0000000c0d0e7389 */ /* 0x00006400000c000b */
[----:B01----:R-:W-:Y:S01]  /*28260*/  ENDCOLLECTIVE ;  /* 0x000000000000791b */ /* 0x003fe20003800000 */
.L_x_1060:
[----:B------:R-:W-:Y:S05]  /*28270*/  BSYNC B1 ;  /* 0x0000000000017941 */ /* 0x000fea0003800000 */
.L_x_1059:
[----:B------:R-:W-:Y:S01]  /*28280*/  IMAD.MOV.U32 R13, RZ, RZ, R24 ;  /* 0x000000ffff0d7224 */ /* 0x000fe200078e0018 */
[----:B------:R-:W-:Y:S01]  /*28290*/  MOV R12, RZ ;  /* 0x000000ff000c7202 */ /* 0x000fe20000000f00 */
[----:B------:R-:W-:Y:S02]  /*282a0*/  IMAD.MOV.U32 R11, RZ, RZ, 0x181f ;  /* 0x0000181fff0b7424 */ /* 0x000fe400078e00ff */
[----:B------:R-:W-:Y:S02]  /*282b0*/  IMAD.MOV.U32 R15, RZ, RZ, -0x1 ;  /* 0xffffffffff0f7424 */ /* 0x000fe400078e00ff */
[----:B------:R-:W-:-:S07]  /*282c0*/  IMAD.MOV.U32 R3, RZ, RZ, R14 ;  /* 0x000000ffff037224 */ /* 0x000fce00078e000e */
[----:B------:R-:W-:Y:S05]  /*282d0*/  WARPSYNC.COLLECTIVE R15, `(.L_x_1061) ;  /* 0x000000000f087348 */ /* 0x000fea0003c00000 */
[----:B------:R0:W1:Y:S02]  /*282e0*/  SHFL.IDX P6, R14, R13, R12, R11 ;  /* 0x0000000c0d0e7389 */ /* 0x00006400000c000b */
[----:B01----:R-:W-:Y:S01]  /*282f0*/  ENDCOLLECTIVE ;  /* 0x000000000000791b */ /* 0x003fe20003800000 */
.L_x_1061:
[----:B------:R-:W-:Y:S01]  /*28300*/  IMAD.MOV.U32 R13, RZ, RZ, R26 ;  /* 0x000000ffff0d7224 */ /* 0x000fe200078e001a */
[----:B------:R-:W-:-:S07]  /*28310*/  MOV R20, R14 ;  /* 0x0000000e00147202 */ /* 0x000fce0000000f00 */
[----:B------:R-:W-:Y:S05]  /*28320*/  WARPSYNC.COLLECTIVE R15, `(.L_x_1062) ;  /* 0x000000000f087348 */ /* 0x000fea0003c00000 */
[----:B------:R0:W1:Y:S02]  /*28330*/  SHFL.IDX P6, R14, R13, R12, R11 ;  /* 0x0000000c0d0e7389 */ /* 0x00006400000c000b */
[----:B01----:R-:W-:Y:S01]  /*28340*/  ENDCOLLECTIVE ;  /* 0x000000000000791b */ /* 0x003fe20003800000 */
.L_x_1062:
[----:B------:R-:W-:Y:S01]  /*28350*/  MOV R13, R28 ;  /* 0x0000001c000d7202 */ /* 0x000fe20000000f00 */
[----:B------:R-:W-:-:S07]  /*28360*/  IMAD.MOV.U32 R21, RZ, RZ, R14 ;  /* 0x000000ffff157224 */ /* 0x000fce00078e000e */
[----:B------:R-:W-:Y:S05]  /*28370*/  WARPSYNC.COLLECTIVE R15, `(.L_x_1063) ;  /* 0x000000000f087348 */ /* 0x000fea0003c00000 */
[----:B------:R0:W1:Y:S02]  /*28380*/  SHFL.IDX P6, R14, R13, R12, R11 ;  /* 0x0000000c0d0e7389 */ /* 0x00006400000c000b */
[----:B01----:R-:W-:Y:S01]  /*28390*/  ENDCOLLECTIVE ;  /* 0x000000000000791b */ /* 0x003fe20003800000 */
.L_x_1063:
[----:B------:R-:W-:Y:S01]  /*283a0*/  IMAD.MOV.U32 R28, RZ, RZ, R14 ;  /* 0x000000ffff1c7224 */ /* 0x000fe200078e000e */
[----:B------:R-:W-:Y:S06]  /*283b0*/  BRA `(.L_x_1064) ;  /* 0xfffffe60009c7947 */ /* 0x000fec000383ffff */
.L_x_814:
[----:B0-----:R0:W1:Y:S02]  /*283c0*/  SYNCS.PHASECHK.TRANS64.TRYWAIT P0, [R18+URZ+0x38800], R5 ;  /* 0x03880005120075a7 */ /* 0x001064000800017f */
[----:B-1----:R-:W-:Y:S05]  /*283d0*/  @!P0 NANOSLEEP.SYNCS 0x989680 ;  /* 0x009896800000895d */ /* 0x002fea0003900000 */
[----:B------:R-:W1:Y:S02]  /*283e0*/  @!P0 SYNCS.PHASECHK.TRANS64 P0, [R18+URZ+0x38800], R5 ;  /* 0x03880005120085a7 */ /* 0x000e64000800007f */
[----:B-1----:R-:W-:Y:S05]  /*283f0*/  @!P0 BRA `(.L_x_814) ;  /* 0xfffffffc00f08947 */ /* 0x002fea000383ffff */
[----:B------:R-:W-:Y:S05]  /*28400*/  BRA `(.L_x_1065) ;  /* 0xfffffe6800147947 */ /* 0x000fea000383ffff */
.L_x_832:
[----:B-1----:R1:W2:Y:S02]  /*28410*/  SYNCS.PHASECHK.TRANS64.TRYWAIT P2, [R0+URZ+0x38830], R3 ;  /* 0x03883003000075a7 */ /* 0x0022a4000804017f */
[----:B--2---:R-:W-:Y:S05]  /*28420*/  @!P2 NANOSLEEP.SYNCS 0x989680 ;  /* 0x009896800000a95d */ /* 0x004fea0003900000 */
[----:B------:R-:W2:Y:S02]  /*28430*/  @!P2 SYNCS.PHASECHK.TRANS64 P2, [R0+URZ+0x38830], R3 ;  /* 0x038830030000a5a7 */ /* 0x000ea4000804007f */
[----:B--2---:R-:W-:Y:S05]  /*28440*/  @!P2 BRA `(.L_x_832) ;  /* 0xfffffffc00f0a947 */ /* 0x004fea000383ffff */
[----:B------:R-:W-:Y:S05]  /*28450*/  BRA `(.L_x_831) ;  /* 0xfffffe9800347947 */ /* 0x000fea000383ffff */
.L_x_839:
[----:B-1----:R1:W2:Y:S02]  /*28460*/  SYNCS.PHASECHK.TRANS64.TRYWAIT P2, [R11+URZ+0x38830], R2 ;  /* 0x038830020b0075a7 */ /* 0x0022a4000804017f */
[----:B--2---:R-:W-:Y:S05]  /*28470*/  @!P2 NANOSLEEP.SYNCS 0x989680 ;  /* 0x009896800000a95d */ /* 0x004fea0003900000 */
[----:B------:R-:W2:Y:S02]  /*28480*/  @!P2 SYNCS.PHASECHK.TRANS64 P2, [R11+URZ+0x38830], R2 ;  /* 0x038830020b00a5a7 */ /* 0x000ea4000804007f */
[----:B--2---:R-:W-:Y:S05]  /*28490*/  @!P2 BRA `(.L_x_839) ;  /* 0xfffffffc00f0a947 */ /* 0x004fea000383ffff */
[----:B------:R-:W-:Y:S05]  /*284a0*/  BRA `(.L_x_838) ;  /* 0xfffffee400607947 */ /* 0x000fea000383ffff */
.L_x_844:
[----:B---3--:R3:W4:Y:S02]  /*284b0*/  SYNCS.PHASECHK.TRANS64.TRYWAIT P2, [R9+URZ+0x38850], R0 ;  /* 0x03885000090075a7 */ /* 0x008724000804017f */
[----:B----4-:R-:W-:Y:S05]  /*284c0*/  @!P2 NANOSLEEP.SYNCS 0x989680 ;  /* 0x009896800000a95d */ /* 0x010fea0003900000 */
[----:B------:R-:W4:Y:S02]  /*284d0*/  @!P2 SYNCS.PHASECHK.TRANS64 P2, [R9+URZ+0x38850], R0 ;  /* 0x038850000900a5a7 */ /* 0x000f24000804007f */
[----:B----4-:R-:W-:Y:S05]  /*284e0*/  @!P2 BRA `(.L_x_844) ;  /* 0xfffffffc00f0a947 */ /* 0x010fea000383ffff */
[----:B------:R-:W-:Y:S05]  /*284f0*/  BRA `(.L_x_843) ;  /* 0xffffff1c00047947 */ /* 0x000fea000383ffff */
.L_x_850:
[----:B-1----:R1:W2:Y:S02]  /*28500*/  SYNCS.PHASECHK.TRANS64.TRYWAIT P0, [R0+URZ+0x38850], R7 ;  /* 0x03885007000075a7 */ /* 0x0022a4000800017f */
[----:B--2---:R-:W-:Y:S05]  /*28510*/  @!P0 NANOSLEEP.SYNCS 0x989680 ;  /* 0x009896800000895d */ /* 0x004fea0003900000 */
[----:B------:R-:W2:Y:S02]  /*28520*/  @!P0 SYNCS.PHASECHK.TRANS64 P0, [R0+URZ+0x38850], R7 ;  /* 0x03885007000085a7 */ /* 0x000ea4000800007f */
[----:B--2---:R-:W-:Y:S05]  /*28530*/  @!P0 BRA `(.L_x_850) ;  /* 0xfffffffc00f08947 */ /* 0x004fea000383ffff */
[----:B------:R-:W-:Y:S05]  /*28540*/  BRA `(.L_x_849) ;  /* 0xffffff3400247947 */ /* 0x000fea000383ffff */
.L_x_886:
[----:B------:R-:W0:Y:S01]  /*28550*/  S2R R6, SR_TID.X ;  /* 0x0000000000067919 */ /* 0x000e220000002100 */
[----:B------:R-:W-:Y:S01]  /*28560*/  BSSY B1, `(.L_x_1066) ;  /* 0x000000a000017945 */ /* 0x000fe20003800000 */
[----:B------:R-:W-:Y:S01]  /*28570*/  MOV R12, RZ ;  /* 0x000000ff000c7202 */ /* 0x000fe20000000f00 */
        /* <DEDUP_REMOVED lines=8> */
.L_x_1067:
[----:B------:R-:W-:Y:S05]  /*28600*/  BSYNC B1 ;  /* 0x0000000000017941 */ /* 0x000fea0003800000 */
.L_x_1066:
[----:B------:R-:W-:Y:S05]  /*28610*/  BRA `(.L_x_1068) ;  /* 0xffffff8000787947 */ /* 0x000fea000383ffff */
.L_x_888:
[----:B------:R-:W-:Y:S01]  /*28620*/  BSSY B1, `(.L_x_1069) ;  /* 0x0000006000017945 */ /* 0x000fe20003800000 */
[----:B------:R-:W-:-:S07]  /*28630*/  MOV R15, 0xffffffff ;  /* 0xffffffff000f7802 */ /* 0x000fce0000000f00 */
[----:B01----:R-:W-:Y:S05]  /*28640*/  WARPSYNC.COLLECTIVE R15, `(.L_x_1070) ;  /* 0x000000000f0c7348 */ /* 0x003fea0003c00000 */
[----:B------:R-:W-:Y:S02]  /*28650*/  ELECT P6, UR62, PT ;  /* 0x00000000003e782f */ /* 0x000fe400038c0000 */
[----:B------:R-:W-:Y:S01]  /*28660*/  MOV R14, UR62 ;  /* 0x0000003e000e7c02 */ /* 0x000fe20008000f00 */
[----:B01----:R-:W-:Y:S10]  /*28670*/  ENDCOLLECTIVE ;  /* 0x000000000000791b */ /* 0x003ff40003800000 */
.L_x_1070:
[----:B------:R-:W-:Y:S05]  /*28680*/  BSYNC B1 ;  /* 0x0000000000017941 */ /* 0x000fea0003800000 */
.L_x_1069:
[----:B------:R-:W-:Y:S05]  /*28690*/  BRA `(.L_x_887) ;  /* 0xffffff8000707947 */ /* 0x000fea000383ffff */
.L_x_890:
[----:B0-----:R-:W2:Y:S02]  /*286a0*/  LDL R3, [R1+0x4] ;  /* 0x0000040001037983 */ /* 0x001ea40000100800 */
[----:B--2---:R0:W2:Y:S02]  /*286b0*/  SYNCS.PHASECHK.TRANS64.TRYWAIT P0, [R3+URZ+0x38820], R2 ;  /* 0x03882002030075a7 */ /* 0x0040a4000800017f */
[----:B--2---:R-:W-:Y:S05]  /*286c0*/  @!P0 NANOSLEEP.SYNCS 0x989680 ;  /* 0x009896800000895d */ /* 0x004fea0003900000 */
[----:B------:R-:W2:Y:S02]  /*286d0*/  @!P0 SYNCS.PHASECHK.TRANS64 P0, [R3+URZ+0x38820], R2 ;  /* 0x03882002030085a7 */ /* 0x000ea4000800007f */
[----:B--2---:R-:W-:Y:S05]  /*286e0*/  @!P0 BRA `(.L_x_890) ;  /* 0xfffffffc00ec8947 */ /* 0x004fea000383ffff */
[----:B------:R-:W-:Y:S05]  /*286f0*/  BRA `(.L_x_1071) ;  /* 0xffffff8000807947 */ /* 0x000fea000383ffff */
.L_x_894:
[----:B0-----:R0:W2:Y:S02]  /*28700*/  SYNCS.PHASECHK.TRANS64.TRYWAIT P0, [R6+URZ+0x388a0], R8 ;  /* 0x0388a008060075a7 */ /* 0x0010a4000800017f */
[----:B--2---:R-:W-:Y:S05]  /*28710*/  @!P0 NANOSLEEP.SYNCS 0x989680 ;  /* 0x009896800000895d */ /* 0x004fea0003900000 */
[----:B------:R-:W2:Y:S02]  /*28720*/  @!P0 SYNCS.PHASECHK.TRANS64 P0, [R6+URZ+0x388a0], R8 ;  /* 0x0388a008060085a7 */ /* 0x000ea4000800007f */
[----:B--2---:R-:W-:Y:S05]  /*28730*/  @!P0 BRA `(.L_x_894) ;  /* 0xfffffffc00f08947 */ /* 0x004fea000383ffff */
[----:B------:R-:W-:Y:S05]  /*28740*/  BRA `(.L_x_1072) ;  /* 0xffffff8000a47947 */ /* 0x000fea000383ffff */
.L_x_902:
[----:B--2---:R2:W3:Y:S02]  /*28750*/  SYNCS.PHASECHK.TRANS64.TRYWAIT P0, [R6+URZ+0x388c0], R8 ;  /* 0x0388c008060075a7 */ /* 0x0044e4000800017f */
[----:B---3--:R-:W-:Y:S05]  /*28760*/  @!P0 NANOSLEEP.SYNCS 0x989680 ;  /* 0x009896800000895d */ /* 0x008fea0003900000 */
[----:B------:R-:W3:Y:S02]  /*28770*/  @!P0 SYNCS.PHASECHK.TRANS64 P0, [R6+URZ+0x388c0], R8 ;  /* 0x0388c008060085a7 */ /* 0x000ee4000800007f */
[----:B---3--:R-:W-:Y:S05]  /*28780*/  @!P0 BRA `(.L_x_902) ;  /* 0xfffffffc00f08947 */ /* 0x008fea000383ffff */
[----:B------:R-:W-:Y:S05]  /*28790*/  BRA `(.L_x_1073) ;  /* 0xffffff8400e87947 */ /* 0x000fea000383ffff */
.L_x_912:
[----:B0-----:R0:W2:Y:S02]  /*287a0*/  SYNCS.PHASECHK.TRANS64.TRYWAIT P1, [R6+URZ+0x388a0], R5 ;  /* 0x0388a005060075a7 */ /* 0x0010a4000802017f */
[----:B--2---:R-:W-:Y:S05]  /*287b0*/  @!P1 NANOSLEEP.SYNCS 0x989680 ;  /* 0x009896800000995d */ /* 0x004fea0003900000 */
[----:B------:R-:W2:Y:S02]  /*287c0*/  @!P1 SYNCS.PHASECHK.TRANS64 P1, [R6+URZ+0x388a0], R5 ;  /* 0x0388a005060095a7 */ /* 0x000ea4000802007f */
[----:B--2---:R-:W-:Y:S05]  /*287d0*/  @!P1 BRA `(.L_x_912) ;  /* 0xfffffffc00f09947 */ /* 0x004fea000383ffff */
[----:B------:R-:W-:Y:S05]  /*287e0*/  BRA `(.L_x_1074) ;  /* 0xffffff8c00747947 */ /* 0x000fea000383ffff */
.L_x_920:
[----:B--2---:R2:W3:Y:S02]  /*287f0*/  SYNCS.PHASECHK.TRANS64.TRYWAIT P1, [R6+URZ+0x388c0], R5 ;  /* 0x0388c005060075a7 */ /* 0x0044e4000802017f */
[----:B---3--:R-:W-:Y:S05]  /*28800*/  @!P1 NANOSLEEP.SYNCS 0x989680 ;  /* 0x009896800000995d */ /* 0x008fea0003900000 */
[----:B------:R-:W3:Y:S02]  /*28810*/  @!P1 SYNCS.PHASECHK.TRANS64 P1, [R6+URZ+0x388c0], R5 ;  /* 0x0388c005060095a7 */ /* 0x000ee4000802007f */
[----:B---3--:R-:W-:Y:S05]  /*28820*/  @!P1 BRA `(.L_x_920) ;  /* 0xfffffffc00f09947 */ /* 0x008fea000383ffff */
[----:B------:R-:W-:Y:S05]  /*28830*/  BRA `(.L_x_1075) ;  /* 0xffffff9000b47947 */ /* 0x000fea000383ffff */
.L_x_936:
[----:B------:R-:W0:Y:S01]  /*28840*/  S2R R4, SR_TID.X ;  /* 0x0000000000047919 */ /* 0x000e220000002100 */
[----:B------:R-:W-:Y:S01]  /*28850*/  BSSY B0, `(.L_x_1076) ;  /* 0x000000a000007945 */ /* 0x000fe20003800000 */
[----:B------:R-:W-:Y:S01]  /*28860*/  IMAD.MOV.U32 R12, RZ, RZ, RZ ;  /* 0x000000ffff0c7224 */ /* 0x000fe200078e00ff */
[----:B------:R-:W-:Y:S01]  /*28870*/  MOV R11, 0x1f ;  /* 0x0000001f000b7802 */ /* 0x000fe20000000f00 */
[----:B------:R-:W-:Y:S01]  /*28880*/  IMAD.MOV.U32 R15, RZ, RZ, -0x1 ;  /* 0xffffffffff0f7424 */ /* 0x000fe200078e00ff */
[----:B0-----:R-:W-:-:S04]  /*28890*/  SHF.R.U32.HI R4, RZ, 0x5, R4 ;  /* 0x00000005ff047819 */ /* 0x001fc80000011604 */
[----:B------:R-:W-:-:S05]  /*288a0*/  LOP3.LUT R4, R4, 0x3, RZ, 0xc0, !PT ;  /* 0x0000000304047812 */ /* 0x000fca00078ec0ff */
[----:B------:R-:W-:-:S07]  /*288b0*/  IMAD.MOV.U32 R13, RZ, RZ, R4 ;  /* 0x000000ffff0d7224 */ /* 0x000fce00078e0004 */
[----:B-1----:R-:W-:Y:S05]  /*288c0*/  WARPSYNC.COLLECTIVE R15, `(.L_x_1077) ;  /* 0x000000000f087348 */ /* 0x002fea0003c00000 */
[----:B------:R0:W2:Y:S02]  /*288d0*/  SHFL.IDX P6, R14, R13, R12, R11 ;  /* 0x0000000c0d0e7389 */ /* 0x0000a400000c000b */
[----:B012---:R-:W-:Y:S01]  /*288e0*/  ENDCOLLECTIVE ;  /* 0x000000000000791b */ /* 0x007fe20003800000 */
.L_x_1077:
[----:B------:R-:W-:Y:S05]  /*288f0*/  BSYNC B0 ;  /* 0x0000000000007941 */ /* 0x000fea0003800000 */
.L_x_1076:
[----:B------:R-:W-:Y:S05]  /*28900*/  BRA `(.L_x_1078) ;  /* 0xffffff9c00a47947 */ /* 0x000fea000383ffff */
.L_x_938:
[----:B------:R-:W-:Y:S01]  /*28910*/  BSSY B0, `(.L_x_1079) ;  /* 0x0000006000007945 */ /* 0x000fe20003800000 */
[----:B------:R-:W-:-:S07]  /*28920*/  IMAD.MOV.U32 R15, RZ, RZ, -0x1 ;  /* 0xffffffffff0f7424 */ /* 0x000fce00078e00ff */
[----:B01----:R-:W-:Y:S05]  /*28930*/  WARPSYNC.COLLECTIVE R15, `(.L_x_1080) ;  /* 0x000000000f0c7348 */ /* 0x003fea0003c00000 */
[----:B------:R-:W-:Y:S02]  /*28940*/  ELECT P6, UR62, PT ;  /* 0x00000000003e782f */ /* 0x000fe400038c0000 */
[----:B------:R-:W-:Y:S01]  /*28950*/  MOV R14, UR62 ;  /* 0x0000003e000e7c02 */ /* 0x000fe20008000f00 */
[----:B01----:R-:W-:Y:S10]  /*28960*/  ENDCOLLECTIVE ;  /* 0x000000000000791b */ /* 0x003ff40003800000 */
.L_x_1080:
[----:B------:R-:W-:Y:S05]  /*28970*/  BSYNC B0 ;  /* 0x0000000000007941 */ /* 0x000fea0003800000 */
.L_x_1079:
[----:B------:R-:W-:Y:S05]  /*28980*/  BRA `(.L_x_1081) ;  /* 0xffffff9c00b07947 */ /* 0x000fea000383ffff */
.L_x_940:
[----:B0-----:R0:W2:Y:S02]  /*28990*/  SYNCS.PHASECHK.TRANS64.TRYWAIT P0, [R0+URZ+0x38840], R2 ;  /* 0x03884002000075a7 */ /* 0x0010a4000800017f */
[----:B--2---:R-:W-:Y:S05]  /*289a0*/  @!P0 NANOSLEEP.SYNCS 0x989680 ;  /* 0x009896800000895d */ /* 0x004fea0003900000 */
[----:B------:R-:W2:Y:S02]  /*289b0*/  @!P0 SYNCS.PHASECHK.TRANS64 P0, [R0+URZ+0x38840], R2 ;  /* 0x03884002000085a7 */ /* 0x000ea4000800007f */
[----:B--2---:R-:W-:Y:S05]  /*289c0*/  @!P0 BRA `(.L_x_940) ;  /* 0xfffffffc00f08947 */ /* 0x004fea000383ffff */
[----:B------:R-:W-:Y:S05]  /*289d0*/  BRA `(.L_x_1082) ;  /* 0xffffffa000207947 */ /* 0x000fea000383ffff */
.L_x_944:
[----:B------:R0:W5:Y:S01]  /*289e0*/  LDL.LU R8, [R1+0x50] ;  /* 0x0000500001087983 */ /* 0x0001620000300800 */
[----:B------:R-:W-:Y:S01]  /*289f0*/  MOV R13, R3 ;  /* 0x00000003000d7202 */ /* 0x000fe20000000f00 */
[----:B------:R-:W-:Y:S01]  /*28a00*/  IMAD.MOV.U32 R12, RZ, RZ, RZ ;  /* 0x000000ffff0c7224 */ /* 0x000fe200078e00ff */
[----:B------:R-:W-:Y:S01]  /*28a10*/  MOV R15, 0xffffffff ;  /* 0xffffffff000f7802 */ /* 0x000fe20000000f00 */
[----:B------:R-:W-:-:S07]  /*28a20*/  IMAD.MOV.U32 R11, RZ, RZ, 0x181f ;  /* 0x0000181fff0b7424 */ /* 0x000fce00078e00ff */
[----:B0----5:R-:W-:Y:S05]  /*28a30*/  WARPSYNC.COLLECTIVE R15, `(.L_x_1083) ;  /* 0x000000000f087348 */ /* 0x021fea0003c00000 */
[----:B------:R1:W2:Y:S02]  /*28a40*/  SHFL.IDX P6, R14, R13, R12, R11 ;  /* 0x0000000c0d0e7389 */ /* 0x0002a400000c000b */
[----:B012--5:R-:W-:Y:S01]  /*28a50*/  ENDCOLLECTIVE ;  /* 0x000000000000791b */ /* 0x027fe20003800000 */
.L_x_1083:
[----:B------:R-:W-:Y:S02]  /*28a60*/  IMAD.MOV.U32 R13, RZ, RZ, R4 ;  /* 0x000000ffff0d7224 */ /* 0x000fe400078e0004 */
[----:B------:R-:W-:-:S07]  /*28a70*/  IMAD.MOV.U32 R6, RZ, RZ, R14 ;  /* 0x000000ffff067224 */ /* 0x000fce00078e000e */
[----:B------:R-:W-:Y:S05]  /*28a80*/  WARPSYNC.COLLECTIVE R15, `(.L_x_1084) ;  /* 0x000000000f087348 */ /* 0x000fea0003c00000 */
[----:B------:R0:W1:Y:S02]  /*28a90*/  SHFL.IDX P6, R14, R13, R12, R11 ;  /* 0x0000000c0d0e7389 */ /* 0x00006400000c000b */
[----:B01----:R-:W-:Y:S01]  /*28aa0*/  ENDCOLLECTIVE ;  /* 0x000000000000791b */ /* 0x003fe20003800000 */
.L_x_1084:
[----:B------:R-:W-:Y:S01]  /*28ab0*/  ULDC.64 UR4, c[0x0][0x208] ;  /* 0x0000820000047ab9 */ /* 0x000fe20000000a00 */
[----:B------:R-:W-:Y:S02]  /*28ac0*/  IMAD.MOV.U32 R13, RZ, RZ, R3 ;  /* 0x000000ffff0d7224 */ /* 0x000fe400078e0003 */
[----:B------:R-:W-:Y:S02]  /*28ad0*/  IMAD.MOV.U32 R12, RZ, RZ, 0x1 ;  /* 0x00000001ff0c7424 */ /* 0x000fe400078e00ff */
[----:B------:R-:W-:Y:S01]  /*28ae0*/  IMAD R2, R8, R7, RZ ;  /* 0x0000000708027224 */ /* 0x000fe200078e02ff */
[----:B------:R-:W-:Y:S01]  /*28af0*/  MOV R7, R14 ;  /* 0x0000000e00077202 */ /* 0x000fe20000000f00 */
[----:B------:R-:W0:Y:S02]  /*28b00*/  S2R R8, SR_TID.X ;  /* 0x0000000000087919 */ /* 0x000e240000002100 */
[----:B0-----:R-:W-:-:S04]  /*28b10*/  LOP3.LUT R8, R8, 0x7f, RZ, 0xc0, !PT ;  /* 0x0000007f08087812 */ /* 0x001fc800078ec0ff */
[----:B------:R-:W-:-:S05]  /*28b20*/  SHF.R.U32.HI R5, RZ, 0x3, R8 ;  /* 0x00000003ff057819 */ /* 0x000fca0000011608 */
[----:B------:R-:W-:-:S05]  /*28b30*/  IMAD.IADD R0, R5, 0x1, R17 ;  /* 0x0000000105007824 */ /* 0x000fca00078e0211 */
[C---:B------:R-:W-:Y:S02]  /*28b40*/  ISETP.GE.AND P5, PT, R0.reuse, R2, PT ;  /* 0x000000020000720c */ /* 0x040fe40003fa6270 */
[----:B------:R-:W-:-:S11]  /*28b50*/  IADD3 R5, R0, 0x10, RZ ;  /* 0x0000001000057810 */ /* 0x000fd60007ffe0ff */
        /* <DEDUP_REMOVED lines=16> */
.L_x_1085:
[----:B------:R-:W-:Y:S01]  /*28c60*/  IMAD.MOV.U32 R13, RZ, RZ, R4 ;  /* 0x000000ffff0d7224 */ /* 0x000fe200078e0004 */
[----:B------:R-:W-:-:S07]  /*28c70*/  MOV R6, R14 ;  /* 0x0000000e00067202 */ /* 0x000fce0000000f00 */
[----:B------:R-:W-:Y:S05]  /*28c80*/  WARPSYNC.COLLECTIVE R15, `(.L_x_1086) ;  /* 0x000000000f087348 */ /* 0x000fea0003c00000 */
[----:B------:R0:W1:Y:S02]  /*28c90*/  SHFL.IDX P6, R14, R13, R12, R11 ;  /* 0x0000000c0d0e7389 */ /* 0x00006400000c000b */
[----:B01----:R-:W-:Y:S01]  /*28ca0*/  ENDCOLLECTIVE ;  /* 0x000000000000791b */ /* 0x003fe20003800000 */
.L_x_1086:
[----:B------:R-:W-:Y:S01]  /*28cb0*/  ULDC.64 UR4, c[0x0][0x208] ;  /* 0x0000820000047ab9 */ /* 0x000fe20000000a00 */
[----:B------:R-:W-:Y:S02]  /*28cc0*/  IMAD.MOV.U32 R13, RZ, RZ, R3 ;  /* 0x000000ffff0d7224 */ /* 0x000fe400078e0003 */
[----:B------:R-:W-:Y:S02]  /*28cd0*/  IMAD.MOV.U32 R12, RZ, RZ, 0x2 ;  /* 0x00000002ff0c7424 */ /* 0x000fe400078e00ff */
[----:B------:R-:W-:-:S05]  /*28ce0*/  IMAD.MOV.U32 R5, RZ, RZ, R14 ;  /* 0x000000ffff057224 */ /* 0x000fca00078e000e */
[----:B------:R-:W-:-:S04]  /*28cf0*/  @!P5 LEA R5, P4, R10, R5, 0x1 ;  /* 0x000000050a05d211 */ /* 0x000fc800078808ff */
[----:B------:R-:W-:-:S05]  /*28d00*/  @!P5 IADD3.X R6, RZ, R6, RZ, P4, !PT ;  /* 0x00000006ff06d210 */ /* 0x000fca00027fe4ff */
[----:B------:R-:W-:Y:S02]  /*28d10*/  @!P5 IMAD.MOV.U32 R7, RZ, RZ, R6 ;  /* 0x000000ffff07d224 */ /* 0x000fe400078e0006 */
[----:B------:R-:W-:Y:S01]  /*28d20*/  @!P5 IMAD.MOV.U32 R6, RZ, RZ, R5 ;  /* 0x000000ffff06d224 */ /* 0x000fe200078e0005 */
[----:B------:R-:W-:-:S04]  /*28d30*/  IADD3 R5, R0, 0x20, RZ ;  /* 0x0000002000057810 */ /* 0x000fc80007ffe0ff */
        /* <DEDUP_REMOVED lines=11> */
.L_x_1087:
[----:B------:R-:W-:Y:S01]  /*28df0*/  IMAD.MOV.U32 R13, RZ, RZ, R4 ;  /* 0x000000ffff0d7224 */ /* 0x000fe200078e0004 */
[----:B------:R-:W-:-:S07]  /*28e00*/  MOV R6, R14 ;  /* 0x0000000e00067202 */ /* 0x000fce0000000f00 */
[----:B------:R-:W-:Y:S05]  /*28e10*/  WARPSYNC.COLLECTIVE R15, `(.L_x_1088) ;  /* 0x000000000f087348 */ /* 0x000fea0003c00000 */
[----:B------:R0:W1:Y:S02]  /*28e20*/  SHFL.IDX P6, R14, R13, R12, R11 ;  /* 0x0000000c0d0e7389 */ /* 0x00006400000c000b */
[----:B01----:R-:W-:Y:S01]  /*28e30*/  ENDCOLLECTIVE ;  /* 0x000000000000791b */ /* 0x003fe20003800000 */
.L_x_1088:
        /* <DEDUP_REMOVED lines=20> */
.L_x_1089:
[----:B------:R-:W-:Y:S01]  /*28f80*/  IMAD.MOV.U32 R13, RZ, RZ, R4 ;  /* 0x000000ffff0d7224 */ /* 0x000fe200078e0004 */
[----:B------:R-:W-:-:S07]  /*28f90*/  MOV R6, R14 ;  /* 0x0000000e00067202 */ /* 0x000fce0000000f00 */
[----:B------:R-:W-:Y:S05]  /*28fa0*/  WARPSYNC.COLLECTIVE R15, `(.L_x_1090) ;  /* 0x000000000f087348 */ /* 0x000fea0003c00000 */
[----:B------:R0:W1:Y:S02]  /*28fb0*/  SHFL.IDX P6, R14, R13, R12, R11 ;  /* 0x0000000c0d0e7389 */ /* 0x00006400000c000b */
[----:B01----:R-:W-:Y:S01]  /*28fc0*/  ENDCOLLECTIVE ;  /* 0x000000000000791b */ /* 0x003fe20003800000 */
.L_x_1090:
        /* <DEDUP_REMOVED lines=20> */
.L_x_1091:
[----:B------:R-:W-:Y:S01]  /*29110*/  IMAD.MOV.U32 R13, RZ, RZ, R4 ;  /* 0x000000ffff0d7224 */ /* 0x000fe200078e0004 */
[----:B------:R-:W-:-:S07]  /*29120*/  MOV R6, R14 ;  /* 0x0000000e00067202 */ /* 0x000fce0000000f00 */
[----:B------:R-:W-:Y:S05]  /*29130*/  WARPSYNC.COLLECTIVE R15, `(.L_x_1092) ;  /* 0x000000000f087348 */ /* 0x000fea0003c00000 */
[----:B------:R0:W1:Y:S02]  /*29140*/  SHFL.IDX P6, R14, R13, R12, R11 ;  /* 0x0000000c0d0e7389 */ /* 0x00006400000c000b */
[----:B01----:R-:W-:Y:S01]  /*29150*/  ENDCOLLECTIVE ;  /* 0x000000000000791b */ /* 0x003fe20003800000 */
.L_x_1092:
        /* <DEDUP_REMOVED lines=20> */
.L_x_1093:
[----:B------:R-:W-:Y:S01]  /*292a0*/  IMAD.MOV.U32 R13, RZ, RZ, R4 ;  /* 0x000000ffff0d7224 */ /* 0x000fe200078e0004 */
[----:B------:R-:W-:-:S07]  /*292b0*/  MOV R6, R14 ;  /* 0x0000000e00067202 */ /* 0x000fce0000000f00 */
[----:B------:R-:W-:Y:S05]  /*292c0*/  WARPSYNC.COLLECTIVE R15, `(.L_x_1094) ;  /* 0x000000000f087348 */ /* 0x000fea0003c00000 */
[----:B------:R0:W1:Y:S02]  /*292d0*/  SHFL.IDX P6, R14, R13, R12, R11 ;  /* 0x0000000c0d0e7389 */ /* 0x00006400000c000b */
[----:B01----:R-:W-:Y:S01]  /*292e0*/  ENDCOLLECTIVE ;  /* 0x000000000000791b */ /* 0x003fe20003800000 */
.L_x_1094:
[----:B------:R-:W-:Y:S01]  /*292f0*/  ULDC.64 UR4, c[0x0][0x208] ;  /* 0x0000820000047ab9 */ /* 0x000fe20000000a00 */
[----:B------:R-:W-:Y:S01]  /*29300*/  MOV R13, R3 ;  /* 0x00000003000d7202 */ /* 0x000fe20000000f00 */
[----:B------:R-:W-:Y:S02]  /*29310*/  IMAD.MOV.U32 R12, RZ, RZ, 0x6 ;  /* 0x00000006ff0c7424 */ /* 0x000fe400078e00ff */
[----:B------:R-:W-:-:S05]  /*29320*/  IMAD.MOV.U32 R5, RZ, RZ, R14 ;  /* 0x000000ffff057224 */ /* 0x000fca00078e000e */
[----:B------:R-:W-:-:S04]  /*29330*/  @!P5 LEA R5, P4, R10, R5, 0x1 ;  /* 0x000000050a05d211 */ /* 0x000fc800078808ff */
[----:B------:R-:W-:-:S05]  /*29340*/  @!P5 IADD3.X R6, RZ, R6, RZ, P4, !PT ;  /* 0x00000006ff06d210 */ /* 0x000fca00027fe4ff */
        /* <DEDUP_REMOVED lines=12> */
.L_x_1095:
[----:B------:R-:W-:-:S05]  /*29410*/  VIADD R7, R0, 0x60 ;  /* 0x0000006000077836 */ /* 0x000fca0000000000 */
[----:B------:R-:W-:Y:S02]  /*29420*/  ISETP.GE.AND P5, PT, R7, R2, PT ;  /* 0x000000020700720c */ /* 0x000fe40003fa6270 */
[----:B------:R-:W-:Y:S01]  /*29430*/  MOV R13, R4 ;  /* 0x00000004000d7202 */ /* 0x000fe20000000f00 */
[----:B------:R-:W-:-:S10]  /*29440*/  IMAD.MOV.U32 R8, RZ, RZ, R14 ;  /* 0x000000ffff087224 */ /* 0x000fd400078e000e */
[----:B------:R-:W-:Y:S05]  /*29450*/  WARPSYNC.COLLECTIVE R15, `(.L_x_1096) ;  /* 0x000000000f087348 */ /* 0x000fea0003c00000 */
[----:B------:R0:W1:Y:S02]  /*29460*/  SHFL.IDX P6, R14, R13, R12, R11 ;  /* 0x0000000c0d0e7389 */ /* 0x00006400000c000b */
[----:B01----:R-:W-:Y:S01]  /*29470*/  ENDCOLLECTIVE ;  /* 0x000000000000791b */ /* 0x003fe20003800000 */
.L_x_1096:
        /* <DEDUP_REMOVED lines=18> */
.L_x_1097:
[----:B------:R-:W-:Y:S01]  /*295a0*/  MOV R13, R4 ;  /* 0x00000004000d7202 */ /* 0x000fe20000000f00 */
[----:B------:R-:W-:-:S07]  /*295b0*/  IMAD.MOV.U32 R5, RZ, RZ, R14 ;  /* 0x000000ffff057224 */ /* 0x000fce00078e000e */
[----:B------:R-:W-:Y:S05]  /*295c0*/  WARPSYNC.COLLECTIVE R15, `(.L_x_1098) ;  /* 0x000000000f087348 */ /* 0x000fea0003c00000 */
[----:B------:R0:W1:Y:S02]  /*295d0*/  SHFL.IDX P6, R14, R13, R12, R11 ;  /* 0x0000000c0d0e7389 */ /* 0x00006400000c000b */
[----:B01----:R-:W-:Y:S01]  /*295e0*/  ENDCOLLECTIVE ;  /* 0x000000000000791b */ /* 0x003fe20003800000 */
.L_x_1098:
[----:B------:R-:W-:Y:S01]  /*295f0*/  IMAD.MOV.U32 R3, RZ, RZ, R14 ;  /* 0x000000ffff037224 */ /* 0x000fe200078e000e */
[----:B------:R-:W-:Y:S06]  /*29600*/  BRA `(.L_x_1099) ;  /* 0xffffffa400147947 */ /* 0x000fec000383ffff */
.L_x_949:
[----:B0-----:R-:W2:Y:S02]  /*29610*/  LDL R2, [R1+0x4] ;  /* 0x0000040001027983 */ /* 0x001ea40000100800 */
[----:B--2---:R0:W2:Y:S02]  /*29620*/  SYNCS.PHASECHK.TRANS64.TRYWAIT P0, [R2+URZ+0x38820], R0 ;  /* 0x03882000020075a7 */ /* 0x0040a4000800017f */
[----:B--2---:R-:W-:Y:S05]  /*29630*/  @!P0 NANOSLEEP.SYNCS 0x989680 ;  /* 0x009896800000895d */ /* 0x004fea0003900000 */
[----:B------:R-:W2:Y:S02]  /*29640*/  @!P0 SYNCS.PHASECHK.TRANS64 P0, [R2+URZ+0x38820], R0 ;  /* 0x03882000020085a7 */ /* 0x000ea4000800007f */
[----:B--2---:R-:W-:Y:S05]  /*29650*/  @!P0 BRA `(.L_x_949) ;  /* 0xfffffffc00ec8947 */ /* 0x004fea000383ffff */
[----:B------:R-:W-:Y:S05]  /*29660*/  BRA `(.L_x_1100) ;  /* 0xffffffa400947947 */ /* 0x000fea000383ffff */
.L_x_958:
[----:B--2---:R2:W3:Y:S02]  /*29670*/  SYNCS.PHASECHK.TRANS64.TRYWAIT P0, [R3+URZ+0x38840], R2 ;  /* 0x03884002030075a7 */ /* 0x0044e4000800017f */
[----:B---3--:R-:W-:Y:S05]  /*29680*/  @!P0 NANOSLEEP.SYNCS 0x989680 ;  /* 0x009896800000895d */ /* 0x008fea0003900000 */
[----:B------:R-:W3:Y:S02]  /*29690*/  @!P0 SYNCS.PHASECHK.TRANS64 P0, [R3+URZ+0x38840], R2 ;  /* 0x03884002030085a7 */ /* 0x000ee4000800007f */
[----:B---3--:R-:W-:Y:S05]  /*296a0*/  @!P0 BRA `(.L_x_958) ;  /* 0xfffffffc00f08947 */ /* 0x008fea000383ffff */
[----:B------:R-:W-:Y:S05]  /*296b0*/  BRA `(.L_x_1101) ;  /* 0xffffffa800647947 */ /* 0x000fea000383ffff */
.L_x_966:
[----:B0-----:R0:W1:Y:S02]  /*296c0*/  SYNCS.PHASECHK.TRANS64.TRYWAIT P0, [R3+URZ+0x60], R2 ;  /* 0x00006002030075a7 */ /* 0x001064000800017f */
[----:B-1----:R-:W-:Y:S05]  /*296d0*/  @!P0 NANOSLEEP.SYNCS 0x989680 ;  /* 0x009896800000895d */ /* 0x002fea0003900000 */
[----:B------:R-:W1:Y:S02]  /*296e0*/  @!P0 SYNCS.PHASECHK.TRANS64 P0, [R3+URZ+0x60], R2 ;  /* 0x00006002030085a7 */ /* 0x000e64000800007f */
[----:B-1----:R-:W-:Y:S05]  /*296f0*/  @!P0 BRA `(.L_x_966) ;  /* 0xfffffffc00f08947 */ /* 0x002fea000383ffff */
[----:B------:R-:W-:Y:S05]  /*29700*/  BRA `(.L_x_1102) ;  /* 0xffffffac00c07947 */ /* 0x000fea000383ffff */
.L_x_977:
[----:B--2---:R2:W3:Y:S02]  /*29710*/  SYNCS.PHASECHK.TRANS64.TRYWAIT P0, [R3+URZ+0x38840], R2 ;  /* 0x03884002030075a7 */ /* 0x0044e4000800017f */
[----:B---3--:R-:W-:Y:S05]  /*29720*/  @!P0 NANOSLEEP.SYNCS 0x989680 ;  /* 0x009896800000895d */ /* 0x008fea0003900000 */
[----:B------:R-:W3:Y:S02]  /*29730*/  @!P0 SYNCS.PHASECHK.TRANS64 P0, [R3+URZ+0x38840], R2 ;  /* 0x03884002030085a7 */ /* 0x000ee4000800007f */
[----:B---3--:R-:W-:Y:S05]  /*29740*/  @!P0 BRA `(.L_x_977) ;  /* 0xfffffffc00f08947 */ /* 0x008fea000383ffff */
[----:B------:R-:W-:Y:S05]  /*29750*/  BRA `(.L_x_1103) ;  /* 0xffffffb400f47947 */ /* 0x000fea000383ffff */
.L_x_985:
[----:B-1----:R1:W2:Y:S02]  /*29760*/  SYNCS.PHASECHK.TRANS64.TRYWAIT P0, [R2+URZ+0x60], R3 ;  /* 0x00006003020075a7 */ /* 0x0022a4000800017f */
[----:B--2---:R-:W-:Y:S05]  /*29770*/  @!P0 NANOSLEEP.SYNCS 0x989680 ;  /* 0x009896800000895d */ /* 0x004fea0003900000 */
[----:B------:R-:W2:Y:S02]  /*29780*/  @!P0 SYNCS.PHASECHK.TRANS64 P0, [R2+URZ+0x60], R3 ;  /* 0x00006003020085a7 */ /* 0x000ea4000800007f */
[----:B--2---:R-:W-:Y:S05]  /*29790*/  @!P0 BRA `(.L_x_985) ;  /* 0xfffffffc00f08947 */ /* 0x004fea000383ffff */
[----:B------:R-:W-:Y:S05]  /*297a0*/  BRA `(.L_x_1104) ;  /* 0xffffffbc00507947 */ /* 0x000fea000383ffff */
.L_x_996:
[----:B----4-:R4:W0:Y:S02]  /*297b0*/  SYNCS.PHASECHK.TRANS64.TRYWAIT P0, [R2+URZ+0x38840], R3 ;  /* 0x03884003020075a7 */ /* 0x010824000800017f */
[----:B0-----:R-:W-:Y:S05]  /*297c0*/  @!P0 NANOSLEEP.SYNCS 0x989680 ;  /* 0x009896800000895d */ /* 0x001fea0003900000 */
[----:B------:R-:W0:Y:S02]  /*297d0*/  @!P0 SYNCS.PHASECHK.TRANS64 P0, [R2+URZ+0x38840], R3 ;  /* 0x03884003020085a7 */ /* 0x000e24000800007f */
[----:B0-----:R-:W-:Y:S05]  /*297e0*/  @!P0 BRA `(.L_x_996) ;  /* 0xfffffffc00f08947 */ /* 0x001fea000383ffff */
[----:B------:R-:W-:Y:S05]  /*297f0*/  BRA `(.L_x_1105) ;  /* 0xffffffc400487947 */ /* 0x000fea000383ffff */
.L_x_1004:
[----:B-1----:R1:W2:Y:S02]  /*29800*/  SYNCS.PHASECHK.TRANS64.TRYWAIT P0, [R2+URZ+0x60], R5 ;  /* 0x00006005020075a7 */ /* 0x0022a4000800017f */
[----:B--2---:R-:W-:Y:S05]  /*29810*/  @!P0 NANOSLEEP.SYNCS 0x989680 ;  /* 0x009896800000895d */ /* 0x004fea0003900000 */
[----:B------:R-:W2:Y:S02]  /*29820*/  @!P0 SYNCS.PHASECHK.TRANS64 P0, [R2+URZ+0x60], R5 ;  /* 0x00006005020085a7 */ /* 0x000ea4000800007f */
[----:B--2---:R-:W-:Y:S05]  /*29830*/  @!P0 BRA `(.L_x_1004) ;  /* 0xfffffffc00f08947 */ /* 0x004fea000383ffff */
[----:B------:R-:W-:Y:S05]  /*29840*/  BRA `(.L_x_1106) ;  /* 0xffffffc800a47947 */ /* 0x000fea000383ffff */
.L_x_1017:
[----:B--2---:R2:W4:Y:S02]  /*29850*/  SYNCS.PHASECHK.TRANS64.TRYWAIT P0, [R2+URZ+0x38860], R0 ;  /* 0x03886000020075a7 */ /* 0x004524000800017f */
[----:B----4-:R-:W-:Y:S05]  /*29860*/  @!P0 NANOSLEEP.SYNCS 0x989680 ;  /* 0x009896800000895d */ /* 0x010fea0003900000 */
[----:B------:R-:W4:Y:S02]  /*29870*/  @!P0 SYNCS.PHASECHK.TRANS64 P0, [R2+URZ+0x38860], R0 ;  /* 0x03886000020085a7 */ /* 0x000f24000800007f */
[----:B----4-:R-:W-:Y:S05]  /*29880*/  @!P0 BRA `(.L_x_1017) ;  /* 0xfffffffc00f08947 */ /* 0x010fea000383ffff */
[----:B------:R-:W-:Y:S05]  /*29890*/  BRA `(.L_x_1107) ;  /* 0xffffffd000807947 */ /* 0x000fea000383ffff */
.L_x_1026:
[----:B------:R-:W-:Y:S01]  /*298a0*/  BSSY B0, `(.L_x_1108) ;  /* 0x0000008000007945 */ /* 0x000fe20003800000 */
[----:B------:R-:W-:Y:S01]  /*298b0*/  IMAD.MOV.U32 R13, RZ, RZ, R16 ;  /* 0x000000ffff0d7224 */ /* 0x000fe200078e0010 */
[----:B------:R-:W-:Y:S01]  /*298c0*/  MOV R12, RZ ;  /* 0x000000ff000c7202 */ /* 0x000fe20000000f00 */
[----:B------:R-:W-:Y:S02]  /*298d0*/  IMAD.MOV.U32 R11, RZ, RZ, 0x1f ;  /* 0x0000001fff0b7424 */ /* 0x000fe400078e00ff */
[----:B------:R-:W-:-:S07]  /*298e0*/  IMAD.MOV.U32 R15, RZ, RZ, -0x1 ;  /* 0xffffffffff0f7424 */ /* 0x000fce00078e00ff */
[----:B01----:R-:W-:Y:S05]  /*298f0*/  WARPSYNC.COLLECTIVE R15, `(.L_x_1109) ;  /* 0x000000000f087348 */ /* 0x003fea0003c00000 */
[----:B------:R2:W3:Y:S02]  /*29900*/  SHFL.IDX P6, R14, R13, R12, R11 ;  /* 0x0000000c0d0e7389 */ /* 0x0004e400000c000b */
[----:B0123--:R-:W-:Y:S01]  /*29910*/  ENDCOLLECTIVE ;  /* 0x000000000000791b */ /* 0x00ffe20003800000 */
.L_x_1109:
[----:B------:R-:W-:Y:S05]  /*29920*/  BSYNC B0 ;  /* 0x0000000000007941 */ /* 0x000fea0003800000 */
.L_x_1108:
[----:B------:R-:W-:Y:S01]  /*29930*/  IMAD.MOV.U32 R13, RZ, RZ, R16 ;  /* 0x000000ffff0d7224 */ /* 0x000fe200078e0010 */
[----:B------:R-:W-:Y:S01]  /*29940*/  MOV R11, 0x1f ;  /* 0x0000001f000b7802 */ /* 0x000fe20000000f00 */
[----:B------:R-:W-:Y:S01]  /*29950*/  IMAD.MOV.U32 R12, RZ, RZ, 0x1 ;  /* 0x00000001ff0c7424 */ /* 0x000fe200078e00ff */
[----:B------:R-:W-:Y:S01]  /*29960*/  MOV R0, R14 ;  /* 0x0000000e00007202 */ /* 0x000fe20000000f00 */
[----:B------:R-:W-:Y:S01]  /*29970*/  IMAD.MOV.U32 R15, RZ, RZ, -0x1 ;  /* 0xffffffffff0f7424 */ /* 0x000fe200078e00ff */
[----:B------:R-:W-:-:S07]  /*29980*/  IADD3 R5, R19, R7, RZ ;  /* 0x0000000713057210 */ /* 0x000fce0007ffe0ff */
[----:B------:R-:W-:Y:S05]  /*29990*/  WARPSYNC.COLLECTIVE R15, `(.L_x_1110) ;  /* 0x000000000f087348 */ /* 0x000fea0003c00000 */
[----:B------:R0:W1:Y:S02]  /*299a0*/  SHFL.IDX P6, R14, R13, R12, R11 ;  /* 0x0000000c0d0e7389 */ /* 0x00006400000c000b */
[----:B01----:R-:W-:Y:S01]  /*299b0*/  ENDCOLLECTIVE ;  /* 0x000000000000791b */ /* 0x003fe20003800000 */
.L_x_1110:
        /* <DEDUP_REMOVED lines=14> */
[----:B------:R-:W-:-:S04]  /*29aa0*/  ISETP.NE.AND P1, PT, R7, RZ, PT ;  /* 0x000000ff0700720c */ /* 0x000fc80003f25270 */
[----:B------:R-:W-:-:S09]  /*29ab0*/  MOV R13, R2 ;  /* 0x00000002000d7202 */ /* 0x000fd20000000f00 */
[----:B------:R-:W-:Y:S05]  /*29ac0*/  WARPSYNC.COLLECTIVE R15, `(.L_x_1111) ;  /* 0x000000000f087348 */ /* 0x000fea0003c00000 */
[----:B------:R0:W1:Y:S02]  /*29ad0*/  SHFL.UP P6, R14, R13, R12, R11 ;  /* 0x0400000c0d0e7389 */ /* 0x00006400000c000b */
[----:B01----:R-:W-:Y:S01]  /*29ae0*/  ENDCOLLECTIVE ;  /* 0x000000000000791b */ /* 0x003fe20003800000 */
.L_x_1111:
[----:B------:R-:W-:Y:S02]  /*29af0*/  IMAD.MOV.U32 R12, RZ, RZ, 0x2 ;  /* 0x00000002ff0c7424 */ /* 0x000fe400078e00ff */
[----:B------:R-:W-:-:S05]  /*29b00*/  IMAD.MOV.U32 R3, RZ, RZ, R14 ;  /* 0x000000ffff037224 */ /* 0x000fca00078e000e */
[----:B------:R-:W-:-:S04]  /*29b10*/  SEL R3, R3, RZ, P1 ;  /* 0x000000ff03037207 */ /* 0x000fc80000800000 */
[----:B------:R-:W-:-:S05]  /*29b20*/  IADD3 R3, R2, R3, RZ ;  /* 0x0000000302037210 */ /* 0x000fca0007ffe0ff */
[----:B------:R-:W-:-:S07]  /*29b30*/  IMAD.MOV.U32 R13, RZ, RZ, R3 ;  /* 0x000000ffff0d7224 */ /* 0x000fce00078e0003 */
[----:B------:R-:W-:Y:S05]  /*29b40*/  WARPSYNC.COLLECTIVE R15, `(.L_x_1112) ;  /* 0x000000000f087348 */ /* 0x000fea0003c00000 */
[----:B------:R0:W1:Y:S02]  /*29b50*/  SHFL.UP P6, R14, R13, R12, R11 ;  /* 0x0400000c0d0e7389 */ /* 0x00006400000c000b */
[----:B01----:R-:W-:Y:S01]  /*29b60*/  ENDCOLLECTIVE ;  /* 0x000000000000791b */ /* 0x003fe20003800000 */
.L_x_1112:
[----:B------:R-:W-:Y:S02]  /*29b70*/  MOV R12, 0x4 ;  /* 0x00000004000c7802 */ /* 0x000fe40000000f00 */
[----:B------:R-:W-:-:S04]  /*29b80*/  MOV R5, R14 ;  /* 0x0000000e00057202 */ /* 0x000fc80000000f00 */
[----:B------:R-:W-:-:S05]  /*29b90*/  SEL R5, R5, RZ, P2 ;  /* 0x000000ff05057207 */ /* 0x000fca0001000000 */
[----:B------:R-:W-:-:S04]  /*29ba0*/  IMAD.IADD R3, R3, 0x1, R5 ;  /* 0x0000000103037824 */ /* 0x000fc800078e0205 */
[----:B------:R-:W-:-:S07]  /*29bb0*/  IMAD.MOV.U32 R13, RZ, RZ, R3 ;  /* 0x000000ffff0d7224 */ /* 0x000fce00078e0003 */
[----:B------:R-:W-:Y:S05]  /*29bc0*/  WARPSYNC.COLLECTIVE R15, `(.L_x_1113) ;  /* 0x000000000f087348 */ /* 0x000fea0003c00000 */
[----:B------:R0:W1:Y:S02]  /*29bd0*/  SHFL.UP P6, R14, R13, R12, R11 ;  /* 0x0400000c0d0e7389 */ /* 0x00006400000c000b */
[----:B01----:R-:W-:Y:S01]  /*29be0*/  ENDCOLLECTIVE ;  /* 0x000000000000791b */ /* 0x003fe20003800000 */
.L_x_1113:
[----:B------:R-:W-:Y:S02]  /*29bf0*/  IMAD.MOV.U32 R12, RZ, RZ, 0x8 ;  /* 0x00000008ff0c7424 */ /* 0x000fe400078e00ff */
[----:B------:R-:W-:-:S05]  /*29c00*/  IMAD.MOV.U32 R5, RZ, RZ, R14 ;  /* 0x000000ffff057224 */ /* 0x000fca00078e000e */
[----:B------:R-:W-:-:S05]  /*29c10*/  SEL R5, R5, RZ, P3 ;  /* 0x000000ff05057207 */ /* 0x000fca0001800000 */
[----:B------:R-:W-:-:S05]  /*29c20*/  IMAD.IADD R3, R3, 0x1, R5 ;  /* 0x0000000103037824 */ /* 0x000fca00078e0205 */
[----:B------:R-:W-:-:S07]  /*29c30*/  MOV R13, R3 ;  /* 0x00000003000d7202 */ /* 0x000fce0000000f00 */
[----:B------:R-:W-:Y:S05]  /*29c40*/  WARPSYNC.COLLECTIVE R15, `(.L_x_1114) ;  /* 0x000000000f087348 */ /* 0x000fea0003c00000 */
[----:B------:R0:W1:Y:S02]  /*29c50*/  SHFL.UP P6, R14, R13, R12, R11 ;  /* 0x0400000c0d0e7389 */ /* 0x00006400000c000b */
[----:B01----:R-:W-:Y:S01]  /*29c60*/  ENDCOLLECTIVE ;  /* 0x000000000000791b */ /* 0x003fe20003800000 */
.L_x_1114:
        /* <DEDUP_REMOVED lines=8> */
.L_x_1115:
[----:B------:R-:W-:Y:S01]  /*29cf0*/  MOV R12, 0x1f ;  /* 0x0000001f000c7802 */ /* 0x000fe20000000f00 */
[----:B------:R-:W-:Y:S01]  /*29d00*/  IMAD.MOV.U32 R11, RZ, RZ, 0x1f ;  /* 0x0000001fff0b7424 */ /* 0x000fe200078e00ff */
[----:B------:R-:W-:-:S04]  /*29d10*/  MOV R5, R14 ;  /* 0x0000000e00057202 */ /* 0x000fc80000000f00 */
[----:B------:R-:W-:-:S05]  /*29d20*/  SEL R5, R5, RZ, P5 ;  /* 0x000000ff05057207 */ /* 0x000fca0002800000 */
[----:B------:R-:W-:-:S04]  /*29d30*/  IMAD.IADD R5, R3, 0x1, R5 ;  /* 0x0000000103057824 */ /* 0x000fc800078e0205 */
[----:B------:R-:W-:-:S07]  /*29d40*/  IMAD.MOV.U32 R13, RZ, RZ, R5 ;  /* 0x000000ffff0d7224 */ /* 0x000fce00078e0005 */
[----:B------:R-:W-:Y:S05]  /*29d50*/  WARPSYNC.COLLECTIVE R15, `(.L_x_1116) ;  /* 0x000000000f087348 */ /* 0x000fea0003c00000 */
[----:B------:R0:W1:Y:S02]  /*29d60*/  SHFL.IDX P6, R14, R13, R12, R11 ;  /* 0x0000000c0d0e7389 */ /* 0x00006400000c000b */
[----:B01----:R-:W-:Y:S01]  /*29d70*/  ENDCOLLECTIVE ;  /* 0x000000000000791b */ /* 0x003fe20003800000 */
.L_x_1116:
[----:B------:R-:W-:Y:S01]  /*29d80*/  IMAD.MOV.U32 R6, RZ, RZ, R14 ;  /* 0x000000ffff067224 */ /* 0x000fe200078e000e */
[----:B------:R-:W-:Y:S06]  /*29d90*/  BRA `(.L_x_1117) ;  /* 0xffffffd400847947 */ /* 0x000fec000383ffff */
.L_x_1031:
[----:B------:R-:W-:Y:S01]  /*29da0*/  BSSY B0, `(.L_x_1118) ;  /* 0x0000008000007945 */ /* 0x000fe20003800000 */
[----:B-----5:R-:W-:Y:S01]  /*29db0*/  MOV R13, R2 ;  /* 0x00000002000d7202 */ /* 0x020fe20000000f00 */
[----:B------:R-:W-:Y:S01]  /*29dc0*/  IMAD.MOV.U32 R12, RZ, RZ, 0x1 ;  /* 0x00000001ff0c7424 */ /* 0x000fe200078e00ff */
[----:B------:R-:W-:Y:S01]  /*29dd0*/  MOV R15, 0xffffffff ;  /* 0xffffffff000f7802 */ /* 0x000fe20000000f00 */
[----:B------:R-:W-:-:S07]  /*29de0*/  IMAD.MOV.U32 R11, RZ, RZ, RZ ;  /* 0x000000ffff0b7224 */ /* 0x000fce00078e00ff */
[----:B012---:R-:W-:Y:S05]  /*29df0*/  WARPSYNC.COLLECTIVE R15, `(.L_x_1119) ;  /* 0x000000000f087348 */ /* 0x007fea0003c00000 */
[----:B------:R3:W4:Y:S02]  /*29e00*/  SHFL.UP P6, R14, R13, R12, R11 ;  /* 0x0400000c0d0e7389 */ /* 0x00072400000c000b */
[----:B01234-:R-:W-:Y:S01]  /*29e10*/  ENDCOLLECTIVE ;  /* 0x000000000000791b */ /* 0x01ffe20003800000 */
.L_x_1119:
[----:B------:R-:W-:Y:S05]  /*29e20*/  BSYNC B0 ;  /* 0x0000000000007941 */ /* 0x000fea0003800000 */
.L_x_1118:
[----:B------:R-:W-:Y:S01]  /*29e30*/  IMAD.MOV.U32 R3, RZ, RZ, R14 ;  /* 0x000000ffff037224 */ /* 0x000fe200078e000e */
[----:B------:R-:W-:Y:S01]  /*29e40*/  MOV R15, 0xffffffff ;  /* 0xffffffff000f7802 */ /* 0x000fe20000000f00 */
[----:B------:R-:W-:Y:S02]  /*29e50*/  IMAD.MOV.U32 R12, RZ, RZ, 0x2 ;  /* 0x00000002ff0c7424 */ /* 0x000fe400078e00ff */
[----:B------:R-:W-:Y:S01]  /*29e60*/  IMAD.MOV.U32 R11, RZ, RZ, RZ ;  /* 0x000000ffff0b7224 */ /* 0x000fe200078e00ff */
[----:B------:R-:W-:-:S05]  /*29e70*/  SEL R3, R3, RZ, P1 ;  /* 0x000000ff03037207 */ /* 0x000fca0000800000 */
[----:B------:R-:W-:-:S05]  /*29e80*/  IMAD.IADD R3, R2, 0x1, R3 ;  /* 0x0000000102037824 */ /* 0x000fca00078e0203 */
[----:B------:R-:W-:-:S07]  /*29e90*/  MOV R13, R3 ;  /* 0x00000003000d7202 */ /* 0x000fce0000000f00 */
[----:B------:R-:W-:Y:S05]  /*29ea0*/  WARPSYNC.COLLECTIVE R15, `(.L_x_1120) ;  /* 0x000000000f087348 */ /* 0x000fea0003c00000 */
[----:B------:R0:W1:Y:S02]  /*29eb0*/  SHFL.UP P6, R14, R13, R12, R11 ;  /* 0x0400000c0d0e7389 */ /* 0x00006400000c000b */
[----:B01----:R-:W-:Y:S01]  /*29ec0*/  ENDCOLLECTIVE ;  /* 0x000000000000791b */ /* 0x003fe20003800000 */
.L_x_1120:
        /* <DEDUP_REMOVED lines=8> */
.L_x_1121:
        /* <DEDUP_REMOVED lines=8> */
.L_x_1122:
        /* <DEDUP_REMOVED lines=8> */
.L_x_1123:
[----:B------:R-:W-:Y:S02]  /*2a050*/  IMAD.MOV.U32 R12, RZ, RZ, 0x1f ;  /* 0x0000001fff0c7424 */ /* 0x000fe400078e00ff */
[----:B------:R-:W-:Y:S02]  /*2a060*/  IMAD.MOV.U32 R11, RZ, RZ, 0x1f ;  /* 0x0000001fff0b7424 */ /* 0x000fe400078e00ff */
[----:B------:R-:W-:-:S05]  /*2a070*/  IMAD.MOV.U32 R5, RZ, RZ, R14 ;  /* 0x000000ffff057224 */ /* 0x000fca00078e000e */
[----:B------:R-:W-:-:S05]  /*2a080*/  SEL R5, R5, RZ, P5 ;  /* 0x000000ff05057207 */ /* 0x000fca0002800000 */
[----:B------:R-:W-:-:S05]  /*2a090*/  IMAD.IADD R5, R3, 0x1, R5 ;  /* 0x0000000103057824 */ /* 0x000fca00078e0205 */
[----:B------:R-:W-:-:S07]  /*2a0a0*/  MOV R13, R5 ;  /* 0x00000005000d7202 */ /* 0x000fce0000000f00 */
[----:B------:R-:W-:Y:S05]  /*2a0b0*/  WARPSYNC.COLLECTIVE R15, `(.L_x_1124) ;  /* 0x000000000f087348 */ /* 0x000fea0003c00000 */
[----:B------:R0:W1:Y:S02]  /*2a0c0*/  SHFL.IDX P6, R14, R13, R12, R11 ;  /* 0x0000000c0d0e7389 */ /* 0x00006400000c000b */
[----:B01----:R-:W-:Y:S01]  /*2a0d0*/  ENDCOLLECTIVE ;  /* 0x000000000000791b */ /* 0x003fe20003800000 */
.L_x_1124:
[----:B------:R-:W-:Y:S01]  /*2a0e0*/  MOV R6, R14 ;  /* 0x0000000e00067202 */ /* 0x000fe20000000f00 */
[----:B------:R-:W-:Y:S06]  /*2a0f0*/  BRA `(.L_x_1125) ;  /* 0xffffffd4004c7947 */ /* 0x000fec000383ffff */
.L_x_1033:
[----:B------:R-:W-:Y:S01]  /*2a100*/  BSSY B0, `(.L_x_1126) ;  /* 0x0000006000007945 */ /* 0x000fe20003800000 */
[----:B------:R-:W-:Y:S01]  /*2a110*/  PLOP3.LUT P6, PT, P6, PT, PT, 0x8, 0x0 ;  /* 0x000000000000781c */ /* 0x000fe200037ce170 */
[----:B------:R-:W-:-:S12]  /*2a120*/  IMAD.MOV.U32 R15, RZ, RZ, -0x1 ;  /* 0xffffffffff0f7424 */ /* 0x000fd800078e00ff */
[----:B012---:R-:W-:Y:S05]  /*2a130*/  WARPSYNC.COLLECTIVE R15, `(.L_x_1127) ;  /* 0x000000000f087348 */ /* 0x007fea0003c00000 */
[----:B------:R-:W-:Y:S01]  /*2a140*/  VOTE.ANY R14, PT, P6 ;  /* 0x00000000000e7806 */ /* 0x000fe200030e0100 */
[----:B012---:R-:W-:Y:S06]  /*2a150*/  ENDCOLLECTIVE ;  /* 0x000000000000791b */ /* 0x007fec0003800000 */
.L_x_1127:
[----:B------:R-:W-:Y:S05]  /*2a160*/  BSYNC B0 ;  /* 0x0000000000007941 */ /* 0x000fea0003800000 */
.L_x_1126:
[----:B------:R-:W-:Y:S01]  /*2a170*/  IMAD.MOV.U32 R3, RZ, RZ, R14 ;  /* 0x000000ffff037224 */ /* 0x000fe200078e000e */
[----:B------:R-:W-:Y:S01]  /*2a180*/  MOV R13, R2 ;  /* 0x00000002000d7202 */ /* 0x000fe20000000f00 */
[----:B------:R-:W-:Y:S01]  /*2a190*/  IMAD.MOV.U32 R11, RZ, RZ, 0x1f ;  /* 0x0000001fff0b7424 */ /* 0x000fe200078e00ff */
[----:B------:R-:W-:Y:S01]  /*2a1a0*/  MOV R15, 0xffffffff ;  /* 0xffffffff000f7802 */ /* 0x000fe20000000f00 */
[----:B------:R-:W0:Y:S02]  /*2a1b0*/  POPC R4, R3 ;  /* 0x0000000300047309 */ /* 0x000e240000000000 */
[----:B0-----:R-:W-:-:S07]  /*2a1c0*/  IMAD.MOV.U32 R12, RZ, RZ, R4 ;  /* 0x000000ffff0c7224 */ /* 0x001fce00078e0004 */
[----:B------:R-:W-:Y:S05]  /*2a1d0*/  WARPSYNC.COLLECTIVE R15, `(.L_x_1128) ;  /* 0x000000000f087348 */ /* 0x000fea0003c00000 */
[----:B------:R0:W1:Y:S02]  /*2a1e0*/  SHFL.IDX P6, R14, R13, R12, R11 ;  /* 0x0000000c0d0e7389 */ /* 0x00006400000c000b */
[----:B01----:R-:W-:Y:S01]  /*2a1f0*/  ENDCOLLECTIVE ;  /* 0x000000000000791b */ /* 0x003fe20003800000 */
.L_x_1128:
[----:B------:R-:W-:Y:S01]  /*2a200*/  IMAD.MOV.U32 R17, RZ, RZ, R14 ;  /* 0x000000ffff117224 */ /* 0x000fe200078e000e */
[----:B------:R-:W-:Y:S06]  /*2a210*/  BRA `(.L_x_1129) ;  /* 0xffffffd4003c7947 */ /* 0x000fec000383ffff */
.L_x_1035:
[----:B------:R-:W-:Y:S01]  /*2a220*/  BSSY B0, `(.L_x_1130) ;  /* 0x0000007000007945 */ /* 0x000fe20003800000 */
[----:B------:R-:W-:Y:S01]  /*2a230*/  IMAD.MOV.U32 R13, RZ, RZ, R5 ;  /* 0x000000ffff0d7224 */ /* 0x000fe200078e0005 */
[----:B------:R-:W-:Y:S01]  /*2a240*/  MOV R11, 0x1f ;  /* 0x0000001f000b7802 */ /* 0x000fe20000000f00 */
[----:B------:R-:W-:-:S07]  /*2a250*/  IMAD.MOV.U32 R15, RZ, RZ, -0x1 ;  /* 0xffffffffff0f7424 */ /* 0x000fce00078e00ff */
[----:B012-4-:R-:W-:Y:S05]  /*2a260*/  WARPSYNC.COLLECTIVE R15, `(.L_x_1131) ;  /* 0x000000000f087348 */ /* 0x017fea0003c00000 */
[----:B------:R3:W0:Y:S02]  /*2a270*/  SHFL.IDX P6, R14, R13, R12, R11 ;  /* 0x0000000c0d0e7389 */ /* 0x00062400000c000b */
[----:B01234-:R-:W-:Y:S01]  /*2a280*/  ENDCOLLECTIVE ;  /* 0x000000000000791b */ /* 0x01ffe20003800000 */
.L_x_1131:
[----:B------:R-:W-:Y:S05]  /*2a290*/  BSYNC B0 ;  /* 0x0000000000007941 */ /* 0x000fea0003800000 */
.L_x_1130:
[----:B------:R-:W-:Y:S01]  /*2a2a0*/  IMAD.MOV.U32 R2, RZ, RZ, R14 ;  /* 0x000000ffff027224 */ /* 0x000fe200078e000e */
[----:B------:R-:W-:Y:S06]  /*2a2b0*/  BRA `(.L_x_1034) ;  /* 0xffffffd400307947 */ /* 0x000fec000383ffff */
.L_x_1039:
[----:B0-----:R0:W2:Y:S02]  /*2a2c0*/  SYNCS.PHASECHK.TRANS64.TRYWAIT P0, [R0+URZ+0x38820], R3 ;  /* 0x03882003000075a7 */ /* 0x0010a4000800017f */
[----:B--2---:R-:W-:Y:S05]  /*2a2d0*/  @!P0 NANOSLEEP.SYNCS 0x989680 ;  /* 0x009896800000895d */ /* 0x004fea0003900000 */
[----:B------:R-:W2:Y:S02]  /*2a2e0*/  @!P0 SYNCS.PHASECHK.TRANS64 P0, [R0+URZ+0x38820], R3 ;  /* 0x03882003000085a7 */ /* 0x000ea4000800007f */
[----:B--2---:R-:W-:Y:S05]  /*2a2f0*/  @!P0 BRA `(.L_x_1039) ;  /* 0xfffffffc00f08947 */ /* 0x004fea000383ffff */
[----:B------:R-:W-:Y:S05]  /*2a300*/  BRA `(.L_x_1132) ;  /* 0xffffffd800247947 */ /* 0x000fea000383ffff */
.L_x_1040:
[----:B------:R-:W2:Y:S01]  /*2a310*/  S2R R2, SR_TID.X ;  /* 0x0000000000027919 */ /* 0x000ea20000002100 */
[----:B------:R-:W-:Y:S01]  /*2a320*/  BSSY B0, `(.L_x_1133) ;  /* 0x000000a000007945 */ /* 0x000fe20003800000 */
[----:B------:R-:W-:Y:S01]  /*2a330*/  IMAD.MOV.U32 R12, RZ, RZ, RZ ;  /* 0x000000ffff0c7224 */ /* 0x000fe200078e00ff */
[----:B------:R-:W-:Y:S01]  /*2a340*/  MOV R15, 0xffffffff ;  /* 0xffffffff000f7802 */ /* 0x000fe20000000f00 */
[----:B------:R-:W-:Y:S01]  /*2a350*/  IMAD.MOV.U32 R11, RZ, RZ, 0x1f ;  /* 0x0000001fff0b7424 */ /* 0x000fe200078e00ff */
[----:B--2---:R-:W-:-:S04]  /*2a360*/  SHF.R.U32.HI R2, RZ, 0x5, R2 ;  /* 0x00000005ff027819 */ /* 0x004fc80000011602 */
[----:B------:R-:W-:-:S04]  /*2a370*/  LOP3.LUT R2, R2, 0x3, RZ, 0xc0, !PT ;  /* 0x0000000302027812 */ /* 0x000fc800078ec0ff */
[----:B------:R-:W-:-:S07]  /*2a380*/  MOV R13, R2 ;  /* 0x00000002000d7202 */ /* 0x000fce0000000f00 */
[----:B01---5:R-:W-:Y:S05]  /*2a390*/  WARPSYNC.COLLECTIVE R15, `(.L_x_1134) ;  /* 0x000000000f087348 */ /* 0x023fea0003c00000 */
[----:B------:R2:W3:Y:S02]  /*2a3a0*/  SHFL.IDX P6, R14, R13, R12, R11 ;  /* 0x0000000c0d0e7389 */ /* 0x0004e400000c000b */
[----:B0123-5:R-:W-:Y:S01]  /*2a3b0*/  ENDCOLLECTIVE ;  /* 0x000000000000791b */ /* 0x02ffe20003800000 */
.L_x_1134:
[----:B------:R-:W-:Y:S05]  /*2a3c0*/  BSYNC B0 ;  /* 0x0000000000007941 */ /* 0x000fea0003800000 */
.L_x_1133:
[----:B------:R-:W-:Y:S05]  /*2a3d0*/  BRA `(.L_x_1135) ;  /* 0xffffffd8000c7947 */ /* 0x000fea000383ffff */
.L_x_1041:
[----:B------:R-:W-:Y:S01]  /*2a3e0*/  BSSY B0, `(.L_x_1136) ;  /* 0x0000006000007945 */ /* 0x000fe20003800000 */
[----:B------:R-:W-:-:S07]  /*2a3f0*/  IMAD.MOV.U32 R15, RZ, RZ, -0x1 ;  /* 0xffffffffff0f7424 */ /* 0x000fce00078e00ff */
[----:B012--5:R-:W-:Y:S05]  /*2a400*/  WARPSYNC.COLLECTIVE R15, `(.L_x_1137) ;  /* 0x000000000f0c7348 */ /* 0x027fea0003c00000 */
[----:B------:R-:W-:Y:S02]  /*2a410*/  ELECT P6, UR62, PT ;  /* 0x00000000003e782f */ /* 0x000fe400038c0000 */
[----:B------:R-:W-:Y:S01]  /*2a420*/  MOV R14, UR62 ;  /* 0x0000003e000e7c02 */ /* 0x000fe20008000f00 */
[----:B012--5:R-:W-:Y:S10]  /*2a430*/  ENDCOLLECTIVE ;  /* 0x000000000000791b */ /* 0x027ff40003800000 */
.L_x_1137:
[----:B------:R-:W-:Y:S05]  /*2a440*/  BSYNC B0 ;  /* 0x0000000000007941 */ /* 0x000fea0003800000 */
.L_x_1136:
[----:B------:R-:W-:Y:S05]  /*2a450*/  BRA `(.L_x_1138) ;  /* 0xffffffd800007947 */ /* 0x000fea000383ffff */
.L_x_1043:
[----:B0-----:R0:W2:Y:S02]  /*2a460*/  SYNCS.PHASECHK.TRANS64.TRYWAIT P0, [R6+URZ], R5 ;  /* 0x00000005060075a7 */ /* 0x0010a4000800017f */
[----:B--2---:R-:W-:Y:S05]  /*2a470*/  @!P0 NANOSLEEP.SYNCS 0x989680 ;  /* 0x009896800000895d */ /* 0x004fea0003900000 */
[----:B------:R-:W2:Y:S02]  /*2a480*/  @!P0 SYNCS.PHASECHK.TRANS64 P0, [R6+URZ], R5 ;  /* 0x00000005060085a7 */ /* 0x000ea4000800007f */
[----:B--2---:R-:W-:Y:S05]  /*2a490*/  @!P0 BRA `(.L_x_1043) ;  /* 0xfffffffc00f08947 */ /* 0x004fea000383ffff */
[----:B------:R-:W-:Y:S05]  /*2a4a0*/  BRA `(.L_x_1139) ;  /* 0xffffffd8003c7947 */ /* 0x000fea000383ffff */
.L_x_1044:
[----:B--2---:R2:W3:Y:S02]  /*2a4b0*/  SYNCS.PHASECHK.TRANS64.TRYWAIT P0, [R7+URZ], R2 ;  /* 0x00000002070075a7 */ /* 0x0044e4000800017f */
[----:B---3--:R-:W-:Y:S05]  /*2a4c0*/  @!P0 NANOSLEEP.SYNCS 0x989680 ;  /* 0x009896800000895d */ /* 0x008fea0003900000 */
[----:B------:R-:W3:Y:S02]  /*2a4d0*/  @!P0 SYNCS.PHASECHK.TRANS64 P0, [R7+URZ], R2 ;  /* 0x00000002070085a7 */ /* 0x000ee4000800007f */
[----:B---3--:R-:W-:Y:S05]  /*2a4e0*/  @!P0 BRA `(.L_x_1044) ;  /* 0xfffffffc00f08947 */ /* 0x008fea000383ffff */
[----:B------:R-:W-:Y:S05]  /*2a4f0*/  BRA `(.L_x_1140) ;  /* 0xffffffd800307947 */ /* 0x000fea000383ffff */
.L_x_1046:
[----:B---3--:R3:W4:Y:S02]  /*2a500*/  SYNCS.PHASECHK.TRANS64.TRYWAIT P0, [R4+URZ], R5 ;  /* 0x00000005040075a7 */ /* 0x008724000800017f */
[----:B----4-:R-:W-:Y:S05]  /*2a510*/  @!P0 NANOSLEEP.SYNCS 0x989680 ;  /* 0x009896800000895d */ /* 0x010fea0003900000 */
[----:B------:R-:W4:Y:S02]  /*2a520*/  @!P0 SYNCS.PHASECHK.TRANS64 P0, [R4+URZ], R5 ;  /* 0x00000005040085a7 */ /* 0x000f24000800007f */
[----:B----4-:R-:W-:Y:S05]  /*2a530*/  @!P0 BRA `(.L_x_1046) ;  /* 0xfffffffc00f08947 */ /* 0x010fea000383ffff */
[----:B------:R-:W-:Y:S05]  /*2a540*/  BRA `(.L_x_1141) ;  /* 0xffffffd800387947 */ /* 0x000fea000383ffff */
.L_x_1142:
        /* <DEDUP_REMOVED lines=11> */
.L_x_3427:


//--------------------- .text._ZN7cutlass13device_kernelIN5flash11enable_sm90INS1_16FlashAttnFwdSm90INS1_25CollectiveMainloopFwdSm90ILi2EN4cute5tupleIJNS5_1CILi1EEES8_S8_EEENS6_IJNS7_ILi128EEENS7_ILi64EEENS7_ILi256EEEEEELi256ENS_6half_tEfNS_4arch4Sm90ELb0ELb1ELb0ELb0ELb0ELb0ELb0ELb1ELb1ELb1ELb0ELb0EEENS1_21CollectiveEpilogueFwdINS6_IJSA_SC_SB_EEES9_SE_SG_Li256ELb0ELb1ELb0ELb0EEENS1_30DynamicPersistentTileSchedulerILi256ELi128ELb0ELb1ELb1EEEEEEEEEvNT_6ParamsE --------------------------
	.section	.text._ZN7cutlass13device_kernelIN5flash11enable_sm90INS1_16FlashAttnFwdSm90INS1_25CollectiveMainloopFwdSm90ILi2EN4cute5tupleIJNS5_1CILi1EEES8_S8_EEENS6_IJNS7_ILi128EEENS7_ILi64EEENS7_ILi256EEEEEELi256ENS_6half_tEfNS_4arch4Sm90ELb0ELb1ELb0ELb0ELb0ELb0ELb0ELb1ELb1ELb1ELb0ELb0EEENS1_21CollectiveEpilogueFwdINS6_IJSA_SC_SB_EEES9_SE_SG_Li256ELb0ELb1ELb0ELb0EEENS1_30DynamicPersistentTileSchedulerILi256ELi128ELb0ELb1ELb1EEEEEEEEEvNT_6ParamsE,"ax",@progbits
	.align	128
.text._ZN7cutlass13device_kernelIN5flash11enable_sm90INS1_16FlashAttnFwdSm90INS1_25CollectiveMainloopFwdSm90ILi2EN4cute5tupleIJNS5_1CILi1EEES8_S8_EEENS6_IJNS7_ILi128EEENS7_ILi64EEENS7_ILi256EEEEEELi256ENS_6half_tEfNS_4arch4Sm90ELb0ELb1ELb0ELb0ELb0ELb0ELb0ELb1ELb1ELb1ELb0ELb0EEENS1_21CollectiveEpilogueFwdINS6_IJSA_SC_SB_EEES9_SE_SG_Li256ELb0ELb1ELb0ELb0EEENS1_30DynamicPersistentTileSchedulerILi256ELi128ELb0ELb1ELb1EEEEEEEEEvNT_6ParamsE:
        .type           _ZN7cutlass13device_kernelIN5flash11enable_sm90INS1_16FlashAttnFwdSm90INS1_25CollectiveMainloopFwdSm90ILi2EN4cute5tupleIJNS5_1CILi1EEES8_S8_EEENS6_IJNS7_ILi128EEENS7_ILi64EEENS7_ILi256EEEEEELi256ENS_6half_tEfNS_4arch4Sm90ELb0ELb1ELb0ELb0ELb0ELb0ELb0ELb1ELb1ELb1ELb0ELb0EEENS1_21CollectiveEpilogueFwdINS6_IJSA_SC_SB_EEES9_SE_SG_Li256ELb0ELb1ELb0ELb0EEENS1_30DynamicPersistentTileSchedulerILi256ELi128ELb0ELb1ELb1EEEEEEEEEvNT_6ParamsE,@function
        .size           _ZN7cutlass13device_kernelIN5flash11enable_sm90INS1_16FlashAttnFwdSm90INS1_25CollectiveMainloopFwdSm90ILi2EN4cute5tupleIJNS5_1CILi1EEES8_S8_EEENS6_IJNS7_ILi128EEENS7_ILi64EEENS7_ILi256EEEEEELi256ENS_6half_tEfNS_4arch4Sm90ELb0ELb1ELb0ELb0ELb0ELb0ELb0ELb1ELb1ELb1ELb0ELb0EEENS1_21CollectiveEpilogueFwdINS6_IJSA_SC_SB_EEES9_SE_SG_Li256ELb0ELb1ELb0ELb0EEENS1_30DynamicPersistentTileSchedulerILi256ELi128ELb0ELb1ELb1EEEEEEEEEvNT_6ParamsE,(.L_x_3428 - _ZN7cutlass13device_kernelIN5flash11enable_sm90INS1_16FlashAttnFwdSm90INS1_25CollectiveMainloopFwdSm90ILi2EN4cute5tupleIJNS5_1CILi1EEES8_S8_EEENS6_IJNS7_ILi128EEENS7_ILi64EEENS7_ILi256EEEEEELi256ENS_6half_tEfNS_4arch4Sm90ELb0ELb1ELb0ELb0ELb0ELb0ELb0ELb1ELb1ELb1ELb0ELb0EEENS1_21CollectiveEpilogueFwdINS6_IJSA_SC_SB_EEES9_SE_SG_Li256ELb0ELb1ELb0ELb0EEENS1_30DynamicPersistentTileSchedulerILi256ELi128ELb0ELb1ELb1EEEEEEEEEvNT_6ParamsE)
        .other          _ZN7cutlass13device_kernelIN5flash11enable_sm90INS1_16FlashAttnFwdSm90INS1_25CollectiveMainloopFwdSm90ILi2EN4cute5tupleIJNS5_1CILi1EEES8_S8_EEENS6_IJNS7_ILi128EEENS7_ILi64EEENS7_ILi256EEEEEELi256ENS_6half_tEfNS_4arch4Sm90ELb0ELb1ELb0ELb0ELb0ELb0ELb0ELb1ELb1ELb1ELb0ELb0EEENS1_21CollectiveEpilogueFwdINS6_IJSA_SC_SB_EEES9_SE_SG_Li256ELb0ELb1ELb0ELb0EEENS1_30DynamicPersistentTileSchedulerILi256ELi128ELb0ELb1ELb1EEEEEEEEEvNT_6ParamsE,@"STO_CUDA_ENTRY STV_DEFAULT"
_ZN7cutlass13device_kernelIN5flash11enable_sm90INS1_16FlashAttnFwdSm90INS1_25CollectiveMainloopFwdSm90ILi2EN4cute5tupleIJNS5_1CILi1EEES8_S8_EEENS6_IJNS7_ILi128EEENS7_ILi64EEENS7_ILi256EEEEEELi256ENS_6half_tEfNS_4arch4Sm90ELb0ELb1ELb0ELb0ELb0ELb0ELb0ELb1ELb1ELb1ELb0ELb0EEENS1_21CollectiveEpilogueFwdINS6_IJSA_SC_SB_EEES9_SE_SG_Li256ELb0ELb1ELb0ELb0EEENS1_30DynamicPersistentTileSchedulerILi256ELi128ELb0ELb1ELb1EEEEEEEEEvNT_6ParamsE:
        /* <DEDUP_REMOVED lines=18> */
.L_x_1144:
[----:B------:R-:W-:Y:S05]  /*0120*/  BSYNC B0 ;  /* 0x0000000000007941 */ /* 0x000fea0003800000 */
.L_x_1143:
        /* <DEDUP_REMOVED lines=41> */
.L_x_1145:
        /* <DEDUP_REMOVED lines=22> */
.L_x_1146:
        /* <DEDUP_REMOVED lines=18> */
.L_x_1147:
        /* <DEDUP_REMOVED lines=22> */
.L_x_1148:
        /* <DEDUP_REMOVED lines=22> */
.L_x_1149:
        /* <DEDUP_REMOVED lines=8> */
.L_x_1151:
[----:B------:R-:W-:-:S08]  /*0980*/  NOP ;  /* 0x0000000000007918 */ /* 0x000fd00000000000 */
[----:B------:R-:W1:Y:S02]  /*0990*/  USETMAXREG.TRY_ALLOC.CTAPOOL UP0, 0xf0 ;  /* 0x000000f0000079c8 */ /* 0x000e640008000600 */
[----:B-1----:R-:W-:-:S13]  /*09a0*/  PLOP3.LUT P0, PT, PT, PT, UP0, 0x80, 0x0 ;  /* 0x000000000000781c */ /* 0x002fda0003f0f008 */
[----:B------:R-:W-:Y:S05]  /*09b0*/  @!P0 BRA `(.L_x_1151) ;  /* 0xfffffffc00f08947 */ /* 0x000fea000383ffff */
[----:B------:R-:W1:Y:S08]  /*09c0*/  S2UR UR4, SR_CTAID.X ;  /* 0x00000000000479c3 */ /* 0x000e700000002500 */
[----:B------:R-:W-:Y:S08]  /*09d0*/  BAR.ARV 0x4, 0x180 ;  /* 0x0106000000007b1d */ /* 0x000ff00000002000 */
[----:B------:R-:W1:Y:S08]  /*09e0*/  LDC R0, c[0x0][0xc38] ;  /* 0x00030e00ff007b82 */ /* 0x000e700000000800 */
[----:B------:R-:W-:Y:S06]  /*09f0*/  BAR.ARV 0x8, 0x180 ;  /* 0x0206000000007b1d */ /* 0x000fec0000002000 */
[----:B-1----:R-:W-:-:S13]  /*0a00*/  ISETP.LE.AND P0, PT, R0, UR4, PT ;  /* 0x0000000400007c0c */ /* 0x002fda000bf03270 */
[----:B------:R-:W-:Y:S05]  /*0a10*/  @P0 EXIT ;  /* 0x000000000000094d */ /* 0x000fea0003800000 */
[----:B------:R-:W2:Y:S01]  /*0a20*/  LDL R3, [R1+0x1c] ;  /* 0x00001c0001037983 */ /* 0x000ea20000100800 */
[----:B------:R-:W-:Y:S01]  /*0a30*/  UMOV UR38, URZ ;  /* 0x0000003f00267c82 */ /* 0x000fe20008000000 */
[----:B------:R-:W-:Y:S01]  /*0a40*/  UMOV UR36, URZ ;  /* 0x0000003f00247c82 */ /* 0x000fe20008000000 */
[----:B0-----:R-:W0:Y:S02]  /*0a50*/  S2R R2, SR_TID.X ;  /* 0x0000000000027919 */ /* 0x001e240000002100 */
[----:B0-----:R-:W-:-:S05]  /*0a60*/  VIADD R217, R2, 0xffffff80 ;  /* 0xffffff8002d97836 */ /* 0x001fca0000000000 */
[----:B------:R-:W-:-:S04]  /*0a70*/  SHF.R.S32.HI R0, RZ, 0x1f, R217 ;  /* 0x0000001fff007819 */ /* 0x000fc800000114d9 */
[CC--:B------:R-:W-:Y:S02]  /*0a80*/  LEA.HI R2, R0.reuse, R217.reuse, RZ, 0x7 ;  /* 0x000000d900027211 */ /* 0x0c0fe400078f38ff */
[-C--:B------:R-:W-:Y:S02]  /*0a90*/  LEA.HI R4, R0, R217.reuse, RZ, 0x5 ;  /* 0x000000d900047211 */ /* 0x080fe400078f28ff */
[----:B------:R-:W-:Y:S02]  /*0aa0*/  LOP3.LUT R208, R2, 0xffffff80, RZ, 0xc0, !PT ;  /* 0xffffff8002d07812 */ /* 0x000fe400078ec0ff */
[----:B------:R-:W-:Y:S01]  /*0ab0*/  LEA.HI R11, R0, R217, RZ, 0x2 ;  /* 0x000000d9000b7211 */ /* 0x000fe200078f10ff */
[----:B------:R-:W-:Y:S01]  /*0ac0*/  IMAD.SHL.U32 R5, R4, 0x20, RZ ;  /* 0x0000002004057824 */ /* 0x000fe200078e00ff */
[----:B------:R-:W-:Y:S01]  /*0ad0*/  SHF.R.S32.HI R209, RZ, 0x7, R2 ;  /* 0x00000007ffd17819 */ /* 0x000fe20000011402 */
[----:B------:R-:W-:-:S03]  /*0ae0*/  IMAD.IADD R208, R217, 0x1, -R208 ;  /* 0x00000001d9d07824 */ /* 0x000fc600078e0ad0 */
[----:B------:R-:W-:Y:S02]  /*0af0*/  LOP3.LUT R5, R5, 0xfffffc00, RZ, 0xc0, !PT ;  /* 0xfffffc0005057812 */ /* 0x000fe400078ec0ff */
[----:B------:R-:W-:Y:S02]  /*0b00*/  SHF.R.S32.HI R7, RZ, 0x1f, R208 ;  /* 0x0000001fff077819 */ /* 0x000fe400000114d0 */
[----:B------:R-:W-:Y:S02]  /*0b10*/  LEA.HI R2, R2, R209, RZ, 0x1 ;  /* 0x000000d102027211 */ /* 0x000fe400078f08ff */
[CC--:B------:R-:W-:Y:S02]  /*0b20*/  LEA.HI R8, R7.reuse, R208.reuse, RZ, 0x2 ;  /* 0x000000d007087211 */ /* 0x0c0fe400078f10ff */
[----:B------:R-:W-:Y:S02]  /*0b30*/  LEA.HI R7, R7, R208, RZ, 0x5 ;  /* 0x000000d007077211 */ /* 0x000fe400078f28ff */
[----:B------:R-:W-:-:S02]  /*0b40*/  SHF.R.S32.HI R9, RZ, 0x2, R8 ;  /* 0x00000002ff097819 */ /* 0x000fc40000011408 */
[----:B------:R-:W-:Y:S02]  /*0b50*/  SHF.R.S32.HI R10, RZ, 0x1f, R8 ;  /* 0x0000001fff0a7819 */ /* 0x000fe40000011408 */
[----:B------:R-:W-:Y:S02]  /*0b60*/  SHF.R.S32.HI R7, RZ, 0x5, R7 ;  /* 0x00000005ff077819 */ /* 0x000fe40000011407 */
[----:B------:R-:W-:Y:S02]  /*0b70*/  LEA.HI R10, R10, R9, RZ, 0x3 ;  /* 0x000000090a0a7211 */ /* 0x000fe400078f18ff */
[----:B------:R-:W-:Y:S02]  /*0b80*/  LOP3.LUT R2, R2, 0x3fffffe, RZ, 0xc0, !PT ;  /* 0x03fffffe02027812 */ /* 0x000fe400078ec0ff */
[----:B------:R-:W-:Y:S02]  /*0b90*/  LOP3.LUT R10, R10, 0xfffffff8, RZ, 0xc0, !PT ;  /* 0xfffffff80a0a7812 */ /* 0x000fe400078ec0ff */
[----:B------:R-:W-:Y:S01]  /*0ba0*/  LOP3.LUT R17, R8, 0x7ffffffc, RZ, 0xc0, !PT ;  /* 0x7ffffffc08117812 */ /* 0x000fe200078ec0ff */
[----:B------:R-:W-:-:S02]  /*0bb0*/  IMAD.IADD R2, R209, 0x1, -R2 ;  /* 0x00000001d1027824 */ /* 0x000fc400078e0a02 */
[----:B------:R-:W-:Y:S02]  /*0bc0*/  IMAD.IADD R10, R9, 0x1, -R10 ;  /* 0x00000001090a7824 */ /* 0x000fe400078e0a0a */
[----:B------:R-:W-:Y:S02]  /*0bd0*/  IMAD.IADD R17, R208, 0x1, -R17 ;  /* 0x00000001d0117824 */ /* 0x000fe400078e0a11 */
[----:B------:R-:W-:-:S04]  /*0be0*/  IMAD R7, R7, 0x10, R10 ;  /* 0x0000001007077824 */ /* 0x000fc800078e020a */
[----:B------:R-:W-:Y:S01]  /*0bf0*/  IMAD R210, R2, 0x40, R7 ;  /* 0x0000004002d27824 */ /* 0x000fe200078e0207 */
[----:B--2---:R-:W-:Y:S02]  /*0c00*/  R2UR UR5, R3 ;  /* 0x00000000030572ca */ /* 0x004fe400000e0000 */
[CC--:B------:R-:W-:Y:S02]  /*0c10*/  LEA.HI R3, R0.reuse, R217.reuse, RZ, 0x4 ;  /* 0x000000d900037211 */ /* 0x0c0fe400078f20ff */
[----:B------:R-:W-:Y:S02]  /*0c20*/  LEA.HI R0, R0, R217, RZ, 0x3 ;  /* 0x000000d900007211 */ /* 0x000fe400078f18ff */
[----:B------:R-:W-:Y:S02]  /*0c30*/  SHF.R.S32.HI R6, RZ, 0x4, R3 ;  /* 0x00000004ff067819 */ /* 0x000fe40000011403 */
[C---:B------:R-:W-:Y:S02]  /*0c40*/  LOP3.LUT R4, R3.reuse, 0x3fffff0, RZ, 0xc0, !PT ;  /* 0x03fffff003047812 */ /* 0x040fe400078ec0ff */
[----:B------:R-:W-:-:S02]  /*0c50*/  LEA.HI R3, R3, R6, RZ, 0x1 ;  /* 0x0000000603037211 */ /* 0x000fc400078f08ff */
[----:B------:R-:W-:Y:S01]  /*0c60*/  LOP3.LUT R202, R0, 0xfffffff8, RZ, 0xc0, !PT ;  /* 0xfffffff800ca7812 */ /* 0x000fe200078ec0ff */
[----:B------:R-:W-:Y:S01]  /*0c70*/  IMAD.IADD R4, R217, 0x1, -R4 ;  /* 0x00000001d9047824 */ /* 0x000fe200078e0a04 */
[----:B------:R-:W-:Y:S01]  /*0c80*/  LOP3.LUT R3, R3, 0x1ffffffe, RZ, 0xc0, !PT ;  /* 0x1ffffffe03037812 */ /* 0x000fe200078ec0ff */
[----:B------:R-:W-:Y:S01]  /*0c90*/  ULOP3.LUT UR6, UR5, 0x1, URZ, 0xfc, !UPT ;  /* 0x0000000105067892 */ /* 0x000fe2000f8efc3f */
[----:B------:R-:W-:Y:S01]  /*0ca0*/  SHF.R.S32.HI R206, RZ, 0x3, R0 ;  /* 0x00000003ffce7819 */ /* 0x000fe20000011400 */
[----:B------:R-:W-:Y:S01]  /*0cb0*/  IMAD R4, R4, 0x40, R5 ;  /* 0x0000004004047824 */ /* 0x000fe200078e0205 */
[----:B------:R-:W-:Y:S01]  /*0cc0*/  UMOV UR5, URZ ;  /* 0x0000003f00057c82 */ /* 0x000fe20008000000 */
[----:B------:R-:W-:Y:S01]  /*0cd0*/  IMAD.IADD R3, R6, 0x1, -R3 ;  /* 0x0000000106037824 */ /* 0x000fe200078e0a03 */
[----:B------:R-:W-:Y:S01]  /*0ce0*/  LOP3.LUT R6, R11, 0xfffffffc, RZ, 0xc0, !PT ;  /* 0xfffffffc0b067812 */ /* 0x000fe200078ec0ff */
[----:B------:R-:W-:Y:S02]  /*0cf0*/  IMAD.IADD R202, R217, 0x1, -R202 ;  /* 0x00000001d9ca7824 */ /* 0x000fe400078e0aca */
[----:B------:R-:W-:-:S02]  /*0d00*/  IMAD R211, R3, 0x8, R4 ;  /* 0x0000000803d37824 */ /* 0x000fc400078e0204 */
[----:B------:R-:W-:Y:S02]  /*0d10*/  IMAD.IADD R6, R217, 0x1, -R6 ;  /* 0x00000001d9067824 */ /* 0x000fe400078e0a06 */
[----:B------:R-:W-:Y:S02]  /*0d20*/  IMAD.SHL.U32 R18, R202, 0x8, RZ ;  /* 0x00000008ca127824 */ /* 0x000fe400078e00ff */
[----:B------:R-:W-:Y:S01]  /*0d30*/  IMAD.U32 R212, RZ, RZ, UR6 ;  /* 0x00000006ffd47e24 */ /* 0x000fe2000f8e00ff */
[----:B------:R-:W-:Y:S01]  /*0d40*/  LEA.HI R5, R6, R6, RZ, 0x1 ;  /* 0x0000000606057211 */ /* 0x000fe200078f08ff */
[C---:B------:R-:W-:Y:S01]  /*0d50*/  VIADD R200, R18.reuse, 0x40 ;  /* 0x0000004012c87836 */ /* 0x040fe20000000000 */
[----:B------:R-:W-:Y:S01]  /*0d60*/  SHF.R.S32.HI R216, RZ, 0x1f, R18 ;  /* 0x0000001fffd87819 */ /* 0x000fe20000011412 */
[C---:B------:R-:W-:Y:S01]  /*0d70*/  VIADD R23, R18.reuse, 0x80 ;  /* 0x0000008012177836 */ /* 0x040fe20000000000 */
[----:B------:R-:W-:Y:S01]  /*0d80*/  LOP3.LUT R5, R5, 0x1ffffffe, RZ, 0xc0, !PT ;  /* 0x1ffffffe05057812 */ /* 0x000fe200078ec0ff */
[----:B------:R-:W-:Y:S01]  /*0d90*/  VIADD R201, R18, 0xc0 ;  /* 0x000000c012c97836 */ /* 0x000fe20000000000 */
[----:B------:R-:W-:Y:S01]  /*0da0*/  SHF.R.S32.HI R215, RZ, 0x1f, R200 ;  /* 0x0000001fffd77819 */ /* 0x000fe200000114c8 */
[----:B------:R-:W-:Y:S01]  /*0db0*/  IMAD.U32 R207, RZ, RZ, UR5 ;  /* 0x00000005ffcf7e24 */ /* 0x000fe2000f8e00ff */
[----:B------:R-:W-:Y:S01]  /*0dc0*/  SHF.R.S32.HI R214, RZ, 0x1f, R23 ;  /* 0x0000001fffd67819 */ /* 0x000fe20000011417 */
[----:B------:R-:W-:Y:S01]  /*0dd0*/  IMAD.IADD R5, R6, 0x1, -R5 ;  /* 0x0000000106057824 */ /* 0x000fe200078e0a05 */
[----:B------:R-:W-:-:S03]  /*0de0*/  SHF.R.S32.HI R213, RZ, 0x1f, R201 ;  /* 0x0000001fffd57819 */ /* 0x000fc600000114c9 */
[----:B------:R-:W-:-:S07]  /*0df0*/  IMAD R19, R5, 0x8, R210 ;  /* 0x0000000805137824 */ /* 0x000fce00078e02d2 */
.L_x_1248:
[----:B------:R-:W-:Y:S01]  /*0e00*/  ULDC UR5, c[0x0][0xc60] ;  /* 0x0003180000057ab9 */ /* 0x000fe20000000800 */
[----:B------:R-:W-:Y:S01]  /*0e10*/  UMOV UR8, UR4 ;  /* 0x0000000400087c82 */ /* 0x000fe20008000000 */
[----:B------:R-:W-:-:S11]  /*0e20*/  UISETP.NE.AND UP0, UPT, UR5, 0x1, UPT ;  /* 0x000000010500788c */ /* 0x000fd6000bf05270 */
[----:B------:R-:W-:Y:S01]  /*0e30*/  @UP0 ULDC UR6, c[0x0][0xc64] ;  /* 0x0003190000060ab9 */ /* 0x000fe20000000800 */
[----:B------:R-:W-:Y:S01]  /*0e40*/  @UP0 ULDC UR9, c[0x0][0xc68] ;  /* 0x00031a0000090ab9 */ /* 0x000fe20000000800 */
[----:B------:R-:W-:-:S04]  /*0e50*/  UIMAD.WIDE.U32 UR6, UR4, UR6, URZ ;  /* 0x00000006040672a5 */ /* 0x000fc8000f8e003f */
[----:B------:R-:W-:-:S03]  /*0e60*/  @UP0 USHF.R.U32.HI UR8, URZ, UR9, UR7 ;  /* 0x000000093f080299 */ /* 0x000fc60008011607 */
[----:B------:R-:W-:Y:S02]  /*0e70*/  ULDC UR6, c[0x0][0xc78] ;  /* 0x00031e0000067ab9 */ /* 0x000fe40000000800 */
[----:B------:R-:W-:Y:S02]  /*0e80*/  UISETP.GE.AND UP0, UPT, UR8, UR6, UPT ;  /* 0x000000060800728c */ /* 0x000fe4000bf06270 */
[----:B------:R-:W-:-:S04]  /*0e90*/  UIADD3 UR6, -UR8, URZ, URZ ;  /* 0x0000003f08067290 */ /* 0x000fc8000fffe13f */
[----:B------:R-:W-:Y:S01]  /*0ea0*/  PLOP3.LUT P0, PT, PT, PT, UP0, 0x80, 0x0 ;  /* 0x000000000000781c */ /* 0x000fe20003f0f008 */
[----:B------:R-:W-:-:S12]  /*0eb0*/  UIMAD UR9, UR5, UR6, UR4 ;  /* 0x00000006050972a4 */ /* 0x000fd8000f8e0204 */
[----:B012345:R-:W-:Y:S05]  /*0ec0*/  @!P0 BRA `(.L_x_1152) ;  /* 0x0000000000208947 */ /* 0x03ffea0003800000 */
[----:B------:R-:W-:Y:S01]  /*0ed0*/  ULDC UR7, c[0x0][0xc6c] ;  /* 0x00031b0000077ab9 */ /* 0x000fe20000000800 */
[----:B------:R-:W-:Y:S01]  /*0ee0*/  UMOV UR6, UR9 ;  /* 0x0000000900067c82 */ /* 0x000fe20008000000 */
[----:B------:R-:W-:-:S11]  /*0ef0*/  UISETP.NE.AND UP0, UPT, UR7, 0x1, UPT ;  /* 0x000000010700788c */ /* 0x000fd6000bf05270 */
[----:B------:R-:W-:Y:S02]  /*0f00*/  @UP0 ULDC.64 UR10, c[0x0][0xc70] ;  /* 0x00031c00000a0ab9 */ /* 0x000fe40000000a00 */
[----:B------:R-:W-:-:S04]  /*0f10*/  UIMAD.WIDE.U32 UR4, UR9, UR10, URZ ;  /* 0x0000000a090472a5 */ /* 0x000fc8000f8e003f */
[----:B------:R-:W-:-:S04]  /*0f20*/  @UP0 USHF.R.U32.HI UR6, URZ, UR11, UR5 ;  /* 0x0000000b3f060299 */ /* 0x000fc80008011605 */
[----:B------:R-:W-:Y:S01]  /*0f30*/  UIMAD UR4, UR6, UR7, URZ ;  /* 0x00000007060472a4 */ /* 0x000fe2000f8e023f */
[----:B------:R-:W-:Y:S11]  /*0f40*/  BRA `(.L_x_1153) ;  /* 0x00000000001c7947 */ /* 0x000ff60003800000 */
.L_x_1152:
[----:B------:R-:W-:Y:S01]  /*0f50*/  ULDC UR7, c[0x0][0xc54] ;  /* 0x0003150000077ab9 */ /* 0x000fe20000000800 */
[----:B------:R-:W-:Y:S01]  /*0f60*/  UMOV UR6, UR9 ;  /* 0x0000000900067c82 */ /* 0x000fe20008000000 */
[----:B------:R-:W-:-:S11]  /*0f70*/  UISETP.NE.AND UP0, UPT, UR7, 0x1, UPT ;  /* 0x000000010700788c */ /* 0x000fd6000bf05270 */
[----:B------:R-:W-:Y:S02]  /*0f80*/  @UP0 ULDC.64 UR10, c[0x0][0xc58] ;  /* 0x00031600000a0ab9 */ /* 0x000fe40000000a00 */
[----:B------:R-:W-:-:S04]  /*0f90*/  UIMAD.WIDE.U32 UR4, UR9, UR10, URZ ;  /* 0x0000000a090472a5 */ /* 0x000fc8000f8e003f */
[----:B------:R-:W-:-:S04]  /*0fa0*/  @UP0 USHF.R.U32.HI UR6, URZ, UR11, UR5 ;  /* 0x0000000b3f060299 */ /* 0x000fc80008011605 */
[----:B------:R-:W-:-:S12]  /*0fb0*/  UIMAD UR4, UR6, UR7, URZ ;  /* 0x00000007060472a4 */ /* 0x000fd8000f8e023f */
.L_x_1153:
[----:B------:R-:W-:Y:S01]  /*0fc0*/  ULOP3.LUT UR6, URZ, UR6, URZ, 0x33, !UPT ;  /* 0x000000063f067292 */ /* 0x000fe2000f8e333f */
[----:B------:R-:W-:Y:S01]  /*0fd0*/  ULDC UR12, c[0x0][0xc48] ;  /* 0x00031200000c7ab9 */ /* 0x000fe20000000800 */
[----:B------:R-:W-:Y:S01]  /*0fe0*/  ULDC UR7, c[0x0][0x448] ;  /* 0x0001120000077ab9 */ /* 0x000fe20000000800 */
[----:B------:R-:W-:Y:S01]  /*0ff0*/  ULDC UR5, c[0x0][0xc3c] ;  /* 0x00030f0000057ab9 */ /* 0x000fe20000000800 */
[----:B------:R-:W-:Y:S02]  /*1000*/  UISETP.NE.AND UP2, UPT, UR12, 0x1, UPT ;  /* 0x000000010c00788c */ /* 0x000fe4000bf45270 */
[----:B------:R-:W-:Y:S02]  /*1010*/  UISETP.NE.AND UP1, UPT, UR7, 0x1, UPT ;  /* 0x000000010700788c */ /* 0x000fe4000bf25270 */
[----:B------:R-:W-:Y:S01]  /*1020*/  UIADD3 UR6, UR6, UR5, URZ ;  /* 0x0000000506067290 */ /* 0x000fe2000fffe03f */
[----:B------:R-:W-:Y:S01]  /*1030*/  ULDC.64 UR10, c[0x0][0x418] ;  /* 0x00010600000a7ab9 */ /* 0x000fe20000000a00 */
[----:B------:R-:W-:-:S02]  /*1040*/  UIADD3 UR4, UR9, -UR4, URZ ;  /* 0x8000000409047290 */ /* 0x000fc4000fffe03f */
[----:B------:R-:W-:Y:S02]  /*1050*/  UISETP.NE.U32.AND UP0, UPT, UR10, URZ, UPT ;  /* 0x0000003f0a00728c */ /* 0x000fe4000bf05070 */
[----:B------:R-:W-:Y:S01]  /*1060*/  USHF.L.U32 UR60, UR6, 0x7, URZ ;  /* 0x00000007063c7899 */ /* 0x000fe2000800063f */
[----:B------:R-:W-:Y:S01]  /*1070*/  ULDC UR14, c[0x0][0xc54] ;  /* 0x00031500000e7ab9 */ /* 0x000fe20000000800 */
[----:B------:R-:W-:Y:S02]  /*1080*/  UISETP.NE.AND.EX UP0, UPT, UR11, URZ, UPT, UP0 ;  /* 0x0000003f0b00728c */ /* 0x000fe4000bf05300 */
[----:B------:R-:W-:Y:S02]  /*1090*/  UIMAD UR14, UR8, UR14, UR4 ;  /* 0x0000000e080e72a4 */ /* 0x000fe4000f8e0204 */
[----:B------:R-:W-:Y:S01]  /*10a0*/  UIADD3 UR10, UR60, 0x7f, URZ ;  /* 0x0000007f3c0a7890 */ /* 0x000fe2000fffe03f */
[----:B------:R-:W-:Y:S01]  /*10b0*/  ULDC UR39, c[0x0][0x424] ;  /* 0x0001090000277ab9 */ /* 0x000fe20000000800 */
[----:B------:R-:W-:Y:S01]  /*10c0*/  ULDC UR52, c[0x0][0x288] ;  /* 0x0000a20000347ab9 */ /* 0x000fe20000000800 */
[----:B------:R-:W-:Y:S01]  /*10d0*/  ULDC.64 UR4, c[0x0][0x9e0] ;  /* 0x0002780000047ab9 */ /* 0x000fe20000000a00 */
[----:B------:R-:W-:Y:S01]  /*10e0*/  @UP2 ULDC UR6, c[0x0][0xc4c] ;  /* 0x0003130000062ab9 */ /* 0x000fe20000000800 */
[----:B------:R-:W-:Y:S01]  /*10f0*/  @UP1 ULDC UR8, c[0x0][0x44c] ;  /* 0x0001130000081ab9 */ /* 0x000fe20000000800 */
[----:B------:R-:W-:-:S02]  /*1100*/  UIADD3 UR11, -UR52, 0x1, URZ ;  /* 0x00000001340b7890 */ /* 0x000fc4000fffe13f */
[----:B------:R-:W-:Y:S02]  /*1110*/  UISETP.GE.AND UP3, UPT, UR5, 0x1, UPT ;  /* 0x000000010500788c */ /* 0x000fe4000bf66270 */
[----:B------:R-:W-:Y:S02]  /*1120*/  USEL UR39, UR39, 0x1, UP0 ;  /* 0x0000000127277887 */ /* 0x000fe40008000000 */
[----:B------:R-:W-:Y:S02]  /*1130*/  UIMAD.WIDE.U32 UR8, UR10, UR8, URZ ;  /* 0x000000080a0872a5 */ /* 0x000fe4000f8e003f */
[----:B------:R-:W-:Y:S01]  /*1140*/  UIMAD.WIDE.U32 UR6, UR14, UR6, URZ ;  /* 0x000000060e0672a5 */ /* 0x000fe2000f8e003f */
[----:B------:R-:W-:Y:S01]  /*1150*/  PLOP3.LUT P1, PT, PT, PT, UP3, 0x80, 0x0 ;  /* 0x000000000000781c */ /* 0x000fe20003f2f038 */
[----:B------:R-:W-:Y:S01]  /*1160*/  ULDC UR13, c[0x0][0x2f0] ;  /* 0x0000bc00000d7ab9 */ /* 0x000fe20000000800 */
[----:B------:R-:W-:Y:S01]  /*1170*/  @UP2 ULDC UR15, c[0x0][0xc50] ;  /* 0x00031400000f2ab9 */ /* 0x000fe20000000800 */
[----:B------:R-:W-:Y:S01]  /*1180*/  @UP1 ULDC UR16, c[0x0][0x450] ;  /* 0x0001140000101ab9 */ /* 0x000fe20000000800 */
[----:B------:R-:W-:Y:S01]  /*1190*/  UMOV UR17, UR14 ;  /* 0x0000000e00117c82 */ /* 0x000fe20008000000 */
[----:B------:R-:W-:-:S02]  /*11a0*/  UIMAD UR11, UR39, UR13, UR11 ;  /* 0x0000000d270b72a4 */ /* 0x000fc4000f8e020b */
[----:B------:R-:W-:Y:S02]  /*11b0*/  @UP1 USHF.R.U32.HI UR10, URZ, UR16, UR9 ;  /* 0x000000103f0a1299 */ /* 0x000fe40008011609 */
[----:B------:R-:W-:Y:S02]  /*11c0*/  @UP2 USHF.R.U32.HI UR17, URZ, UR15, UR7 ;  /* 0x0000000f3f112299 */ /* 0x000fe40008011607 */
[----:B------:R-:W-:Y:S02]  /*11d0*/  UIADD3 UR10, UR11, UR10, URZ ;  /* 0x0000000a0b0a7290 */ /* 0x000fe4000fffe03f */
[----:B------:R-:W-:Y:S02]  /*11e0*/  UIADD3 UR6, -UR17, URZ, URZ ;  /* 0x0000003f11067290 */ /* 0x000fe4000fffe13f */
[----:B------:R-:W-:Y:S01]  /*11f0*/  UIADD3 UR4, UR10, UR4, URZ ;  /* 0x000000040a047290 */ /* 0x000fe2000fffe03f */
[----:B------:R-:W-:Y:S01]  /*1200*/  IMAD.U32 R204, RZ, RZ, UR17 ;  /* 0x00000011ffcc7e24 */ /* 0x000fe2000f8e00ff */
[----:B------:R-:W-:-:S04]  /*1210*/  UIMAD UR6, UR12, UR6, UR14 ;  /* 0x000000060c0672a4 */ /* 0x000fc8000f8e020e */
[----:B------:R-:W-:Y:S02]  /*1220*/  IMAD.U32 R0, RZ, RZ, UR4 ;  /* 0x00000004ff007e24 */ /* 0x000fe4000f8e00ff */
[----:B------:R-:W-:Y:S01]  /*1230*/  IMAD.U32 R203, RZ, RZ, UR6 ;  /* 0x00000006ffcb7e24 */ /* 0x000fe2000f8e00ff */
[----:B------:R-:W-:Y:S06]  /*1240*/  @!P1 BRA `(.L_x_1154) ;  /* 0x0000000000409947 */ /* 0x000fec0003800000 */
[----:B------:R-:W-:Y:S01]  /*1250*/  ISETP.LT.AND P0, PT, RZ, UR10, PT ;  /* 0x0000000aff007c0c */ /* 0x000fe2000bf01270 */
[----:B------:R-:W-:-:S12]  /*1260*/  UIADD3 UR4, UR10, -0x1, URZ ;  /* 0xffffffff0a047890 */ /* 0x000fd8000fffe03f */
[----:B------:R-:W-:Y:S05]  /*1270*/  @P0 BRA `(.L_x_1155) ;  /* 0x00000000001c0947 */ /* 0x000fea0003800000 */
[----:B------:R-:W-:Y:S02]  /*1280*/  UISETP.NE.AND UP0, UPT, UR5, 0x1, UPT ;  /* 0x000000010500788c */ /* 0x000fe4000bf05270 */
[----:B------:R-:W-:-:S09]  /*1290*/  UIADD3 UR4, -UR10, URZ, URZ ;  /* 0x0000003f0a047290 */ /* 0x000fd2000fffe13f */
[----:B------:R-:W-:Y:S02]  /*12a0*/  @UP0 ULDC.64 UR8, c[0x0][0x9e8] ;  /* 0x00027a0000080ab9 */ /* 0x000fe40000000a00 */
[----:B------:R-:W-:-:S04]  /*12b0*/  UIMAD.WIDE.U32 UR6, UR4, UR8, URZ ;  /* 0x00000008040672a5 */ /* 0x000fc8000f8e003f */
[----:B------:R-:W-:-:S04]  /*12c0*/  @UP0 USHF.R.U32.HI UR4, URZ, UR9, UR7 ;  /* 0x000000093f040299 */ /* 0x000fc80008011607 */
[----:B------:R-:W-:Y:S01]  /*12d0*/  ULOP3.LUT UR4, URZ, UR4, URZ, 0x33, !UPT ;  /* 0x000000043f047292 */ /* 0x000fe2000f8e333f */
[----:B------:R-:W-:Y:S11]  /*12e0*/  BRA `(.L_x_1156) ;  /* 0x0000000000107947 */ /* 0x000ff60003800000 */
.L_x_1155:
[----:B------:R-:W-:-:S11]  /*12f0*/  UISETP.NE.AND UP0, UPT, UR5, 0x1, UPT ;  /* 0x000000010500788c */ /* 0x000fd6000bf05270 */
[----:B------:R-:W-:Y:S02]  /*1300*/  @UP0 ULDC.64 UR8, c[0x0][0x9e8] ;  /* 0x00027a0000080ab9 */ /* 0x000fe40000000a00 */
[----:B------:R-:W-:-:S04]  /*1310*/  UIMAD.WIDE.U32 UR6, UR4, UR8, URZ ;  /* 0x00000008040672a5 */ /* 0x000fc8000f8e003f */
[----:B------:R-:W-:-:S12]  /*1320*/  @UP0 USHF.R.U32.HI UR4, URZ, UR9, UR7 ;  /* 0x000000093f040299 */ /* 0x000fd80008011607 */
.L_x_1156:
[----:B------:R-:W-:-:S06]  /*1330*/  UIMAD UR4, UR4, UR5, UR5 ;  /* 0x00000005040472a4 */ /* 0x000fcc000f8e0205 */
[----:B------:R-:W-:-:S07]  /*1340*/  VIMNMX R0, R0, UR4, PT ;  /* 0x0000000400007c48 */ /* 0x000fce000bfe0100 */
.L_x_1154:
[----:B------:R-:W-:Y:S01]  /*1350*/  UIMAD UR4, UR39, UR13, 0x3f ;  /* 0x0000003f270474a4 */ /* 0x000fe2000f8e020d */
[----:B------:R-:W-:Y:S01]  /*1360*/  VIADD R0, R0, 0x3f ;  /* 0x0000003f00007836 */ /* 0x000fe20000000000 */
[----:B------:R-:W-:Y:S01]  /*1370*/  @UP1 ULDC UR6, c[0x0][0x44c] ;  /* 0x0001130000061ab9 */ /* 0x000fe20000000800 */
[----:B------:R-:W-:Y:S01]  /*1380*/  @UP1 ULDC UR10, c[0x0][0x450] ;  /* 0x00011400000a1ab9 */ /* 0x000fe20000000800 */
[----:B------:R-:W-:Y:S02]  /*1390*/  USHF.R.S32.HI UR8, URZ, 0x1f, UR4 ;  /* 0x0000001f3f087899 */ /* 0x000fe40008011404 */
[----:B------:R-:W-:Y:S01]  /*13a0*/  UIMAD.WIDE.U32 UR6, UR60, UR6, URZ ;  /* 0x000000063c0672a5 */ /* 0x000fe2000f8e003f */
[----:B------:R-:W-:Y:S01]  /*13b0*/  SHF.R.S32.HI R3, RZ, 0x1f, R0 ;  /* 0x0000001fff037819 */ /* 0x000fe20000011400 */
[----:B------:R-:W-:Y:S01]  /*13c0*/  UMOV UR9, UR60 ;  /* 0x0000003c00097c82 */ /* 0x000fe20008000000 */
[----:B------:R-:W-:Y:S02]  /*13d0*/  ULEA.HI UR8, UR8, UR4, URZ, 0x6 ;  /* 0x0000000408087291 */ /* 0x000fe4000f8f303f */
[----:B------:R-:W-:Y:S01]  /*13e0*/  @UP1 USHF.R.U32.HI UR9, URZ, UR10, UR7 ;  /* 0x0000000a3f091299 */ /* 0x000fe20008011607 */
[----:B------:R-:W-:Y:S01]  /*13f0*/  LEA.HI R3, R3, R0, RZ, 0x6 ;  /* 0x0000000003037211 */ /* 0x000fe200078f30ff */
[----:B------:R-:W-:-:S02]  /*1400*/  UIMAD UR52, UR39, UR13, -UR52 ;  /* 0x0000000d273472a4 */ /* 0x000fc4000f8e0a34 */
[----:B------:R-:W-:Y:S01]  /*1410*/  USHF.R.S32.HI UR8, URZ, 0x6, UR8 ;  /* 0x000000063f087899 */ /* 0x000fe20008011408 */
[----:B------:R-:W-:Y:S01]  /*1420*/  SHF.R.S32.HI R3, RZ, 0x6, R3 ;  /* 0x00000006ff037819 */ /* 0x000fe20000011403 */
[----:B------:R-:W-:-:S03]  /*1430*/  UIADD3 UR4, UR52, UR9, URZ ;  /* 0x0000000934047290 */ /* 0x000fc6000fffe03f */
[----:B------:R-:W-:Y:S01]  /*1440*/  ULDC UR9, c[0x0][0x9dc] ;  /* 0x0002770000097ab9 */ /* 0x000fe20000000800 */
[----:B------:R-:W-:Y:S01]  /*1450*/  VIMNMX R205, R3, UR8, PT ;  /* 0x0000000803cd7c48 */ /* 0x000fe2000bfe0100 */
[----:B------:R-:W-:Y:S01]  /*1460*/  UIADD3 UR9, UR4, -UR9, URZ ;  /* 0x8000000904097290 */ /* 0x000fe2000fffe03f */
[----:B------:R-:W-:Y:S11]  /*1470*/  @!P1 BRA `(.L_x_1157) ;  /* 0x0000000000449947 */ /* 0x000ff60003800000 */
[----:B------:R-:W-:-:S06]  /*1480*/  UISETP.GT.AND UP0, UPT, UR4, -0x1, UPT ;  /* 0xffffffff0400788c */ /* 0x000fcc000bf04270 */
[----:B------:R-:W-:-:S13]  /*1490*/  PLOP3.LUT P0, PT, PT, PT, UP0, 0x80, 0x0 ;  /* 0x000000000000781c */ /* 0x000fda0003f0f008 */
[----:B------:R-:W-:Y:S05]  /*14a0*/  @P0 BRA `(.L_x_1158) ;  /* 0x00000000001c0947 */ /* 0x000fea0003800000 */
[----:B------:R-:W-:Y:S02]  /*14b0*/  UISETP.NE.AND UP0, UPT, UR5, 0x1, UPT ;  /* 0x000000010500788c */ /* 0x000fe4000bf05270 */
[----:B------:R-:W-:-:S09]  /*14c0*/  ULOP3.LUT UR4, URZ, UR4, URZ, 0x33, !UPT ;  /* 0x000000043f047292 */ /* 0x000fd2000f8e333f */
[----:B------:R-:W-:Y:S02]  /*14d0*/  @UP0 ULDC.64 UR10, c[0x0][0x9e8] ;  /* 0x00027a00000a0ab9 */ /* 0x000fe40000000a00 */
[----:B------:R-:W-:-:S04]  /*14e0*/  UIMAD.WIDE.U32 UR6, UR4, UR10, URZ ;  /* 0x0000000a040672a5 */ /* 0x000fc8000f8e003f */
[----:B------:R-:W-:-:S04]  /*14f0*/  @UP0 USHF.R.U32.HI UR4, URZ, UR11, UR7 ;  /* 0x0000000b3f040299 */ /* 0x000fc80008011607 */
[----:B------:R-:W-:Y:S01]  /*1500*/  ULOP3.LUT UR4, URZ, UR4, URZ, 0x33, !UPT ;  /* 0x000000043f047292 */ /* 0x000fe2000f8e333f */
[----:B------:R-:W-:Y:S11]  /*1510*/  BRA `(.L_x_1159) ;  /* 0x0000000000107947 */ /* 0x000ff60003800000 */
.L_x_1158:
[----:B------:R-:W-:-:S11]  /*1520*/  UISETP.NE.AND UP0, UPT, UR5, 0x1, UPT ;  /* 0x000000010500788c */ /* 0x000fd6000bf05270 */
[----:B------:R-:W-:Y:S02]  /*1530*/  @UP0 ULDC.64 UR10, c[0x0][0x9e8] ;  /* 0x00027a00000a0ab9 */ /* 0x000fe40000000a00 */
[----:B------:R-:W-:-:S04]  /*1540*/  UIMAD.WIDE.U32 UR6, UR4, UR10, URZ ;  /* 0x0000000a040672a5 */ /* 0x000fc8000f8e003f */
[----:B------:R-:W-:-:S12]  /*1550*/  @UP0 USHF.R.U32.HI UR4, URZ, UR11, UR7 ;  /* 0x0000000b3f040299 */ /* 0x000fd80008011607 */
.L_x_1159:
[----:B------:R-:W-:-:S04]  /*1560*/  UIMAD UR4, UR4, UR5, URZ ;  /* 0x00000005040472a4 */ /* 0x000fc8000f8e023f */
[----:B------:R-:W-:-:S04]  /*1570*/  UISETP.LT.AND UP0, UPT, UR9, UR4, UPT ;  /* 0x000000040900728c */ /* 0x000fc8000bf01270 */
[----:B------:R-:W-:-:S12]  /*1580*/  USEL UR9, UR9, UR4, !UP0 ;  /* 0x0000000409097287 */ /* 0x000fd8000c000000 */
.L_x_1157:
[----:B------:R-:W-:Y:S01]  /*1590*/  USHF.R.S32.HI UR4, URZ, 0x1f, UR9 ;  /* 0x0000001f3f047899 */ /* 0x000fe20008011409 */
[----:B------:R-:W-:Y:S02]  /*15a0*/  PLOP3.LUT P0, PT, PT, PT, PT, 0x80, 0x0 ;  /* 0x000000000000781c */ /* 0x000fe40003f0f070 */
[----:B------:R-:W-:Y:S01]  /*15b0*/  CS2R R2, SRZ ;  /* 0x0000000000027805 */ /* 0x000fe2000001ff00 */
[----:B------:R-:W-:Y:S01]  /*15c0*/  IMAD.MOV.U32 R0, RZ, RZ, RZ ;  /* 0x000000ffff007224 */ /* 0x000fe200078e00ff */
[----:B------:R-:W-:Y:S01]  /*15d0*/  ULEA.HI UR4, UR4, UR9, URZ, 0x6 ;  /* 0x0000000904047291 */ /* 0x000fe2000f8f303f */
[----:B------:R-:W-:Y:S02]  /*15e0*/  CS2R R178, SRZ ;  /* 0x0000000000b27805 */ /* 0x000fe4000001ff00 */
[----:B------:R-:W-:Y:S02]  /*15f0*/  CS2R R176, SRZ ;  /* 0x0000000000b07805 */ /* 0x000fe4000001ff00 */
[----:B------:R-:W-:Y:S01]  /*1600*/  CS2R R148, SRZ ;  /* 0x0000000000947805 */ /* 0x000fe2000001ff00 */
[----:B------:R-:W-:Y:S01]  /*1610*/  USHF.R.S32.HI UR4, URZ, 0x6, UR4 ;  /* 0x000000063f047899 */ /* 0x000fe20008011404 */
[----:B------:R-:W-:-:S02]  /*1620*/  CS2R R174, SRZ ;  /* 0x0000000000ae7805 */ /* 0x000fc4000001ff00 */
[----:B------:R-:W-:Y:S02]  /*1630*/  CS2R R144, SRZ ;  /* 0x0000000000907805 */ /* 0x000fe4000001ff00 */
[----:B------:R-:W-:Y:S01]  /*1640*/  CS2R R172, SRZ ;  /* 0x0000000000ac7805 */ /* 0x000fe2000001ff00 */
[----:B------:R-:W-:Y:S01]  /*1650*/  UISETP.LT.AND UP0, UPT, URZ, UR4, UPT ;  /* 0x000000043f00728c */ /* 0x000fe2000bf01270 */
[----:B------:R-:W-:Y:S02]  /*1660*/  CS2R R140, SRZ ;  /* 0x00000000008c7805 */ /* 0x000fe4000001ff00 */
[----:B------:R-:W-:Y:S02]  /*1670*/  CS2R R170, SRZ ;  /* 0x0000000000aa7805 */ /* 0x000fe4000001ff00 */
[----:B------:R-:W-:Y:S01]  /*1680*/  CS2R R136, SRZ ;  /* 0x0000000000887805 */ /* 0x000fe2000001ff00 */
[----:B------:R-:W-:Y:S01]  /*1690*/  USEL UR5, URZ, UR4, !UP0 ;  /* 0x000000043f057287 */ /* 0x000fe2000c000000 */
[----:B------:R-:W-:-:S02]  /*16a0*/  CS2R R120, SRZ ;  /* 0x0000000000787805 */ /* 0x000fc4000001ff00 */
[----:B------:R-:W-:Y:S02]  /*16b0*/  CS2R R116, SRZ ;  /* 0x0000000000747805 */ /* 0x000fe4000001ff00 */
[----:B------:R-:W-:Y:S02]  /*16c0*/  CS2R R132, SRZ ;  /* 0x0000000000847805 */ /* 0x000fe4000001ff00 */
[----:B------:R-:W-:Y:S02]  /*16d0*/  CS2R R112, SRZ ;  /* 0x0000000000707805 */ /* 0x000fe4000001ff00 */
[----:B------:R-:W-:Y:S02]  /*16e0*/  CS2R R108, SRZ ;  /* 0x00000000006c7805 */ /* 0x000fe4000001ff00 */
[----:B------:R-:W-:Y:S01]  /*16f0*/  ISETP.GT.AND P1, PT, R205, UR5, PT ;  /* 0x00000005cd007c0c */ /* 0x000fe2000bf24270 */
[----:B------:R-:W-:Y:S01]  /*1700*/  IMAD.U32 R22, RZ, RZ, UR5 ;  /* 0x00000005ff167e24 */ /* 0x000fe2000f8e00ff */
        /* <DEDUP_REMOVED lines=45> */
[----:B------:R-:W-:Y:S01]  /*19e0*/  CS2R R32, SRZ ;  /* 0x0000000000207805 */ /* 0x000fe2000001ff00 */
[----:B------:R-:W-:Y:S01]  /*19f0*/  IMAD.MOV.U32 R16, RZ, RZ, RZ ;  /* 0x000000ffff107224 */ /* 0x000fe200078e00ff */
[----:B------:R-:W-:Y:S02]  /*1a00*/  CS2R R26, SRZ ;  /* 0x00000000001a7805 */ /* 0x000fe4000001ff00 */
[----:B------:R-:W-:Y:S02]  /*1a10*/  CS2R R28, SRZ ;  /* 0x00000000001c7805 */ /* 0x000fe4000001ff00 */
[----:B------:R-:W-:Y:S01]  /*1a20*/  CS2R R24, SRZ ;  /* 0x0000000000187805 */ /* 0x000fe2000001ff00 */
[----:B------:R-:W-:Y:S06]  /*1a30*/  @!P1 BRA `(.L_x_1160) ;  /* 0x000000ac00789947 */ /* 0x000fec0003800000 */
        /* <DEDUP_REMOVED lines=31> */
.L_x_1161:
[----:B------:R-:W-:Y:S02]  /*1c30*/  R2UR UR6, R207 ;  /* 0x00000000cf0672ca */ /* 0x000fe400000e0000 */
[----:B------:R-:W-:-:S11]  /*1c40*/  R2UR UR5, R212 ;  /* 0x00000000d40572ca */ /* 0x000fd600000e0000 */
[----:B------:R-:W-:Y:S02]  /*1c50*/  ULEA.HI UR4, UR6, UR6, URZ, 0x1 ;  /* 0x0000000606047291 */ /* 0x000fe4000f8f083f */
[----:B------:R-:W-:Y:S02]  /*1c60*/  IMAD.U32 R2, RZ, RZ, UR5 ;  /* 0x00000005ff027e24 */ /* 0x000fe4000f8e00ff */
[----:B------:R-:W-:-:S03]  /*1c70*/  ULOP3.LUT UR4, UR4, 0xfffffffe, URZ, 0xc0, !UPT ;  /* 0xfffffffe04047892 */ /* 0x000fc6000f8ec03f */
[----:B------:R-:W-:Y:S01]  /*1c80*/  ISETP.NE.AND P0, PT, R2, 0x3, PT ;  /* 0x000000030200780c */ /* 0x000fe20003f05270 */
[----:B------:R-:W-:-:S06]  /*1c90*/  UIADD3 UR4, UR6, -UR4, URZ ;  /* 0x8000000406047290 */ /* 0x000fcc000fffe03f */
[----:B------:R-:W-:-:S05]  /*1ca0*/  IMAD.U32 R0, RZ, RZ, UR4 ;  /* 0x00000004ff007e24 */ /* 0x000fca000f8e00ff */
[----:B------:R-:W-:-:S04]  /*1cb0*/  SHF.L.U32 R0, R0, 0x1f, RZ ;  /* 0x0000001f00007819 */ /* 0x000fc800000006ff */
[----:B------:R-:W0:Y:S02]  /*1cc0*/  SYNCS.PHASECHK.TRANS64.TRYWAIT P1, [UR37+0x30800], R0 ;  /* 0x03080000ff0075a7 */ /* 0x000e240008020165 */
[----:B0-----:R-:W-:Y:S05]  /*1cd0*/  @!P1 BRA `(.L_x_1162) ;  /* 0x0000013000249947 */ /* 0x001fea0003800000 */
.L_x_1369:
[----:B------:R-:W-:Y:S05]  /*1ce0*/  @!P0 BRA `(.L_x_1163) ;  /* 0x0000000000048947 */ /* 0x000fea0003800000 */
[----:B------:R-:W-:Y:S01]  /*1cf0*/  BPT.TRAP 0x1 ;  /* 0x000000040000795c */ /* 0x000fe20000300000 */
.L_x_1163:
[----:B0-----:R-:W-:Y:S02]  /*1d00*/  IMAD.U32 R3, RZ, RZ, UR36 ;  /* 0x00000024ff037e24 */ /* 0x001fe4000f8e00ff */
[----:B------:R-:W-:-:S03]  /*1d10*/  IMAD.U32 R0, RZ, RZ, UR38 ;  /* 0x00000026ff007e24 */ /* 0x000fc6000f8e00ff */
[----:B------:R-:W-:Y:S02]  /*1d20*/  LEA R3, R3, UR37, 0x3 ;  /* 0x0000002503037c11 */ /* 0x000fe4000f8e18ff */
[----:B------:R-:W-:-:S04]  /*1d30*/  SHF.L.U32 R0, R0, 0x1f, RZ ;  /* 0x0000001f00007819 */ /* 0x000fc800000006ff */
[----:B------:R0:W1:Y:S01]  /*1d40*/  SYNCS.PHASECHK.TRANS64.TRYWAIT P2, [R3+URZ+0x30830], R0 ;  /* 0x03083000030075a7 */ /* 0x000062000804017f */
[----:B------:R-:W-:Y:S05]  /*1d50*/  @!P0 BRA `(.L_x_1164) ;  /* 0x0000000000048947 */ /* 0x000fea0003800000 */
[----:B------:R-:W-:Y:S01]  /*1d60*/  BPT.TRAP 0x1 ;  /* 0x000000040000795c */ /* 0x000fe20000300000 */
.L_x_1164:
[----:B------:R-:W2:Y:S02]  /*1d70*/  S2R R2, SR_TID.X ;  /* 0x0000000000027919 */ /* 0x000ea40000002100 */
[----:B--2---:R-:W-:Y:S01]  /*1d80*/  LOP3.LUT P1, RZ, R2, 0x7f, RZ, 0xc0, !PT ;  /* 0x0000007f02ff7812 */ /* 0x004fe2000782c0ff */
[----:B-1----:R-:W-:-:S12]  /*1d90*/  @P2 BRA `(.L_x_1165) ;  /* 0x0000000000082947 */ /* 0x002fd80003800000 */
[----:B------:R-:W1:Y:S02]  /*1da0*/  SYNCS.PHASECHK.TRANS64.TRYWAIT P2, [R3+URZ+0x30830], R0 ;  /* 0x03083000030075a7 */ /* 0x000e64000804017f */
[----:B-1----:R-:W-:Y:S05]  /*1db0*/  @!P2 BRA `(.L_x_1166) ;  /* 0x000001300004a947 */ /* 0x002fea0003800000 */
.L_x_1165:
[----:B------:R-:W-:Y:S05]  /*1dc0*/  WARPSYNC.ALL ;  /* 0x0000000000007948 */ /* 0x000fea0003800000 */
[----:B------:R-:W-:Y:S01]  /*1dd0*/  UIADD3 UR4, UR37, 0x20400, URZ ;  /* 0x0002040025047890 */ /* 0x000fe2000fffe03f */
[----:B------:R-:W-:Y:S01]  /*1de0*/  WARPGROUP.ARRIVE ;  /* 0x00000000000079c5 */ /* 0x000fe20000000000 */
[----:B------:R-:W-:Y:S01]  /*1df0*/  UMOV UR9, 0x40000040 ;  /* 0x4000004000097882 */ /* 0x000fe20000000000 */
[----:B------:R-:W-:Y:S01]  /*1e00*/  UMOV UR11, 0x40000040 ;  /* 0x40000040000b7882 */ /* 0x000fe20000000000 */
[----:B------:R-:W-:Y:S01]  /*1e10*/  USHF.R.U32.HI UR4, URZ, 0x4, UR4 ;  /* 0x000000043f047899 */ /* 0x000fe20008011604 */
[----:B------:R-:W-:Y:S01]  /*1e20*/  IMAD.U32 R15, RZ, RZ, UR9 ;  /* 0x00000009ff0f7e24 */ /* 0x000fe2000f8e00ff */
[----:B------:R-:W-:Y:S01]  /*1e30*/  UMOV UR13, 0x40000040 ;  /* 0x40000040000d7882 */ /* 0x000fe20000000000 */
[----:B------:R-:W-:Y:S01]  /*1e40*/  UMOV UR15, 0x40000040 ;  /* 0x40000040000f7882 */ /* 0x000fe20000000000 */
[----:B------:R-:W-:Y:S01]  /*1e50*/  ULOP3.LUT UR4, UR4, 0x3fff, URZ, 0xc0, !UPT ;  /* 0x00003fff04047892 */ /* 0x000fe2000f8ec03f */
[----:B01----:R-:W-:Y:S01]  /*1e60*/  VIADD R0, R19, UR60 ;  /* 0x0000003c13007c36 */ /* 0x003fe20008000000 */
[----:B------:R-:W-:Y:S01]  /*1e70*/  UMOV UR17, 0x40000040 ;  /* 0x4000004000117882 */ /* 0x000fe20000000000 */
[----:B------:R-:W-:Y:S01]  /*1e80*/  UMOV UR19, 0x40000040 ;  /* 0x4000004000137882 */ /* 0x000fe20000000000 */
[----:B------:R-:W-:Y:S01]  /*1e90*/  ULOP3.LUT UR61, UR4, 0x10000, URZ, 0xfc, !UPT ;  /* 0x00010000043d7892 */ /* 0x000fe2000f8efc3f */
[----:B------:R-:W0:Y:S01]  /*1ea0*/  LDC R20, c[0x0][0x2f0] ;  /* 0x0000bc00ff147b82 */ /* 0x000e220000000800 */
[----:B------:R-:W-:Y:S01]  /*1eb0*/  ULOP3.LUT UR4, UR40, 0x10000, URZ, 0xfc, !UPT ;  /* 0x0001000028047892 */ /* 0x000fe2000f8efc3f */
[----:B------:R-:W-:Y:S01]  /*1ec0*/  IMAD.MOV.U32 R2, RZ, RZ, R0 ;  /* 0x000000ffff027224 */ /* 0x000fe200078e0000 */
[----:B------:R-:W-:Y:S01]  /*1ed0*/  ULEA UR5, UR36, UR61, 0xb ;  /* 0x0000003d24057291 */ /* 0x000fe2000f8e583f */
[----:B------:R-:W-:Y:S01]  /*1ee0*/  IMAD.MOV.U32 R4, RZ, RZ, -0x40 ;  /* 0xffffffc0ff047424 */ /* 0x000fe200078e00ff */
[----:B------:R-:W-:-:S02]  /*1ef0*/  UIADD3 UR6, UR4, 0x2, URZ ;  /* 0x0000000204067890 */ /* 0x000fc4000fffe03f */
[----:B------:R-:W-:Y:S01]  /*1f00*/  UIADD3 UR7, UR5, 0x2, URZ ;  /* 0x0000000205077890 */ /* 0x000fe2000fffe03f */
[----:B------:R-:W1:Y:S01]  /*1f10*/  LDC R21, c[0x0][0x288] ;  /* 0x0000a200ff157b82 */ /* 0x000e620000000800 */
[----:B------:R-:W-:Y:S01]  /*1f20*/  UMOV UR8, UR4 ;  /* 0x0000000400087c82 */ /* 0x000fe20008000000 */
[----:B------:R-:W-:Y:S01]  /*1f30*/  UMOV UR10, UR5 ;  /* 0x00000005000a7c82 */ /* 0x000fe20008000000 */
[----:B------:R-:W-:Y:S01]  /*1f40*/  IMAD.U32 R14, RZ, RZ, UR8 ;  /* 0x00000008ff0e7e24 */ /* 0x000fe2000f8e00ff */
[----:B------:R-:W-:Y:S01]  /*1f50*/  HGMMA.64x64x16.F32 R24, gdesc[UR8], RZ, !UPT, gsb0 ;  /* 0x00e00000081879f0 */ /* 0x000fe2000c0008ff */
        /* <DEDUP_REMOVED lines=8> */
[----:B------:R-:W-:Y:S01]  /*1fe0*/  UIADD3 UR12, UR4, 0x404, URZ ;  /* 0x00000404040c7890 */ /* 0x000fe2000fffe03f */
[----:B------:R-:W-:Y:S01]  /*1ff0*/  IMAD R57, R205, R4, 0x40 ;  /* 0x00000040cd397424 */ /* 0x000fe200078e0204 */
[----:B------:R-:W-:-:S02]  /*2000*/  UIADD3 UR14, UR5, 0x204, URZ ;  /* 0x00000204050e7890 */ /* 0x000fc4000fffe03f */
[----:B------:R-:W-:Y:S01]  /*2010*/  UIADD3 UR16, UR4, 0x406, URZ ;  /* 0x0000040604107890 */ /* 0x000fe2000fffe03f */
[----:B------:R-:W-:Y:S01]  /*2020*/  VIADD R4, R57, 0x1 ;  /* 0x0000000139047836 */ /* 0x000fe20000000000 */
[----:B------:R-:W-:Y:S02]  /*2030*/  UIADD3 UR18, UR5, 0x206, URZ ;  /* 0x0000020605127890 */ /* 0x000fe4000fffe03f */
[----:B------:R-:W-:Y:S02]  /*2040*/  UIADD3 UR20, UR4, 0x800, URZ ;  /* 0x0000080004147890 */ /* 0x000fe4000fffe03f */
[----:B------:R-:W-:Y:S01]  /*2050*/  UIADD3 UR22, UR5, 0x400, URZ ;  /* 0x0000040005167890 */ /* 0x000fe2000fffe03f */
[----:B------:R-:W-:Y:S01]  /*2060*/  UMOV UR21, 0x40000040 ;  /* 0x4000004000157882 */ /* 0x000fe20000000000 */
[----:B------:R-:W-:Y:S01]  /*2070*/  UMOV UR23, 0x40000040 ;  /* 0x4000004000177882 */ /* 0x000fe20000000000 */
[----:B------:R-:W-:Y:S02]  /*2080*/  UIADD3 UR24, UR4, 0x802, URZ ;  /* 0x0000080204187890 */ /* 0x000fe4000fffe03f */
[----:B------:R-:W-:Y:S01]  /*2090*/  UIADD3 UR26, UR5, 0x402, URZ ;  /* 0x00000402051a7890 */ /* 0x000fe2000fffe03f */
[----:B------:R-:W-:Y:S01]  /*20a0*/  UMOV UR25, 0x40000040 ;  /* 0x4000004000197882 */ /* 0x000fe20000000000 */
[----:B------:R-:W-:Y:S01]  /*20b0*/  UMOV UR27, 0x40000040 ;  /* 0x40000040001b7882 */ /* 0x000fe20000000000 */
[----:B------:R-:W-:-:S02]  /*20c0*/  UIADD3 UR28, UR4, 0x804, URZ ;  /* 0x00000804041c7890 */ /* 0x000fc4000fffe03f */
[----:B------:R-:W-:Y:S01]  /*20d0*/  UIADD3 UR30, UR5, 0x404, URZ ;  /* 0x00000404051e7890 */ /* 0x000fe2000fffe03f */
[----:B------:R-:W-:Y:S01]  /*20e0*/  UMOV UR29, 0x40000040 ;  /* 0x40000040001d7882 */ /* 0x000fe20000000000 */
[----:B------:R-:W-:Y:S01]  /*20f0*/  UMOV UR31, 0x40000040 ;  /* 0x40000040001f7882 */ /* 0x000fe20000000000 */
        /* <DEDUP_REMOVED lines=20> */
[----:B------:R-:W-:-:S02]  /*2240*/  WARPGROUP.DEPBAR.LE gsb0, 0x0 ;  /* 0x00008000000079c5 */ /* 0x000fc40000010000 */
[----:B------:R-:W-:-:S06]  /*2250*/  WARPGROUP.ARRIVE ;  /* 0x00000000000079c5 */ /* 0x000fcc0000000000 */
[----:B------:R-:W-:Y:S01]  /*2260*/  HGMMA.64x64x16.F32 R24, gdesc[UR8], R24, gsb0 ;  /* 0x00e00000081879f0 */ /* 0x000fe20008000818 */
        /* <DEDUP_REMOVED lines=26> */
[----:B------:R-:W-:Y:S01]  /*2410*/  IMAD.U32 R6, RZ, RZ, UR8 ;  /* 0x00000008ff067e24 */ /* 0x000fe2000f8e00ff */
[----:B------:R-:W-:Y:S01]  /*2420*/  ULDC.64 UR6, c[0x0][0x9e0] ;  /* 0x0002780000067ab9 */ /* 0x000fe20000000a00 */
[----:B------:R-:W-:Y:S01]  /*2430*/  IMAD.U32 R7, RZ, RZ, UR9 ;  /* 0x00000009ff077e24 */ /* 0x000fe2000f8e00ff */
[----:B------:R-:W-:Y:S01]  /*2440*/  UISETP.GE.AND UP1, UPT, UR7, 0x1, UPT ;  /* 0x000000010700788c */ /* 0x000fe2000bf26270 */
[----:B------:R-:W-:Y:S02]  /*2450*/  WARPGROUP.DEPBAR.LE gsb0, 0x0 ;  /* 0x00008000000079c5 */ /* 0x000fe40000010000 */
[----:B------:R-:W-:-:S06]  /*2460*/  WARPGROUP.ARRIVE ;  /* 0x00000000000079c5 */ /* 0x000fcc0000000000 */
[----:B------:R-:W-:Y:S01]  /*2470*/  HGMMA.64x64x16.F32 R24, gdesc[UR8], R24, gsb0 ;  /* 0x00e00000081879f0 */ /* 0x000fe20008000818 */
[----:B------:R-:W-:Y:S02]  /*2480*/  UIADD3 UR8, UR4, 0x402, URZ ;  /* 0x0000040204087890 */ /* 0x000fe4000fffe03f */
[----:B------:R-:W-:Y:S01]  /*2490*/  UIADD3 UR10, UR5, 0x202, URZ ;  /* 0x00000202050a7890 */ /* 0x000fe2000fffe03f */
[----:B------:R-:W-:Y:S01]  /*24a0*/  UMOV UR9, 0x40000040 ;  /* 0x4000004000097882 */ /* 0x000fe20000000000 */
[----:B------:R-:W-:Y:S01]  /*24b0*/  UMOV UR11, 0x40000040 ;  /* 0x40000040000b7882 */ /* 0x000fe20000000000 */
[----:B------:R-:W-:Y:S02]  /*24c0*/  ULDC UR4, c[0x0][0x448] ;  /* 0x0001120000047ab9 */ /* 0x000fe40000000800 */
[----:B------:R-:W-:-:S06]  /*24d0*/  UISETP.NE.AND UP0, UPT, UR4, 0x1, UPT ;  /* 0x000000010400788c */ /* 0x000fcc000bf05270 */
[----:B------:R-:W-:Y:S02]  /*24e0*/  PLOP3.LUT P2, PT, PT, PT, UP0, 0x80, 0x0 ;  /* 0x000000000000781c */ /* 0x000fe40003f4f008 */
[----:B------:R-:W-:-:S03]  /*24f0*/  PLOP3.LUT P3, PT, PT, PT, UP0, 0x80, 0x0 ;  /* 0x000000000000781c */ /* 0x000fc60003f6f008 */
[----:B------:R-:W-:-:S08]  /*2500*/  @UP0 ULDC UR4, c[0x0][0x44c] ;  /* 0x0001130000040ab9 */ /* 0x000fd00000000800 */
[----:B------:R-:W-:Y:S01]  /*2510*/  @P2 IMAD.HI.U32 R5, R0, UR4, RZ ;  /* 0x0000000400052c27 */ /* 0x000fe2000f8e00ff */
[----:B------:R-:W-:Y:S01]  /*2520*/  @UP0 ULDC UR4, c[0x0][0x450] ;  /* 0x0001140000040ab9 */ /* 0x000fe20000000800 */
[----:B------:R-:W-:Y:S02]  /*2530*/  PLOP3.LUT P2, PT, PT, PT, UP1, 0x40, 0x0 ;  /* 0x000000000000781c */ /* 0x000fe40003f4e818 */
[----:B------:R-:W-:Y:S01]  /*2540*/  @!P1 VIADD R0, R3, 0x30840 ;  /* 0x0003084003009836 */ /* 0x000fe20000000000 */
[----:B------:R-:W-:Y:S01]  /*2550*/  @P3 SHF.R.U32.HI R2, RZ, UR4, R5 ;  /* 0x00000004ff023c19 */ /* 0x000fe20008011605 */
[----:B------:R-:W-:Y:S01]  /*2560*/  IMAD R3, R17, -0x2, R4 ;  /* 0xfffffffe11037824 */ /* 0x000fe200078e0204 */
[----:B------:R-:W-:Y:S02]  /*2570*/  LEA R5, R205, 0xffffffc0, 0x6 ;  /* 0xffffffc0cd057811 */ /* 0x000fe400078e30ff */
[----:B------:R-:W-:Y:S01]  /*2580*/  @!P1 PRMT R0, RZ, 0x654, R0 ;  /* 0x00000654ff009816 */ /* 0x000fe20000000000 */
[----:B------:R-:W2:Y:S01]  /*2590*/  SHFL.IDX PT, R61, R2, RZ, 0x1c1f ;  /* 0x001c1fff023d7589 */ /* 0x000ea200000e0000 */
[----:B0-----:R-:W-:-:S04]  /*25a0*/  IMAD R4, R20, UR39, R3 ;  /* 0x0000002714047c24 */ /* 0x001fc8000f8e0203 */
[----:B-1----:R-:W-:-:S04]  /*25b0*/  IMAD.IADD R4, R4, 0x1, -R21 ;  /* 0x0000000104047824 */ /* 0x002fc800078e0a15 */
[----:B------:R-:W-:Y:S01]  /*25c0*/  VIADD R59, R4, UR6 ;  /* 0x00000006043b7c36 */ /* 0x000fe20008000000 */
[----:B------:R-:W-:Y:S02]  /*25d0*/  WARPGROUP.DEPBAR.LE gsb0, 0x0 ;  /* 0x00008000000079c5 */ /* 0x000fe40000010000 */
[----:B------:R-:W-:-:S06]  /*25e0*/  WARPGROUP.ARRIVE ;  /* 0x00000000000079c5 */ /* 0x000fcc0000000000 */
[----:B------:R-:W-:Y:S03]  /*25f0*/  HGMMA.64x64x16.F32 R24, gdesc[UR8], R24, gsb0 ;  /* 0x00e00000081879f0 */ /* 0x000fe60008000818 */
[----:B------:R-:W-:Y:S02]  /*2600*/  WARPGROUP.DEPBAR.LE gsb0, 0x0 ;  /* 0x00008000000079c5 */ /* 0x000fe40000010000 */
[----:B------:R-:W-:-:S06]  /*2610*/  WARPGROUP.ARRIVE ;  /* 0x00000000000079c5 */ /* 0x000fcc0000000000 */
[----:B------:R-:W-:Y:S03]  /*2620*/  HGMMA.64x64x16.F32 R24, gdesc[UR12], R24, gsb0 ;  /* 0x00e000000c1879f0 */ /* 0x000fe60008000818 */
[----:B------:R-:W-:Y:S02]  /*2630*/  WARPGROUP.DEPBAR.LE gsb0, 0x0 ;  /* 0x00008000000079c5 */ /* 0x000fe40000010000 */
[----:B------:R-:W-:-:S06]  /*2640*/  WARPGROUP.ARRIVE ;  /* 0x00000000000079c5 */ /* 0x000fcc0000000000 */
[----:B------:R-:W-:Y:S01]  /*2650*/  HGMMA.64x64x16.F32 R24, gdesc[UR16], R24, gsb0 ;  /* 0x00e00000101879f0 */ /* 0x000fe20008000818 */
[----:B------:R-:W-:Y:S02]  /*2660*/  ULDC UR18, c[0x0][0x9dc] ;  /* 0x0002770000127ab9 */ /* 0x000fe40000000800 */
[----:B------:R-:W-:-:S06]  /*2670*/  ULOP3.LUT UR4, URZ, UR18, URZ, 0x33, !UPT ;  /* 0x000000123f047292 */ /* 0x000fcc000f8e333f */
[----:B------:R-:W-:-:S04]  /*2680*/  VIADD R56, R4, UR4 ;  /* 0x0000000404387c36 */ /* 0x000fc80008000000 */
[----:B--2---:R-:W-:Y:S01]  /*2690*/  IMAD.IADD R3, R56, 0x1, R61 ;  /* 0x0000000138037824 */ /* 0x004fe200078e023d */
        /* <DEDUP_REMOVED lines=25> */
[----:B------:R0:W-:Y:S02]  /*2830*/  @!P1 SYNCS.ARRIVE.TRANS64.RED.A1T0 RZ, [R0+URZ], RZ ;  /* 0x000000ff00ff99a7 */ /* 0x0001e4000810043f */
[----:B0-----:R-:W-:-:S04]  /*2840*/  IMAD R0, R20, UR39, R57 ;  /* 0x0000002714007c24 */ /* 0x001fc8000f8e0239 */
[----:B------:R-:W-:-:S05]  /*2850*/  IMAD R16, R17, -0x2, R0 ;  /* 0xfffffffe11107824 */ /* 0x000fca00078e0200 */
[----:B------:R-:W-:Y:S01]  /*2860*/  VIADDMNMX R0, R61, R59, R16, PT ;  /* 0x0000003b3d007246 */ /* 0x000fe20003800110 */
[----:B------:R-:W-:Y:S06]  /*2870*/  @P2 BRA `(.L_x_1167) ;  /* 0x00000000005c2947 */ /* 0x000fec0003800000 */
[----:B------:R-:W-:Y:S01]  /*2880*/  IMAD R4, R20, UR39, R61 ;  /* 0x0000002714047c24 */ /* 0x000fe2000f8e023d */
[----:B------:R-:W-:Y:S03]  /*2890*/  BSSY B0, `(.L_x_1168) ;  /* 0x0000011000007945 */ /* 0x000fe60003800000 */
[----:B------:R-:W-:-:S05]  /*28a0*/  IMAD.IADD R4, R4, 0x1, -R21 ;  /* 0x0000000104047824 */ /* 0x000fca00078e0a15 */
[----:B------:R-:W-:-:S13]  /*28b0*/  ISETP.GT.AND P2, PT, R4, -0x1, PT ;  /* 0xffffffff0400780c */ /* 0x000fda0003f44270 */
[----:B------:R-:W-:Y:S05]  /*28c0*/  @P2 BRA `(.L_x_1169) ;  /* 0x0000000000202947 */ /* 0x000fea0003800000 */
[----:B------:R-:W-:Y:S01]  /*28d0*/  UISETP.NE.AND UP2, UPT, UR7, 0x1, UPT ;  /* 0x000000010700788c */ /* 0x000fe2000bf45270 */
[----:B------:R-:W-:-:S05]  /*28e0*/  LOP3.LUT R4, RZ, R4, RZ, 0x33, !PT ;  /* 0x00000004ff047212 */ /* 0x000fca00078e33ff */
[----:B------:R-:W-:-:S05]  /*28f0*/  PLOP3.LUT P2, PT, PT, PT, UP2, 0x80, 0x0 ;  /* 0x000000000000781c */ /* 0x000fca0003f4f028 */
[----:B------:R-:W-:-:S08]  /*2900*/  @UP2 ULDC.64 UR4, c[0x0][0x9e8] ;  /* 0x00027a0000042ab9 */ /* 0x000fd00000000a00 */
[----:B------:R-:W-:-:S05]  /*2910*/  @P2 IMAD.HI.U32 R58, R4, UR4, RZ ;  /* 0x00000004043a2c27 */ /* 0x000fca000f8e00ff */
[----:B------:R-:W-:-:S04]  /*2920*/  @P2 SHF.R.U32.HI R4, RZ, UR5, R58 ;  /* 0x00000005ff042c19 */ /* 0x000fc8000801163a */
[----:B------:R-:W-:Y:S01]  /*2930*/  LOP3.LUT R4, RZ, R4, RZ, 0x33, !PT ;  /* 0x00000004ff047212 */ /* 0x000fe200078e33ff */
[----:B------:R-:W-:Y:S06]  /*2940*/  BRA `(.L_x_1170) ;  /* 0x0000000000147947 */ /* 0x000fec0003800000 */
.L_x_1169:
[----:B------:R-:W-:-:S06]  /*2950*/  UISETP.NE.AND UP2, UPT, UR7, 0x1, UPT ;  /* 0x000000010700788c */ /* 0x000fcc000bf45270 */
[----:B------:R-:W-:-:S05]  /*2960*/  PLOP3.LUT P2, PT, PT, PT, UP2, 0x80, 0x0 ;  /* 0x000000000000781c */ /* 0x000fca0003f4f028 */
[----:B------:R-:W-:-:S08]  /*2970*/  @UP2 ULDC.64 UR4, c[0x0][0x9e8] ;  /* 0x00027a0000042ab9 */ /* 0x000fd00000000a00 */
[----:B------:R-:W-:-:S05]  /*2980*/  @P2 IMAD.HI.U32 R58, R4, UR4, RZ ;  /* 0x00000004043a2c27 */ /* 0x000fca000f8e00ff */
[----:B------:R-:W-:-:S07]  /*2990*/  @P2 SHF.R.U32.HI R4, RZ, UR5, R58 ;  /* 0x00000005ff042c19 */ /* 0x000fce000801163a */
.L_x_1170:
[----:B------:R-:W-:Y:S05]  /*29a0*/  BSYNC B0 ;  /* 0x0000000000007941 */ /* 0x000fea0003800000 */
.L_x_1168:
[----:B------:R-:W-:-:S04]  /*29b0*/  IMAD R4, R4, UR7, -R5 ;  /* 0x0000000704047c24 */ /* 0x000fc8000f8e0a05 */
[----:B------:R-:W-:-:S05]  /*29c0*/  IMAD R4, R17, -0x2, R4 ;  /* 0xfffffffe11047824 */ /* 0x000fca00078e0204 */
[----:B------:R-:W-:Y:S02]  /*29d0*/  VIMNMX R3, R3, R4, !PT ;  /* 0x0000000403037248 */ /* 0x000fe40007fe0100 */
[----:B------:R-:W-:-:S07]  /*29e0*/  VIADDMNMX R0, R4, UR7, R0, PT ;  /* 0x0000000704007c46 */ /* 0x000fce000b800100 */
.L_x_1167:
[C---:B------:R-:W-:Y:S02]  /*29f0*/  ISETP.GE.AND P2, PT, R57.reuse, 0x2, PT ;  /* 0x000000023900780c */ /* 0x040fe40003f46270 */
[----:B------:R-:W-:Y:S02]  /*2a00*/  ISETP.GE.AND P6, PT, R57, 0xa, PT ;  /* 0x0000000a3900780c */ /* 0x000fe40003fc6270 */
[----:B------:R-:W-:Y:S02]  /*2a10*/  ISETP.GT.AND P4, PT, R3, 0x1, !P2 ;  /* 0x000000010300780c */ /* 0x000fe40005784270 */
[----:B------:R-:W-:Y:S02]  /*2a20*/  ISETP.GE.AND P3, PT, R57, 0x9, PT ;  /* 0x000000093900780c */ /* 0x000fe40003f66270 */
[----:B------:R-:W-:Y:S02]  /*2a30*/  ISETP.LT.OR P4, PT, R0, 0x2, P4 ;  /* 0x000000020000780c */ /* 0x000fe40002781670 */
[----:B------:R-:W-:-:S02]  /*2a40*/  P2R R58, PR, RZ, 0x40 ;  /* 0x00000040ff3a7803 */ /* 0x000fc40000000000 */
[----:B------:R-:W-:Y:S02]  /*2a50*/  FSEL R61, R25, -INF , !P4 ;  /* 0xff800000193d7808 */ /* 0x000fe40006000000 */
[C---:B------:R-:W-:Y:S01]  /*2a60*/  ISETP.GT.AND P4, PT, R3.reuse, 0x9, !P6 ;  /* 0x000000090300780c */ /* 0x040fe20007784270 */
[----:B------:R-:W0:Y:S01]  /*2a70*/  SHFL.IDX PT, R25, R2, 0x1, 0x1c1f ;  /* 0x003c1f0002197f89 */ /* 0x000e2200000e0000 */
[----:B------:R-:W-:Y:S02]  /*2a80*/  ISETP.GT.AND P5, PT, R3, 0x8, !P3 ;  /* 0x000000080300780c */ /* 0x000fe40005fa4270 */
[----:B------:R-:W-:Y:S02]  /*2a90*/  ISETP.LT.OR P4, PT, R0, 0xa, P4 ;  /* 0x0000000a0000780c */ /* 0x000fe40002781670 */
[----:B------:R-:W-:Y:S02]  /*2aa0*/  ISETP.GE.AND P6, PT, R57, 0x11, PT ;  /* 0x000000113900780c */ /* 0x000fe40003fc6270 */
[----:B------:R-:W-:-:S02]  /*2ab0*/  FSEL R65, R29, -INF , !P4 ;  /* 0xff8000001d417808 */ /* 0x000fc40006000000 */
[----:B------:R-:W-:Y:S02]  /*2ac0*/  ISETP.LT.OR P5, PT, R0, 0x9, P5 ;  /* 0x000000090000780c */ /* 0x000fe40002fa1670 */
[----:B------:R-:W-:Y:S02]  /*2ad0*/  ISETP.GT.AND P4, PT, R3, 0x10, !P6 ;  /* 0x000000100300780c */ /* 0x000fe40007784270 */
[----:B------:R-:W-:Y:S02]  /*2ae0*/  FSEL R63, R28, -INF , !P5 ;  /* 0xff8000001c3f7808 */ /* 0x000fe40006800000 */
[----:B------:R-:W-:Y:S02]  /*2af0*/  ISETP.LT.OR P4, PT, R0, 0x11, P4 ;  /* 0x000000110000780c */ /* 0x000fe40002781670 */
[----:B------:R-:W-:Y:S02]  /*2b00*/  ISETP.GE.AND P5, PT, R57, 0x12, PT ;  /* 0x000000123900780c */ /* 0x000fe40003fa6270 */
[----:B------:R-:W-:-:S02]  /*2b10*/  FSEL R67, R32, -INF , !P4 ;  /* 0xff80000020437808 */ /* 0x000fc40006000000 */
[----:B------:R-:W-:Y:S02]  /*2b20*/  ISETP.GT.AND P4, PT, R3, 0x11, !P5 ;  /* 0x000000110300780c */ /* 0x000fe40006f84270 */
[----:B------:R-:W-:Y:S02]  /*2b30*/  P2R R32, PR, RZ, 0x20 ;  /* 0x00000020ff207803 */ /* 0x000fe40000000000 */
[----:B------:R-:W-:Y:S02]  /*2b40*/  ISETP.LT.OR P4, PT, R0, 0x12, P4 ;  /* 0x000000120000780c */ /* 0x000fe40002781670 */
[----:B------:R-:W-:Y:S02]  /*2b50*/  ISETP.GE.AND P5, PT, R57, 0x19, PT ;  /* 0x000000193900780c */ /* 0x000fe40003fa6270 */
[----:B------:R-:W-:Y:S02]  /*2b60*/  FSEL R33, R33, -INF , !P4 ;  /* 0xff80000021217808 */ /* 0x000fe40006000000 */
[----:B------:R-:W-:-:S02]  /*2b70*/  ISETP.GT.AND P4, PT, R3, 0x18, !P5 ;  /* 0x000000180300780c */ /* 0x000fc40006f84270 */
[----:B------:R-:W-:Y:S02]  /*2b80*/  P2R R60, PR, RZ, 0x20 ;  /* 0x00000020ff3c7803 */ /* 0x000fe40000000000 */
[----:B------:R-:W-:Y:S02]  /*2b90*/  ISETP.LT.OR P4, PT, R0, 0x19, P4 ;  /* 0x000000190000780c */ /* 0x000fe40002781670 */
[----:B------:R-:W-:Y:S02]  /*2ba0*/  ISETP.GE.AND P5, PT, R57, 0x1a, PT ;  /* 0x0000001a3900780c */ /* 0x000fe40003fa6270 */
[----:B------:R-:W-:Y:S02]  /*2bb0*/  FSEL R69, R36, -INF , !P4 ;  /* 0xff80000024457808 */ /* 0x000fe40006000000 */
[----:B------:R-:W-:Y:S02]  /*2bc0*/  ISETP.GT.AND P4, PT, R3, 0x19, !P5 ;  /* 0x000000190300780c */ /* 0x000fe40006f84270 */
[----:B------:R-:W-:-:S02]  /*2bd0*/  P2R R36, PR, RZ, 0x20 ;  /* 0x00000020ff247803 */ /* 0x000fc40000000000 */
[C---:B------:R-:W-:Y:S02]  /*2be0*/  ISETP.LT.OR P4, PT, R0.reuse, 0x1a, P4 ;  /* 0x0000001a0000780c */ /* 0x040fe40002781670 */
[----:B------:R-:W-:Y:S02]  /*2bf0*/  ISETP.GE.AND P5, PT, R57, 0x21, PT ;  /* 0x000000213900780c */ /* 0x000fe40003fa6270 */
[----:B------:R-:W-:Y:S02]  /*2c00*/  FSEL R37, R37, -INF , !P4 ;  /* 0xff80000025257808 */ /* 0x000fe40006000000 */
[----:B------:R-:W-:Y:S02]  /*2c10*/  ISETP.GT.AND P4, PT, R3, 0x20, !P5 ;  /* 0x000000200300780c */ /* 0x000fe40006f84270 */
[----:B------:R-:W-:Y:S02]  /*2c20*/  P2R R62, PR, RZ, 0x20 ;  /* 0x00000020ff3e7803 */ /* 0x000fe40000000000 */
[----:B------:R-:W-:-:S02]  /*2c30*/  ISETP.LT.OR P4, PT, R0, 0x21, P4 ;  /* 0x000000210000780c */ /* 0x000fc40002781670 */
[----:B------:R-:W-:Y:S02]  /*2c40*/  ISETP.GE.AND P5, PT, R57, 0x22, PT ;  /* 0x000000223900780c */ /* 0x000fe40003fa6270 */
[----:B------:R-:W-:Y:S02]  /*2c50*/  FSEL R71, R40, -INF , !P4 ;  /* 0xff80000028477808 */ /* 0x000fe40006000000 */
[----:B------:R-:W-:Y:S02]  /*2c60*/  ISETP.GT.AND P4, PT, R3, 0x21, !P5 ;  /* 0x000000210300780c */ /* 0x000fe40006f84270 */
[----:B------:R-:W-:Y:S02]  /*2c70*/  P2R R40, PR, RZ, 0x20 ;  /* 0x00000020ff287803 */ /* 0x000fe40000000000 */
[----:B------:R-:W-:Y:S02]  /*2c80*/  ISETP.LT.OR P4, PT, R0, 0x22, P4 ;  /* 0x000000220000780c */ /* 0x000fe40002781670 */
[----:B------:R-:W-:-:S02]  /*2c90*/  ISETP.GE.AND P5, PT, R57, 0x29, PT ;  /* 0x000000293900780c */ /* 0x000fc40003fa6270 */
[----:B------:R-:W-:Y:S02]  /*2ca0*/  FSEL R41, R41, -INF , !P4 ;  /* 0xff80000029297808 */ /* 0x000fe40006000000 */
[----:B------:R-:W-:Y:S02]  /*2cb0*/  ISETP.GT.AND P4, PT, R3, 0x28, !P5 ;  /* 0x000000280300780c */ /* 0x000fe40006f84270 */
[----:B------:R-:W-:Y:S02]  /*2cc0*/  P2R R64, PR, RZ, 0x20 ;  /* 0x00000020ff407803 */ /* 0x000fe40000000000 */
        /* <DEDUP_REMOVED lines=11> */
[----:B------:R-:W-:Y:S02]  /*2d80*/  P2R R28, PR, RZ, 0x40 ;  /* 0x00000040ff1c7803 */ /* 0x000fe40000000000 */
[----:B------:R-:W-:Y:S02]  /*2d90*/  FSEL R75, R48, -INF , !P4 ;  /* 0xff800000304b7808 */ /* 0x000fe40006000000 */
[----:B------:R-:W-:-:S04]  /*2da0*/  ISETP.GE.AND P4, PT, R57, 0x32, PT ;  /* 0x000000323900780c */ /* 0x000fc80003f86270 */
[----:B------:R-:W-:-:S04]  /*2db0*/  ISETP.GT.AND P5, PT, R3, 0x31, !P4 ;  /* 0x000000310300780c */ /* 0x000fc800067a4270 */
[----:B------:R-:W-:-:S04]  /*2dc0*/  ISETP.LT.OR P5, PT, R0, 0x32, P5 ;  /* 0x000000320000780c */ /* 0x000fc80002fa1670 */
[----:B------:R-:W-:Y:S02]  /*2dd0*/  FSEL R49, R49, -INF , !P5 ;  /* 0xff80000031317808 */ /* 0x000fe40006800000 */
[----:B------:R-:W-:-:S04]  /*2de0*/  ISETP.GE.AND P5, PT, R57, 0x39, PT ;  /* 0x000000393900780c */ /* 0x000fc80003fa6270 */
[----:B------:R-:W-:-:S04]  /*2df0*/  ISETP.GT.AND P6, PT, R3, 0x38, !P5 ;  /* 0x000000380300780c */ /* 0x000fc80006fc4270 */
[----:B------:R-:W-:-:S04]  /*2e00*/  ISETP.LT.OR P6, PT, R0, 0x39, P6 ;  /* 0x000000390000780c */ /* 0x000fc800037c1670 */
[----:B------:R-:W-:Y:S02]  /*2e10*/  FSEL R77, R52, -INF , !P6 ;  /* 0xff800000344d7808 */ /* 0x000fe40007000000 */
[----:B------:R-:W-:-:S04]  /*2e20*/  ISETP.GE.AND P6, PT, R57, 0x1, PT ;  /* 0x000000013900780c */ /* 0x000fc80003fc6270 */
[----:B------:R-:W-:Y:S02]  /*2e30*/  P2R R4, PR, RZ, 0x40 ;  /* 0x00000040ff047803 */ /* 0x000fe40000000000 */
[----:B------:R-:W-:-:S04]  /*2e40*/  ISETP.GT.AND P6, PT, R3, RZ, !P6 ;  /* 0x000000ff0300720c */ /* 0x000fc800077c4270 */
[----:B------:R-:W-:-:S04]  /*2e50*/  ISETP.LT.OR P6, PT, R0, 0x1, P6 ;  /* 0x000000010000780c */ /* 0x000fc800037c1670 */
[----:B------:R-:W-:Y:S02]  /*2e60*/  FSEL R29, R24, -INF , !P6 ;  /* 0xff800000181d7808 */ /* 0x000fe40007000000 */
[----:B------:R-:W-:-:S04]  /*2e70*/  ISETP.GE.AND P6, PT, R57, 0x3a, PT ;  /* 0x0000003a3900780c */ /* 0x000fc80003fc6270 */
[----:B------:R-:W-:Y:S02]  /*2e80*/  P2R R24, PR, RZ, 0x40 ;  /* 0x00000040ff187803 */ /* 0x000fe40000000000 */
[----:B------:R-:W-:Y:S01]  /*2e90*/  ISETP.GT.AND P6, PT, R3, 0x39, !P6 ;  /* 0x000000390300780c */ /* 0x000fe200077c4270 */
[----:B0-----:R-:W-:-:S03]  /*2ea0*/  IMAD.IADD R3, R56, 0x1, R25 ;  /* 0x0000000138037824 */ /* 0x001fc600078e0219 */
[----:B------:R-:W-:Y:S02]  /*2eb0*/  ISETP.LT.OR P6, PT, R0, 0x3a, P6 ;  /* 0x0000003a0000780c */ /* 0x000fe400037c1670 */
[----:B------:R-:W-:Y:S02]  /*2ec0*/  VIADDMNMX R0, R25, R59, R16, PT ;  /* 0x0000003b19007246 */ /* 0x000fe40003800110 */
[----:B------:R-:W-:Y:S02]  /*2ed0*/  FSEL R53, R53, -INF , !P6 ;  /* 0xff80000035357808 */ /* 0x000fe40007000000 */
[----:B------:R-:W-:-:S13]  /*2ee0*/  PLOP3.LUT P6, PT, PT, PT, UP1, 0x40, 0x0 ;  /* 0x000000000000781c */ /* 0x000fda0003fce818 */
[----:B------:R-:W-:Y:S05]  /*2ef0*/  @P6 BRA `(.L_x_1171) ;  /* 0x0000000000646947 */ /* 0x000fea0003800000 */
        /* <DEDUP_REMOVED lines=9> */
[----:B------:R-:W-:Y:S01]  /*2f90*/  @P6 IMAD.HI.U32 R16, R2, UR4, RZ ;  /* 0x0000000402106c27 */ /* 0x000fe2000f8e00ff */
[----:B------:R-:W-:-:S13]  /*2fa0*/  PLOP3.LUT P6, PT, PT, PT, UP2, 0x80, 0x0 ;  /* 0x000000000000781c */ /* 0x000fda0003fcf028 */
[----:B------:R-:W-:-:S04]  /*2fb0*/  @P6 SHF.R.U32.HI R2, RZ, UR5, R16 ;  /* 0x00000005ff026c19 */ /* 0x000fc80008011610 */
[----:B------:R-:W-:Y:S01]  /*2fc0*/  LOP3.LUT R2, RZ, R2, RZ, 0x33, !PT ;  /* 0x00000002ff027212 */ /* 0x000fe200078e33ff */
[----:B------:R-:W-:Y:S06]  /*2fd0*/  BRA `(.L_x_1174) ;  /* 0x0000000000187947 */ /* 0x000fec0003800000 */
.L_x_1173:
[----:B------:R-:W-:-:S06]  /*2fe0*/  UISETP.NE.AND UP2, UPT, UR7, 0x1, UPT ;  /* 0x000000010700788c */ /* 0x000fcc000bf45270 */
[----:B------:R-:W-:-:S05]  /*2ff0*/  PLOP3.LUT P6, PT, PT, PT, UP2, 0x80, 0x0 ;  /* 0x000000000000781c */ /* 0x000fca0003fcf028 */
[----:B------:R-:W-:-:S08]  /*3000*/  @UP2 ULDC.64 UR4, c[0x0][0x9e8] ;  /* 0x00027a0000042ab9 */ /* 0x000fd00000000a00 */
[----:B------:R-:W-:Y:S01]  /*3010*/  @P6 IMAD.HI.U32 R16, R2, UR4, RZ ;  /* 0x0000000402106c27 */ /* 0x000fe2000f8e00ff */
[----:B------:R-:W-:-:S13]  /*3020*/  PLOP3.LUT P6, PT, PT, PT, UP2, 0x80, 0x0 ;  /* 0x000000000000781c */ /* 0x000fda0003fcf028 */
[----:B------:R-:W-:-:S07]  /*3030*/  @P6 SHF.R.U32.HI R2, RZ, UR5, R16 ;  /* 0x00000005ff026c19 */ /* 0x000fce0008011610 */
.L_x_1174:
[----:B------:R-:W-:Y:S05]  /*3040*/  BSYNC B0 ;  /* 0x0000000000007941 */ /* 0x000fea0003800000 */
.L_x_1172:
[----:B------:R-:W-:-:S04]  /*3050*/  IMAD R2, R2, UR7, -R5 ;  /* 0x0000000702027c24 */ /* 0x000fc8000f8e0a05 */
[----:B------:R-:W-:-:S05]  /*3060*/  IMAD R2, R17, -0x2, R2 ;  /* 0xfffffffe11027824 */ /* 0x000fca00078e0202 */
[----:B------:R-:W-:Y:S02]  /*3070*/  VIMNMX R3, R3, R2, !PT ;  /* 0x0000000203037248 */ /* 0x000fe40007fe0100 */
[----:B------:R-:W-:-:S07]  /*3080*/  VIADDMNMX R0, R2, UR7, R0, PT ;  /* 0x0000000702007c46 */ /* 0x000fce000b800100 */
.L_x_1171:
[----:B------:R-:W-:Y:S01]  /*3090*/  ISETP.GT.AND P2, PT, R3, 0x1, !P2 ;  /* 0x000000010300780c */ /* 0x000fe20005744270 */
[----:B------:R-:W-:Y:S01]  /*30a0*/  ULDC UR5, c[0x0][0x988] ;  /* 0x0002620000057ab9 */ /* 0x000fe20000000800 */
[----:B------:R-:W-:Y:S01]  /*30b0*/  FMNMX.FTZ R2, R29, R61, !PT ;  /* 0x0000003d1d027209 */ /* 0x000fe20007810000 */
[----:B------:R-:W-:Y:S01]  /*30c0*/  @UP0 ULDC UR10, c[0x0][0x44c] ;  /* 0x00011300000a0ab9 */ /* 0x000fe20000000800 */
[----:B------:R-:W-:Y:S01]  /*30d0*/  ISETP.LT.OR P2, PT, R0, 0x2, P2 ;  /* 0x000000020000780c */ /* 0x000fe20001741670 */
[----:B------:R-:W-:Y:S01]  /*30e0*/  UIMAD.WIDE.U32 UR10, UR60, UR10, URZ ;  /* 0x0000000a3c0a72a5 */ /* 0x000fe2000f8e003f */
[----:B------:R-:W-:Y:S01]  /*30f0*/  FMNMX.FTZ R2, R63, R2, !PT ;  /* 0x000000023f027209 */ /* 0x000fe20007810000 */
[----:B------:R-:W-:Y:S01]  /*3100*/  @UP0 ULDC UR14, c[0x0][0x450] ;  /* 0x00011400000e0ab9 */ /* 0x000fe20000000800 */
[----:B------:R-:W-:Y:S01]  /*3110*/  FSEL R27, R27, -INF , !P2 ;  /* 0xff8000001b1b7808 */ /* 0x000fe20005000000 */
[----:B------:R-:W-:Y:S01]  /*3120*/  UMOV UR4, UR60 ;  /* 0x0000003c00047c82 */ /* 0x000fe20008000000 */
[----:B------:R-:W-:Y:S01]  /*3130*/  ISETP.NE.AND P2, PT, R58, RZ, PT ;  /* 0x000000ff3a00720c */ /* 0x000fe20003f45270 */
[----:B------:R-:W-:Y:S01]  /*3140*/  @UP0 USHF.R.U32.HI UR4, URZ, UR14, UR11 ;  /* 0x0000000e3f040299 */ /* 0x000fe2000801160b */
[----:B------:R-:W-:Y:S01]  /*3150*/  FMNMX.FTZ R2, R65, R2, !PT ;  /* 0x0000000241027209 */ /* 0x000fe20007810000 */
[----:B------:R-:W-:Y:S01]  /*3160*/  VIADD R205, R205, 0xfffffffe ;  /* 0xfffffffecdcd7836 */ /* 0x000fe20000000000 */
[----:B------:R-:W-:Y:S01]  /*3170*/  ISETP.GT.AND P2, PT, R3, 0x9, !P2 ;  /* 0x000000090300780c */ /* 0x000fe20005744270 */
[----:B------:R-:W-:Y:S01]  /*3180*/  UIADD3 UR52, UR52, UR4, URZ ;  /* 0x0000000434347290 */ /* 0x000fe2000fffe03f */
[----:B------:R-:W-:-:S02]  /*3190*/  FMNMX.FTZ R2, R67, R2, !PT ;  /* 0x0000000243027209 */ /* 0x000fc40007810000 */
[----:B------:R-:W-:Y:S01]  /*31a0*/  ISETP.LT.OR P2, PT, R0, 0xa, P2 ;  /* 0x0000000a0000780c */ /* 0x000fe20001741670 */
[----:B------:R-:W-:Y:S01]  /*31b0*/  UIADD3 UR6, UR52, UR6, URZ ;  /* 0x0000000634067290 */ /* 0x000fe2000fffe03f */
[----:B------:R-:W-:Y:S02]  /*31c0*/  FMNMX.FTZ R2, R33, R2, !PT ;  /* 0x0000000221027209 */ /* 0x000fe40007810000 */
[----:B------:R-:W-:Y:S02]  /*31d0*/  FSEL R31, R31, -INF , !P2 ;  /* 0xff8000001f1f7808 */ /* 0x000fe40005000000 */
[----:B------:R-:W-:Y:S02]  /*31e0*/  ISETP.NE.AND P2, PT, R28, RZ, PT ;  /* 0x000000ff1c00720c */ /* 0x000fe40003f45270 */
[----:B------:R-:W-:Y:S02]  /*31f0*/  FMNMX.FTZ R2, R69, R2, !PT ;  /* 0x0000000245027209 */ /* 0x000fe40007810000 */
[----:B------:R-:W-:-:S02]  /*3200*/  ISETP.GT.AND P2, PT, R3, 0x10, !P2 ;  /* 0x000000100300780c */ /* 0x000fc40005744270 */
[----:B------:R-:W-:Y:S02]  /*3210*/  FMNMX.FTZ R2, R37, R2, !PT ;  /* 0x0000000225027209 */ /* 0x000fe40007810000 */
[----:B------:R-:W-:Y:S02]  /*3220*/  ISETP.LT.OR P2, PT, R0, 0x11, P2 ;  /* 0x000000110000780c */ /* 0x000fe40001741670 */
[----:B------:R-:W-:Y:S02]  /*3230*/  FMNMX.FTZ R2, R71, R2, !PT ;  /* 0x0000000247027209 */ /* 0x000fe40007810000 */
[----:B------:R-:W-:Y:S02]  /*3240*/  FSEL R34, R34, -INF , !P2 ;  /* 0xff80000022227808 */ /* 0x000fe40005000000 */
[----:B------:R-:W-:Y:S02]  /*3250*/  ISETP.NE.AND P2, PT, R32, RZ, PT ;  /* 0x000000ff2000720c */ /* 0x000fe40003f45270 */
[----:B------:R-:W-:-:S02]  /*3260*/  FMNMX.FTZ R2, R41, R2, !PT ;  /* 0x0000000229027209 */ /* 0x000fc40007810000 */
[----:B------:R-:W-:Y:S02]  /*3270*/  ISETP.GT.AND P2, PT, R3, 0x11, !P2 ;  /* 0x000000110300780c */ /* 0x000fe40005744270 */
[----:B------:R-:W-:Y:S02]  /*3280*/  FMNMX.FTZ R2, R73, R2, !PT ;  /* 0x0000000249027209 */ /* 0x000fe40007810000 */
[----:B------:R-:W-:Y:S02]  /*3290*/  ISETP.LT.OR P2, PT, R0, 0x12, P2 ;  /* 0x000000120000780c */ /* 0x000fe40001741670 */
[----:B------:R-:W-:Y:S02]  /*32a0*/  FMNMX.FTZ R2, R45, R2, !PT ;  /* 0x000000022d027209 */ /* 0x000fe40007810000 */
[----:B------:R-:W-:Y:S02]  /*32b0*/  FSEL R35, R35, -INF , !P2 ;  /* 0xff80000023237808 */ /* 0x000fe40005000000 */
[----:B------:R-:W-:-:S02]  /*32c0*/  ISETP.NE.AND P2, PT, R60, RZ, PT ;  /* 0x000000ff3c00720c */ /* 0x000fc40003f45270 */
[----:B------:R-:W-:Y:S02]  /*32d0*/  FMNMX.FTZ R2, R75, R2, !PT ;  /* 0x000000024b027209 */ /* 0x000fe40007810000 */
[----:B------:R-:W-:Y:S02]  /*32e0*/  ISETP.GT.AND P2, PT, R3, 0x18, !P2 ;  /* 0x000000180300780c */ /* 0x000fe40005744270 */
[----:B------:R-:W-:Y:S02]  /*32f0*/  FMNMX.FTZ R2, R49, R2, !PT ;  /* 0x0000000231027209 */ /* 0x000fe40007810000 */
[----:B------:R-:W-:Y:S02]  /*3300*/  ISETP.LT.OR P2, PT, R0, 0x19, P2 ;  /* 0x000000190000780c */ /* 0x000fe40001741670 */
[----:B------:R-:W-:Y:S02]  /*3310*/  ISETP.GT.AND P3, PT, R3, 0x8, !P3 ;  /* 0x000000080300780c */ /* 0x000fe40005f64270 */
[----:B------:R-:W-:-:S02]  /*3320*/  FSEL R38, R38, -INF , !P2 ;  /* 0xff80000026267808 */ /* 0x000fc40005000000 */
[----:B------:R-:W-:Y:S02]  /*3330*/  ISETP.NE.AND P2, PT, R36, RZ, PT ;  /* 0x000000ff2400720c */ /* 0x000fe40003f45270 */
[----:B------:R-:W-:Y:S02]  /*3340*/  FMNMX.FTZ R2, R77, R2, !PT ;  /* 0x000000024d027209 */ /* 0x000fe40007810000 */
[----:B------:R-:W-:Y:S02]  /*3350*/  ISETP.GT.AND P2, PT, R3, 0x19, !P2 ;  /* 0x000000190300780c */ /* 0x000fe40005744270 */
[C---:B------:R-:W-:Y:S02]  /*3360*/  ISETP.LT.OR P3, PT, R0.reuse, 0x9, P3 ;  /* 0x000000090000780c */ /* 0x040fe40001f61670 */
[----:B------:R-:W-:Y:S02]  /*3370*/  ISETP.LT.OR P2, PT, R0, 0x1a, P2 ;  /* 0x0000001a0000780c */ /* 0x000fe40001741670 */
[----:B------:R-:W-:-:S02]  /*3380*/  FMNMX.FTZ R16, R53, R2, !PT ;  /* 0x0000000235107209 */ /* 0x000fc40007810000 */
[----:B------:R-:W-:Y:S02]  /*3390*/  FSEL R39, R39, -INF , !P2 ;  /* 0xff80000027277808 */ /* 0x000fe40005000000 */
[----:B------:R-:W-:Y:S01]  /*33a0*/  ISETP.NE.AND P2, PT, R62, RZ, PT ;  /* 0x000000ff3e00720c */ /* 0x000fe20003f45270 */
[----:B------:R-:W0:Y:S01]  /*33b0*/  SHFL.BFLY PT, R5, R16, 0x2, 0x1f ;  /* 0x0c401f0010057f89 */ /* 0x000e2200000e0000 */
[----:B------:R-:W-:Y:S02]  /*33c0*/  FSEL R30, R30, -INF , !P3 ;  /* 0xff8000001e1e7808 */ /* 0x000fe40005800000 */
[----:B------:R-:W-:Y:S02]  /*33d0*/  ISETP.GT.AND P2, PT, R3, 0x20, !P2 ;  /* 0x000000200300780c */ /* 0x000fe40005744270 */
[----:B------:R-:W-:Y:S02]  /*33e0*/  ISETP.NE.AND P3, PT, R64, RZ, PT ;  /* 0x000000ff4000720c */ /* 0x000fe40003f65270 */
[----:B------:R-:W-:-:S02]  /*33f0*/  ISETP.LT.OR P2, PT, R0, 0x21, P2 ;  /* 0x000000210000780c */ /* 0x000fc40001741670 */
[----:B------:R-:W-:Y:S02]  /*3400*/  ISETP.NE.AND P6, PT, R4, RZ, PT ;  /* 0x000000ff0400720c */ /* 0x000fe40003fc5270 */
[----:B------:R-:W-:Y:S02]  /*3410*/  FSEL R42, R42, -INF , !P2 ;  /* 0xff8000002a2a7808 */ /* 0x000fe40005000000 */
[----:B------:R-:W-:Y:S02]  /*3420*/  ISETP.NE.AND P2, PT, R40, RZ, PT ;  /* 0x000000ff2800720c */ /* 0x000fe40003f45270 */
[C---:B------:R-:W-:Y:S02]  /*3430*/  ISETP.GT.AND P4, PT, R3.reuse, 0x31, !P4 ;  /* 0x000000310300780c */ /* 0x040fe40006784270 */
[C---:B------:R-:W-:Y:S02]  /*3440*/  ISETP.GT.AND P2, PT, R3.reuse, 0x21, !P2 ;  /* 0x000000210300780c */ /* 0x040fe40005744270 */
[----:B------:R-:W-:-:S02]  /*3450*/  ISETP.GT.AND P5, PT, R3, 0x38, !P5 ;  /* 0x000000380300780c */ /* 0x000fc40006fa4270 */
[C---:B------:R-:W-:Y:S02]  /*3460*/  ISETP.LT.OR P2, PT, R0.reuse, 0x22, P2 ;  /* 0x000000220000780c */ /* 0x040fe40001741670 */
[----:B------:R-:W-:Y:S02]  /*3470*/  ISETP.LT.OR P4, PT, R0, 0x32, P4 ;  /* 0x000000320000780c */ /* 0x000fe40002781670 */
[----:B------:R-:W-:Y:S02]  /*3480*/  FSEL R43, R43, -INF , !P2 ;  /* 0xff8000002b2b7808 */ /* 0x000fe40005000000 */
[----:B------:R-:W-:Y:S02]  /*3490*/  ISETP.GT.AND P2, PT, R3, 0x28, !P3 ;  /* 0x000000280300780c */ /* 0x000fe40005f44270 */
[----:B------:R-:W-:Y:S02]  /*34a0*/  ISETP.NE.AND P3, PT, R66, RZ, PT ;  /* 0x000000ff4200720c */ /* 0x000fe40003f65270 */
[----:B------:R-:W-:-:S02]  /*34b0*/  ISETP.LT.OR P2, PT, R0, 0x29, P2 ;  /* 0x000000290000780c */ /* 0x000fc40001741670 */
[C---:B------:R-:W-:Y:S02]  /*34c0*/  ISETP.GT.AND P3, PT, R3.reuse, 0x30, !P3 ;  /* 0x000000300300780c */ /* 0x040fe40005f64270 */
[----:B------:R-:W-:Y:S02]  /*34d0*/  FSEL R46, R46, -INF , !P2 ;  /* 0xff8000002e2e7808 */ /* 0x000fe40005000000 */
[----:B------:R-:W-:Y:S02]  /*34e0*/  ISETP.GT.AND P2, PT, R3, RZ, !P6 ;  /* 0x000000ff0300720c */ /* 0x000fe40007744270 */
[----:B------:R-:W-:Y:S02]  /*34f0*/  ISETP.NE.AND P6, PT, R24, RZ, PT ;  /* 0x000000ff1800720c */ /* 0x000fe40003fc5270 */
[----:B------:R-:W-:Y:S02]  /*3500*/  ISETP.LT.OR P2, PT, R0, 0x1, P2 ;  /* 0x000000010000780c */ /* 0x000fe40001741670 */
[----:B0-----:R-:W-:-:S02]  /*3510*/  FMNMX.FTZ R24, R16, R5, !PT ;  /* 0x0000000510187209 */ /* 0x001fc40007810000 */
[----:B------:R-:W-:Y:S02]  /*3520*/  FSEL R26, R26, -INF , !P2 ;  /* 0xff8000001a1a7808 */ /* 0x000fe40005000000 */
[----:B------:R-:W-:Y:S01]  /*3530*/  ISETP.NE.AND P2, PT, R44, RZ, PT ;  /* 0x000000ff2c00720c */ /* 0x000fe20003f45270 */
[----:B------:R-:W0:Y:S01]  /*3540*/  SHFL.BFLY PT, R25, R24, 0x1, 0x1f ;  /* 0x0c201f0018197f89 */ /* 0x000e2200000e0000 */
[----:B------:R-:W-:Y:S02]  /*3550*/  FMNMX.FTZ R5, R26, R27, !PT ;  /* 0x0000001b1a057209 */ /* 0x000fe40007810000 */
[----:B------:R-:W-:Y:S02]  /*3560*/  ISETP.GT.AND P2, PT, R3, 0x29, !P2 ;  /* 0x000000290300780c */ /* 0x000fe40005744270 */
[----:B------:R-:W-:Y:S02]  /*3570*/  FMNMX.FTZ R2, R30, R5, !PT ;  /* 0x000000051e027209 */ /* 0x000fe40007810000 */
[----:B------:R-:W-:-:S02]  /*3580*/  ISETP.LT.OR P2, PT, R0, 0x2a, P2 ;  /* 0x0000002a0000780c */ /* 0x000fc40001741670 */
[----:B------:R-:W-:Y:S02]  /*3590*/  FMNMX.FTZ R5, R31, R2, !PT ;  /* 0x000000021f057209 */ /* 0x000fe40007810000 */
[----:B------:R-:W-:Y:S02]  /*35a0*/  FSEL R47, R47, -INF , !P2 ;  /* 0xff8000002f2f7808 */ /* 0x000fe40005000000 */
[----:B------:R-:W-:Y:S02]  /*35b0*/  FMNMX.FTZ R2, R34, R5, !PT ;  /* 0x0000000522027209 */ /* 0x000fe40007810000 */
[----:B------:R-:W-:Y:S02]  /*35c0*/  ISETP.LT.OR P3, PT, R0, 0x31, P3 ;  /* 0x000000310000780c */ /* 0x000fe40001f61670 */
[----:B------:R-:W-:Y:S02]  /*35d0*/  FMNMX.FTZ R5, R35, R2, !PT ;  /* 0x0000000223057209 */ /* 0x000fe40007810000 */
[----:B------:R-:W-:-:S02]  /*35e0*/  FSEL R50, R50, -INF , !P3 ;  /* 0xff80000032327808 */ /* 0x000fc40005800000 */
[----:B------:R-:W-:Y:S02]  /*35f0*/  FMNMX.FTZ R2, R38, R5, !PT ;  /* 0x0000000526027209 */ /* 0x000fe40007810000 */
[----:B------:R-:W-:Y:S02]  /*3600*/  ISETP.LT.OR P5, PT, R0, 0x39, P5 ;  /* 0x000000390000780c */ /* 0x000fe40002fa1670 */
[----:B------:R-:W-:Y:S02]  /*3610*/  FMNMX.FTZ R5, R39, R2, !PT ;  /* 0x0000000227057209 */ /* 0x000fe40007810000 */
[----:B0-----:R-:W-:Y:S02]  /*3620*/  FMNMX.FTZ R4, R24, R25, !PT ;  /* 0x0000001918047209 */ /* 0x001fe40007810000 */
[----:B------:R-:W-:Y:S02]  /*3630*/  FMNMX.FTZ R2, R42, R5, !PT ;  /* 0x000000052a027209 */ /* 0x000fe40007810000 */
[C---:B------:R-:W-:Y:S01]  /*3640*/  FSETP.NEU.FTZ.AND P2, PT, R4.reuse, -INF , PT ;  /* 0xff8000000400780b */ /* 0x040fe20003f5d000 */
[----:B------:R-:W-:Y:S01]  /*3650*/  FMUL.FTZ R16, R4, UR5 ;  /* 0x0000000504107c20 */ /* 0x000fe20008410000 */
[----:B------:R-:W-:-:S02]  /*3660*/  FMNMX.FTZ R5, R43, R2, !PT ;  /* 0x000000022b057209 */ /* 0x000fc40007810000 */
[----:B------:R-:W-:Y:S02]  /*3670*/  FSEL R51, R51, -INF , !P4 ;  /* 0xff80000033337808 */ /* 0x000fe40006000000 */
[----:B------:R-:W-:Y:S02]  /*3680*/  FMNMX.FTZ R2, R46, R5, !PT ;  /* 0x000000052e027209 */ /* 0x000fe40007810000 */
[----:B------:R-:W-:Y:S02]  /*3690*/  FSEL R16, R16, RZ, P2 ;  /* 0x000000ff10107208 */ /* 0x000fe40001000000 */
[----:B------:R-:W-:Y:S02]  /*36a0*/  ISETP.GT.AND P2, PT, R3, 0x39, !P6 ;  /* 0x000000390300780c */ /* 0x000fe40007744270 */
[----:B------:R-:W-:Y:S01]  /*36b0*/  FMNMX.FTZ R3, R47, R2, !PT ;  /* 0x000000022f037209 */ /* 0x000fe20007810000 */
[--C-:B------:R-:W-:Y:S01]  /*36c0*/  FFMA.FTZ R24, R29, UR5, -R16.reuse ;  /* 0x000000051d187c23 */ /* 0x100fe20008010810 */
[----:B------:R-:W-:Y:S01]  /*36d0*/  ISETP.LT.OR P2, PT, R0, 0x3a, P2 ;  /* 0x0000003a0000780c */ /* 0x000fe20001741670 */
[--C-:B------:R-:W-:Y:S01]  /*36e0*/  FFMA.FTZ R5, R61, UR5, -R16.reuse ;  /* 0x000000053d057c23 */ /* 0x100fe20008010810 */
[----:B------:R-:W-:Y:S01]  /*36f0*/  FMNMX.FTZ R2, R50, R3, !PT ;  /* 0x0000000332027209 */ /* 0x000fe20007810000 */
[--C-:B------:R-:W-:Y:S01]  /*3700*/  FFMA.FTZ R25, R65, UR5, -R16.reuse ;  /* 0x0000000541197c23 */ /* 0x100fe20008010810 */
[----:B------:R-:W-:Y:S01]  /*3710*/  FSEL R54, R54, -INF , !P5 ;  /* 0xff80000036367808 */ /* 0x000fe20006800000 */
[----:B------:R-:W-:Y:S01]  /*3720*/  MUFU.EX2 R24, R24 ;  /* 0x0000001800187308 */ /* 0x000fe20000000800 */
[----:B------:R-:W-:Y:S01]  /*3730*/  FMNMX.FTZ R3, R51, R2, !PT ;  /* 0x0000000233037209 */ /* 0x000fe20007810000 */
[--C-:B------:R-:W-:Y:S01]  /*3740*/  FFMA.FTZ R2, R63, UR5, -R16.reuse ;  /* 0x000000053f027c23 */ /* 0x100fe20008010810 */
[----:B------:R-:W-:Y:S01]  /*3750*/  FSEL R55, R55, -INF , !P2 ;  /* 0xff80000037377808 */ /* 0x000fe20005000000 */
[--C-:B------:R-:W-:Y:S01]  /*3760*/  FFMA.FTZ R29, R33, UR5, -R16.reuse ;  /* 0x00000005211d7c23 */ /* 0x100fe20008010810 */
[----:B------:R-:W-:Y:S01]  /*3770*/  FMNMX.FTZ R0, R54, R3, !PT ;  /* 0x0000000336007209 */ /* 0x000fe20007810000 */
[--C-:B------:R-:W-:Y:S01]  /*3780*/  FFMA.FTZ R33, R37, UR5, -R16.reuse ;  /* 0x0000000525217c23 */ /* 0x100fe20008010810 */
[--C-:B------:R-:W-:Y:S01]  /*3790*/  FFMA.FTZ R28, R67, UR5, -R16.reuse ;  /* 0x00000005431c7c23 */ /* 0x100fe20008010810 */
[----:B------:R-:W-:Y:S01]  /*37a0*/  MUFU.EX2 R198, R2 ;  /* 0x0000000200c67308 */ /* 0x000fe20000000800 */
[----:B------:R-:W-:Y:S01]  /*37b0*/  FMNMX.FTZ R0, R55, R0, !PT ;  /* 0x0000000037007209 */ /* 0x000fe20007810000 */
[--C-:B------:R-:W-:Y:S01]  /*37c0*/  FFMA.FTZ R32, R69, UR5, -R16.reuse ;  /* 0x0000000545207c23 */ /* 0x100fe20008010810 */
[--C-:B------:R-:W-:Y:S01]  /*37d0*/  FFMA.FTZ R36, R71, UR5, -R16.reuse ;  /* 0x0000000547247c23 */ /* 0x100fe20008010810 */
[--C-:B------:R-:W-:Y:S01]  /*37e0*/  FFMA.FTZ R40, R73, UR5, -R16.reuse ;  /* 0x0000000549287c23 */ /* 0x100fe20008010810 */
[----:B------:R-:W-:Y:S01]  /*37f0*/  FFMA.FTZ R44, R75, UR5, -R16 ;  /* 0x000000054b2c7c23 */ /* 0x000fe20008010810 */
[----:B------:R-:W0:Y:S02]  /*3800*/  SHFL.BFLY PT, R3, R0, 0x2, 0x1f ;  /* 0x0c401f0000037f89 */ /* 0x000e2400000e0000 */
[----:B------:R-:W1:Y:S08]  /*3810*/  MUFU.EX2 R5, R5 ;  /* 0x0000000500057308 */ /* 0x000e700000000800 */
[----:B------:R-:W-:Y:S08]  /*3820*/  MUFU.EX2 R25, R25 ;  /* 0x0000001900197308 */ /* 0x000ff00000000800 */
[----:B------:R-:W-:Y:S01]  /*3830*/  MUFU.EX2 R28, R28 ;  /* 0x0000001c001c7308 */ /* 0x000fe20000000800 */
[----:B-1----:R-:W-:-:S02]  /*3840*/  F2FP.F16.F32.PACK_AB R196, R5, R24 ;  /* 0x0000001805c4723e */ /* 0x002fc400000000ff */
[----:B0-----:R-:W-:Y:S01]  /*3850*/  FMNMX.FTZ R2, R0, R3, !PT ;  /* 0x0000000300027209 */ /* 0x001fe20007810000 */
[--C-:B------:R-:W-:Y:S01]  /*3860*/  FFMA.FTZ R0, R41, UR5, -R16.reuse ;  /* 0x0000000529007c23 */ /* 0x100fe20008010810 */
[--C-:B------:R-:W-:Y:S01]  /*3870*/  FFMA.FTZ R41, R45, UR5, -R16.reuse ;  /* 0x000000052d297c23 */ /* 0x100fe20008010810 */
[----:B------:R-:W-:Y:S02]  /*3880*/  FFMA.FTZ R45, R49, UR5, -R16 ;  /* 0x00000005312d7c23 */ /* 0x000fe40008010810 */
[----:B------:R-:W0:Y:S01]  /*3890*/  MUFU.EX2 R29, R29 ;  /* 0x0000001d001d7308 */ /* 0x000e220000000800 */
[----:B------:R-:W1:Y:S07]  /*38a0*/  SHFL.BFLY PT, R3, R2, 0x1, 0x1f ;  /* 0x0c201f0002037f89 */ /* 0x000e6e00000e0000 */
[----:B------:R2:W-:Y:S08]  /*38b0*/  MUFU.EX2 R37, R0 ;  /* 0x0000000000257308 */ /* 0x0005f00000000800 */
[----:B------:R-:W3:Y:S01]  /*38c0*/  MUFU.EX2 R32, R32 ;  /* 0x0000002000207308 */ /* 0x000ee20000000800 */
[----:B0-----:R-:W-:-:S07]  /*38d0*/  F2FP.F16.F32.PACK_AB R192, R29, R28 ;  /* 0x0000001c1dc0723e */ /* 0x001fce00000000ff */
[----:B------:R-:W0:Y:S01]  /*38e0*/  MUFU.EX2 R33, R33 ;  /* 0x0000002100217308 */ /* 0x000e220000000800 */
[----:B-1----:R-:W-:Y:S01]  /*38f0*/  FMNMX.FTZ R3, R2, R3, !PT ;  /* 0x0000000302037209 */ /* 0x002fe20007810000 */
[--C-:B------:R-:W-:Y:S01]  /*3900*/  FFMA.FTZ R2, R77, UR5, -R16.reuse ;  /* 0x000000054d027c23 */ /* 0x100fe20008010810 */
[----:B------:R-:W-:Y:S01]  /*3910*/  FFMA.FTZ R16, R53, UR5, -R16 ;  /* 0x0000000535107c23 */ /* 0x000fe20008010810 */
[----:B------:R-:W-:Y:S01]  /*3920*/  FADD.FTZ R53, R24, R5 ;  /* 0x0000000518357221 */ /* 0x000fe20000010000 */
[C---:B------:R-:W-:Y:S01]  /*3930*/  FSETP.NEU.FTZ.AND P2, PT, R3.reuse, -INF , PT ;  /* 0xff8000000300780b */ /* 0x040fe20003f5d000 */
[----:B--2---:R-:W-:Y:S02]  /*3940*/  FMUL.FTZ R0, R3, UR5 ;  /* 0x0000000503007c20 */ /* 0x004fe40008410000 */
[----:B------:R1:W-:Y:S03]  /*3950*/  MUFU.EX2 R49, R16 ;  /* 0x0000001000317308 */ /* 0x0003e60000000800 */
[----:B------:R-:W-:-:S02]  /*3960*/  FSEL R0, R0, RZ, P2 ;  /* 0x000000ff00007208 */ /* 0x000fc40001000000 */
[----:B------:R-:W-:-:S03]  /*3970*/  PLOP3.LUT P2, PT, PT, PT, UP1, 0x40, 0x0 ;  /* 0x000000000000781c */ /* 0x000fc60003f4e818 */
[--C-:B------:R-:W-:Y:S01]  /*3980*/  FFMA.FTZ R26, R26, UR5, -R0.reuse ;  /* 0x000000051a1a7c23 */ /* 0x100fe20008010800 */
[--C-:B------:R-:W-:Y:S01]  /*3990*/  FFMA.FTZ R27, R27, UR5, -R0.reuse ;  /* 0x000000051b1b7c23 */ /* 0x100fe20008010800 */
[--C-:B------:R-:W-:Y:S01]  /*39a0*/  FFMA.FTZ R30, R30, UR5, -R0.reuse ;  /* 0x000000051e1e7c23 */ /* 0x100fe20008010800 */
[----:B-1----:R-:W-:Y:S01]  /*39b0*/  FADD.FTZ R16, R198, R53 ;  /* 0x00000035c6107221 */ /* 0x002fe20000010000 */
[--C-:B------:R-:W-:Y:S01]  /*39c0*/  FFMA.FTZ R31, R31, UR5, -R0.reuse ;  /* 0x000000051f1f7c23 */ /* 0x100fe20008010800 */
[----:B------:R-:W-:Y:S01]  /*39d0*/  FFMA.FTZ R34, R34, UR5, -R0 ;  /* 0x0000000522227c23 */ /* 0x000fe20008010800 */
[----:B------:R-:W-:Y:S01]  /*39e0*/  MUFU.EX2 R26, R26 ;  /* 0x0000001a001a7308 */ /* 0x000fe20000000800 */
[----:B------:R-:W-:Y:S01]  /*39f0*/  FADD.FTZ R53, R25, R16 ;  /* 0x0000001019357221 */ /* 0x000fe20000010000 */
[--C-:B------:R-:W-:Y:S01]  /*3a00*/  FFMA.FTZ R35, R35, UR5, -R0.reuse ;  /* 0x0000000523237c23 */ /* 0x100fe20008010800 */
[--C-:B------:R-:W-:Y:S01]  /*3a10*/  FFMA.FTZ R38, R38, UR5, -R0.reuse ;  /* 0x0000000526267c23 */ /* 0x100fe20008010800 */
[--C-:B------:R-:W-:Y:S01]  /*3a20*/  FFMA.FTZ R39, R39, UR5, -R0.reuse ;  /* 0x0000000527277c23 */ /* 0x100fe20008010800 */
[----:B------:R-:W-:Y:S01]  /*3a30*/  FADD.FTZ R16, R28, R53 ;  /* 0x000000351c107221 */ /* 0x000fe20000010000 */
[--C-:B------:R-:W-:Y:S01]  /*3a40*/  FFMA.FTZ R42, R42, UR5, -R0.reuse ;  /* 0x000000052a2a7c23 */ /* 0x100fe20008010800 */
[----:B------:R-:W-:Y:S01]  /*3a50*/  FFMA.FTZ R43, R43, UR5, -R0 ;  /* 0x000000052b2b7c23 */ /* 0x000fe20008010800 */
[----:B------:R-:W1:Y:S01]  /*3a60*/  MUFU.EX2 R27, R27 ;  /* 0x0000001b001b7308 */ /* 0x000e620000000800 */
[----:B------:R-:W-:Y:S01]  /*3a70*/  FADD.FTZ R53, R29, R16 ;  /* 0x000000101d357221 */ /* 0x000fe20000010000 */
[--C-:B------:R-:W-:Y:S01]  /*3a80*/  FFMA.FTZ R46, R46, UR5, -R0.reuse ;  /* 0x000000052e2e7c23 */ /* 0x100fe20008010800 */
[--C-:B------:R-:W-:Y:S01]  /*3a90*/  FFMA.FTZ R47, R47, UR5, -R0.reuse ;  /* 0x000000052f2f7c23 */ /* 0x100fe20008010800 */
[--C-:B------:R-:W-:Y:S01]  /*3aa0*/  FFMA.FTZ R50, R50, UR5, -R0.reuse ;  /* 0x0000000532327c23 */ /* 0x100fe20008010800 */
[----:B---3--:R-:W-:Y:S01]  /*3ab0*/  FADD.FTZ R16, R32, R53 ;  /* 0x0000003520107221 */ /* 0x008fe20000010000 */
[--C-:B------:R-:W-:Y:S01]  /*3ac0*/  FFMA.FTZ R51, R51, UR5, -R0.reuse ;  /* 0x0000000533337c23 */ /* 0x100fe20008010800 */
[----:B------:R-:W-:Y:S01]  /*3ad0*/  FFMA.FTZ R54, R54, UR5, -R0 ;  /* 0x0000000536367c23 */ /* 0x000fe20008010800 */
[----:B------:R-:W2:Y:S01]  /*3ae0*/  MUFU.EX2 R30, R30 ;  /* 0x0000001e001e7308 */ /* 0x000ea20000000800 */
[----:B0-----:R-:W-:Y:S01]  /*3af0*/  FADD.FTZ R57, R33, R16 ;  /* 0x0000001021397221 */ /* 0x001fe20000010000 */
[----:B------:R-:W-:Y:S01]  /*3b00*/  F2FP.F16.F32.PACK_AB R198, R25, R198 ;  /* 0x000000c619c6723e */ /* 0x000fe200000000ff */
[----:B------:R-:W-:Y:S01]  /*3b10*/  FFMA.FTZ R0, R55, UR5, -R0 ;  /* 0x0000000537007c23 */ /* 0x000fe20008010800 */
[----:B------:R-:W-:-:S04]  /*3b20*/  F2FP.F16.F32.PACK_AB R194, R33, R32 ;  /* 0x0000002021c2723e */ /* 0x000fc800000000ff */
[----:B------:R-:W0:Y:S01]  /*3b30*/  MUFU.EX2 R31, R31 ;  /* 0x0000001f001f7308 */ /* 0x000e220000000800 */
[----:B-1----:R-:W-:Y:S01]  /*3b40*/  FADD.FTZ R53, R26, R27 ;  /* 0x0000001b1a357221 */ /* 0x002fe20000010000 */
[----:B------:R-:W-:-:S06]  /*3b50*/  F2FP.F16.F32.PACK_AB R197, R27, R26 ;  /* 0x0000001a1bc5723e */ /* 0x000fcc00000000ff */
[----:B------:R-:W1:Y:S01]  /*3b60*/  MUFU.EX2 R36, R36 ;  /* 0x0000002400247308 */ /* 0x000e620000000800 */
[----:B--2---:R-:W-:-:S07]  /*3b70*/  FADD.FTZ R16, R30, R53 ;  /* 0x000000351e107221 */ /* 0x004fce0000010000 */
[----:B------:R-:W2:Y:S01]  /*3b80*/  MUFU.EX2 R34, R34 ;  /* 0x0000002200227308 */ /* 0x000ea20000000800 */
[C---:B0-----:R-:W-:Y:S01]  /*3b90*/  FADD.FTZ R53, R31.reuse, R16 ;  /* 0x000000101f357221 */ /* 0x041fe20000010000 */
[----:B------:R-:W-:-:S06]  /*3ba0*/  F2FP.F16.F32.PACK_AB R199, R31, R30 ;  /* 0x0000001e1fc7723e */ /* 0x000fcc00000000ff */
[----:B------:R-:W0:Y:S01]  /*3bb0*/  MUFU.EX2 R35, R35 ;  /* 0x0000002300237308 */ /* 0x000e220000000800 */
[----:B-1----:R-:W-:Y:S01]  /*3bc0*/  FADD.FTZ R48, R36, R57 ;  /* 0x0000003924307221 */ /* 0x002fe20000010000 */
[----:B------:R-:W-:-:S03]  /*3bd0*/  F2FP.F16.F32.PACK_AB R188, R37, R36 ;  /* 0x0000002425bc723e */ /* 0x000fc600000000ff */
[----:B------:R-:W-:-:S03]  /*3be0*/  FADD.FTZ R57, R37, R48 ;  /* 0x0000003025397221 */ /* 0x000fc60000010000 */
        /* <DEDUP_REMOVED lines=8> */
[----:B--2---:R-:W-:-:S07]  /*3c70*/  FADD.FTZ R16, R38, R5 ;  /* 0x0000000526107221 */ /* 0x004fce0000010000 */
[----:B------:R-:W2:Y:S01]  /*3c80*/  MUFU.EX2 R44, R44 ;  /* 0x0000002c002c7308 */ /* 0x000ea20000000800 */
[C---:B0-----:R-:W-:Y:S01]  /*3c90*/  FADD.FTZ R53, R41.reuse, R48 ;  /* 0x0000003029357221 */ /* 0x041fe20000010000 */
[----:B------:R-:W-:-:S06]  /*3ca0*/  F2FP.F16.F32.PACK_AB R190, R41, R40 ;  /* 0x0000002829be723e */ /* 0x000fcc00000000ff */
[----:B------:R-:W0:Y:S01]  /*3cb0*/  MUFU.EX2 R42, R42 ;  /* 0x0000002a002a7308 */ /* 0x000e220000000800 */
[C---:B-1----:R-:W-:Y:S01]  /*3cc0*/  FADD.FTZ R5, R39.reuse, R16 ;  /* 0x0000001027057221 */ /* 0x042fe20000010000 */
[----:B------:R-:W-:-:S06]  /*3cd0*/  F2FP.F16.F32.PACK_AB R195, R39, R38 ;  /* 0x0000002627c3723e */ /* 0x000fcc00000000ff */
[----:B------:R-:W1:Y:S01]  /*3ce0*/  MUFU.EX2 R45, R45 ;  /* 0x0000002d002d7308 */ /* 0x000e620000000800 */
[----:B--2---:R-:W-:-:S07]  /*3cf0*/  FADD.FTZ R24, R44, R53 ;  /* 0x000000352c187221 */ /* 0x004fce0000010000 */
[----:B------:R-:W2:Y:S01]  /*3d00*/  MUFU.EX2 R43, R43 ;  /* 0x0000002b002b7308 */ /* 0x000ea20000000800 */
[----:B0-----:R-:W-:-:S07]  /*3d10*/  FADD.FTZ R16, R42, R5 ;  /* 0x000000052a107221 */ /* 0x001fce0000010000 */
[----:B------:R-:W0:Y:S01]  /*3d20*/  MUFU.EX2 R2, R2 ;  /* 0x0000000200027308 */ /* 0x000e220000000800 */
[C---:B-1----:R-:W-:Y:S01]  /*3d30*/  FADD.FTZ R25, R45.reuse, R24 ;  /* 0x000000182d197221 */ /* 0x042fe20000010000 */
[----:B------:R-:W-:-:S06]  /*3d40*/  F2FP.F16.F32.PACK_AB R184, R45, R44 ;  /* 0x0000002c2db8723e */ /* 0x000fcc00000000ff */
[----:B------:R-:W1:Y:S01]  /*3d50*/  MUFU.EX2 R46, R46 ;  /* 0x0000002e002e7308 */ /* 0x000e620000000800 */
[C---:B--2---:R-:W-:Y:S01]  /*3d60*/  FADD.FTZ R5, R43.reuse, R16 ;  /* 0x000000102b057221 */ /* 0x044fe20000010000 */
[----:B------:R-:W-:-:S06]  /*3d70*/  F2FP.F16.F32.PACK_AB R189, R43, R42 ;  /* 0x0000002a2bbd723e */ /* 0x000fcc00000000ff */
[----:B------:R-:W2:Y:S01]  /*3d80*/  MUFU.EX2 R47, R47 ;  /* 0x0000002f002f7308 */ /* 0x000ea20000000800 */
[----:B0-----:R-:W-:Y:S01]  /*3d90*/  FADD.FTZ R24, R2, R25 ;  /* 0x0000001902187221 */ /* 0x001fe20000010000 */
[----:B------:R-:W-:-:S03]  /*3da0*/  F2FP.F16.F32.PACK_AB R186, R49, R2 ;  /* 0x0000000231ba723e */ /* 0x000fc600000000ff */
[----:B------:R-:W-:-:S03]  /*3db0*/  FADD.FTZ R16, R49, R24 ;  /* 0x0000001831107221 */ /* 0x000fc60000010000 */
[----:B------:R-:W0:Y:S01]  /*3dc0*/  MUFU.EX2 R50, R50 ;  /* 0x0000003200327308 */ /* 0x000e220000000800 */
[----:B-1----:R-:W-:-:S07]  /*3dd0*/  FADD.FTZ R2, R46, R5 ;  /* 0x000000052e027221 */ /* 0x002fce0000010000 */
[----:B------:R-:W1:Y:S01]  /*3de0*/  MUFU.EX2 R51, R51 ;  /* 0x0000003300337308 */ /* 0x000e620000000800 */
[C---:B--2---:R-:W-:Y:S01]  /*3df0*/  FADD.FTZ R5, R47.reuse, R2 ;  /* 0x000000022f057221 */ /* 0x044fe20000010000 */
[----:B------:R-:W-:-:S06]  /*3e00*/  F2FP.F16.F32.PACK_AB R191, R47, R46 ;  /* 0x0000002e2fbf723e */ /* 0x000fcc00000000ff */
[----:B------:R-:W2:Y:S01]  /*3e10*/  MUFU.EX2 R54, R54 ;  /* 0x0000003600367308 */ /* 0x000ea20000000800 */
[----:B0-----:R-:W-:-:S07]  /*3e20*/  FADD.FTZ R2, R50, R5 ;  /* 0x0000000532027221 */ /* 0x001fce0000010000 */
[----:B------:R2:W0:Y:S01]  /*3e30*/  MUFU.EX2 R187, R0 ;  /* 0x0000000000bb7308 */ /* 0x0004220000000800 */
[C---:B-1----:R-:W-:Y:S01]  /*3e40*/  FADD.FTZ R5, R51.reuse, R2 ;  /* 0x0000000233057221 */ /* 0x042fe20000010000 */
[----:B------:R-:W-:-:S03]  /*3e50*/  F2FP.F16.F32.PACK_AB R185, R51, R50 ;  /* 0x0000003233b9723e */ /* 0x000fc600000000ff */
[----:B--2---:R-:W-:-:S04]  /*3e60*/  FADD.FTZ R0, R54, R5 ;  /* 0x0000000536007221 */ /* 0x004fc80000010000 */
[C---:B0-----:R-:W-:Y:S01]  /*3e70*/  FADD.FTZ R5, R187.reuse, R0 ;  /* 0x00000000bb057221 */ /* 0x041fe20000010000 */
[----:B------:R-:W-:Y:S01]  /*3e80*/  F2FP.F16.F32.PACK_AB R187, R187, R54 ;  /* 0x00000036bbbb723e */ /* 0x000fe200000000ff */
[----:B------:R-:W-:Y:S06]  /*3e90*/  @P2 BRA `(.L_x_1175) ;  /* 0x0000000000442947 */ /* 0x000fec0003800000 */
        /* <DEDUP_REMOVED lines=10> */
.L_x_1176:
[----:B------:R-:W-:-:S11]  /*3f40*/  UISETP.NE.AND UP2, UPT, UR7, 0x1, UPT ;  /* 0x000000010700788c */ /* 0x000fd6000bf45270 */
[----:B------:R-:W-:Y:S02]  /*3f50*/  @UP2 ULDC.64 UR10, c[0x0][0x9e8] ;  /* 0x00027a00000a2ab9 */ /* 0x000fe40000000a00 */
[----:B------:R-:W-:-:S04]  /*3f60*/  UIMAD.WIDE.U32 UR14, UR4, UR10, URZ ;  /* 0x0000000a040e72a5 */ /* 0x000fc8000f8e003f */
[----:B------:R-:W-:-:S12]  /*3f70*/  @UP2 USHF.R.U32.HI UR4, URZ, UR11, UR15 ;  /* 0x0000000b3f042299 */ /* 0x000fd8000801160f */
.L_x_1177:
[----:B------:R-:W-:-:S04]  /*3f80*/  UIMAD UR4, UR4, UR7, UR7 ;  /* 0x00000007040472a4 */ /* 0x000fc8000f8e0207 */
[----:B------:R-:W-:-:S04]  /*3f90*/  UISETP.LT.AND UP2, UPT, UR6, UR4, UPT ;  /* 0x000000040600728c */ /* 0x000fc8000bf41270 */
[----:B------:R-:W-:-:S12]  /*3fa0*/  USEL UR6, UR6, UR4, UP2 ;  /* 0x0000000406067287 */ /* 0x000fd80009000000 */
.L_x_1175:
[----:B------:R-:W-:Y:S01]  /*3fb0*/  R2UR UR7, R22 ;  /* 0x00000000160772ca */ /* 0x000fe200000e0000 */
[----:B------:R-:W-:Y:S01]  /*3fc0*/  USHF.R.S32.HI UR4, URZ, 0x1f, UR6 ;  /* 0x0000001f3f047899 */ /* 0x000fe20008011406 */
[----:B------:R-:W-:Y:S01]  /*3fd0*/  IMAD.MOV.U32 R2, RZ, RZ, 0x3f800000 ;  /* 0x3f800000ff027424 */ /* 0x000fe200078e00ff */
[----:B------:R-:W-:Y:S01]  /*3fe0*/  CS2R R150, SRZ ;  /* 0x0000000000967805 */ /* 0x000fe2000001ff00 */
[----:B------:R-:W-:Y:S01]  /*3ff0*/  IMAD.MOV.U32 R0, RZ, RZ, 0x3f800000 ;  /* 0x3f800000ff007424 */ /* 0x000fe200078e00ff */
        /* <DEDUP_REMOVED lines=8> */
[----:B------:R-:W-:Y:S01]  /*4080*/  UISETP.LT.AND UP2, UPT, UR7, UR4, UPT ;  /* 0x000000040700728c */ /* 0x000fe2000bf41270 */
[----:B------:R-:W-:Y:S02]  /*4090*/  CS2R R136, SRZ ;  /* 0x0000000000887805 */ /* 0x000fe4000001ff00 */
[----:B------:R-:W-:Y:S02]  /*40a0*/  CS2R R134, SRZ ;  /* 0x0000000000867805 */ /* 0x000fe4000001ff00 */
[----:B------:R-:W-:Y:S01]  /*40b0*/  CS2R R132, SRZ ;  /* 0x0000000000847805 */ /* 0x000fe2000001ff00 */
[----:B------:R-:W-:Y:S01]  /*40c0*/  USEL UR58, UR7, UR4, !UP2 ;  /* 0x00000004073a7287 */ /* 0x000fe2000d000000 */
[----:B------:R-:W-:-:S02]  /*40d0*/  CS2R R130, SRZ ;  /* 0x0000000000827805 */ /* 0x000fc4000001ff00 */
[----:B------:R-:W-:Y:S02]  /*40e0*/  CS2R R128, SRZ ;  /* 0x0000000000807805 */ /* 0x000fe4000001ff00 */
[----:B------:R-:W-:Y:S02]  /*40f0*/  CS2R R126, SRZ ;  /* 0x00000000007e7805 */ /* 0x000fe4000001ff00 */
[----:B------:R-:W-:Y:S02]  /*4100*/  CS2R R124, SRZ ;  /* 0x00000000007c7805 */ /* 0x000fe4000001ff00 */
[----:B------:R-:W-:Y:S02]  /*4110*/  CS2R R122, SRZ ;  /* 0x00000000007a7805 */ /* 0x000fe4000001ff00 */
[----:B------:R-:W-:Y:S02]  /*4120*/  ISETP.GE.AND P2, PT, R205, UR58, PT ;  /* 0x0000003acd007c0c */ /* 0x000fe4000bf46270 */
        /* <DEDUP_REMOVED lines=49> */
[----:B------:R-:W-:Y:S06]  /*4440*/  @!P2 BRA `(.L_x_1178) ;  /* 0x0000002400f8a947 */ /* 0x000fec0003800000 */
[----:B------:R-:W-:Y:S01]  /*4450*/  IMAD.MOV.U32 R2, RZ, RZ, 0x3f800000 ;  /* 0x3f800000ff027424 */ /* 0x000fe200078e00ff */
[----:B------:R-:W-:Y:S01]  /*4460*/  ULDC UR59, c[0x0][0x9e4] ;  /* 0x00027900003b7ab9 */ /* 0x000fe20000000800 */
[----:B------:R-:W-:-:S07]  /*4470*/  IMAD.MOV.U32 R151, RZ, RZ, RZ ;  /* 0x000000ffff977224 */ /* 0x000fce00078e00ff */
.L_x_1195:
[----:B------:R-:W-:-:S04]  /*4480*/  UIADD3 UR4, UR36, 0x1, URZ ;  /* 0x0000000124047890 */ /* 0x000fc8000fffe03f */
[----:B------:R-:W-:-:S04]  /*4490*/  UISETP.NE.AND UP2, UPT, UR4, 0x2, UPT ;  /* 0x000000020400788c */ /* 0x000fc8000bf45270 */
[----:B------:R-:W-:Y:S02]  /*44a0*/  USEL UR7, URZ, 0x1, UP2 ;  /* 0x000000013f077887 */ /* 0x000fe40009000000 */
[----:B------:R-:W-:Y:S02]  /*44b0*/  USEL UR4, UR4, URZ, UP2 ;  /* 0x0000003f04047287 */ /* 0x000fe40009000000 */
[----:B------:R-:W-:Y:S01]  /*44c0*/  ULOP3.LUT UR7, UR38, UR7, URZ, 0x3c, !UPT ;  /* 0x0000000726077292 */ /* 0x000fe2000f8e3c3f */
[----:B------:R-:W-:Y:S11]  /*44d0*/  @!P0 BRA `(.L_x_1179) ;  /* 0x0000000000048947 */ /* 0x000ff60003800000 */
[----:B------:R-:W-:Y:S01]  /*44e0*/  BPT.TRAP 0x1 ;  /* 0x000000040000795c */ /* 0x000fe20000300000 */
.L_x_1179:
[----:B------:R-:W-:Y:S01]  /*44f0*/  ULEA UR6, UR4, UR37, 0x3 ;  /* 0x0000002504067291 */ /* 0x000fe2000f8e183f */
[----:B------:R-:W-:-:S05]  /*4500*/  IMAD.U32 R20, RZ, RZ, UR7 ;  /* 0x00000007ff147e24 */ /* 0x000fca000f8e00ff */
[----:B------:R-:W-:-:S04]  /*4510*/  SHF.L.U32 R20, R20, 0x1f, RZ ;  /* 0x0000001f14147819 */ /* 0x000fc800000006ff */
[----:B------:R0:W1:Y:S01]  /*4520*/  SYNCS.PHASECHK.TRANS64.TRYWAIT P2, [UR6+0x30830], R20 ;  /* 0x03083014ff0075a7 */ /* 0x0000620008040146 */
[----:B------:R-:W-:Y:S05]  /*4530*/  @!P0 BRA `(.L_x_1180) ;  /* 0x0000000000048947 */ /* 0x000fea0003800000 */
[----:B------:R-:W-:Y:S01]  /*4540*/  BPT.TRAP 0x1 ;  /* 0x000000040000795c */ /* 0x000fe20000300000 */
.L_x_1180:
[----:B-1----:R-:W-:Y:S05]  /*4550*/  @P2 BRA `(.L_x_1181) ;  /* 0x0000000000082947 */ /* 0x002fea0003800000 */
[----:B------:R-:W1:Y:S02]  /*4560*/  SYNCS.PHASECHK.TRANS64.TRYWAIT P2, [UR6+0x30830], R20 ;  /* 0x03083014ff0075a7 */ /* 0x000e640008040146 */
[----:B-1----:R-:W-:Y:S05]  /*4570*/  @!P2 BRA `(.L_x_1182) ;  /* 0x000001080028a947 */ /* 0x002fea0003800000 */
.L_x_1181:
[----:B------:R-:W-:Y:S01]  /*4580*/  R2UR UR52, R14 ;  /* 0x000000000e3472ca */ /* 0x000fe200000e0000 */
[----:B------:R-:W-:Y:S01]  /*4590*/  ULEA UR5, UR4, UR61, 0xb ;  /* 0x0000003d04057291 */ /* 0x000fe2000f8e583f */
[----:B------:R-:W-:Y:S01]  /*45a0*/  R2UR UR53, R15 ;  /* 0x000000000f3572ca */ /* 0x000fe200000e0000 */
[----:B------:R-:W-:Y:S01]  /*45b0*/  WARPGROUP.ARRIVE ;  /* 0x00000000000079c5 */ /* 0x000fe20000000000 */
[----:B------:R-:W-:Y:S01]  /*45c0*/  UMOV UR55, 0x40000040 ;  /* 0x4000004000377882 */ /* 0x000fe20000000000 */
[----:B------:R-:W-:Y:S01]  /*45d0*/  UIADD3 UR10, UR5, 0x202, URZ ;  /* 0x00000202050a7890 */ /* 0x000fe2000fffe03f */
[-C--:B------:R-:W-:Y:S01]  /*45e0*/  FMUL.FTZ R24, R24, R0.reuse ;  /* 0x0000000018187220 */ /* 0x080fe20000410000 */
[----:B------:R-:W-:Y:S01]  /*45f0*/  UMOV UR11, 0x40000040 ;  /* 0x40000040000b7882 */ /* 0x000fe20000000000 */
[----:B------:R-:W-:Y:S01]  /*4600*/  UMOV UR54, UR5 ;  /* 0x0000000500367c82 */ /* 0x000fe20008000000 */
[----:B------:R-:W-:Y:S01]  /*4610*/  UIADD3 UR14, UR5, 0x204, URZ ;  /* 0x00000204050e7890 */ /* 0x000fe2000fffe03f */
[-C--:B------:R-:W-:Y:S01]  /*4620*/  FMUL.FTZ R25, R25, R0.reuse ;  /* 0x0000000019197220 */ /* 0x080fe20000410000 */
[----:B------:R-:W-:Y:S01]  /*4630*/  UMOV UR15, 0x40000040 ;  /* 0x40000040000f7882 */ /* 0x000fe20000000000 */
[----:B------:R-:W-:Y:S01]  /*4640*/  UIADD3 UR18, UR5, 0x206, URZ ;  /* 0x0000020605127890 */ /* 0x000fe2000fffe03f */
[-C--:B------:R-:W-:Y:S01]  /*4650*/  FMUL.FTZ R28, R28, R0.reuse ;  /* 0x000000001c1c7220 */ /* 0x080fe20000410000 */
[----:B------:R-:W-:Y:S01]  /*4660*/  UMOV UR19, 0x40000040 ;  /* 0x4000004000137882 */ /* 0x000fe20000000000 */
[----:B------:R-:W-:Y:S01]  /*4670*/  HGMMA.64x64x16.F32 R152, gdesc[UR52], RZ, !UPT, gsb0 ;  /* 0x00e00000349879f0 */ /* 0x000fe2000c0008ff */
[----:B------:R-:W-:Y:S01]  /*4680*/  R2UR UR52, R12 ;  /* 0x000000000c3472ca */ /* 0x000fe200000e0000 */
[----:B------:R-:W-:Y:S01]  /*4690*/  UIADD3 UR54, UR5, 0x2, URZ ;  /* 0x0000000205367890 */ /* 0x000fe2000fffe03f */
[----:B------:R-:W-:Y:S01]  /*46a0*/  R2UR UR53, R13 ;  /* 0x000000000d3572ca */ /* 0x000fe200000e0000 */
        /* <DEDUP_REMOVED lines=77> */
[----:B------:R-:W-:Y:S01]  /*4b80*/  FMUL.FTZ R149, R149, R0 ;  /* 0x0000000095957220 */ /* 0x000fe20000410000 */
[-C--:B------:R-:W-:Y:S01]  /*4b90*/  FMUL.FTZ R26, R26, R2.reuse ;  /* 0x000000021a1a7220 */ /* 0x080fe20000410000 */
[----:B------:R-:W-:Y:S01]  /*4ba0*/  HGMMA.64x64x16.F32 R152, gdesc[UR52], R152, gsb0 ;  /* 0x00e00000349879f0 */ /* 0x000fe20008000898 */
[----:B------:R-:W-:Y:S01]  /*4bb0*/  R2UR UR52, R10 ;  /* 0x000000000a3472ca */ /* 0x000fe200000e0000 */
[----:B------:R-:W-:Y:S01]  /*4bc0*/  UIADD3 UR54, UR5, 0x4, URZ ;  /* 0x0000000405367890 */ /* 0x000fe2000fffe03f */
[----:B------:R-:W-:Y:S01]  /*4bd0*/  R2UR UR53, R11 ;  /* 0x000000000b3572ca */ /* 0x000fe200000e0000 */
        /* <DEDUP_REMOVED lines=66> */
[----:B------:R-:W-:Y:S01]  /*5000*/  HGMMA.64x64x16.F32 R152, gdesc[UR52], R152, gsb0 ;  /* 0x00e00000349879f0 */ /* 0x000fe20008000898 */
[----:B------:R-:W-:Y:S01]  /*5010*/  R2UR UR52, R8 ;  /* 0x00000000083472ca */ /* 0x000fe200000e0000 */
[----:B------:R-:W-:Y:S01]  /*5020*/  UIADD3 UR54, UR5, 0x6, URZ ;  /* 0x0000000605367890 */ /* 0x000fe2000fffe03f */
[----:B------:R-:W-:Y:S01]  /*5030*/  R2UR UR53, R9 ;  /* 0x00000000093572ca */ /* 0x000fe200000e0000 */
[----:B------:R-:W-:Y:S01]  /*5040*/  UMOV UR55, 0x40000040 ;  /* 0x4000004000377882 */ /* 0x000fe20000000000 */
[----:B------:R-:W-:Y:S02]  /*5050*/  WARPGROUP.DEPBAR.LE gsb0, 0x0 ;  /* 0x00008000000079c5 */ /* 0x000fe40000010000 */
[----:B------:R-:W-:-:S09]  /*5060*/  WARPGROUP.ARRIVE ;  /* 0x00000000000079c5 */ /* 0x000fd20000000000 */
        /* <DEDUP_REMOVED lines=8> */
[----:B------:R-:W-:Y:S01]  /*50f0*/  UIADD3 UR54, UR5, 0x606, URZ ;  /* 0x0000060605367890 */ /* 0x000fe2000fffe03f */
[----:B------:R-:W-:Y:S01]  /*5100*/  UMOV UR52, UR56 ;  /* 0x0000003800347c82 */ /* 0x000fe20008000000 */
[----:B------:R-:W-:Y:S01]  /*5110*/  UMOV UR53, UR57 ;  /* 0x0000003900357c82 */ /* 0x000fe20008000000 */
[----:B------:R-:W-:Y:S01]  /*5120*/  UMOV UR55, 0x40000040 ;  /* 0x4000004000377882 */ /* 0x000fe20000000000 */
        /* <DEDUP_REMOVED lines=34> */
[----:B------:R-:W-:Y:S05]  /*5350*/  @!P0 BRA `(.L_x_1183) ;  /* 0x0000000000048947 */ /* 0x000fea0003800000 */
[----:B------:R-:W-:Y:S01]  /*5360*/  BPT.TRAP 0x1 ;  /* 0x000000040000795c */ /* 0x000fe20000300000 */
.L_x_1183:
[----:B------:R-:W-:Y:S01]  /*5370*/  ULEA UR10, UR36, UR37, 0x3 ;  /* 0x00000025240a7291 */ /* 0x000fe2000f8e183f */
[----:B------:R-:W-:-:S05]  /*5380*/  IMAD.U32 R0, RZ, RZ, UR38 ;  /* 0x00000026ff007e24 */ /* 0x000fca000f8e00ff */
[----:B------:R-:W-:-:S04]  /*5390*/  SHF.L.U32 R0, R0, 0x1f, RZ ;  /* 0x0000001f00007819 */ /* 0x000fc800000006ff */
[----:B------:R2:W3:Y:S01]  /*53a0*/  SYNCS.PHASECHK.TRANS64.TRYWAIT P2, [UR10+0x30850], R0 ;  /* 0x03085000ff0075a7 */ /* 0x0004e2000804014a */
[----:B------:R-:W-:Y:S05]  /*53b0*/  @!P0 BRA `(.L_x_1184) ;  /* 0x0000000000048947 */ /* 0x000fea0003800000 */
[----:B------:R-:W-:Y:S01]  /*53c0*/  BPT.TRAP 0x1 ;  /* 0x000000040000795c */ /* 0x000fe20000300000 */
.L_x_1184:
[----:B---3--:R-:W-:Y:S05]  /*53d0*/  @P2 BRA `(.L_x_1185) ;  /* 0x0000000000082947 */ /* 0x008fea0003800000 */
[----:B------:R-:W3:Y:S02]  /*53e0*/  SYNCS.PHASECHK.TRANS64.TRYWAIT P2, [UR10+0x30850], R0 ;  /* 0x03085000ff0075a7 */ /* 0x000ee4000804014a */
[----:B---3--:R-:W-:Y:S05]  /*53f0*/  @!P2 BRA `(.L_x_1186) ;  /* 0x000000f800a0a947 */ /* 0x008fea0003800000 */
.L_x_1185:
[----:B------:R-:W-:Y:S01]  /*5400*/  UIADD3 UR5, UR37, 0x400, URZ ;  /* 0x0000040025057890 */ /* 0x000fe2000fffe03f */
[----:B------:R-:W-:Y:S01]  /*5410*/  WARPGROUP.ARRIVE ;  /* 0x00000000000079c5 */ /* 0x000fe20000000000 */
[----:B------:R-:W-:Y:S01]  /*5420*/  UMOV UR15, 0x40000040 ;  /* 0x40000040000f7882 */ /* 0x000fe20000000000 */
[----:B------:R-:W-:Y:S01]  /*5430*/  PLOP3.LUT P2, PT, PT, PT, UP0, 0x80, 0x0 ;  /* 0x000000000000781c */ /* 0x000fe20003f4f008 */
[----:B------:R-:W-:Y:S01]  /*5440*/  USHF.R.U32.HI UR5, URZ, 0x4, UR5 ;  /* 0x000000043f057899 */ /* 0x000fe20008011605 */
[----:B------:R-:W-:Y:S01]  /*5450*/  PLOP3.LUT P3, PT, PT, PT, UP0, 0x80, 0x0 ;  /* 0x000000000000781c */ /* 0x000fe20003f6f008 */
[----:B01----:R-:W0:Y:S01]  /*5460*/  LDC R20, c[0x0][0x2f0] ;  /* 0x0000bc00ff147b82 */ /* 0x003e220000000800 */
[----:B------:R-:W-:Y:S01]  /*5470*/  IMAD.SHL.U32 R2, R205, 0x40, RZ ;  /* 0x00000040cd027824 */ /* 0x000fe200078e00ff */
[----:B------:R-:W-:Y:S01]  /*5480*/  ULOP3.LUT UR5, UR5, 0x3fff, URZ, 0xc0, !UPT ;  /* 0x00003fff05057892 */ /* 0x000fe2000f8ec03f */
[----:B------:R-:W-:-:S03]  /*5490*/  ULDC UR11, c[0x0][0x9dc] ;  /* 0x00027700000b7ab9 */ /* 0x000fc60000000800 */
[----:B------:R-:W-:Y:S02]  /*54a0*/  ULOP3.LUT UR5, UR5, 0x2000000, URZ, 0xfc, !UPT ;  /* 0x0200000005057892 */ /* 0x000fe4000f8efc3f */
[----:B------:R-:W1:Y:S01]  /*54b0*/  LDC R21, c[0x0][0x288] ;  /* 0x0000a200ff157b82 */ /* 0x000e620000000800 */
[----:B------:R-:W-:Y:S01]  /*54c0*/  UMOV UR18, UR11 ;  /* 0x0000000b00127c82 */ /* 0x000fe20008000000 */
[----:B------:R-:W-:Y:S01]  /*54d0*/  ULEA UR5, UR36, UR5, 0xb ;  /* 0x0000000524057291 */ /* 0x000fe2000f8e583f */
[----:B------:R-:W-:-:S06]  /*54e0*/  ULDC UR11, c[0x0][0x9e0] ;  /* 0x00027800000b7ab9 */ /* 0x000fcc0000000800 */
        /* <DEDUP_REMOVED lines=15> */
[----:B------:R-:W-:Y:S02]  /*55e0*/  UMOV UR15, 0x40000040 ;  /* 0x40000040000f7882 */ /* 0x000fe40000000000 */
[----:B------:R-:W-:Y:S01]  /*55f0*/  @UP0 ULDC UR5, c[0x0][0x44c] ;  /* 0x0001130000050ab9 */ /* 0x000fe20000000800 */
[----:B------:R-:W-:Y:S02]  /*5600*/  WARPGROUP.DEPBAR.LE gsb0, 0x0 ;  /* 0x00008000000079c5 */ /* 0x000fe40000010000 */
[----:B------:R-:W-:-:S15]  /*5610*/  WARPGROUP.ARRIVE ;  /* 0x00000000000079c5 */ /* 0x000fde0000000000 */
[----:B------:R-:W-:-:S06]  /*5620*/  NOP ;  /* 0x0000000000007918 */ /* 0x000fcc0000000000 */
[----:B------:R-:W-:Y:S03]  /*5630*/  HGMMA.64x256x16.F32 R24, R184, gdesc[UR12].tnspB, R24, gsb0 ;  /* 0x43e0000cb8187df0 */ /* 0x000fe60008000818 */
[----:B------:R-:W-:Y:S02]  /*5640*/  WARPGROUP.DEPBAR.LE gsb0, 0x0 ;  /* 0x00008000000079c5 */ /* 0x000fe40000010000 */
[----:B------:R-:W-:Y:S01]  /*5650*/  VIADD R186, R19, UR60 ;  /* 0x0000003c13ba7c36 */ /* 0x000fe20008000000 */
[----:B------:R-:W-:-:S03]  /*5660*/  IADD3 R184, -R2, 0x1, RZ ;  /* 0x0000000102b87810 */ /* 0x000fc60007ffe1ff */
[----:B--2---:R-:W-:Y:S01]  /*5670*/  @P2 IMAD.HI.U32 R0, R186, UR5, RZ ;  /* 0x00000005ba002c27 */ /* 0x004fe2000f8e00ff */
[----:B------:R-:W-:Y:S01]  /*5680*/  @UP0 ULDC UR5, c[0x0][0x450] ;  /* 0x0001140000050ab9 */ /* 0x000fe20000000800 */
[----:B------:R-:W-:Y:S02]  /*5690*/  PLOP3.LUT P2, PT, PT, PT, UP1, 0x40, 0x0 ;  /* 0x000000000000781c */ /* 0x000fe40003f4e818 */
[----:B------:R-:W-:Y:S01]  /*56a0*/  IMAD R185, R17, -0x2, R184 ;  /* 0xfffffffe11b97824 */ /* 0x000fe200078e02b8 */
[----:B------:R-:W-:Y:S01]  /*56b0*/  @P3 SHF.R.U32.HI R186, RZ, UR5, R0 ;  /* 0x00000005ffba3c19 */ /* 0x000fe20008011600 */
[----:B------:R-:W-:Y:S01]  /*56c0*/  IMAD.U32 R0, RZ, RZ, UR6 ;  /* 0x00000006ff007e24 */ /* 0x000fe2000f8e00ff */
[----:B------:R-:W-:-:S03]  /*56d0*/  ULOP3.LUT UR5, URZ, UR18, URZ, 0x33, !UPT ;  /* 0x000000123f057292 */ /* 0x000fc6000f8e333f */
[----:B------:R-:W2:Y:S01]  /*56e0*/  SHFL.IDX PT, R189, R186, RZ, 0x1c1f ;  /* 0x001c1fffbabd7589 */ /* 0x000ea200000e0000 */
[----:B------:R-:W-:-:S05]  /*56f0*/  @!P1 VIADD R0, R0, 0x30840 ;  /* 0x0003084000009836 */ /* 0x000fca0000000000 */
[----:B------:R-:W-:-:S04]  /*5700*/  @!P1 PRMT R0, RZ, 0x654, R0 ;  /* 0x00000654ff009816 */ /* 0x000fc80000000000 */
[----:B------:R0:W-:Y:S02]  /*5710*/  @!P1 SYNCS.ARRIVE.TRANS64.RED.A1T0 RZ, [R0+URZ], RZ ;  /* 0x000000ff00ff99a7 */ /* 0x0001e4000810043f */
[----:B0-----:R-:W-:-:S04]  /*5720*/  IMAD R0, R20, UR39, R185 ;  /* 0x0000002714007c24 */ /* 0x001fc8000f8e02b9 */
[----:B-1----:R-:W-:-:S04]  /*5730*/  IMAD.IADD R0, R0, 0x1, -R21 ;  /* 0x0000000100007824 */ /* 0x002fc800078e0a15 */
[C---:B------:R-:W-:Y:S02]  /*5740*/  VIADD R190, R0.reuse, UR11 ;  /* 0x0000000b00be7c36 */ /* 0x040fe40008000000 */
[----:B------:R-:W-:Y:S02]  /*5750*/  VIADD R191, R0, UR5 ;  /* 0x0000000500bf7c36 */ /* 0x000fe40008000000 */
[--C-:B--2---:R-:W-:Y:S02]  /*5760*/  IMAD.IADD R187, R190, 0x1, R189.reuse ;  /* 0x00000001bebb7824 */ /* 0x104fe400078e02bd */
[----:B------:R-:W-:Y:S01]  /*5770*/  IMAD.IADD R188, R191, 0x1, R189 ;  /* 0x00000001bfbc7824 */ /* 0x000fe200078e02bd */
[----:B------:R-:W-:Y:S06]  /*5780*/  @P2 BRA `(.L_x_1187) ;  /* 0x00000000005c2947 */ /* 0x000fec0003800000 */
[----:B------:R-:W-:Y:S01]  /*5790*/  IMAD R0, R20, UR39, R189 ;  /* 0x0000002714007c24 */ /* 0x000fe2000f8e02bd */
[----:B------:R-:W-:Y:S03]  /*57a0*/  BSSY B0, `(.L_x_1188) ;  /* 0x0000011000007945 */ /* 0x000fe60003800000 */
[----:B------:R-:W-:-:S05]  /*57b0*/  IMAD.IADD R189, R0, 0x1, -R21 ;  /* 0x0000000100bd7824 */ /* 0x000fca00078e0a15 */
[----:B------:R-:W-:-:S13]  /*57c0*/  ISETP.GT.AND P2, PT, R189, -0x1, PT ;  /* 0xffffffffbd00780c */ /* 0x000fda0003f44270 */
[----:B------:R-:W-:Y:S05]  /*57d0*/  @P2 BRA `(.L_x_1189) ;  /* 0x0000000000202947 */ /* 0x000fea0003800000 */
[----:B------:R-:W-:Y:S01]  /*57e0*/  IMAD.U32 R192, RZ, RZ, UR59 ;  /* 0x0000003bffc07e24 */ /* 0x000fe2000f8e00ff */
[----:B------:R-:W-:-:S04]  /*57f0*/  LOP3.LUT R189, RZ, R189, RZ, 0x33, !PT ;  /* 0x000000bdffbd7212 */ /* 0x000fc800078e33ff */
[----:B------:R-:W-:-:S13]  /*5800*/  ISETP.NE.AND P2, PT, R192, 0x1, PT ;  /* 0x00000001c000780c */ /* 0x000fda0003f45270 */
[----:B------:R-:W0:Y:S02]  /*5810*/  @P2 LDC.64 R184, c[0x0][0x9e8] ;  /* 0x00027a00ffb82b82 */ /* 0x000e240000000a00 */
[----:B0-----:R-:W-:-:S05]  /*5820*/  @P2 IMAD.HI.U32 R184, R189, R184, RZ ;  /* 0x000000b8bdb82227 */ /* 0x001fca00078e00ff */
[----:B------:R-:W-:-:S04]  /*5830*/  @P2 SHF.R.U32.HI R189, RZ, R185, R184 ;  /* 0x000000b9ffbd2219 */ /* 0x000fc800000116b8 */
[----:B------:R-:W-:Y:S01]  /*5840*/  LOP3.LUT R189, RZ, R189, RZ, 0x33, !PT ;  /* 0x000000bdffbd7212 */ /* 0x000fe200078e33ff */
[----:B------:R-:W-:Y:S06]  /*5850*/  BRA `(.L_x_1190) ;  /* 0x0000000000147947 */ /* 0x000fec0003800000 */
.L_x_1189:
[----:B------:R-:W-:-:S05]  /*5860*/  IMAD.U32 R192, RZ, RZ, UR59 ;  /* 0x0000003bffc07e24 */ /* 0x000fca000f8e00ff */
[----:B------:R-:W-:-:S13]  /*5870*/  ISETP.NE.AND P2, PT, R192, 0x1, PT ;  /* 0x00000001c000780c */ /* 0x000fda0003f45270 */
[----:B------:R-:W0:Y:S02]  /*5880*/  @P2 LDC.64 R184, c[0x0][0x9e8] ;  /* 0x00027a00ffb82b82 */ /* 0x000e240000000a00 */
[----:B0-----:R-:W-:-:S05]  /*5890*/  @P2 IMAD.HI.U32 R184, R189, R184, RZ ;  /* 0x000000b8bdb82227 */ /* 0x001fca00078e00ff */
[----:B------:R-:W-:-:S07]  /*58a0*/  @P2 SHF.R.U32.HI R189, RZ, R185, R184 ;  /* 0x000000b9ffbd2219 */ /* 0x000fce00000116b8 */
.L_x_1190:
[----:B------:R-:W-:Y:S05]  /*58b0*/  BSYNC B0 ;  /* 0x0000000000007941 */ /* 0x000fea0003800000 */
.L_x_1188:
[----:B------:R-:W-:-:S04]  /*58c0*/  IMAD R0, R189, R192, -R2 ;  /* 0x000000c0bd007224 */ /* 0x000fc800078e0a02 */
[----:B------:R-:W-:-:S05]  /*58d0*/  IMAD R0, R17, -0x2, R0 ;  /* 0xfffffffe11007824 */ /* 0x000fca00078e0200 */
[----:B------:R-:W-:Y:S02]  /*58e0*/  VIADDMNMX R187, R0, R192, R187, PT ;  /* 0x000000c000bb7246 */ /* 0x000fe400038001bb */
[----:B------:R-:W-:-:S07]  /*58f0*/  VIMNMX R188, R188, R0, !PT ;  /* 0x00000000bcbc7248 */ /* 0x000fce0007fe0100 */
.L_x_1187:
[----:B------:R-:W-:Y:S01]  /*5900*/  ISETP.GT.AND P2, PT, R205, -0x1, PT ;  /* 0xffffffffcd00780c */ /* 0x000fe20003f44270 */
[----:B------:R-:W0:Y:S03]  /*5910*/  SHFL.IDX PT, R189, R186, 0x1, 0x1c1f ;  /* 0x003c1f00babd7f89 */ /* 0x000e2600000e0000 */
[C---:B------:R-:W-:Y:S02]  /*5920*/  ISETP.GT.AND P5, PT, R188.reuse, RZ, P2 ;  /* 0x000000ffbc00720c */ /* 0x040fe400017a4270 */
[C---:B------:R-:W-:Y:S02]  /*5930*/  ISETP.GT.AND P4, PT, R188.reuse, 0x1, P2 ;  /* 0x00000001bc00780c */ /* 0x040fe40001784270 */
[----:B------:R-:W-:Y:S02]  /*5940*/  ISETP.LT.OR P5, PT, R187, 0x1, P5 ;  /* 0x00000001bb00780c */ /* 0x000fe40002fa1670 */
[----:B------:R-:W-:-:S02]  /*5950*/  ISETP.GT.AND P6, PT, R188, 0x8, P2 ;  /* 0x00000008bc00780c */ /* 0x000fc400017c4270 */
[----:B------:R-:W-:Y:S02]  /*5960*/  FSEL R185, R152, -INF , !P5 ;  /* 0xff80000098b97808 */ /* 0x000fe40006800000 */
[C---:B------:R-:W-:Y:S02]  /*5970*/  ISETP.GT.AND P5, PT, R188.reuse, 0x10, P2 ;  /* 0x00000010bc00780c */ /* 0x040fe400017a4270 */
[----:B------:R-:W-:Y:S02]  /*5980*/  ISETP.GT.AND P3, PT, R188, 0x9, P2 ;  /* 0x00000009bc00780c */ /* 0x000fe40001764270 */
[C---:B------:R-:W-:Y:S02]  /*5990*/  ISETP.LT.OR P5, PT, R187.reuse, 0x11, P5 ;  /* 0x00000011bb00780c */ /* 0x040fe40002fa1670 */
[----:B------:R-:W-:Y:S02]  /*59a0*/  ISETP.LT.OR P4, PT, R187, 0x2, P4 ;  /* 0x00000002bb00780c */ /* 0x000fe40002781670 */
[----:B------:R-:W-:-:S02]  /*59b0*/  FSEL R160, R160, -INF , !P5 ;  /* 0xff800000a0a07808 */ /* 0x000fc40006800000 */
[----:B------:R-:W-:Y:S01]  /*59c0*/  ISETP.GT.AND P5, PT, R188, 0x20, P2 ;  /* 0x00000020bc00780c */ /* 0x000fe200017a4270 */
[--C-:B0-----:R-:W-:Y:S01]  /*59d0*/  IMAD.IADD R184, R190, 0x1, R189.reuse ;  /* 0x00000001beb87824 */ /* 0x101fe200078e02bd */
[----:B------:R-:W-:Y:S01]  /*59e0*/  ISETP.LT.OR P6, PT, R187, 0x9, P6 ;  /* 0x00000009bb00780c */ /* 0x000fe200037c1670 */
[----:B------:R-:W-:Y:S01]  /*59f0*/  IMAD.IADD R186, R191, 0x1, R189 ;  /* 0x00000001bfba7824 */ /* 0x000fe200078e02bd */
[C---:B------:R-:W-:Y:S02]  /*5a00*/  ISETP.LT.OR P3, PT, R187.reuse, 0xa, P3 ;  /* 0x0000000abb00780c */ /* 0x040fe40001f61670 */
[----:B------:R-:W-:Y:S02]  /*5a10*/  ISETP.LT.OR P5, PT, R187, 0x21, P5 ;  /* 0x00000021bb00780c */ /* 0x000fe40002fa1670 */
[----:B------:R-:W-:Y:S02]  /*5a20*/  FSEL R0, R153, -INF , !P4 ;  /* 0xff80000099007808 */ /* 0x000fe40006000000 */
[----:B------:R-:W-:-:S02]  /*5a30*/  FSEL R156, R156, -INF , !P6 ;  /* 0xff8000009c9c7808 */ /* 0x000fc40007000000 */
[----:B------:R-:W-:Y:S02]  /*5a40*/  FSEL R157, R157, -INF , !P3 ;  /* 0xff8000009d9d7808 */ /* 0x000fe40005800000 */
[C---:B------:R-:W-:Y:S02]  /*5a50*/  ISETP.GT.AND P4, PT, R188.reuse, 0x11, P2 ;  /* 0x00000011bc00780c */ /* 0x040fe40001784270 */
[C---:B------:R-:W-:Y:S02]  /*5a60*/  ISETP.GT.AND P6, PT, R188.reuse, 0x18, P2 ;  /* 0x00000018bc00780c */ /* 0x040fe400017c4270 */
[----:B------:R-:W-:Y:S02]  /*5a70*/  ISETP.GT.AND P3, PT, R188, 0x19, P2 ;  /* 0x00000019bc00780c */ /* 0x000fe40001764270 */
[----:B------:R-:W-:Y:S02]  /*5a80*/  FSEL R168, R168, -INF , !P5 ;  /* 0xff800000a8a87808 */ /* 0x000fe40006800000 */
[----:B------:R-:W-:-:S02]  /*5a90*/  ISETP.GT.AND P5, PT, R188, 0x30, P2 ;  /* 0x00000030bc00780c */ /* 0x000fc400017a4270 */
[C---:B------:R-:W-:Y:S02]  /*5aa0*/  ISETP.LT.OR P4, PT, R187.reuse, 0x12, P4 ;  /* 0x00000012bb00780c */ /* 0x040fe40002781670 */
[C---:B------:R-:W-:Y:S02]  /*5ab0*/  ISETP.LT.OR P6, PT, R187.reuse, 0x19, P6 ;  /* 0x00000019bb00780c */ /* 0x040fe400037c1670 */
        /* <DEDUP_REMOVED lines=9> */
[----:B------:R-:W-:-:S02]  /*5b50*/  PLOP3.LUT P5, PT, PT, PT, UP1, 0x40, 0x0 ;  /* 0x000000000000781c */ /* 0x000fc40003fae818 */
[C---:B------:R-:W-:Y:S02]  /*5b60*/  ISETP.LT.OR P4, PT, R187.reuse, 0x22, P4 ;  /* 0x00000022bb00780c */ /* 0x040fe40002781670 */
[C---:B------:R-:W-:Y:S02]  /*5b70*/  ISETP.LT.OR P6, PT, R187.reuse, 0x29, P6 ;  /* 0x00000029bb00780c */ /* 0x040fe400037c1670 */
[----:B------:R-:W-:Y:S02]  /*5b80*/  ISETP.LT.OR P3, PT, R187, 0x2a, P3 ;  /* 0x0000002abb00780c */ /* 0x000fe40001f61670 */
[----:B------:R-:W-:Y:S02]  /*5b90*/  FSEL R169, R169, -INF , !P4 ;  /* 0xff800000a9a97808 */ /* 0x000fe40006000000 */
[----:B------:R-:W-:Y:S02]  /*5ba0*/  FSEL R172, R172, -INF , !P6 ;  /* 0xff800000acac7808 */ /* 0x000fe40007000000 */
[----:B------:R-:W-:-:S02]  /*5bb0*/  FSEL R173, R173, -INF , !P3 ;  /* 0xff800000adad7808 */ /* 0x000fc40005800000 */
[C---:B------:R-:W-:Y:S02]  /*5bc0*/  ISETP.GT.AND P4, PT, R188.reuse, 0x31, P2 ;  /* 0x00000031bc00780c */ /* 0x040fe40001784270 */
[C---:B------:R-:W-:Y:S02]  /*5bd0*/  ISETP.GT.AND P6, PT, R188.reuse, 0x38, P2 ;  /* 0x00000038bc00780c */ /* 0x040fe400017c4270 */
[----:B------:R-:W-:Y:S02]  /*5be0*/  ISETP.GT.AND P3, PT, R188, 0x39, P2 ;  /* 0x00000039bc00780c */ /* 0x000fe40001764270 */
[C---:B------:R-:W-:Y:S02]  /*5bf0*/  ISETP.LT.OR P4, PT, R187.reuse, 0x32, P4 ;  /* 0x00000032bb00780c */ /* 0x040fe40002781670 */
[C---:B------:R-:W-:Y:S02]  /*5c00*/  ISETP.LT.OR P6, PT, R187.reuse, 0x39, P6 ;  /* 0x00000039bb00780c */ /* 0x040fe400037c1670 */
[----:B------:R-:W-:-:S02]  /*5c10*/  ISETP.LT.OR P3, PT, R187, 0x3a, P3 ;  /* 0x0000003abb00780c */ /* 0x000fc40001f61670 */
[----:B------:R-:W-:Y:S02]  /*5c20*/  FSEL R177, R177, -INF , !P4 ;  /* 0xff800000b1b17808 */ /* 0x000fe40006000000 */
[----:B------:R-:W-:Y:S02]  /*5c30*/  FSEL R180, R180, -INF , !P6 ;  /* 0xff800000b4b47808 */ /* 0x000fe40007000000 */
[----:B------:R-:W-:Y:S01]  /*5c40*/  FSEL R181, R181, -INF , !P3 ;  /* 0xff800000b5b57808 */ /* 0x000fe20005800000 */
        /* <DEDUP_REMOVED lines=14> */
.L_x_1193:
[----:B------:R-:W-:-:S05]  /*5d30*/  IMAD.U32 R188, RZ, RZ, UR59 ;  /* 0x0000003bffbc7e24 */ /* 0x000fca000f8e00ff */
[----:B------:R-:W-:-:S13]  /*5d40*/  ISETP.NE.AND P3, PT, R188, 0x1, PT ;  /* 0x00000001bc00780c */ /* 0x000fda0003f65270 */
[----:B------:R-:W0:Y:S02]  /*5d50*/  @P3 LDC.64 R152, c[0x0][0x9e8] ;  /* 0x00027a00ff983b82 */ /* 0x000e240000000a00 */
[----:B0-----:R-:W-:-:S05]  /*5d60*/  @P3 IMAD.HI.U32 R152, R187, R152, RZ ;  /* 0x00000098bb983227 */ /* 0x001fca00078e00ff */
[----:B------:R-:W-:-:S07]  /*5d70*/  @P3 SHF.R.U32.HI R187, RZ, R153, R152 ;  /* 0x00000099ffbb3219 */ /* 0x000fce0000011698 */
.L_x_1194:
[----:B------:R-:W-:Y:S05]  /*5d80*/  BSYNC B0 ;  /* 0x0000000000007941 */ /* 0x000fea0003800000 */
.L_x_1192:
[----:B------:R-:W-:-:S04]  /*5d90*/  IMAD R2, R187, R188, -R2 ;  /* 0x000000bcbb027224 */ /* 0x000fc800078e0a02 */
[----:B------:R-:W-:-:S05]  /*5da0*/  IMAD R153, R17, -0x2, R2 ;  /* 0xfffffffe11997824 */ /* 0x000fca00078e0202 */
[----:B------:R-:W-:Y:S02]  /*5db0*/  VIADDMNMX R184, R153, R188, R184, PT ;  /* 0x000000bc99b87246 */ /* 0x000fe400038001b8 */
[----:B------:R-:W-:-:S07]  /*5dc0*/  VIMNMX R186, R186, R153, !PT ;  /* 0x00000099baba7248 */ /* 0x000fce0007fe0100 */
.L_x_1191:
[----:B------:R-:W-:Y:S01]  /*5dd0*/  FMNMX.FTZ R153, R185, R4, !PT ;  /* 0x00000004b9997209 */ /* 0x000fe20007810000 */
[----:B------:R-:W-:Y:S01]  /*5de0*/  ULDC UR5, c[0x0][0x988] ;  /* 0x0002620000057ab9 */ /* 0x000fe20000000800 */
[----:B------:R-:W-:Y:S01]  /*5df0*/  ISETP.GT.AND P4, PT, R186, RZ, P2 ;  /* 0x000000ffba00720c */ /* 0x000fe20001784270 */
[----:B------:R-:W-:Y:S01]  /*5e00*/  UMOV UR38, UR7 ;  /* 0x0000000700267c82 */ /* 0x000fe20008000000 */
[----:B------:R-:W-:Y:S01]  /*5e10*/  FMNMX.FTZ R153, R0, R153, !PT ;  /* 0x0000009900997209 */ /* 0x000fe20007810000 */
[----:B------:R-:W-:Y:S01]  /*5e20*/  UMOV UR36, UR4 ;  /* 0x0000000400247c82 */ /* 0x000fe20008000000 */
[----:B------:R-:W-:Y:S02]  /*5e30*/  ISETP.GT.AND P3, PT, R186, 0x1, P2 ;  /* 0x00000001ba00780c */ /* 0x000fe40001764270 */
[----:B------:R-:W-:Y:S02]  /*5e40*/  FMNMX.FTZ R2, R156, R153, !PT ;  /* 0x000000999c027209 */ /* 0x000fe40007810000 */
[----:B------:R-:W-:-:S02]  /*5e50*/  ISETP.LT.OR P4, PT, R184, 0x1, P4 ;  /* 0x00000001b800780c */ /* 0x000fc40002781670 */
[----:B------:R-:W-:Y:S02]  /*5e60*/  FMNMX.FTZ R153, R157, R2, !PT ;  /* 0x000000029d997209 */ /* 0x000fe40007810000 */
[----:B------:R-:W-:Y:S02]  /*5e70*/  ISETP.GT.AND P5, PT, R186, 0x8, P2 ;  /* 0x00000008ba00780c */ /* 0x000fe400017a4270 */
[----:B------:R-:W-:Y:S02]  /*5e80*/  FMNMX.FTZ R2, R160, R153, !PT ;  /* 0x00000099a0027209 */ /* 0x000fe40007810000 */
[----:B------:R-:W-:Y:S02]  /*5e90*/  ISETP.LT.OR P3, PT, R184, 0x2, P3 ;  /* 0x00000002b800780c */ /* 0x000fe40001f61670 */
[----:B------:R-:W-:Y:S02]  /*5ea0*/  FMNMX.FTZ R153, R161, R2, !PT ;  /* 0x00000002a1997209 */ /* 0x000fe40007810000 */
[----:B------:R-:W-:-:S02]  /*5eb0*/  FSEL R154, R154, -INF , !P4 ;  /* 0xff8000009a9a7808 */ /* 0x000fc40006000000 */
        /* <DEDUP_REMOVED lines=15> */
[----:B------:R-:W-:Y:S02]  /*5fb0*/  FSEL R159, R159, -INF , !P6 ;  /* 0xff8000009f9f7808 */ /* 0x000fe40007000000 */
[----:B------:R-:W-:Y:S02]  /*5fc0*/  FMNMX.FTZ R2, R180, R153, !PT ;  /* 0x00000099b4027209 */ /* 0x000fe40007810000 */
[----:B------:R-:W-:-:S02]  /*5fd0*/  ISETP.LT.OR P3, PT, R184, 0x11, P3 ;  /* 0x00000011b800780c */ /* 0x000fc40001f61670 */
[----:B------:R-:W-:Y:S02]  /*5fe0*/  FMNMX.FTZ R2, R181, R2, !PT ;  /* 0x00000002b5027209 */ /* 0x000fe40007810000 */
[C---:B------:R-:W-:Y:S02]  /*5ff0*/  ISETP.GT.AND P4, PT, R186.reuse, 0x19, P2 ;  /* 0x00000019ba00780c */ /* 0x040fe40001784270 */
[----:B------:R-:W-:Y:S01]  /*6000*/  ISETP.GT.AND P6, PT, R186, 0x18, P2 ;  /* 0x00000018ba00780c */ /* 0x000fe200017c4270 */
[----:B------:R-:W0:Y:S01]  /*6010*/  SHFL.BFLY PT, R153, R2, 0x2, 0x1f ;  /* 0x0c401f0002997f89 */ /* 0x000e2200000e0000 */
[----:B------:R-:W-:Y:S02]  /*6020*/  ISETP.LT.OR P5, PT, R184, 0x12, P5 ;  /* 0x00000012b800780c */ /* 0x000fe40002fa1670 */
[----:B------:R-:W-:Y:S02]  /*6030*/  FSEL R162, R162, -INF , !P3 ;  /* 0xff800000a2a27808 */ /* 0x000fe40005800000 */
[----:B------:R-:W-:-:S02]  /*6040*/  ISETP.LT.OR P4, PT, R184, 0x1a, P4 ;  /* 0x0000001ab800780c */ /* 0x000fc40002781670 */
[----:B------:R-:W-:Y:S02]  /*6050*/  ISETP.LT.OR P6, PT, R184, 0x19, P6 ;  /* 0x00000019b800780c */ /* 0x000fe400037c1670 */
[----:B------:R-:W-:Y:S02]  /*6060*/  FSEL R163, R163, -INF , !P5 ;  /* 0xff800000a3a37808 */ /* 0x000fe40006800000 */
[----:B------:R-:W-:Y:S02]  /*6070*/  FSEL R167, R167, -INF , !P4 ;  /* 0xff800000a7a77808 */ /* 0x000fe40006000000 */
[----:B------:R-:W-:Y:S02]  /*6080*/  ISETP.GT.AND P3, PT, R186, 0x20, P2 ;  /* 0x00000020ba00780c */ /* 0x000fe40001764270 */
[----:B------:R-:W-:Y:S02]  /*6090*/  FSEL R166, R166, -INF , !P6 ;  /* 0xff800000a6a67808 */ /* 0x000fe40007000000 */
[----:B------:R-:W-:-:S02]  /*60a0*/  ISETP.GT.AND P5, PT, R186, 0x21, P2 ;  /* 0x00000021ba00780c */ /* 0x000fc400017a4270 */
[----:B------:R-:W-:Y:S02]  /*60b0*/  ISETP.LT.OR P3, PT, R184, 0x21, P3 ;  /* 0x00000021b800780c */ /* 0x000fe40001f61670 */
[----:B------:R-:W-:Y:S02]  /*60c0*/  ISETP.GT.AND P6, PT, R186, 0x28, P2 ;  /* 0x00000028ba00780c */ /* 0x000fe400017c4270 */
[----:B------:R-:W-:Y:S02]  /*60d0*/  ISETP.LT.OR P5, PT, R184, 0x22, P5 ;  /* 0x00000022b800780c */ /* 0x000fe40002fa1670 */
[----:B0-----:R-:W-:Y:S02]  /*60e0*/  FMNMX.FTZ R153, R2, R153, !PT ;  /* 0x0000009902997209 */ /* 0x001fe40007810000 */
[----:B------:R-:W-:Y:S02]  /*60f0*/  FMNMX.FTZ R2, R154, R3, !PT ;  /* 0x000000039a027209 */ /* 0x000fe40007810000 */
[----:B------:R-:W-:Y:S01]  /*6100*/  FSEL R170, R170, -INF , !P3 ;  /* 0xff800000aaaa7808 */ /* 0x000fe20005800000 */
[----:B------:R-:W0:Y:S01]  /*6110*/  SHFL.BFLY PT, R152, R153, 0x1, 0x1f ;  /* 0x0c201f0099987f89 */ /* 0x000e2200000e0000 */
[----:B------:R-:W-:-:S02]  /*6120*/  ISETP.GT.AND P3, PT, R186, 0x29, P2 ;  /* 0x00000029ba00780c */ /* 0x000fc40001764270 */
[----:B------:R-:W-:Y:S02]  /*6130*/  FSEL R171, R171, -INF , !P5 ;  /* 0xff800000abab7808 */ /* 0x000fe40006800000 */
[----:B------:R-:W-:Y:S02]  /*6140*/  ISETP.LT.OR P6, PT, R184, 0x29, P6 ;  /* 0x00000029b800780c */ /* 0x000fe400037c1670 */
[----:B------:R-:W-:Y:S02]  /*6150*/  ISETP.GT.AND P5, PT, R186, 0x30, P2 ;  /* 0x00000030ba00780c */ /* 0x000fe400017a4270 */
[----:B------:R-:W-:Y:S02]  /*6160*/  ISETP.LT.OR P3, PT, R184, 0x2a, P3 ;  /* 0x0000002ab800780c */ /* 0x000fe40001f61670 */
[----:B------:R-:W-:Y:S02]  /*6170*/  FSEL R174, R174, -INF , !P6 ;  /* 0xff800000aeae7808 */ /* 0x000fe40007000000 */
[----:B------:R-:W-:-:S02]  /*6180*/  ISETP.GT.AND P6, PT, R186, 0x31, P2 ;  /* 0x00000031ba00780c */ /* 0x000fc400017c4270 */
[----:B------:R-:W-:Y:S02]  /*6190*/  FSEL R175, R175, -INF , !P3 ;  /* 0xff800000afaf7808 */ /* 0x000fe40005800000 */
[----:B------:R-:W-:Y:S02]  /*61a0*/  ISETP.LT.OR P5, PT, R184, 0x31, P5 ;  /* 0x00000031b800780c */ /* 0x000fe40002fa1670 */
[----:B------:R-:W-:Y:S02]  /*61b0*/  ISETP.GT.AND P3, PT, R186, 0x38, P2 ;  /* 0x00000038ba00780c */ /* 0x000fe40001764270 */
[----:B------:R-:W-:Y:S02]  /*61c0*/  ISETP.LT.OR P6, PT, R184, 0x32, P6 ;  /* 0x00000032b800780c */ /* 0x000fe400037c1670 */
[----:B------:R-:W-:Y:S02]  /*61d0*/  FSEL R178, R178, -INF , !P5 ;  /* 0xff800000b2b27808 */ /* 0x000fe40006800000 */
[----:B0-----:R-:W-:-:S02]  /*61e0*/  FMNMX.FTZ R152, R153, R152, !PT ;  /* 0x0000009899987209 */ /* 0x001fc40007810000 */
[----:B------:R-:W-:Y:S02]  /*61f0*/  FMNMX.FTZ R153, R155, R2, !PT ;  /* 0x000000029b997209 */ /* 0x000fe40007810000 */
[C---:B------:R-:W-:Y:S01]  /*6200*/  FSETP.NEU.FTZ.AND P4, PT, R152.reuse, -INF , PT ;  /* 0xff8000009800780b */ /* 0x040fe20003f9d000 */
[----:B------:R-:W-:Y:S01]  /*6210*/  FMUL.FTZ R187, R152, UR5 ;  /* 0x0000000598bb7c20 */ /* 0x000fe20008410000 */
[----:B------:R-:W-:Y:S02]  /*6220*/  FMNMX.FTZ R2, R158, R153, !PT ;  /* 0x000000999e027209 */ /* 0x000fe40007810000 */
[----:B------:R-:W-:Y:S02]  /*6230*/  ISETP.GT.AND P2, PT, R186, 0x39, P2 ;  /* 0x00000039ba00780c */ /* 0x000fe40001744270 */
[----:B------:R-:W-:Y:S02]  /*6240*/  FMNMX.FTZ R153, R159, R2, !PT ;  /* 0x000000029f997209 */ /* 0x000fe40007810000 */
[----:B------:R-:W-:-:S02]  /*6250*/  ISETP.LT.OR P3, PT, R184, 0x39, P3 ;  /* 0x00000039b800780c */ /* 0x000fc40001f61670 */
[----:B------:R-:W-:Y:S02]  /*6260*/  FMNMX.FTZ R2, R162, R153, !PT ;  /* 0x00000099a2027209 */ /* 0x000fe40007810000 */
[----:B------:R-:W-:Y:S02]  /*6270*/  FSEL R179, R179, -INF , !P6 ;  /* 0xff800000b3b37808 */ /* 0x000fe40007000000 */
[----:B------:R-:W-:Y:S02]  /*6280*/  FMNMX.FTZ R153, R163, R2, !PT ;  /* 0x00000002a3997209 */ /* 0x000fe40007810000 */
[----:B------:R-:W-:Y:S02]  /*6290*/  FSEL R2, R187, RZ, P4 ;  /* 0x000000ffbb027208 */ /* 0x000fe40002000000 */
[----:B------:R-:W-:Y:S02]  /*62a0*/  FMNMX.FTZ R188, R166, R153, !PT ;  /* 0x00000099a6bc7209 */ /* 0x000fe40007810000 */
[----:B------:R-:W-:Y:S01]  /*62b0*/  ISETP.LT.OR P2, PT, R184, 0x3a, P2 ;  /* 0x0000003ab800780c */ /* 0x000fe20001741670 */
[--C-:B------:R-:W-:Y:S01]  /*62c0*/  FFMA.FTZ R153, R185, UR5, -R2.reuse ;  /* 0x00000005b9997c23 */ /* 0x100fe20008010802 */
[----:B------:R-:W-:Y:S01]  /*62d0*/  FMNMX.FTZ R185, R167, R188, !PT ;  /* 0x000000bca7b97209 */ /* 0x000fe20007810000 */
[--C-:B------:R-:W-:Y:S01]  /*62e0*/  FFMA.FTZ R196, R0, UR5, -R2.reuse ;  /* 0x0000000500c47c23 */ /* 0x100fe20008010802 */
[----:B------:R-:W-:Y:S01]  /*62f0*/  FSEL R182, R182, -INF , !P3 ;  /* 0xff800000b6b67808 */ /* 0x000fe20005800000 */
[--C-:B------:R-:W-:Y:S01]  /*6300*/  FFMA.FTZ R198, R156, UR5, -R2.reuse ;  /* 0x000000059cc67c23 */ /* 0x100fe20008010802 */
[----:B------:R-:W-:Y:S01]  /*6310*/  FMNMX.FTZ R188, R170, R185, !PT ;  /* 0x000000b9aabc7209 */ /* 0x000fe20007810000 */
[--C-:B------:R-:W-:Y:S01]  /*6320*/  FFMA.FTZ R192, R160, UR5, -R2.reuse ;  /* 0x00000005a0c07c23 */ /* 0x100fe20008010802 */
[----:B------:R-:W-:Y:S01]  /*6330*/  FSEL R183, R183, -INF , !P2 ;  /* 0xff800000b7b77808 */ /* 0x000fe20005000000 */
[--C-:B------:R-:W-:Y:S01]  /*6340*/  FFMA.FTZ R157, R157, UR5, -R2.reuse ;  /* 0x000000059d9d7c23 */ /* 0x100fe20008010802 */
[----:B------:R-:W-:Y:S01]  /*6350*/  FMNMX.FTZ R185, R171, R188, !PT ;  /* 0x000000bcabb97209 */ /* 0x000fe20007810000 */
[--C-:B------:R-:W-:Y:S01]  /*6360*/  FFMA.FTZ R161, R161, UR5, -R2.reuse ;  /* 0x00000005a1a17c23 */ /* 0x100fe20008010802 */
[----:B------:R-:W-:Y:S01]  /*6370*/  FSEL R187, R152, RZ, P4 ;  /* 0x000000ff98bb7208 */ /* 0x000fe20002000000 */
[--C-:B------:R-:W-:Y:S01]  /*6380*/  FFMA.FTZ R194, R164, UR5, -R2.reuse ;  /* 0x00000005a4c27c23 */ /* 0x100fe20008010802 */
[----:B------:R-:W-:Y:S01]  /*6390*/  FMNMX.FTZ R0, R174, R185, !PT ;  /* 0x000000b9ae007209 */ /* 0x000fe20007810000 */
[--C-:B------:R-:W-:Y:S01]  /*63a0*/  FFMA.FTZ R165, R165, UR5, -R2.reuse ;  /* 0x00000005a5a57c23 */ /* 0x100fe20008010802 */
[----:B------:R-:W-:Y:S01]  /*63b0*/  FFMA.FTZ R188, R168, UR5, -R2 ;  /* 0x00000005a8bc7c23 */ /* 0x000fe20008010802 */
[----:B------:R-:W-:Y:S01]  /*63c0*/  FADD.FTZ R187, -R187, R4 ;  /* 0x00000004bbbb7221 */ /* 0x000fe20000010100 */
[----:B------:R-:W-:Y:S01]  /*63d0*/  FMNMX.FTZ R185, R175, R0, !PT ;  /* 0x00000000afb97209 */ /* 0x000fe20007810000 */
[--C-:B------:R-:W-:Y:S01]  /*63e0*/  FFMA.FTZ R169, R169, UR5, -R2.reuse ;  /* 0x00000005a9a97c23 */ /* 0x100fe20008010802 */
[--C-:B------:R-:W-:Y:S01]  /*63f0*/  FFMA.FTZ R190, R172, UR5, -R2.reuse ;  /* 0x00000005acbe7c23 */ /* 0x100fe20008010802 */
[--C-:B------:R-:W-:Y:S01]  /*6400*/  FFMA.FTZ R173, R173, UR5, -R2.reuse ;  /* 0x00000005adad7c23 */ /* 0x100fe20008010802 */
[----:B------:R-:W-:Y:S01]  /*6410*/  FMNMX.FTZ R0, R178, R185, !PT ;  /* 0x000000b9b2007209 */ /* 0x000fe20007810000 */
[--C-:B------:R-:W-:Y:S01]  /*6420*/  FFMA.FTZ R184, R176, UR5, -R2.reuse ;  /* 0x00000005b0b87c23 */ /* 0x100fe20008010802 */
[--C-:B------:R-:W-:Y:S01]  /*6430*/  FFMA.FTZ R177, R177, UR5, -R2.reuse ;  /* 0x00000005b1b17c23 */ /* 0x100fe20008010802 */
[--C-:B------:R-:W-:Y:S01]  /*6440*/  FFMA.FTZ R186, R180, UR5, -R2.reuse ;  /* 0x00000005b4ba7c23 */ /* 0x100fe20008010802 */
[----:B------:R-:W-:Y:S01]  /*6450*/  FMNMX.FTZ R185, R179, R0, !PT ;  /* 0x00000000b3b97209 */ /* 0x000fe20007810000 */
[----:B------:R-:W-:Y:S01]  /*6460*/  FFMA.FTZ R181, R181, UR5, -R2 ;  /* 0x00000005b5b57c23 */ /* 0x000fe20008010802 */
[----:B------:R-:W-:Y:S01]  /*6470*/  FMUL.FTZ R187, R187, UR5 ;  /* 0x00000005bbbb7c20 */ /* 0x000fe20008410000 */
[----:B------:R-:W-:Y:S01]  /*6480*/  MUFU.EX2 R153, R153 ;  /* 0x0000009900997308 */ /* 0x000fe20000000800 */
[----:B------:R-:W-:-:S04]  /*6490*/  FMNMX.FTZ R0, R182, R185, !PT ;  /* 0x000000b9b6007209 */ /* 0x000fc80007810000 */
[----:B------:R-:W-:-:S03]  /*64a0*/  FMNMX.FTZ R0, R183, R0, !PT ;  /* 0x00000000b7007209 */ /* 0x000fc60007810000 */
[----:B------:R-:W-:Y:S02]  /*64b0*/  MUFU.EX2 R196, R196 ;  /* 0x000000c400c47308 */ /* 0x000fe40000000800 */
[----:B------:R-:W0:Y:S06]  /*64c0*/  SHFL.BFLY PT, R185, R0, 0x2, 0x1f ;  /* 0x0c401f0000b97f89 */ /* 0x000e2c00000e0000 */
[----:B------:R-:W-:Y:S08]  /*64d0*/  MUFU.EX2 R198, R198 ;  /* 0x000000c600c67308 */ /* 0x000ff00000000800 */
[----:B------:R-:W-:Y:S08]  /*64e0*/  MUFU.EX2 R157, R157 ;  /* 0x0000009d009d7308 */ /* 0x000ff00000000800 */
[----:B------:R-:W-:Y:S01]  /*64f0*/  MUFU.EX2 R192, R192 ;  /* 0x000000c000c07308 */ /* 0x000fe20000000800 */
[----:B0-----:R-:W-:-:S05]  /*6500*/  FMNMX.FTZ R185, R0, R185, !PT ;  /* 0x000000b900b97209 */ /* 0x001fca0007810000 */
[----:B------:R-:W0:Y:S02]  /*6510*/  SHFL.BFLY PT, R156, R185, 0x1, 0x1f ;  /* 0x0c201f00b99c7f89 */ /* 0x000e2400000e0000 */
[----:B------:R-:W1:Y:S08]  /*6520*/  MUFU.EX2 R0, R187 ;  /* 0x000000bb00007308 */ /* 0x000e700000000800 */
[----:B------:R-:W2:Y:S08]  /*6530*/  MUFU.EX2 R161, R161 ;  /* 0x000000a100a17308 */ /* 0x000eb00000000800 */
[----:B------:R-:W-:Y:S01]  /*6540*/  MUFU.EX2 R194, R194 ;  /* 0x000000c200c27308 */ /* 0x000fe20000000800 */
[----:B0-----:R-:W-:-:S07]  /*6550*/  FMNMX.FTZ R156, R185, R156, !PT ;  /* 0x0000009cb99c7209 */ /* 0x001fce0007810000 */
[----:B------:R-:W-:Y:S01]  /*6560*/  MUFU.EX2 R165, R165 ;  /* 0x000000a500a57308 */ /* 0x000fe20000000800 */
[C---:B------:R-:W-:Y:S01]  /*6570*/  FSETP.NEU.FTZ.AND P2, PT, R156.reuse, -INF , PT ;  /* 0xff8000009c00780b */ /* 0x040fe20003f5d000 */
[----:B------:R-:W-:-:S03]  /*6580*/  FMUL.FTZ R160, R156, UR5 ;  /* 0x000000059ca07c20 */ /* 0x000fc60008410000 */
[----:B------:R-:W-:-:S03]  /*6590*/  FSEL R2, R156, RZ, P2 ;  /* 0x000000ff9c027208 */ /* 0x000fc60001000000 */
[----:B------:R-:W-:Y:S01]  /*65a0*/  MUFU.EX2 R188, R188 ;  /* 0x000000bc00bc7308 */ /* 0x000fe20000000800 */
[----:B------:R-:W-:Y:S02]  /*65b0*/  FSEL R160, R160, RZ, P2 ;  /* 0x000000ffa0a07208 */ /* 0x000fe40001000000 */
[----:B------:R-:W-:Y:S01]  /*65c0*/  ISETP.GT.AND P2, PT, R205, UR58, PT ;  /* 0x0000003acd007c0c */ /* 0x000fe2000bf44270 */
[----:B------:R-:W-:Y:S01]  /*65d0*/  FADD.FTZ R2, -R2, R3 ;  /* 0x0000000302027221 */ /* 0x000fe20000010100 */
[----:B-1----:R-:W-:Y:S01]  /*65e0*/  FFMA.FTZ R3, R0, R16, R153 ;  /* 0x0000001000037223 */ /* 0x002fe20000010099 */
[--C-:B------:R-:W-:Y:S01]  /*65f0*/  FFMA.FTZ R197, R154, UR5, -R160.reuse ;  /* 0x000000059ac57c23 */ /* 0x100fe200080108a0 */
[--C-:B------:R-:W-:Y:S01]  /*6600*/  FFMA.FTZ R4, R155, UR5, -R160.reuse ;  /* 0x000000059b047c23 */ /* 0x100fe200080108a0 */
[----:B------:R-:W-:Y:S01]  /*6610*/  FMUL.FTZ R2, R2, UR5 ;  /* 0x0000000502027c20 */ /* 0x000fe20008410000 */
[--C-:B------:R-:W-:Y:S01]  /*6620*/  FFMA.FTZ R199, R158, UR5, -R160.reuse ;  /* 0x000000059ec77c23 */ /* 0x100fe200080108a0 */
[--C-:B------:R-:W-:Y:S01]  /*6630*/  FFMA.FTZ R154, R159, UR5, -R160.reuse ;  /* 0x000000059f9a7c23 */ /* 0x100fe200080108a0 */
[--C-:B------:R-:W-:Y:S01]  /*6640*/  FFMA.FTZ R193, R162, UR5, -R160.reuse ;  /* 0x00000005a2c17c23 */ /* 0x100fe200080108a0 */
        /* <DEDUP_REMOVED lines=8> */
[----:B------:R-:W0:Y:S01]  /*66d0*/  MUFU.EX2 R2, R2 ;  /* 0x0000000200027308 */ /* 0x000e220000000800 */
[----:B------:R-:W-:Y:S01]  /*66e0*/  FADD.FTZ R3, R157, R16 ;  /* 0x000000109d037221 */ /* 0x000fe20000010000 */
[--C-:B------:R-:W-:Y:S01]  /*66f0*/  FFMA.FTZ R191, R174, UR5, -R160.reuse ;  /* 0x00000005aebf7c23 */ /* 0x100fe200080108a0 */
[--C-:B------:R-:W-:Y:S01]  /*6700*/  FFMA.FTZ R185, R178, UR5, -R160.reuse ;  /* 0x00000005b2b97c23 */ /* 0x100fe200080108a0 */
[--C-:B------:R-:W-:Y:S01]  /*6710*/  FFMA.FTZ R179, R179, UR5, -R160.reuse ;  /* 0x00000005b3b37c23 */ /* 0x100fe200080108a0 */
[----:B------:R-:W-:Y:S01]  /*6720*/  FADD.FTZ R166, R192, R3 ;  /* 0x00000003c0a67221 */ /* 0x000fe20000010000 */
[----:B------:R-:W-:Y:S01]  /*6730*/  FFMA.FTZ R182, R182, UR5, -R160 ;  /* 0x00000005b6b67c23 */ /* 0x000fe200080108a0 */
[----:B------:R-:W-:Y:S01]  /*6740*/  IMAD.U32 R155, RZ, RZ, UR10 ;  /* 0x0000000aff9b7e24 */ /* 0x000fe2000f8e00ff */
[----:B------:R-:W1:Y:S01]  /*6750*/  MUFU.EX2 R4, R4 ;  /* 0x0000000400047308 */ /* 0x000e620000000800 */
[----:B------:R-:W-:Y:S01]  /*6760*/  F2FP.F16.F32.PACK_AB R196, R196, R153 ;  /* 0x00000099c4c4723e */ /* 0x000fe200000000ff */
[----:B------:R-:W-:Y:S01]  /*6770*/  VIADD R205, R205, 0xffffffff ;  /* 0xffffffffcdcd7836 */ /* 0x000fe20000000000 */
[----:B------:R-:W-:Y:S01]  /*6780*/  F2FP.F16.F32.PACK_AB R198, R157, R198 ;  /* 0x000000c69dc6723e */ /* 0x000fe200000000ff */
[----:B------:R-:W-:Y:S01]  /*6790*/  @!P1 VIADD R155, R155, 0x30860 ;  /* 0x000308609b9b9836 */ /* 0x000fe20000000000 */
[----:B--2---:R-:W-:-:S03]  /*67a0*/  F2FP.F16.F32.PACK_AB R192, R161, R192 ;  /* 0x000000c0a1c0723e */ /* 0x004fc600000000ff */
[----:B------:R-:W2:Y:S01]  /*67b0*/  MUFU.EX2 R199, R199 ;  /* 0x000000c700c77308 */ /* 0x000ea20000000800 */
[----:B0-----:R-:W-:Y:S01]  /*67c0*/  FFMA.FTZ R5, R2, R5, R197 ;  /* 0x0000000502057223 */ /* 0x001fe200000100c5 */
[----:B------:R-:W-:-:S04]  /*67d0*/  @!P1 PRMT R155, RZ, 0x654, R155 ;  /* 0x00000654ff9b9816 */ /* 0x000fc8000000009b */
[----:B------:R0:W-:Y:S02]  /*67e0*/  @!P1 SYNCS.ARRIVE.TRANS64.RED.A1T0 RZ, [R155+URZ], RZ ;  /* 0x000000ff9bff99a7 */ /* 0x0001e4000810043f */
[----:B------:R-:W3:Y:S01]  /*67f0*/  MUFU.EX2 R154, R154 ;  /* 0x0000009a009a7308 */ /* 0x000ee20000000800 */
[C---:B-1----:R-:W-:Y:S01]  /*6800*/  FADD.FTZ R16, R4.reuse, R5 ;  /* 0x0000000504107221 */ /* 0x042fe20000010000 */
[----:B------:R-:W-:Y:S01]  /*6810*/  FADD.FTZ R5, R161, R166 ;  /* 0x000000a6a1057221 */ /* 0x000fe20000010000 */
[--C-:B------:R-:W-:Y:S01]  /*6820*/  FFMA.FTZ R166, R175, UR5, -R160.reuse ;  /* 0x00000005afa67c23 */ /* 0x100fe200080108a0 */
[----:B------:R-:W-:Y:S01]  /*6830*/  FFMA.FTZ R160, R183, UR5, -R160 ;  /* 0x00000005b7a07c23 */ /* 0x000fe200080108a0 */
[----:B------:R-:W-:Y:S01]  /*6840*/  F2FP.F16.F32.PACK_AB R197, R4, R197 ;  /* 0x000000c504c5723e */ /* 0x000fe200000000ff */
[----:B------:R-:W-:Y:S01]  /*6850*/  FADD.FTZ R168, R194, R5 ;  /* 0x00000005c2a87221 */ /* 0x000fe20000010000 */
[----:B------:R-:W-:Y:S01]  /*6860*/  F2FP.F16.F32.PACK_AB R194, R165, R194 ;  /* 0x000000c2a5c2723e */ /* 0x000fe200000000ff */
[----:B------:R-:W1:Y:S01]  /*6870*/  MUFU.EX2 R193, R193 ;  /* 0x000000c100c17308 */ /* 0x000e620000000800 */
[----:B--2---:R-:W-:Y:S01]  /*6880*/  FADD.FTZ R3, R199, R16 ;  /* 0x00000010c7037221 */ /* 0x004fe20000010000 */
[----:B------:R-:W-:Y:S01]  /*6890*/  FADD.FTZ R5, R165, R168 ;  /* 0x000000a8a5057221 */ /* 0x000fe20000010000 */
[----:B------:R-:W-:-:S03]  /*68a0*/  IMAD.MOV.U32 R4, RZ, RZ, R152 ;  /* 0x000000ffff047224 */ /* 0x000fc600078e0098 */
[----:B------:R-:W-:Y:S02]  /*68b0*/  FADD.FTZ R168, R188, R5 ;  /* 0x00000005bca87221 */ /* 0x000fe40000010000 */
[----:B------:R-:W2:Y:S01]  /*68c0*/  MUFU.EX2 R158, R158 ;  /* 0x0000009e009e7308 */ /* 0x000ea20000000800 */
[C---:B---3--:R-:W-:Y:S01]  /*68d0*/  FADD.FTZ R16, R154.reuse, R3 ;  /* 0x000000039a107221 */ /* 0x048fe20000010000 */
[----:B------:R-:W-:-:S06]  /*68e0*/  F2FP.F16.F32.PACK_AB R199, R154, R199 ;  /* 0x000000c79ac7723e */ /* 0x000fcc00000000ff */
[----:B------:R-:W3:Y:S01]  /*68f0*/  MUFU.EX2 R195, R195 ;  /* 0x000000c300c37308 */ /* 0x000ee20000000800 */
[----:B-1----:R-:W-:-:S07]  /*6900*/  FADD.FTZ R3, R193, R16 ;  /* 0x00000010c1037221 */ /* 0x002fce0000010000 */
[----:B------:R-:W1:Y:S01]  /*6910*/  MUFU.EX2 R169, R169 ;  /* 0x000000a900a97308 */ /* 0x000e620000000800 */
[C---:B--2---:R-:W-:Y:S01]  /*6920*/  FADD.FTZ R16, R158.reuse, R3 ;  /* 0x000000039e107221 */ /* 0x044fe20000010000 */
[----:B------:R-:W-:-:S06]  /*6930*/  F2FP.F16.F32.PACK_AB R193, R158, R193 ;  /* 0x000000c19ec1723e */ /* 0x000fcc00000000ff */
[----:B------:R-:W2:Y:S01]  /*6940*/  MUFU.EX2 R162, R162 ;  /* 0x000000a200a27308 */ /* 0x000ea20000000800 */
[----:B---3--:R-:W-:-:S07]  /*6950*/  FADD.FTZ R3, R195, R16 ;  /* 0x00000010c3037221 */ /* 0x008fce0000010000 */
[----:B------:R-:W3:Y:S01]  /*6960*/  MUFU.EX2 R190, R190 ;  /* 0x000000be00be7308 */ /* 0x000ee20000000800 */
[C---:B-1----:R-:W-:Y:S01]  /*6970*/  FADD.FTZ R5, R169.reuse, R168 ;  /* 0x000000a8a9057221 */ /* 0x042fe20000010000 */
[----:B------:R-:W-:-:S06]  /*6980*/  F2FP.F16.F32.PACK_AB R188, R169, R188 ;  /* 0x000000bca9bc723e */ /* 0x000fcc00000000ff */
[----:B------:R-:W1:Y:S01]  /*6990*/  MUFU.EX2 R189, R189 ;  /* 0x000000bd00bd7308 */ /* 0x000e620000000800 */
[C---:B--2---:R-:W-:Y:S01]  /*69a0*/  FADD.FTZ R16, R162.reuse, R3 ;  /* 0x00000003a2107221 */ /* 0x044fe20000010000 */
[----:B------:R-:W-:-:S06]  /*69b0*/  F2FP.F16.F32.PACK_AB R195, R162, R195 ;  /* 0x000000c3a2c3723e */ /* 0x000fcc00000000ff */
[----:B------:R-:W2:Y:S01]  /*69c0*/  MUFU.EX2 R173, R173 ;  /* 0x000000ad00ad7308 */ /* 0x000ea20000000800 */
[----:B---3--:R-:W-:-:S07]  /*69d0*/  FADD.FTZ R168, R190, R5 ;  /* 0x00000005bea87221 */ /* 0x008fce0000010000 */
[----:B------:R-:W3:Y:S01]  /*69e0*/  MUFU.EX2 R164, R164 ;  /* 0x000000a400a47308 */ /* 0x000ee20000000800 */
[----:B-1----:R-:W-:-:S07]  /*69f0*/  FADD.FTZ R3, R189, R16 ;  /* 0x00000010bd037221 */ /* 0x002fce0000010000 */
[----:B------:R-:W1:Y:S01]  /*6a00*/  MUFU.EX2 R184, R184 ;  /* 0x000000b800b87308 */ /* 0x000e620000000800 */
[C---:B--2---:R-:W-:Y:S01]  /*6a10*/  FADD.FTZ R5, R173.reuse, R168 ;  /* 0x000000a8ad057221 */ /* 0x044fe20000010000 */
[----:B------:R-:W-:-:S06]  /*6a20*/  F2FP.F16.F32.PACK_AB R190, R173, R190 ;  /* 0x000000beadbe723e */ /* 0x000fcc00000000ff */
[----:B------:R-:W2:Y:S01]  /*6a30*/  MUFU.EX2 R191, R191 ;  /* 0x000000bf00bf7308 */ /* 0x000ea20000000800 */
[C---:B---3--:R-:W-:Y:S01]  /*6a40*/  FADD.FTZ R16, R164.reuse, R3 ;  /* 0x00000003a4107221 */ /* 0x048fe20000010000 */
[----:B------:R-:W-:-:S06]  /*6a50*/  F2FP.F16.F32.PACK_AB R189, R164, R189 ;  /* 0x000000bda4bd723e */ /* 0x000fcc00000000ff */
[----:B------:R-:W3:Y:S01]  /*6a60*/  MUFU.EX2 R177, R177 ;  /* 0x000000b100b17308 */ /* 0x000ee20000000800 */
[----:B-1----:R-:W-:-:S07]  /*6a70*/  FADD.FTZ R168, R184, R5 ;  /* 0x00000005b8a87221 */ /* 0x002fce0000010000 */
[----:B------:R-:W1:Y:S01]  /*6a80*/  MUFU.EX2 R166, R166 ;  /* 0x000000a600a67308 */ /* 0x000e620000000800 */
[----:B--2---:R-:W-:-:S07]  /*6a90*/  FADD.FTZ R3, R191, R16 ;  /* 0x00000010bf037221 */ /* 0x004fce0000010000 */
[----:B------:R-:W2:Y:S01]  /*6aa0*/  MUFU.EX2 R185, R185 ;  /* 0x000000b900b97308 */ /* 0x000ea20000000800 */
[C---:B---3--:R-:W-:Y:S01]  /*6ab0*/  FADD.FTZ R5, R177.reuse, R168 ;  /* 0x000000a8b1057221 */ /* 0x048fe20000010000 */
[----:B------:R-:W-:-:S06]  /*6ac0*/  F2FP.F16.F32.PACK_AB R184, R177, R184 ;  /* 0x000000b8b1b8723e */ /* 0x000fcc00000000ff */
[----:B------:R-:W3:Y:S01]  /*6ad0*/  MUFU.EX2 R179, R179 ;  /* 0x000000b300b37308 */ /* 0x000ee20000000800 */
[C---:B-1----:R-:W-:Y:S01]  /*6ae0*/  FADD.FTZ R168, R166.reuse, R3 ;  /* 0x00000003a6a87221 */ /* 0x042fe20000010000 */
[----:B------:R-:W-:Y:S01]  /*6af0*/  F2FP.F16.F32.PACK_AB R191, R166, R191 ;  /* 0x000000bfa6bf723e */ /* 0x000fe200000000ff */
[----:B------:R-:W-:-:S05]  /*6b00*/  IMAD.MOV.U32 R3, RZ, RZ, R156 ;  /* 0x000000ffff037224 */ /* 0x000fca00078e009c */
[----:B------:R-:W1:Y:S01]  /*6b10*/  MUFU.EX2 R186, R186 ;  /* 0x000000ba00ba7308 */ /* 0x000e620000000800 */
[----:B--2---:R-:W-:-:S07]  /*6b20*/  FADD.FTZ R168, R185, R168 ;  /* 0x000000a8b9a87221 */ /* 0x004fce0000010000 */
[----:B------:R-:W2:Y:S01]  /*6b30*/  MUFU.EX2 R187, R182 ;  /* 0x000000b600bb7308 */ /* 0x000ea20000000800 */
[C---:B---3--:R-:W-:Y:S01]  /*6b40*/  FADD.FTZ R168, R179.reuse, R168 ;  /* 0x000000a8b3a87221 */ /* 0x048fe20000010000 */
[----:B------:R-:W-:-:S06]  /*6b50*/  F2FP.F16.F32.PACK_AB R185, R179, R185 ;  /* 0x000000b9b3b9723e */ /* 0x000fcc00000000ff */
[----:B------:R-:W3:Y:S01]  /*6b60*/  MUFU.EX2 R181, R181 ;  /* 0x000000b500b57308 */ /* 0x000ee20000000800 */
[----:B-1----:R-:W-:-:S07]  /*6b70*/  FADD.FTZ R16, R186, R5 ;  /* 0x00000005ba107221 */ /* 0x002fce0000010000 */
[----:B------:R-:W1:Y:S01]  /*6b80*/  MUFU.EX2 R160, R160 ;  /* 0x000000a000a07308 */ /* 0x000e620000000800 */
[----:B--2---:R-:W-:Y:S01]  /*6b90*/  FADD.FTZ R168, R187, R168 ;  /* 0x000000a8bba87221 */ /* 0x004fe20000010000 */
[C---:B---3--:R-:W-:Y:S01]  /*6ba0*/  FADD.FTZ R16, R181.reuse, R16 ;  /* 0x00000010b5107221 */ /* 0x048fe20000010000 */
[----:B------:R-:W-:Y:S02]  /*6bb0*/  F2FP.F16.F32.PACK_AB R186, R181, R186 ;  /* 0x000000bab5ba723e */ /* 0x000fe400000000ff */
[C---:B-1----:R-:W-:Y:S01]  /*6bc0*/  FADD.FTZ R5, R160.reuse, R168 ;  /* 0x000000a8a0057221 */ /* 0x042fe20000010000 */
[----:B------:R-:W-:Y:S01]  /*6bd0*/  F2FP.F16.F32.PACK_AB R187, R160, R187 ;  /* 0x000000bba0bb723e */ /* 0x000fe200000000ff */
[----:B0-----:R-:W-:Y:S06]  /*6be0*/  @P2 BRA `(.L_x_1195) ;  /* 0xffffffd800242947 */ /* 0x001fec000383ffff */
[----:B------:R-:W-:Y:S01]  /*6bf0*/  IMAD.MOV.U32 R3, RZ, RZ, R156 ;  /* 0x000000ffff037224 */ /* 0x000fe200078e009c */
[----:B------:R-:W-:Y:S01]  /*6c00*/  UMOV UR36, UR4 ;  /* 0x0000000400247c82 */ /* 0x000fe20008000000 */
[----:B------:R-:W-:Y:S01]  /*6c10*/  IMAD.MOV.U32 R4, RZ, RZ, R152 ;  /* 0x000000ffff047224 */ /* 0x000fe200078e0098 */
[----:B------:R-:W-:-:S06]  /*6c20*/  UMOV UR38, UR7 ;  /* 0x0000000700267c82 */ /* 0x000fcc0008000000 */
.L_x_1178:
[----:B------:R-:W0:Y:S01]  /*6c30*/  LDC R152, c[0x0][0x448] ;  /* 0x00011200ff987b82 */ /* 0x000e220000000800 */
[----:B------:R-:W-:Y:S01]  /*6c40*/  UIADD3 UR4, UR60, 0x7f, URZ ;  /* 0x0000007f3c047890 */ /* 0x000fe2000fffe03f */
[----:B------:R-:W-:-:S05]  /*6c50*/  IADD3 R155, -R21, 0x1, RZ ;  /* 0x00000001159b7810 */ /* 0x000fca0007ffe1ff */
[----:B------:R-:W-:Y:S01]  /*6c60*/  IMAD.U32 R21, RZ, RZ, UR4 ;  /* 0x00000004ff157e24 */ /* 0x000fe2000f8e00ff */
[----:B------:R-:W1:Y:S01]  /*6c70*/  LDC R154, c[0x0][0x9e4] ;  /* 0x00027900ff9a7b82 */ /* 0x000e620000000800 */
[----:B------:R-:W-:Y:S01]  /*6c80*/  IMAD R20, R20, UR39, R155 ;  /* 0x0000002714147c24 */ /* 0x000fe2000f8e029b */
[----:B0-----:R-:W-:Y:S02]  /*6c90*/  ISETP.NE.AND P5, PT, R152, 0x1, PT ;  /* 0x000000019800780c */ /* 0x001fe40003fa5270 */
[----:B-1----:R-:W-:-:S11]  /*6ca0*/  ISETP.GE.AND P6, PT, R154, 0x1, PT ;  /* 0x000000019a00780c */ /* 0x002fd60003fc6270 */
[----:B------:R-:W0:Y:S08]  /*6cb0*/  @P5 LDC R152, c[0x0][0x44c] ;  /* 0x00011300ff985b82 */ /* 0x000e300000000800 */
[----:B------:R-:W1:Y:S01]  /*6cc0*/  @P5 LDC R153, c[0x0][0x450] ;  /* 0x00011400ff995b82 */ /* 0x000e620000000800 */
[----:B0-----:R-:W-:-:S05]  /*6cd0*/  @P5 IMAD.HI.U32 R152, R152, UR4, RZ ;  /* 0x0000000498985c27 */ /* 0x001fca000f8e00ff */
[----:B-1----:R-:W-:-:S05]  /*6ce0*/  @P5 SHF.R.U32.HI R21, RZ, R153, R152 ;  /* 0x00000099ff155219 */ /* 0x002fca0000011698 */
[----:B------:R-:W-:-:S04]  /*6cf0*/  IMAD.IADD R21, R20, 0x1, R21 ;  /* 0x0000000114157824 */ /* 0x000fc800078e0215 */
[----:B------:R-:W-:Y:S01]  /*6d00*/  VIADD R20, R21, -UR18 ;  /* 0x8000001215147c36 */ /* 0x000fe20008000000 */
[----:B------:R-:W-:Y:S06]  /*6d10*/  @!P6 BRA `(.L_x_1196) ;  /* 0x00000000003ce947 */ /* 0x000fec0003800000 */
[----:B------:R-:W-:-:S13]  /*6d20*/  ISETP.GT.AND P2, PT, R21, -0x1, PT ;  /* 0xffffffff1500780c */ /* 0x000fda0003f44270 */
[----:B------:R-:W-:Y:S05]  /*6d30*/  @P2 BRA `(.L_x_1197) ;  /* 0x00000000001c2947 */ /* 0x000fea0003800000 */
[----:B------:R-:W-:Y:S02]  /*6d40*/  ISETP.NE.AND P2, PT, R154, 0x1, PT ;  /* 0x000000019a00780c */ /* 0x000fe40003f45270 */
[----:B------:R-:W-:-:S11]  /*6d50*/  LOP3.LUT R21, RZ, R21, RZ, 0x33, !PT ;  /* 0x00000015ff157212 */ /* 0x000fd600078e33ff */
[----:B------:R-:W0:Y:S02]  /*6d60*/  @P2 LDC.64 R152, c[0x0][0x9e8] ;  /* 0x00027a00ff982b82 */ /* 0x000e240000000a00 */
[----:B0-----:R-:W-:-:S05]  /*6d70*/  @P2 IMAD.HI.U32 R152, R21, R152, RZ ;  /* 0x0000009815982227 */ /* 0x001fca00078e00ff */
[----:B------:R-:W-:-:S04]  /*6d80*/  @P2 SHF.R.U32.HI R21, RZ, R153, R152 ;  /* 0x00000099ff152219 */ /* 0x000fc80000011698 */
[----:B------:R-:W-:Y:S01]  /*6d90*/  LOP3.LUT R21, RZ, R21, RZ, 0x33, !PT ;  /* 0x00000015ff157212 */ /* 0x000fe200078e33ff */
[----:B------:R-:W-:Y:S06]  /*6da0*/  BRA `(.L_x_1198) ;  /* 0x0000000000107947 */ /* 0x000fec0003800000 */
.L_x_1197:
[----:B------:R-:W-:-:S13]  /*6db0*/  ISETP.NE.AND P2, PT, R154, 0x1, PT ;  /* 0x000000019a00780c */ /* 0x000fda0003f45270 */
[----:B------:R-:W0:Y:S02]  /*6dc0*/  @P2 LDC.64 R152, c[0x0][0x9e8] ;  /* 0x00027a00ff982b82 */ /* 0x000e240000000a00 */
[----:B0-----:R-:W-:-:S05]  /*6dd0*/  @P2 IMAD.HI.U32 R152, R21, R152, RZ ;  /* 0x0000009815982227 */ /* 0x001fca00078e00ff */
[----:B------:R-:W-:-:S07]  /*6de0*/  @P2 SHF.R.U32.HI R21, RZ, R153, R152 ;  /* 0x00000099ff152219 */ /* 0x000fce0000011698 */
.L_x_1198:
[----:B------:R-:W-:-:S05]  /*6df0*/  IMAD R21, R21, R154, RZ ;  /* 0x0000009a15157224 */ /* 0x000fca00078e02ff */
[----:B------:R-:W-:-:S07]  /*6e00*/  VIMNMX R20, R20, R21, !PT ;  /* 0x0000001514147248 */ /* 0x000fce0007fe0100 */
.L_x_1196:
[----:B------:R-:W-:Y:S01]  /*6e10*/  VIADD R20, R20, 0x3f ;  /* 0x0000003f14147836 */ /* 0x000fe20000000000 */
[----:B------:R-:W-:-:S04]  /*6e20*/  R2UR UR4, R22 ;  /* 0x00000000160472ca */ /* 0x000fc800000e0000 */
[----:B------:R-:W-:-:S04]  /*6e30*/  SHF.R.S32.HI R21, RZ, 0x1f, R20 ;  /* 0x0000001fff157819 */ /* 0x000fc80000011414 */
[----:B------:R-:W-:-:S04]  /*6e40*/  LEA.HI R21, R21, R20, RZ, 0x6 ;  /* 0x0000001415157211 */ /* 0x000fc800078f30ff */
[----:B------:R-:W-:-:S04]  /*6e50*/  SHF.R.S32.HI R20, RZ, 0x6, R21 ;  /* 0x00000006ff147819 */ /* 0x000fc80000011415 */
[----:B------:R-:W-:-:S04]  /*6e60*/  VIMNMX R20, R20, UR4, !PT ;  /* 0x0000000414147c48 */ /* 0x000fc8000ffe0100 */
[----:B------:R-:W-:-:S13]  /*6e70*/  ISETP.GE.AND P2, PT, R205, R20, PT ;  /* 0x00000014cd00720c */ /* 0x000fda0003f46270 */
[----:B------:R-:W-:Y:S05]  /*6e80*/  @!P2 BRA `(.L_x_1199) ;  /* 0x0000001c0028a947 */ /* 0x000fea0003800000 */
[----:B------:R-:W-:Y:S01]  /*6e90*/  IMAD.MOV.U32 R218, RZ, RZ, R3 ;  /* 0x000000ffffda7224 */ /* 0x000fe200078e0003 */
[----:B------:R-:W-:Y:S01]  /*6ea0*/  UMOV UR6, UR38 ;  /* 0x0000002600067c82 */ /* 0x000fe20008000000 */
[----:B------:R-:W-:Y:S01]  /*6eb0*/  IMAD.MOV.U32 R21, RZ, RZ, R4 ;  /* 0x000000ffff157224 */ /* 0x000fe200078e0004 */
[----:B------:R-:W-:Y:S01]  /*6ec0*/  UMOV UR4, UR36 ;  /* 0x0000002400047c82 */ /* 0x000fe20008000000 */
[----:B------:R-:W-:-:S05]  /*6ed0*/  ULDC UR58, c[0x0][0x988] ;  /* 0x00026200003a7ab9 */ /* 0x000fca0000000800 */
.L_x_1208:
[----:B------:R-:W-:-:S04]  /*6ee0*/  UIADD3 UR7, UR4, 0x1, URZ ;  /* 0x0000000104077890 */ /* 0x000fc8000fffe03f */
[----:B------:R-:W-:-:S04]  /*6ef0*/  UISETP.NE.AND UP0, UPT, UR7, 0x2, UPT ;  /* 0x000000020700788c */ /* 0x000fc8000bf05270 */
[----:B------:R-:W-:Y:S02]  /*6f00*/  USEL UR7, UR7, URZ, UP0 ;  /* 0x0000003f07077287 */ /* 0x000fe40008000000 */
[----:B------:R-:W-:-:S04]  /*6f10*/  USEL UR38, URZ, 0x1, UP0 ;  /* 0x000000013f267887 */ /* 0x000fc80008000000 */
[----:B------:R-:W-:Y:S01]  /*6f20*/  ULOP3.LUT UR38, UR6, UR38, URZ, 0x3c, !UPT ;  /* 0x0000002606267292 */ /* 0x000fe2000f8e3c3f */
[----:B------:R-:W-:Y:S01]  /*6f30*/  UMOV UR36, UR7 ;  /* 0x0000000700247c82 */ /* 0x000fe20008000000 */
[----:B------:R-:W-:Y:S10]  /*6f40*/  @!P0 BRA `(.L_x_1200) ;  /* 0x0000000000048947 */ /* 0x000ff40003800000 */
[----:B------:R-:W-:Y:S01]  /*6f50*/  BPT.TRAP 0x1 ;  /* 0x000000040000795c */ /* 0x000fe20000300000 */
.L_x_1200:
[----:B------:R-:W-:Y:S01]  /*6f60*/  ULEA UR5, UR36, UR37, 0x3 ;  /* 0x0000002524057291 */ /* 0x000fe2000f8e183f */
[----:B------:R-:W-:-:S05]  /*6f70*/  IMAD.U32 R3, RZ, RZ, UR38 ;  /* 0x00000026ff037e24 */ /* 0x000fca000f8e00ff */
[----:B------:R-:W-:-:S04]  /*6f80*/  SHF.L.U32 R3, R3, 0x1f, RZ ;  /* 0x0000001f03037819 */ /* 0x000fc800000006ff */
[----:B------:R0:W1:Y:S01]  /*6f90*/  SYNCS.PHASECHK.TRANS64.TRYWAIT P2, [UR5+0x30830], R3 ;  /* 0x03083003ff0075a7 */ /* 0x0000620008040145 */
[----:B------:R-:W-:Y:S05]  /*6fa0*/  @!P0 BRA `(.L_x_1201) ;  /* 0x0000000000048947 */ /* 0x000fea0003800000 */
[----:B------:R-:W-:Y:S01]  /*6fb0*/  BPT.TRAP 0x1 ;  /* 0x000000040000795c */ /* 0x000fe20000300000 */
.L_x_1201:
[----:B-1----:R-:W-:Y:S05]  /*6fc0*/  @P2 BRA `(.L_x_1202) ;  /* 0x0000000000082947 */ /* 0x002fea0003800000 */
[----:B------:R-:W1:Y:S02]  /*6fd0*/  SYNCS.PHASECHK.TRANS64.TRYWAIT P2, [UR5+0x30830], R3 ;  /* 0x03083003ff0075a7 */ /* 0x000e640008040145 */
[----:B-1----:R-:W-:Y:S05]  /*6fe0*/  @!P2 BRA `(.L_x_1203) ;  /* 0x000000dc00bca947 */ /* 0x002fea0003800000 */
.L_x_1202:
        /* <DEDUP_REMOVED lines=223> */
.L_x_1204:
[----:B------:R-:W-:Y:S01]  /*7de0*/  ULEA UR14, UR4, UR37, 0x3 ;  /* 0x00000025040e7291 */ /* 0x000fe2000f8e183f */
[----:B------:R-:W-:-:S05]  /*7df0*/  IMAD.U32 R0, RZ, RZ, UR6 ;  /* 0x00000006ff007e24 */ /* 0x000fca000f8e00ff */
[----:B------:R-:W-:-:S04]  /*7e00*/  SHF.L.U32 R0, R0, 0x1f, RZ ;  /* 0x0000001f00007819 */ /* 0x000fc800000006ff */
[----:B------:R2:W3:Y:S01]  /*7e10*/  SYNCS.PHASECHK.TRANS64.TRYWAIT P2, [UR14+0x30850], R0 ;  /* 0x03085000ff0075a7 */ /* 0x0004e2000804014e */
[----:B------:R-:W-:Y:S05]  /*7e20*/  @!P0 BRA `(.L_x_1205) ;  /* 0x0000000000048947 */ /* 0x000fea0003800000 */
[----:B------:R-:W-:Y:S01]  /*7e30*/  BPT.TRAP 0x1 ;  /* 0x000000040000795c */ /* 0x000fe20000300000 */
.L_x_1205:
[----:B---3--:R-:W-:Y:S05]  /*7e40*/  @P2 BRA `(.L_x_1206) ;  /* 0x0000000000082947 */ /* 0x008fea0003800000 */
[----:B------:R-:W3:Y:S02]  /*7e50*/  SYNCS.PHASECHK.TRANS64.TRYWAIT P2, [UR14+0x30850], R0 ;  /* 0x03085000ff0075a7 */ /* 0x000ee4000804014e */
[----:B---3--:R-:W-:Y:S05]  /*7e60*/  @!P2 BRA `(.L_x_1207) ;  /* 0x000000d00034a947 */ /* 0x008fea0003800000 */
.L_x_1206:
[----:B------:R-:W-:Y:S01]  /*7e70*/  UIADD3 UR5, UR37, 0x400, URZ ;  /* 0x0000040025057890 */ /* 0x000fe2000fffe03f */
[----:B------:R-:W-:Y:S01]  /*7e80*/  WARPGROUP.ARRIVE ;  /* 0x00000000000079c5 */ /* 0x000fe20000000000 */
[----:B------:R-:W-:Y:S01]  /*7e90*/  UMOV UR11, 0x40000040 ;  /* 0x40000040000b7882 */ /* 0x000fe20000000000 */
[----:B0-2---:R-:W-:Y:S01]  /*7ea0*/  FMNMX.FTZ R0, R152, R21, !PT ;  /* 0x0000001598007209 */ /* 0x005fe20007810000 */
[----:B------:R-:W-:Y:S01]  /*7eb0*/  USHF.R.U32.HI UR5, URZ, 0x4, UR5 ;  /* 0x000000043f057899 */ /* 0x000fe20008011605 */
[----:B------:R-:W-:Y:S01]  /*7ec0*/  ISETP.GT.AND P2, PT, R205, R20, PT ;  /* 0x00000014cd00720c */ /* 0x000fe20003f44270 */
[----:B------:R-:W-:Y:S01]  /*7ed0*/  UMOV UR6, UR38 ;  /* 0x0000002600067c82 */ /* 0x000fe20008000000 */
[----:B-1----:R-:W-:Y:S01]  /*7ee0*/  FMNMX.FTZ R3, R153, R0, !PT ;  /* 0x0000000099037209 */ /* 0x002fe20007810000 */
[----:B------:R-:W-:Y:S01]  /*7ef0*/  ULOP3.LUT UR5, UR5, 0x3fff, URZ, 0xc0, !UPT ;  /* 0x00003fff05057892 */ /* 0x000fe2000f8ec03f */
[----:B------:R-:W-:Y:S02]  /*7f00*/  VIADD R205, R205, 0xffffffff ;  /* 0xffffffffcdcd7836 */ /* 0x000fe40000000000 */
[----:B------:R-:W-:Y:S01]  /*7f10*/  FMNMX.FTZ R0, R156, R3, !PT ;  /* 0x000000039c007209 */ /* 0x000fe20007810000 */
[----:B------:R-:W-:-:S03]  /*7f20*/  ULOP3.LUT UR5, UR5, 0x2000000, URZ, 0xfc, !UPT ;  /* 0x0200000005057892 */ /* 0x000fc6000f8efc3f */
[----:B------:R-:W-:Y:S01]  /*7f30*/  FMNMX.FTZ R3, R157, R0, !PT ;  /* 0x000000009d037209 */ /* 0x000fe20007810000 */
[----:B------:R-:W-:-:S03]  /*7f40*/  ULEA UR4, UR4, UR5, 0xb ;  /* 0x0000000504047291 */ /* 0x000fc6000f8e583f */
[----:B------:R-:W-:Y:S01]  /*7f50*/  FMNMX.FTZ R0, R160, R3, !PT ;  /* 0x00000003a0007209 */ /* 0x000fe20007810000 */
[----:B------:R-:W-:-:S03]  /*7f60*/  UMOV UR5, UR58 ;  /* 0x0000003a00057c82 */ /* 0x000fc60008000000 */
[----:B------:R-:W-:Y:S01]  /*7f70*/  UMOV UR10, UR4 ;  /* 0x00000004000a7c82 */ /* 0x000fe20008000000 */
[----:B------:R-:W-:Y:S01]  /*7f80*/  FMNMX.FTZ R3, R161, R0, !PT ;  /* 0x00000000a1037209 */ /* 0x000fe20007810000 */
[----:B------:R-:W-:Y:S01]  /*7f90*/  HGMMA.64x256x16.F32 R24, R196, gdesc[UR8].tnspB, R24, gsb0 ;  /* 0x43e00008c4187df0 */ /* 0x000fe20008000818 */
[----:B------:R-:W-:Y:S01]  /*7fa0*/  UIADD3 UR10, UR4, 0x80, URZ ;  /* 0x00000080040a7890 */ /* 0x000fe2000fffe03f */
[----:B------:R-:W-:Y:S01]  /*7fb0*/  UMOV UR11, 0x40000040 ;  /* 0x40000040000b7882 */ /* 0x000fe20000000000 */
        /* <DEDUP_REMOVED lines=23> */
[----:B------:R-:W-:Y:S01]  /*8130*/  UMOV UR4, UR36 ;  /* 0x0000002400047c82 */ /* 0x000fe20008000000 */
[----:B------:R-:W-:Y:S02]  /*8140*/  WARPGROUP.DEPBAR.LE gsb0, 0x0 ;  /* 0x00008000000079c5 */ /* 0x000fe40000010000 */
[----:B------:R-:W-:Y:S01]  /*8150*/  WARPGROUP.ARRIVE ;  /* 0x00000000000079c5 */ /* 0x000fe20000000000 */
[----:B0-----:R-:W-:Y:S02]  /*8160*/  FMNMX.FTZ R188, R2, R3, !PT ;  /* 0x0000000302bc7209 */ /* 0x001fe40007810000 */
[----:B------:R-:W-:-:S15]  /*8170*/  FMNMX.FTZ R3, R155, R0, !PT ;  /* 0x000000009b037209 */ /* 0x000fde0007810000 */
[----:B------:R-:W-:-:S03]  /*8180*/  NOP ;  /* 0x0000000000007918 */ /* 0x000fc60000000000 */
[----:B------:R-:W-:Y:S01]  /*8190*/  HGMMA.64x256x16.F32 R24, R184, gdesc[UR8].tnspB, R24, gsb0 ;  /* 0x43e00008b8187df0 */ /* 0x000fe20008000818 */
[----:B------:R-:W0:Y:S01]  /*81a0*/  SHFL.BFLY PT, R189, R188, 0x1, 0x1f ;  /* 0x0c201f00bcbd7f89 */ /* 0x000e2200000e0000 */
[----:B------:R-:W-:-:S04]  /*81b0*/  FMNMX.FTZ R0, R158, R3, !PT ;  /* 0x000000039e007209 */ /* 0x000fc80007810000 */
[----:B------:R-:W-:-:S04]  /*81c0*/  FMNMX.FTZ R3, R159, R0, !PT ;  /* 0x000000009f037209 */ /* 0x000fc80007810000 */
[----:B------:R-:W-:-:S04]  /*81d0*/  FMNMX.FTZ R0, R162, R3, !PT ;  /* 0x00000003a2007209 */ /* 0x000fc80007810000 */
[----:B------:R-:W-:Y:S02]  /*81e0*/  FMNMX.FTZ R3, R163, R0, !PT ;  /* 0x00000000a3037209 */ /* 0x000fe40007810000 */
[----:B0-----:R-:W-:Y:S02]  /*81f0*/  FMNMX.FTZ R4, R188, R189, !PT ;  /* 0x000000bdbc047209 */ /* 0x001fe40007810000 */
[----:B------:R-:W-:-:S03]  /*8200*/  FMNMX.FTZ R188, R166, R3, !PT ;  /* 0x00000003a6bc7209 */ /* 0x000fc60007810000 */
[C---:B------:R-:W-:Y:S01]  /*8210*/  FADD.FTZ R21, -R4.reuse, R21 ;  /* 0x0000001504157221 */ /* 0x040fe20000010100 */
[----:B------:R-:W-:Y:S01]  /*8220*/  FMUL.FTZ R2, R4, UR5 ;  /* 0x0000000504027c20 */ /* 0x000fe20008410000 */
[----:B------:R-:W-:Y:S02]  /*8230*/  FMNMX.FTZ R3, R167, R188, !PT ;  /* 0x000000bca7037209 */ /* 0x000fe40007810000 */
[----:B------:R-:W-:Y:S01]  /*8240*/  FMUL.FTZ R0, R21, UR5 ;  /* 0x0000000515007c20 */ /* 0x000fe20008410000 */
[--C-:B------:R-:W-:Y:S01]  /*8250*/  FFMA.FTZ R21, R152, UR5, -R2.reuse ;  /* 0x0000000598157c23 */ /* 0x100fe20008010802 */
        /* <DEDUP_REMOVED lines=18> */
[----:B------:R-:W-:Y:S02]  /*8380*/  MUFU.EX2 R0, R0 ;  /* 0x0000000000007308 */ /* 0x000fe40000000800 */
[----:B------:R-:W-:-:S04]  /*8390*/  FMNMX.FTZ R3, R179, R152, !PT ;  /* 0x00000098b3037209 */ /* 0x000fc80007810000 */
[----:B------:R-:W-:Y:S02]  /*83a0*/  FMNMX.FTZ R152, R182, R3, !PT ;  /* 0x00000003b6987209 */ /* 0x000fe40007810000 */
[----:B------:R-:W-:Y:S02]  /*83b0*/  MUFU.EX2 R21, R21 ;  /* 0x0000001500157308 */ /* 0x000fe40000000800 */
[----:B------:R-:W-:-:S05]  /*83c0*/  FMNMX.FTZ R152, R183, R152, !PT ;  /* 0x00000098b7987209 */ /* 0x000fca0007810000 */
[----:B------:R-:W0:Y:S01]  /*83d0*/  SHFL.BFLY PT, R3, R152, 0x2, 0x1f ;  /* 0x0c401f0098037f89 */ /* 0x000e2200000e0000 */
[----:B------:R-:W-:Y:S08]  /*83e0*/  MUFU.EX2 R196, R196 ;  /* 0x000000c400c47308 */ /* 0x000ff00000000800 */
[----:B------:R-:W-:Y:S08]  /*83f0*/  MUFU.EX2 R198, R198 ;  /* 0x000000c600c67308 */ /* 0x000ff00000000800 */
[----:B------:R-:W-:Y:S01]  /*8400*/  MUFU.EX2 R189, R189 ;  /* 0x000000bd00bd7308 */ /* 0x000fe20000000800 */
[----:B0-----:R-:W-:-:S07]  /*8410*/  FMNMX.FTZ R3, R152, R3, !PT ;  /* 0x0000000398037209 */ /* 0x001fce0007810000 */
[----:B------:R-:W-:Y:S01]  /*8420*/  MUFU.EX2 R192, R192 ;  /* 0x000000c000c07308 */ /* 0x000fe20000000800 */
[----:B------:R-:W0:Y:S07]  /*8430*/  SHFL.BFLY PT, R152, R3, 0x1, 0x1f ;  /* 0x0c201f0003987f89 */ /* 0x000e2e00000e0000 */
[----:B------:R-:W-:Y:S08]  /*8440*/  MUFU.EX2 R153, R153 ;  /* 0x0000009900997308 */ /* 0x000ff00000000800 */
[----:B------:R-:W-:Y:S08]  /*8450*/  MUFU.EX2 R194, R194 ;  /* 0x000000c200c27308 */ /* 0x000ff00000000800 */
[----:B------:R-:W-:Y:S01]  /*8460*/  MUFU.EX2 R157, R157 ;  /* 0x0000009d009d7308 */ /* 0x000fe20000000800 */
[----:B0-----:R-:W-:-:S07]  /*8470*/  FMNMX.FTZ R3, R3, R152, !PT ;  /* 0x0000009803037209 */ /* 0x001fce0007810000 */
[----:B------:R-:W-:Y:S01]  /*8480*/  MUFU.EX2 R188, R188 ;  /* 0x000000bc00bc7308 */ /* 0x000fe20000000800 */
[----:B------:R-:W-:-:S04]  /*8490*/  FMUL.FTZ R152, R3, UR5 ;  /* 0x0000000503987c20 */ /* 0x000fc80008410000 */
[--C-:B------:R-:W-:Y:S01]  /*84a0*/  FFMA.FTZ R197, R154, UR5, -R152.reuse ;  /* 0x000000059ac57c23 */ /* 0x100fe20008010898 */
[--C-:B------:R-:W-:Y:S01]  /*84b0*/  FFMA.FTZ R156, R159, UR5, -R152.reuse ;  /* 0x000000059f9c7c23 */ /* 0x100fe20008010898 */
[----:B------:R-:W-:Y:S02]  /*84c0*/  IMAD.U32 R159, RZ, RZ, UR7 ;  /* 0x00000007ff9f7e24 */ /* 0x000fe4000f8e00ff */
[--C-:B------:R-:W-:Y:S01]  /*84d0*/  FFMA.FTZ R154, R155, UR5, -R152.reuse ;  /* 0x000000059b9a7c23 */ /* 0x100fe20008010898 */
[--C-:B------:R-:W-:Y:S01]  /*84e0*/  FFMA.FTZ R199, R158, UR5, -R152.reuse ;  /* 0x000000059ec77c23 */ /* 0x100fe20008010898 */
[--C-:B------:R-:W-:Y:S01]  /*84f0*/  FFMA.FTZ R193, R162, UR5, -R152.reuse ;  /* 0x00000005a2c17c23 */ /* 0x100fe20008010898 */
[----:B------:R-:W-:Y:S01]  /*8500*/  MUFU.EX2 R197, R197 ;  /* 0x000000c500c57308 */ /* 0x000fe20000000800 */
[----:B------:R-:W-:Y:S01]  /*8510*/  @!P1 LEA R159, R159, UR37, 0x3 ;  /* 0x000000259f9f9c11 */ /* 0x000fe2000f8e18ff */
[--C-:B------:R-:W-:Y:S01]  /*8520*/  FFMA.FTZ R158, R163, UR5, -R152.reuse ;  /* 0x00000005a39e7c23 */ /* 0x100fe20008010898 */
[--C-:B------:R-:W-:Y:S01]  /*8530*/  FFMA.FTZ R195, R166, UR5, -R152.reuse ;  /* 0x00000005a6c37c23 */ /* 0x100fe20008010898 */
[--C-:B------:R-:W-:Y:S01]  /*8540*/  FFMA.FTZ R160, R167, UR5, -R152.reuse ;  /* 0x00000005a7a07c23 */ /* 0x100fe20008010898 */
[----:B------:R-:W-:Y:S01]  /*8550*/  FFMA.FTZ R155, R170, UR5, -R152 ;  /* 0x00000005aa9b7c23 */ /* 0x000fe20008010898 */
[----:B------:R-:W-:-:S02]  /*8560*/  @!P1 VIADD R159, R159, 0x30840 ;  /* 0x000308409f9f9836 */ /* 0x000fc40000000000 */
[--C-:B------:R-:W-:Y:S01]  /*8570*/  FFMA.FTZ R162, R171, UR5, -R152.reuse ;  /* 0x00000005aba27c23 */ /* 0x100fe20008010898 */
[----:B------:R-:W-:Y:S01]  /*8580*/  MUFU.EX2 R154, R154 ;  /* 0x0000009a009a7308 */ /* 0x000fe20000000800 */
[--C-:B------:R-:W-:Y:S01]  /*8590*/  FFMA.FTZ R191, R174, UR5, -R152.reuse ;  /* 0x00000005aebf7c23 */ /* 0x100fe20008010898 */
[--C-:B------:R-:W-:Y:S01]  /*85a0*/  FFMA.FTZ R178, R178, UR5, -R152.reuse ;  /* 0x00000005b2b27c23 */ /* 0x100fe20008010898 */
[----:B------:R-:W-:Y:S01]  /*85b0*/  @!P1 PRMT R159, RZ, 0x654, R159 ;  /* 0x00000654ff9f9816 */ /* 0x000fe2000000009f */
[--C-:B------:R-:W-:Y:S01]  /*85c0*/  FFMA.FTZ R179, R179, UR5, -R152.reuse ;  /* 0x00000005b3b37c23 */ /* 0x100fe20008010898 */
[----:B------:R-:W-:Y:S01]  /*85d0*/  FFMA.FTZ R182, R182, UR5, -R152 ;  /* 0x00000005b6b67c23 */ /* 0x000fe20008010898 */
[----:B------:R-:W-:Y:S02]  /*85e0*/  IMAD.U32 R163, RZ, RZ, UR14 ;  /* 0x0000000effa37e24 */ /* 0x000fe4000f8e00ff */
[----:B------:R-:W-:Y:S02]  /*85f0*/  MUFU.EX2 R199, R199 ;  /* 0x000000c700c77308 */ /* 0x000fe40000000800 */
[----:B------:R-:W-:-:S05]  /*8600*/  @!P1 VIADD R163, R163, 0x30860 ;  /* 0x00030860a3a39836 */ /* 0x000fca0000000000 */
[----:B------:R-:W-:Y:S01]  /*8610*/  @!P1 PRMT R163, RZ, 0x654, R163 ;  /* 0x00000654ffa39816 */ /* 0x000fe200000000a3 */
        /* <DEDUP_REMOVED lines=13> */
[----:B------:R-:W0:Y:S01]  /*86f0*/  MUFU.EX2 R179, R179 ;  /* 0x000000b300b37308 */ /* 0x000e220000000800 */
[----:B------:R-:W-:-:S02]  /*8700*/  WARPGROUP.DEPBAR.LE gsb0, 0x0 ;  /* 0x00008000000079c5 */ /* 0x000fc40000010000 */
[--C-:B------:R-:W-:Y:S01]  /*8710*/  FFMA.FTZ R184, R176, UR5, -R2.reuse ;  /* 0x00000005b0b87c23 */ /* 0x100fe20008010802 */
[----:B------:R-:W-:Y:S01]  /*8720*/  FFMA.FTZ R186, R180, UR5, -R2 ;  /* 0x00000005b4ba7c23 */ /* 0x000fe20008010802 */
[----:B------:R-:W-:Y:S01]  /*8730*/  FADD.FTZ R2, -R3, R218 ;  /* 0x000000da03027221 */ /* 0x000fe20000010100 */
[----:B------:R1:W-:Y:S02]  /*8740*/  @!P1 SYNCS.ARRIVE.TRANS64.RED.A1T0 RZ, [R159+URZ], RZ ;  /* 0x000000ff9fff99a7 */ /* 0x0003e4000810043f */
[----:B------:R-:W-:Y:S01]  /*8750*/  MUFU.EX2 R182, R182 ;  /* 0x000000b600b67308 */ /* 0x000fe20000000800 */
[----:B------:R-:W-:Y:S02]  /*8760*/  IMAD.MOV.U32 R218, RZ, RZ, R3 ;  /* 0x000000ffffda7224 */ /* 0x000fe400078e0003 */
[----:B------:R-:W-:Y:S01]  /*8770*/  FMUL.FTZ R2, R2, UR5 ;  /* 0x0000000502027c20 */ /* 0x000fe20008410000 */
[----:B0-----:R-:W-:Y:S01]  /*8780*/  F2FP.F16.F32.PACK_AB R185, R179, R178 ;  /* 0x000000b2b3b9723e */ /* 0x001fe200000000ff */
[----:B-1----:R-:W-:-:S04]  /*8790*/  FFMA.FTZ R159, R0, R16, R21 ;  /* 0x00000010009f7223 */ /* 0x002fc80000010015 */
[----:B------:R-:W0:Y:S01]  /*87a0*/  MUFU.EX2 R2, R2 ;  /* 0x0000000200027308 */ /* 0x000e220000000800 */
[--C-:B------:R-:W-:Y:S01]  /*87b0*/  FFMA.FTZ R16, R175, UR5, -R152.reuse ;  /* 0x00000005af107c23 */ /* 0x100fe20008010898 */
[----:B------:R-:W-:Y:S01]  /*87c0*/  FFMA.FTZ R152, R183, UR5, -R152 ;  /* 0x00000005b7987c23 */ /* 0x000fe20008010898 */
[C---:B------:R-:W-:Y:S01]  /*87d0*/  FADD.FTZ R159, R196.reuse, R159 ;  /* 0x0000009fc49f7221 */ /* 0x040fe20000010000 */
[----:B------:R-:W-:Y:S01]  /*87e0*/  F2FP.F16.F32.PACK_AB R196, R196, R21 ;  /* 0x00000015c4c4723e */ /* 0x000fe200000000ff */
[----:B------:R1:W-:Y:S02]  /*87f0*/  @!P1 SYNCS.ARRIVE.TRANS64.RED.A1T0 RZ, [R163+URZ], RZ ;  /* 0x000000ffa3ff99a7 */ /* 0x0003e4000810043f */
[----:B------:R-:W-:Y:S01]  /*8800*/  FADD.FTZ R166, R198, R159 ;  /* 0x0000009fc6a67221 */ /* 0x000fe20000010000 */
[----:B------:R-:W-:Y:S01]  /*8810*/  MUFU.EX2 R16, R16 ;  /* 0x0000001000107308 */ /* 0x000fe20000000800 */
[C---:B------:R-:W-:Y:S02]  /*8820*/  F2FP.F16.F32.PACK_AB R198, R189.reuse, R198 ;  /* 0x000000c6bdc6723e */ /* 0x040fe400000000ff */
[----:B------:R-:W-:Y:S01]  /*8830*/  FADD.FTZ R159, R189, R166 ;  /* 0x000000a6bd9f7221 */ /* 0x000fe20000010000 */
[----:B------:R-:W-:-:S03]  /*8840*/  F2FP.F16.F32.PACK_AB R189, R162, R155 ;  /* 0x0000009ba2bd723e */ /* 0x000fc600000000ff */
[----:B------:R-:W-:Y:S01]  /*8850*/  FADD.FTZ R166, R192, R159 ;  /* 0x0000009fc0a67221 */ /* 0x000fe20000010000 */
[----:B------:R-:W2:Y:S01]  /*8860*/  MUFU.EX2 R184, R184 ;  /* 0x000000b800b87308 */ /* 0x000ea20000000800 */
[----:B0-----:R-:W-:Y:S01]  /*8870*/  FFMA.FTZ R5, R2, R5, R197 ;  /* 0x0000000502057223 */ /* 0x001fe200000100c5 */
[C---:B------:R-:W-:Y:S01]  /*8880*/  F2FP.F16.F32.PACK_AB R197, R154.reuse, R197 ;  /* 0x000000c59ac5723e */ /* 0x040fe200000000ff */
[C---:B------:R-:W-:Y:S01]  /*8890*/  FADD.FTZ R159, R153.reuse, R166 ;  /* 0x000000a6999f7221 */ /* 0x040fe20000010000 */
[----:B------:R-:W-:Y:S01]  /*88a0*/  F2FP.F16.F32.PACK_AB R192, R153, R192 ;  /* 0x000000c099c0723e */ /* 0x000fe200000000ff */
[----:B------:R-:W-:Y:S02]  /*88b0*/  FADD.FTZ R164, R154, R5 ;  /* 0x000000059aa47221 */ /* 0x000fe40000010000 */
[----:B------:R-:W-:Y:S01]  /*88c0*/  FADD.FTZ R166, R194, R159 ;  /* 0x0000009fc2a67221 */ /* 0x000fe20000010000 */
[----:B------:R-:W0:Y:S01]  /*88d0*/  MUFU.EX2 R186, R186 ;  /* 0x000000ba00ba7308 */ /* 0x000e220000000800 */
[----:B------:R-:W-:Y:S01]  /*88e0*/  FADD.FTZ R5, R199, R164 ;  /* 0x000000a4c7057221 */ /* 0x000fe20000010000 */
[C---:B------:R-:W-:Y:S01]  /*88f0*/  F2FP.F16.F32.PACK_AB R199, R156.reuse, R199 ;  /* 0x000000c79cc7723e */ /* 0x040fe200000000ff */
[C---:B------:R-:W-:Y:S01]  /*8900*/  FADD.FTZ R21, R157.reuse, R166 ;  /* 0x000000a69d157221 */ /* 0x040fe20000010000 */
[----:B------:R-:W-:Y:S01]  /*8910*/  F2FP.F16.F32.PACK_AB R194, R157, R194 ;  /* 0x000000c29dc2723e */ /* 0x000fe200000000ff */
[----:B------:R-:W-:-:S02]  /*8920*/  FADD.FTZ R164, R156, R5 ;  /* 0x000000059ca47221 */ /* 0x000fc40000010000 */
[----:B------:R-:W-:Y:S01]  /*8930*/  FADD.FTZ R156, R188, R21 ;  /* 0x00000015bc9c7221 */ /* 0x000fe20000010000 */
[----:B------:R-:W3:Y:S01]  /*8940*/  MUFU.EX2 R173, R173 ;  /* 0x000000ad00ad7308 */ /* 0x000ee20000000800 */
[----:B------:R-:W-:Y:S01]  /*8950*/  FADD.FTZ R5, R193, R164 ;  /* 0x000000a4c1057221 */ /* 0x000fe20000010000 */
[C---:B------:R-:W-:Y:S01]  /*8960*/  F2FP.F16.F32.PACK_AB R193, R158.reuse, R193 ;  /* 0x000000c19ec1723e */ /* 0x040fe200000000ff */
[C---:B------:R-:W-:Y:S01]  /*8970*/  FADD.FTZ R21, R161.reuse, R156 ;  /* 0x0000009ca1157221 */ /* 0x040fe20000010000 */
[----:B------:R-:W-:Y:S01]  /*8980*/  F2FP.F16.F32.PACK_AB R188, R161, R188 ;  /* 0x000000bca1bc723e */ /* 0x000fe200000000ff */
[----:B------:R-:W-:Y:S02]  /*8990*/  FADD.FTZ R164, R158, R5 ;  /* 0x000000059ea47221 */ /* 0x000fe40000010000 */
[----:B------:R-:W-:Y:S01]  /*89a0*/  FADD.FTZ R156, R190, R21 ;  /* 0x00000015be9c7221 */ /* 0x000fe20000010000 */
[----:B------:R-:W4:Y:S01]  /*89b0*/  MUFU.EX2 R152, R152 ;  /* 0x0000009800987308 */ /* 0x000f220000000800 */
[----:B------:R-:W-:Y:S01]  /*89c0*/  FADD.FTZ R5, R195, R164 ;  /* 0x000000a4c3057221 */ /* 0x000fe20000010000 */
[C---:B------:R-:W-:Y:S01]  /*89d0*/  F2FP.F16.F32.PACK_AB R195, R160.reuse, R195 ;  /* 0x000000c3a0c3723e */ /* 0x040fe200000000ff */
[C---:B------:R-:W-:Y:S01]  /*89e0*/  FADD.FTZ R21, R165.reuse, R156 ;  /* 0x0000009ca5157221 */ /* 0x040fe20000010000 */
[----:B------:R-:W-:Y:S01]  /*89f0*/  F2FP.F16.F32.PACK_AB R190, R165, R190 ;  /* 0x000000bea5be723e */ /* 0x000fe200000000ff */
[----:B------:R-:W-:-:S04]  /*8a00*/  FADD.FTZ R154, R160, R5 ;  /* 0x00000005a09a7221 */ /* 0x000fc80000010000 */
[----:B------:R-:W-:-:S04]  /*8a10*/  FADD.FTZ R5, R155, R154 ;  /* 0x0000009a9b057221 */ /* 0x000fc80000010000 */
[----:B------:R-:W-:-:S04]  /*8a20*/  FADD.FTZ R154, R162, R5 ;  /* 0x00000005a29a7221 */ /* 0x000fc80000010000 */
[----:B------:R-:W-:Y:S01]  /*8a30*/  FADD.FTZ R5, R191, R154 ;  /* 0x0000009abf057221 */ /* 0x000fe20000010000 */
[----:B--2---:R-:W-:Y:S01]  /*8a40*/  FADD.FTZ R154, R184, R21 ;  /* 0x00000015b89a7221 */ /* 0x004fe20000010000 */
[C---:B------:R-:W-:Y:S02]  /*8a50*/  F2FP.F16.F32.PACK_AB R191, R16.reuse, R191 ;  /* 0x000000bf10bf723e */ /* 0x040fe400000000ff */
[----:B------:R-:W-:Y:S01]  /*8a60*/  FADD.FTZ R5, R16, R5 ;  /* 0x0000000510057221 */ /* 0x000fe20000010000 */
[C---:B------:R-:W-:Y:S01]  /*8a70*/  FADD.FTZ R21, R169.reuse, R154 ;  /* 0x0000009aa9157221 */ /* 0x040fe20000010000 */
[----:B------:R-:W-:Y:S02]  /*8a80*/  F2FP.F16.F32.PACK_AB R184, R169, R184 ;  /* 0x000000b8a9b8723e */ /* 0x000fe400000000ff */
[----:B------:R-:W-:Y:S01]  /*8a90*/  FADD.FTZ R5, R178, R5 ;  /* 0x00000005b2057221 */ /* 0x000fe20000010000 */
[----:B0-----:R-:W-:Y:S01]  /*8aa0*/  FADD.FTZ R16, R186, R21 ;  /* 0x00000015ba107221 */ /* 0x001fe20000010000 */
[----:B---3--:R-:W-:Y:S01]  /*8ab0*/  F2FP.F16.F32.PACK_AB R186, R173, R186 ;  /* 0x000000baadba723e */ /* 0x008fe200000000ff */
[----:B------:R-:W-:-:S02]  /*8ac0*/  IMAD.MOV.U32 R21, RZ, RZ, R4 ;  /* 0x000000ffff157224 */ /* 0x000fc400078e0004 */
[----:B------:R-:W-:Y:S01]  /*8ad0*/  FADD.FTZ R5, R179, R5 ;  /* 0x00000005b3057221 */ /* 0x000fe20000010000 */
[----:B------:R-:W-:Y:S01]  /*8ae0*/  FADD.FTZ R16, R173, R16 ;  /* 0x00000010ad107221 */ /* 0x000fe20000010000 */
[----:B----4-:R-:W-:Y:S02]  /*8af0*/  F2FP.F16.F32.PACK_AB R187, R152, R182 ;  /* 0x000000b698bb723e */ /* 0x010fe400000000ff */
[----:B------:R-:W-:-:S04]  /*8b00*/  FADD.FTZ R5, R182, R5 ;  /* 0x00000005b6057221 */ /* 0x000fc80000010000 */
[----:B------:R-:W-:Y:S01]  /*8b10*/  FADD.FTZ R5, R152, R5 ;  /* 0x0000000598057221 */ /* 0x000fe20000010000 */
[----:B-1----:R-:W-:Y:S06]  /*8b20*/  @P2 BRA `(.L_x_1208) ;  /* 0xffffffe000ec2947 */ /* 0x002fec000383ffff */
.L_x_1199:
[----:B------:R-:W-:-:S13]  /*8b30*/  R2UR UR4, R22 ;  /* 0x00000000160472ca */ /* 0x000fda00000e0000 */
[----:B------:R-:W-:-:S13]  /*8b40*/  ISETP.GE.AND P2, PT, R205, UR4, PT ;  /* 0x00000004cd007c0c */ /* 0x000fda000bf46270 */
[----:B------:R-:W-:Y:S05]  /*8b50*/  @!P2 BRA `(.L_x_1209) ;  /* 0x0000002400eca947 */ /* 0x000fea0003800000 */
[----:B------:R-:W-:Y:S01]  /*8b60*/  IMAD.MOV.U32 R21, RZ, RZ, R3 ;  /* 0x000000ffff157224 */ /* 0x000fe200078e0003 */
[----:B------:R-:W-:Y:S01]  /*8b70*/  UMOV UR6, UR38 ;  /* 0x0000002600067c82 */ /* 0x000fe20008000000 */
[----:B------:R-:W-:Y:S01]  /*8b80*/  IMAD.MOV.U32 R20, RZ, RZ, R4 ;  /* 0x000000ffff147224 */ /* 0x000fe200078e0004 */
[----:B------:R-:W-:Y:S01]  /*8b90*/  UMOV UR4, UR36 ;  /* 0x0000002400047c82 */ /* 0x000fe20008000000 */
[----:B------:R-:W-:Y:S01]  /*8ba0*/  ULDC UR58, c[0x0][0x9e4] ;  /* 0x00027900003a7ab9 */ /* 0x000fe20000000800 */
[----:B------:R-:W-:-:S05]  /*8bb0*/  ULDC UR59, c[0x0][0x288] ;  /* 0x0000a200003b7ab9 */ /* 0x000fca0000000800 */
.L_x_1226:
        /* <DEDUP_REMOVED lines=8> */
.L_x_1210:
[----:B------:R-:W-:Y:S01]  /*8c40*/  ULEA UR5, UR36, UR37, 0x3 ;  /* 0x0000002524057291 */ /* 0x000fe2000f8e183f */
[----:B------:R-:W-:-:S05]  /*8c50*/  IMAD.U32 R3, RZ, RZ, UR38 ;  /* 0x00000026ff037e24 */ /* 0x000fca000f8e00ff */
[----:B------:R-:W-:-:S04]  /*8c60*/  SHF.L.U32 R3, R3, 0x1f, RZ ;  /* 0x0000001f03037819 */ /* 0x000fc800000006ff */
[----:B------:R0:W1:Y:S01]  /*8c70*/  SYNCS.PHASECHK.TRANS64.TRYWAIT P2, [UR5+0x30830], R3 ;  /* 0x03083003ff0075a7 */ /* 0x0000620008040145 */
[----:B------:R-:W-:Y:S05]  /*8c80*/  @!P0 BRA `(.L_x_1211) ;  /* 0x0000000000048947 */ /* 0x000fea0003800000 */
[----:B------:R-:W-:Y:S01]  /*8c90*/  BPT.TRAP 0x1 ;  /* 0x000000040000795c */ /* 0x000fe20000300000 */
.L_x_1211:
[----:B-1----:R-:W-:Y:S05]  /*8ca0*/  @P2 BRA `(.L_x_1212) ;  /* 0x0000000000082947 */ /* 0x002fea0003800000 */
[----:B------:R-:W1:Y:S02]  /*8cb0*/  SYNCS.PHASECHK.TRANS64.TRYWAIT P2, [UR5+0x30830], R3 ;  /* 0x03083003ff0075a7 */ /* 0x000e640008040145 */
[----:B-1----:R-:W-:Y:S05]  /*8cc0*/  @!P2 BRA `(.L_x_1213) ;  /* 0x000000c000b4a947 */ /* 0x002fea0003800000 */
.L_x_1212:
        /* <DEDUP_REMOVED lines=223> */
.L_x_1214:
[----:B------:R-:W-:Y:S01]  /*9ac0*/  ULEA UR14, UR4, UR37, 0x3 ;  /* 0x00000025040e7291 */ /* 0x000fe2000f8e183f */
[----:B------:R-:W-:-:S05]  /*9ad0*/  IMAD.U32 R0, RZ, RZ, UR6 ;  /* 0x00000006ff007e24 */ /* 0x000fca000f8e00ff */
[----:B------:R-:W-:-:S04]  /*9ae0*/  SHF.L.U32 R0, R0, 0x1f, RZ ;  /* 0x0000001f00007819 */ /* 0x000fc800000006ff */
[----:B------:R2:W3:Y:S01]  /*9af0*/  SYNCS.PHASECHK.TRANS64.TRYWAIT P2, [UR14+0x30850], R0 ;  /* 0x03085000ff0075a7 */ /* 0x0004e2000804014e */
[----:B------:R-:W-:Y:S05]  /*9b00*/  @!P0 BRA `(.L_x_1215) ;  /* 0x0000000000048947 */ /* 0x000fea0003800000 */
[----:B------:R-:W-:Y:S01]  /*9b10*/  BPT.TRAP 0x1 ;  /* 0x000000040000795c */ /* 0x000fe20000300000 */
.L_x_1215:
[----:B---3--:R-:W-:Y:S05]  /*9b20*/  @P2 BRA `(.L_x_1216) ;  /* 0x0000000000082947 */ /* 0x008fea0003800000 */
[----:B------:R-:W3:Y:S02]  /*9b30*/  SYNCS.PHASECHK.TRANS64.TRYWAIT P2, [UR14+0x30850], R0 ;  /* 0x03085000ff0075a7 */ /* 0x000ee4000804014e */
[----:B---3--:R-:W-:Y:S05]  /*9b40*/  @!P2 BRA `(.L_x_1217) ;  /* 0x000000b4002ca947 */ /* 0x008fea0003800000 */
.L_x_1216:
[----:B------:R-:W-:Y:S01]  /*9b50*/  UIADD3 UR5, UR37, 0x400, URZ ;  /* 0x0000040025057890 */ /* 0x000fe2000fffe03f */
[----:B------:R-:W-:Y:S01]  /*9b60*/  WARPGROUP.ARRIVE ;  /* 0x00000000000079c5 */ /* 0x000fe20000000000 */
[----:B------:R-:W-:Y:S01]  /*9b70*/  UMOV UR11, 0x40000040 ;  /* 0x40000040000b7882 */ /* 0x000fe20000000000 */
[----:B01----:R-:W0:Y:S01]  /*9b80*/  @P5 LDC R3, c[0x0][0x44c] ;  /* 0x00011300ff035b82 */ /* 0x003e220000000800 */
[----:B------:R-:W-:Y:S01]  /*9b90*/  USHF.R.U32.HI UR5, URZ, 0x4, UR5 ;  /* 0x000000043f057899 */ /* 0x000fe20008011605 */
[----:B------:R-:W-:Y:S01]  /*9ba0*/  IMAD.U32 R2, RZ, RZ, UR7 ;  /* 0x00000007ff027e24 */ /* 0x000fe2000f8e00ff */
[----:B------:R-:W-:Y:S01]  /*9bb0*/  ULDC UR15, c[0x0][0x9dc] ;  /* 0x00027700000f7ab9 */ /* 0x000fe20000000800 */
[----:B------:R-:W-:Y:S01]  /*9bc0*/  IMAD.SHL.U32 R4, R205, 0x40, RZ ;  /* 0x00000040cd047824 */ /* 0x000fe200078e00ff */
[----:B------:R-:W-:Y:S01]  /*9bd0*/  ULOP3.LUT UR5, UR5, 0x3fff, URZ, 0xc0, !UPT ;  /* 0x00003fff05057892 */ /* 0x000fe2000f8ec03f */
[----:B------:R-:W-:Y:S02]  /*9be0*/  ULDC UR6, c[0x0][0x9e0] ;  /* 0x0002780000067ab9 */ /* 0x000fe40000000800 */
[----:B--2---:R-:W1:Y:S01]  /*9bf0*/  @P5 LDC R0, c[0x0][0x450] ;  /* 0x00011400ff005b82 */ /* 0x004e620000000800 */
[----:B------:R-:W-:-:S04]  /*9c00*/  ULOP3.LUT UR5, UR5, 0x2000000, URZ, 0xfc, !UPT ;  /* 0x0200000005057892 */ /* 0x000fc8000f8efc3f */
[----:B------:R-:W-:-:S07]  /*9c10*/  ULEA UR4, UR4, UR5, 0xb ;  /* 0x0000000504047291 */ /* 0x000fce000f8e583f */
        /* <DEDUP_REMOVED lines=16> */
[----:B------:R-:W-:Y:S01]  /*9d20*/  ULOP3.LUT UR4, URZ, UR15, URZ, 0x33, !UPT ;  /* 0x0000000f3f047292 */ /* 0x000fe2000f8e333f */
[----:B------:R-:W-:Y:S02]  /*9d30*/  WARPGROUP.DEPBAR.LE gsb0, 0x0 ;  /* 0x00008000000079c5 */ /* 0x000fe40000010000 */
[----:B------:R-:W-:-:S15]  /*9d40*/  WARPGROUP.ARRIVE ;  /* 0x00000000000079c5 */ /* 0x000fde0000000000 */
[----:B------:R-:W-:-:S07]  /*9d50*/  NOP ;  /* 0x0000000000007918 */ /* 0x000fce0000000000 */
[----:B------:R-:W-:Y:S03]  /*9d60*/  HGMMA.64x256x16.F32 R24, R184, gdesc[UR8].tnspB, R24, gsb0 ;  /* 0x43e00008b8187df0 */ /* 0x000fe60008000818 */
[----:B------:R-:W-:Y:S02]  /*9d70*/  WARPGROUP.DEPBAR.LE gsb0, 0x0 ;  /* 0x00008000000079c5 */ /* 0x000fe40000010000 */
[----:B------:R-:W-:Y:S01]  /*9d80*/  VIADD R186, R19, UR60 ;  /* 0x0000003c13ba7c36 */ /* 0x000fe20008000000 */
[----:B------:R-:W2:Y:S03]  /*9d90*/  LDC R184, c[0x0][0x2f0] ;  /* 0x0000bc00ffb87b82 */ /* 0x000ea60000000800 */
[----:B0-----:R-:W-:-:S05]  /*9da0*/  @P5 IMAD.HI.U32 R3, R186, R3, RZ ;  /* 0x00000003ba035227 */ /* 0x001fca00078e00ff */
[----:B-1----:R-:W-:Y:S02]  /*9db0*/  @P5 SHF.R.U32.HI R186, RZ, R0, R3 ;  /* 0x00000000ffba5219 */ /* 0x002fe40000011603 */
[----:B------:R-:W-:Y:S02]  /*9dc0*/  @!P1 LEA R0, R2, UR37, 0x3 ;  /* 0x0000002502009c11 */ /* 0x000fe4000f8e18ff */
[----:B------:R-:W-:Y:S01]  /*9dd0*/  IADD3 R2, -R4, 0x1, RZ ;  /* 0x0000000104027810 */ /* 0x000fe20007ffe1ff */
[----:B------:R-:W0:Y:S02]  /*9de0*/  SHFL.IDX PT, R185, R186, RZ, 0x1c1f ;  /* 0x001c1fffbab97589 */ /* 0x000e2400000e0000 */
[----:B------:R-:W-:Y:S02]  /*9df0*/  @!P1 VIADD R0, R0, 0x30840 ;  /* 0x0003084000009836 */ /* 0x000fe40000000000 */
[----:B------:R-:W-:-:S03]  /*9e00*/  IMAD R3, R17, -0x2, R2 ;  /* 0xfffffffe11037824 */ /* 0x000fc600078e0202 */
[----:B------:R-:W-:Y:S01]  /*9e10*/  @!P1 PRMT R0, RZ, 0x654, R0 ;  /* 0x00000654ff009816 */ /* 0x000fe20000000000 */
[----:B--2---:R-:W-:-:S03]  /*9e20*/  IMAD R3, R184, UR39, R3 ;  /* 0x00000027b8037c24 */ /* 0x004fc6000f8e0203 */
[----:B------:R1:W-:Y:S01]  /*9e30*/  @!P1 SYNCS.ARRIVE.TRANS64.RED.A1T0 RZ, [R0+URZ], RZ ;  /* 0x000000ff00ff99a7 */ /* 0x0003e2000810043f */
[----:B------:R-:W-:-:S04]  /*9e40*/  VIADD R3, R3, -UR59 ;  /* 0x8000003b03037c36 */ /* 0x000fc80008000000 */
[C---:B------:R-:W-:Y:S02]  /*9e50*/  VIADD R189, R3.reuse, UR6 ;  /* 0x0000000603bd7c36 */ /* 0x040fe40008000000 */
[----:B------:R-:W-:Y:S02]  /*9e60*/  VIADD R190, R3, UR4 ;  /* 0x0000000403be7c36 */ /* 0x000fe40008000000 */
[--C-:B0-----:R-:W-:Y:S02]  /*9e70*/  IMAD.IADD R187, R189, 0x1, R185.reuse ;  /* 0x00000001bdbb7824 */ /* 0x101fe400078e02b9 */
[----:B------:R-:W-:Y:S01]  /*9e80*/  IMAD.IADD R188, R190, 0x1, R185 ;  /* 0x00000001bebc7824 */ /* 0x000fe200078e02b9 */
[----:B-1----:R-:W-:Y:S06]  /*9e90*/  @!P6 BRA `(.L_x_1218) ;  /* 0x00000000005ce947 */ /* 0x002fec0003800000 */
[----:B------:R-:W-:Y:S01]  /*9ea0*/  IMAD R0, R184, UR39, R185 ;  /* 0x00000027b8007c24 */ /* 0x000fe2000f8e02b9 */
[----:B------:R-:W-:Y:S03]  /*9eb0*/  BSSY B0, `(.L_x_1219) ;  /* 0x0000011000007945 */ /* 0x000fe60003800000 */
[----:B------:R-:W-:-:S05]  /*9ec0*/  VIADD R185, R0, -UR59 ;  /* 0x8000003b00b97c36 */ /* 0x000fca0008000000 */
        /* <DEDUP_REMOVED lines=10> */
.L_x_1220:
[----:B------:R-:W-:-:S05]  /*9f70*/  IMAD.U32 R191, RZ, RZ, UR58 ;  /* 0x0000003affbf7e24 */ /* 0x000fca000f8e00ff */
[----:B------:R-:W-:-:S13]  /*9f80*/  ISETP.NE.AND P2, PT, R191, 0x1, PT ;  /* 0x00000001bf00780c */ /* 0x000fda0003f45270 */
[----:B------:R-:W0:Y:S02]  /*9f90*/  @P2 LDC.64 R2, c[0x0][0x9e8] ;  /* 0x00027a00ff022b82 */ /* 0x000e240000000a00 */
[----:B0-----:R-:W-:-:S05]  /*9fa0*/  @P2 IMAD.HI.U32 R2, R185, R2, RZ ;  /* 0x00000002b9022227 */ /* 0x001fca00078e00ff */
[----:B------:R-:W-:-:S07]  /*9fb0*/  @P2 SHF.R.U32.HI R185, RZ, R3, R2 ;  /* 0x00000003ffb92219 */ /* 0x000fce0000011602 */
.L_x_1221:
[----:B------:R-:W-:Y:S05]  /*9fc0*/  BSYNC B0 ;  /* 0x0000000000007941 */ /* 0x000fea0003800000 */
.L_x_1219:
[----:B------:R-:W-:-:S04]  /*9fd0*/  IMAD R0, R185, R191, -R4 ;  /* 0x000000bfb9007224 */ /* 0x000fc800078e0a04 */
[----:B------:R-:W-:-:S05]  /*9fe0*/  IMAD R0, R17, -0x2, R0 ;  /* 0xfffffffe11007824 */ /* 0x000fca00078e0200 */
[----:B------:R-:W-:Y:S02]  /*9ff0*/  VIADDMNMX R187, R0, R191, R187, PT ;  /* 0x000000bf00bb7246 */ /* 0x000fe400038001bb */
[----:B------:R-:W-:-:S07]  /*a000*/  VIMNMX R188, R188, R0, !PT ;  /* 0x00000000bcbc7248 */ /* 0x000fce0007fe0100 */
.L_x_1218:
[----:B------:R-:W-:Y:S01]  /*a010*/  ISETP.GT.AND P2, PT, R205, -0x1, PT ;  /* 0xffffffffcd00780c */ /* 0x000fe20003f44270 */
[----:B------:R-:W0:Y:S03]  /*a020*/  SHFL.IDX PT, R3, R186, 0x1, 0x1c1f ;  /* 0x003c1f00ba037f89 */ /* 0x000e2600000e0000 */
[C---:B------:R-:W-:Y:S02]  /*a030*/  ISETP.GT.AND P4, PT, R188.reuse, RZ, P2 ;  /* 0x000000ffbc00720c */ /* 0x040fe40001784270 */
[----:B------:R-:W-:Y:S02]  /*a040*/  ISETP.GT.AND P3, PT, R188, 0x1, P2 ;  /* 0x00000001bc00780c */ /* 0x000fe40001764270 */
[C---:B------:R-:W-:Y:S02]  /*a050*/  ISETP.LT.OR P4, PT, R187.reuse, 0x1, P4 ;  /* 0x00000001bb00780c */ /* 0x040fe40002781670 */
[----:B------:R-:W-:-:S02]  /*a060*/  ISETP.LT.OR P3, PT, R187, 0x2, P3 ;  /* 0x00000002bb00780c */ /* 0x000fc40001f61670 */
[----:B------:R-:W-:Y:S02]  /*a070*/  FSEL R185, R152, -INF , !P4 ;  /* 0xff80000098b97808 */ /* 0x000fe40006000000 */
[----:B------:R-:W-:Y:S02]  /*a080*/  FSEL R0, R153, -INF , !P3 ;  /* 0xff80000099007808 */ /* 0x000fe40005800000 */
[C---:B------:R-:W-:Y:S02]  /*a090*/  ISETP.GT.AND P4, PT, R188.reuse, 0x8, P2 ;  /* 0x00000008bc00780c */ /* 0x040fe40001784270 */
[----:B------:R-:W-:Y:S02]  /*a0a0*/  ISETP.GT.AND P3, PT, R188, 0x9, P2 ;  /* 0x00000009bc00780c */ /* 0x000fe40001764270 */
[C---:B------:R-:W-:Y:S02]  /*a0b0*/  ISETP.LT.OR P4, PT, R187.reuse, 0x9, P4 ;  /* 0x00000009bb00780c */ /* 0x040fe40002781670 */
[----:B------:R-:W-:-:S02]  /*a0c0*/  ISETP.LT.OR P3, PT, R187, 0xa, P3 ;  /* 0x0000000abb00780c */ /* 0x000fc40001f61670 */
[----:B------:R-:W-:Y:S01]  /*a0d0*/  FSEL R156, R156, -INF , !P4 ;  /* 0xff8000009c9c7808 */ /* 0x000fe20006000000 */
[--C-:B0-----:R-:W-:Y:S01]  /*a0e0*/  IMAD.IADD R152, R189, 0x1, R3.reuse ;  /* 0x00000001bd987824 */ /* 0x101fe200078e0203 */
[----:B------:R-:W-:Y:S01]  /*a0f0*/  FSEL R157, R157, -INF , !P3 ;  /* 0xff8000009d9d7808 */ /* 0x000fe20005800000 */
[----:B------:R-:W-:Y:S01]  /*a100*/  IMAD.IADD R186, R190, 0x1, R3 ;  /* 0x00000001beba7824 */ /* 0x000fe200078e0203 */
[C---:B------:R-:W-:Y:S02]  /*a110*/  ISETP.GT.AND P4, PT, R188.reuse, 0x10, P2 ;  /* 0x00000010bc00780c */ /* 0x040fe40001784270 */
        /* <DEDUP_REMOVED lines=34> */
[----:B------:R-:W-:Y:S01]  /*a340*/  FSEL R181, R181, -INF , !P3 ;  /* 0xff800000b5b57808 */ /* 0x000fe20005800000 */
[----:B------:R-:W-:Y:S08]  /*a350*/  @!P6 BRA `(.L_x_1222) ;  /* 0x00000000005ce947 */ /* 0x000ff00003800000 */
        /* <DEDUP_REMOVED lines=13> */
.L_x_1224:
[----:B------:R-:W-:-:S05]  /*a430*/  IMAD.U32 R184, RZ, RZ, UR58 ;  /* 0x0000003affb87e24 */ /* 0x000fca000f8e00ff */
[----:B------:R-:W-:-:S13]  /*a440*/  ISETP.NE.AND P3, PT, R184, 0x1, PT ;  /* 0x00000001b800780c */ /* 0x000fda0003f65270 */
[----:B------:R-:W0:Y:S02]  /*a450*/  @P3 LDC.64 R2, c[0x0][0x9e8] ;  /* 0x00027a00ff023b82 */ /* 0x000e240000000a00 */
[----:B0-----:R-:W-:-:S05]  /*a460*/  @P3 IMAD.HI.U32 R2, R153, R2, RZ ;  /* 0x0000000299023227 */ /* 0x001fca00078e00ff */
[----:B------:R-:W-:-:S07]  /*a470*/  @P3 SHF.R.U32.HI R153, RZ, R3, R2 ;  /* 0x00000003ff993219 */ /* 0x000fce0000011602 */
.L_x_1225:
[----:B------:R-:W-:Y:S05]  /*a480*/  BSYNC B0 ;  /* 0x0000000000007941 */ /* 0x000fea0003800000 */
.L_x_1223:
[----:B------:R-:W-:-:S04]  /*a490*/  IMAD R4, R153, R184, -R4 ;  /* 0x000000b899047224 */ /* 0x000fc800078e0a04 */
[----:B------:R-:W-:-:S05]  /*a4a0*/  IMAD R3, R17, -0x2, R4 ;  /* 0xfffffffe11037824 */ /* 0x000fca00078e0204 */
[----:B------:R-:W-:Y:S02]  /*a4b0*/  VIADDMNMX R152, R3, R184, R152, PT ;  /* 0x000000b803987246 */ /* 0x000fe40003800198 */
[----:B------:R-:W-:-:S07]  /*a4c0*/  VIMNMX R186, R186, R3, !PT ;  /* 0x00000003baba7248 */ /* 0x000fce0007fe0100 */
.L_x_1222:
[----:B------:R-:W-:Y:S01]  /*a4d0*/  FMNMX.FTZ R3, R185, R20, !PT ;  /* 0x00000014b9037209 */ /* 0x000fe20007810000 */
[----:B------:R-:W-:Y:S01]  /*a4e0*/  ULDC UR4, c[0x0][0x988] ;  /* 0x0002620000047ab9 */ /* 0x000fe20000000800 */
[----:B------:R-:W-:Y:S01]  /*a4f0*/  ISETP.GT.AND P4, PT, R186, 0x1, P2 ;  /* 0x00000001ba00780c */ /* 0x000fe20001784270 */
[----:B------:R-:W-:Y:S01]  /*a500*/  UMOV UR5, UR4 ;  /* 0x0000000400057c82 */ /* 0x000fe20008000000 */
[----:B------:R-:W-:Y:S01]  /*a510*/  FMNMX.FTZ R3, R0, R3, !PT ;  /* 0x0000000300037209 */ /* 0x000fe20007810000 */
[----:B------:R-:W-:Y:S01]  /*a520*/  UMOV UR6, UR38 ;  /* 0x0000002600067c82 */ /* 0x000fe20008000000 */
[----:B------:R-:W-:Y:S02]  /*a530*/  ISETP.LT.OR P4, PT, R152, 0x2, P4 ;  /* 0x000000029800780c */ /* 0x000fe40002781670 */
[----:B------:R-:W-:Y:S02]  /*a540*/  FMNMX.FTZ R2, R156, R3, !PT ;  /* 0x000000039c027209 */ /* 0x000fe40007810000 */
[----:B------:R-:W-:-:S02]  /*a550*/  FSEL R155, R155, -INF , !P4 ;  /* 0xff8000009b9b7808 */ /* 0x000fc40006000000 */
[----:B------:R-:W-:Y:S02]  /*a560*/  FMNMX.FTZ R3, R157, R2, !PT ;  /* 0x000000029d037209 */ /* 0x000fe40007810000 */
[----:B------:R-:W-:Y:S02]  /*a570*/  ISETP.GT.AND P4, PT, R186, 0x9, P2 ;  /* 0x00000009ba00780c */ /* 0x000fe40001784270 */
[----:B------:R-:W-:Y:S02]  /*a580*/  FMNMX.FTZ R2, R160, R3, !PT ;  /* 0x00000003a0027209 */ /* 0x000fe40007810000 */
[----:B------:R-:W-:Y:S02]  /*a590*/  ISETP.GT.AND P3, PT, R186, 0x8, P2 ;  /* 0x00000008ba00780c */ /* 0x000fe40001764270 */
[----:B------:R-:W-:Y:S02]  /*a5a0*/  FMNMX.FTZ R3, R161, R2, !PT ;  /* 0x00000002a1037209 */ /* 0x000fe40007810000 */
[----:B------:R-:W-:-:S02]  /*a5b0*/  ISETP.LT.OR P4, PT, R152, 0xa, P4 ;  /* 0x0000000a9800780c */ /* 0x000fc40002781670 */
[----:B------:R-:W-:Y:S02]  /*a5c0*/  FMNMX.FTZ R2, R164, R3, !PT ;  /* 0x00000003a4027209 */ /* 0x000fe40007810000 */
[----:B------:R-:W-:Y:S02]  /*a5d0*/  ISETP.LT.OR P3, PT, R152, 0x9, P3 ;  /* 0x000000099800780c */ /* 0x000fe40001f61670 */
[----:B------:R-:W-:Y:S02]  /*a5e0*/  FMNMX.FTZ R3, R165, R2, !PT ;  /* 0x00000002a5037209 */ /* 0x000fe40007810000 */
[----:B------:R-:W-:Y:S02]  /*a5f0*/  FSEL R159, R159, -INF , !P4 ;  /* 0xff8000009f9f7808 */ /* 0x000fe40006000000 */
[----:B------:R-:W-:Y:S02]  /*a600*/  FMNMX.FTZ R2, R168, R3, !PT ;  /* 0x00000003a8027209 */ /* 0x000fe40007810000 */
[----:B------:R-:W-:-:S02]  /*a610*/  ISETP.GT.AND P4, PT, R186, 0x11, P2 ;  /* 0x00000011ba00780c */ /* 0x000fc40001784270 */
[----:B------:R-:W-:Y:S02]  /*a620*/  FMNMX.FTZ R3, R169, R2, !PT ;  /* 0x00000002a9037209 */ /* 0x000fe40007810000 */
[----:B------:R-:W-:Y:S02]  /*a630*/  FSEL R158, R158, -INF , !P3 ;  /* 0xff8000009e9e7808 */ /* 0x000fe40005800000 */
        /* <DEDUP_REMOVED lines=9> */
[----:B------:R-:W-:-:S02]  /*a6d0*/  ISETP.GT.AND P4, PT, R186, RZ, P2 ;  /* 0x000000ffba00720c */ /* 0x000fc40001784270 */
[----:B------:R-:W-:Y:S02]  /*a6e0*/  FMNMX.FTZ R2, R181, R2, !PT ;  /* 0x00000002b5027209 */ /* 0x000fe40007810000 */
[----:B------:R-:W-:Y:S02]  /*a6f0*/  FSEL R162, R162, -INF , !P3 ;  /* 0xff800000a2a27808 */ /* 0x000fe40005800000 */
[----:B------:R-:W-:Y:S01]  /*a700*/  ISETP.GT.AND P3, PT, R186, 0x18, P2 ;  /* 0x00000018ba00780c */ /* 0x000fe20001764270 */
[----:B------:R-:W0:Y:S01]  /*a710*/  SHFL.BFLY PT, R3, R2, 0x2, 0x1f ;  /* 0x0c401f0002037f89 */ /* 0x000e2200000e0000 */
[C---:B------:R-:W-:Y:S02]  /*a720*/  ISETP.LT.OR P4, PT, R152.reuse, 0x1, P4 ;  /* 0x000000019800780c */ /* 0x040fe40002781670 */
[----:B------:R-:W-:Y:S02]  /*a730*/  ISETP.LT.OR P3, PT, R152, 0x19, P3 ;  /* 0x000000199800780c */ /* 0x000fe40001f61670 */
[----:B------:R-:W-:-:S02]  /*a740*/  FSEL R154, R154, -INF , !P4 ;  /* 0xff8000009a9a7808 */ /* 0x000fc40006000000 */
[----:B------:R-:W-:Y:S02]  /*a750*/  FSEL R166, R166, -INF , !P3 ;  /* 0xff800000a6a67808 */ /* 0x000fe40005800000 */
[C---:B------:R-:W-:Y:S02]  /*a760*/  ISETP.GT.AND P3, PT, R186.reuse, 0x19, P2 ;  /* 0x00000019ba00780c */ /* 0x040fe40001764270 */
[----:B------:R-:W-:Y:S02]  /*a770*/  ISETP.GT.AND P4, PT, R186, 0x20, P2 ;  /* 0x00000020ba00780c */ /* 0x000fe40001784270 */
[C---:B------:R-:W-:Y:S02]  /*a780*/  ISETP.LT.OR P3, PT, R152.reuse, 0x1a, P3 ;  /* 0x0000001a9800780c */ /* 0x040fe40001f61670 */
[----:B------:R-:W-:Y:S02]  /*a790*/  ISETP.LT.OR P4, PT, R152, 0x21, P4 ;  /* 0x000000219800780c */ /* 0x000fe40002781670 */
[----:B------:R-:W-:-:S02]  /*a7a0*/  FSEL R167, R167, -INF , !P3 ;  /* 0xff800000a7a77808 */ /* 0x000fc40005800000 */
[----:B------:R-:W-:Y:S02]  /*a7b0*/  ISETP.GT.AND P3, PT, R186, 0x21, P2 ;  /* 0x00000021ba00780c */ /* 0x000fe40001764270 */
[----:B------:R-:W-:Y:S02]  /*a7c0*/  FSEL R170, R170, -INF , !P4 ;  /* 0xff800000aaaa7808 */ /* 0x000fe40006000000 */
[----:B------:R-:W-:Y:S02]  /*a7d0*/  ISETP.LT.OR P3, PT, R152, 0x22, P3 ;  /* 0x000000229800780c */ /* 0x000fe40001f61670 */
[----:B0-----:R-:W-:Y:S02]  /*a7e0*/  FMNMX.FTZ R3, R2, R3, !PT ;  /* 0x0000000302037209 */ /* 0x001fe40007810000 */
[----:B------:R-:W-:Y:S02]  /*a7f0*/  FMNMX.FTZ R2, R154, R21, !PT ;  /* 0x000000159a027209 */ /* 0x000fe40007810000 */
[----:B------:R-:W-:Y:S01]  /*a800*/  FSEL R171, R171, -INF , !P3 ;  /* 0xff800000abab7808 */ /* 0x000fe20005800000 */
[----:B------:R-:W0:Y:S01]  /*a810*/  SHFL.BFLY PT, R4, R3, 0x1, 0x1f ;  /* 0x0c201f0003047f89 */ /* 0x000e2200000e0000 */
[----:B------:R-:W-:-:S02]  /*a820*/  ISETP.GT.AND P3, PT, R186, 0x29, P2 ;  /* 0x00000029ba00780c */ /* 0x000fc40001764270 */
[----:B------:R-:W-:Y:S02]  /*a830*/  ISETP.GT.AND P4, PT, R186, 0x28, P2 ;  /* 0x00000028ba00780c */ /* 0x000fe40001784270 */
[C---:B------:R-:W-:Y:S02]  /*a840*/  ISETP.LT.OR P3, PT, R152.reuse, 0x2a, P3 ;  /* 0x0000002a9800780c */ /* 0x040fe40001f61670 */
[----:B------:R-:W-:Y:S02]  /*a850*/  ISETP.LT.OR P4, PT, R152, 0x29, P4 ;  /* 0x000000299800780c */ /* 0x000fe40002781670 */
[----:B------:R-:W-:Y:S02]  /*a860*/  FSEL R175, R175, -INF , !P3 ;  /* 0xff800000afaf7808 */ /* 0x000fe40005800000 */
[----:B------:R-:W-:Y:S02]  /*a870*/  ISETP.GT.AND P3, PT, R186, 0x30, P2 ;  /* 0x00000030ba00780c */ /* 0x000fe40001764270 */
[----:B------:R-:W-:-:S02]  /*a880*/  FSEL R174, R174, -INF , !P4 ;  /* 0xff800000aeae7808 */ /* 0x000fc40006000000 */
[----:B------:R-:W-:Y:S02]  /*a890*/  ISETP.LT.OR P3, PT, R152, 0x31, P3 ;  /* 0x000000319800780c */ /* 0x000fe40001f61670 */
[----:B------:R-:W-:Y:S02]  /*a8a0*/  R2UR UR4, R22 ;  /* 0x00000000160472ca */ /* 0x000fe400000e0000 */
[----:B------:R-:W-:Y:S02]  /*a8b0*/  FSEL R178, R178, -INF , !P3 ;  /* 0xff800000b2b27808 */ /* 0x000fe40005800000 */
[----:B------:R-:W-:Y:S02]  /*a8c0*/  ISETP.GT.AND P3, PT, R186, 0x31, P2 ;  /* 0x00000031ba00780c */ /* 0x000fe40001764270 */
[----:B0-----:R-:W-:Y:S02]  /*a8d0*/  FMNMX.FTZ R4, R3, R4, !PT ;  /* 0x0000000403047209 */ /* 0x001fe40007810000 */
[----:B------:R-:W-:-:S02]  /*a8e0*/  FMNMX.FTZ R3, R155, R2, !PT ;  /* 0x000000029b037209 */ /* 0x000fc40007810000 */
[C---:B------:R-:W-:Y:S01]  /*a8f0*/  FSETP.NEU.FTZ.AND P4, PT, R4.reuse, -INF , PT ;  /* 0xff8000000400780b */ /* 0x040fe20003f9d000 */
[----:B------:R-:W-:Y:S01]  /*a900*/  FMUL.FTZ R153, R4, UR5 ;  /* 0x0000000504997c20 */ /* 0x000fe20008410000 */
[----:B------:R-:W-:Y:S02]  /*a910*/  FMNMX.FTZ R2, R158, R3, !PT ;  /* 0x000000039e027209 */ /* 0x000fe40007810000 */
[----:B------:R-:W-:Y:S02]  /*a920*/  ISETP.LT.OR P3, PT, R152, 0x32, P3 ;  /* 0x000000329800780c */ /* 0x000fe40001f61670 */
[----:B------:R-:W-:Y:S02]  /*a930*/  FMNMX.FTZ R3, R159, R2, !PT ;  /* 0x000000029f037209 */ /* 0x000fe40007810000 */
[----:B------:R-:W-:Y:S02]  /*a940*/  FSEL R179, R179, -INF , !P3 ;  /* 0xff800000b3b37808 */ /* 0x000fe40005800000 */
[----:B------:R-:W-:-:S02]  /*a950*/  FMNMX.FTZ R2, R162, R3, !PT ;  /* 0x00000003a2027209 */ /* 0x000fc40007810000 */
[----:B------:R-:W-:Y:S02]  /*a960*/  ISETP.GT.AND P3, PT, R186, 0x38, P2 ;  /* 0x00000038ba00780c */ /* 0x000fe40001764270 */
[----:B------:R-:W-:Y:S02]  /*a970*/  FMNMX.FTZ R3, R163, R2, !PT ;  /* 0x00000002a3037209 */ /* 0x000fe40007810000 */
[----:B------:R-:W-:Y:S02]  /*a980*/  FSEL R2, R153, RZ, P4 ;  /* 0x000000ff99027208 */ /* 0x000fe40002000000 */
[----:B------:R-:W-:Y:S02]  /*a990*/  FMNMX.FTZ R184, R166, R3, !PT ;  /* 0x00000003a6b87209 */ /* 0x000fe40007810000 */
[----:B------:R-:W-:Y:S01]  /*a9a0*/  ISETP.GT.AND P2, PT, R186, 0x39, P2 ;  /* 0x00000039ba00780c */ /* 0x000fe20001744270 */
[--C-:B------:R-:W-:Y:S01]  /*a9b0*/  FFMA.FTZ R196, R0, UR5, -R2.reuse ;  /* 0x0000000500c47c23 */ /* 0x100fe20008010802 */
[----:B------:R-:W-:Y:S01]  /*a9c0*/  FMNMX.FTZ R3, R167, R184, !PT ;  /* 0x000000b8a7037209 */ /* 0x000fe20007810000 */
[--C-:B------:R-:W-:Y:S01]  /*a9d0*/  FFMA.FTZ R153, R185, UR5, -R2.reuse ;  /* 0x00000005b9997c23 */ /* 0x100fe20008010802 */
[----:B------:R-:W-:Y:S01]  /*a9e0*/  ISETP.LT.OR P3, PT, R152, 0x39, P3 ;  /* 0x000000399800780c */ /* 0x000fe20001f61670 */
[--C-:B------:R-:W-:Y:S01]  /*a9f0*/  FFMA.FTZ R198, R156, UR5, -R2.reuse ;  /* 0x000000059cc67c23 */ /* 0x100fe20008010802 */
[----:B------:R-:W-:Y:S01]  /*aa00*/  FMNMX.FTZ R184, R170, R3, !PT ;  /* 0x00000003aab87209 */ /* 0x000fe20007810000 */
[--C-:B------:R-:W-:Y:S01]  /*aa10*/  FFMA.FTZ R157, R157, UR5, -R2.reuse ;  /* 0x000000059d9d7c23 */ /* 0x100fe20008010802 */
        /* <DEDUP_REMOVED lines=21> */
[----:B------:R-:W-:Y:S01]  /*ab70*/  FFMA.FTZ R181, R181, UR5, -R2 ;  /* 0x00000005b5b57c23 */ /* 0x000fe20008010802 */
[----:B------:R-:W-:Y:S01]  /*ab80*/  FMNMX.FTZ R0, R182, R3, !PT ;  /* 0x00000003b6007209 */ /* 0x000fe20007810000 */
[----:B------:R-:W-:Y:S01]  /*ab90*/  FMUL.FTZ R185, R185, UR5 ;  /* 0x00000005b9b97c20 */ /* 0x000fe20008410000 */
        /* <DEDUP_REMOVED lines=12> */
[----:B0-----:R-:W-:-:S04]  /*ac60*/  FMNMX.FTZ R3, R3, R0, !PT ;  /* 0x0000000003037209 */ /* 0x001fc80007810000 */
[C---:B------:R-:W-:Y:S01]  /*ac70*/  FSETP.NEU.FTZ.AND P2, PT, R3.reuse, -INF , PT ;  /* 0xff8000000300780b */ /* 0x040fe20003f5d000 */
[C---:B------:R-:W-:Y:S02]  /*ac80*/  FMUL.FTZ R156, R3.reuse, UR5 ;  /* 0x00000005039c7c20 */ /* 0x040fe40008410000 */
[----:B------:R-:W0:Y:S01]  /*ac90*/  MUFU.EX2 R0, R185 ;  /* 0x000000b900007308 */ /* 0x000e220000000800 */
[----:B------:R-:W-:Y:S02]  /*aca0*/  FSEL R2, R3, RZ, P2 ;  /* 0x000000ff03027208 */ /* 0x000fe40001000000 */
[----:B------:R-:W-:Y:S02]  /*acb0*/  FSEL R156, R156, RZ, P2 ;  /* 0x000000ff9c9c7208 */ /* 0x000fe40001000000 */
[----:B------:R-:W-:Y:S01]  /*acc0*/  ISETP.GT.AND P2, PT, R205, UR4, PT ;  /* 0x00000004cd007c0c */ /* 0x000fe2000bf44270 */
[----:B------:R-:W-:Y:S02]  /*acd0*/  FADD.FTZ R2, -R2, R21 ;  /* 0x0000001502027221 */ /* 0x000fe40000010100 */
[----:B------:R-:W-:Y:S01]  /*ace0*/  MUFU.EX2 R188, R188 ;  /* 0x000000bc00bc7308 */ /* 0x000fe20000000800 */
[--C-:B------:R-:W-:Y:S01]  /*acf0*/  FFMA.FTZ R197, R154, UR5, -R156.reuse ;  /* 0x000000059ac57c23 */ /* 0x100fe2000801089c */
[--C-:B------:R-:W-:Y:S01]  /*ad00*/  FFMA.FTZ R20, R155, UR5, -R156.reuse ;  /* 0x000000059b147c23 */ /* 0x100fe2000801089c */
[----:B------:R-:W-:Y:S01]  /*ad10*/  FMUL.FTZ R2, R2, UR5 ;  /* 0x0000000502027c20 */ /* 0x000fe20008410000 */
[--C-:B------:R-:W-:Y:S01]  /*ad20*/  FFMA.FTZ R199, R158, UR5, -R156.reuse ;  /* 0x000000059ec77c23 */ /* 0x100fe2000801089c */
[--C-:B------:R-:W-:Y:S01]  /*ad30*/  FFMA.FTZ R152, R159, UR5, -R156.reuse ;  /* 0x000000059f987c23 */ /* 0x100fe2000801089c */
[--C-:B------:R-:W-:Y:S01]  /*ad40*/  FFMA.FTZ R193, R162, UR5, -R156.reuse ;  /* 0x00000005a2c17c23 */ /* 0x100fe2000801089c */
[--C-:B------:R-:W-:Y:S01]  /*ad50*/  FFMA.FTZ R154, R163, UR5, -R156.reuse ;  /* 0x00000005a39a7c23 */ /* 0x100fe2000801089c */
[----:B------:R-:W-:Y:S01]  /*ad60*/  MUFU.EX2 R197, R197 ;  /* 0x000000c500c57308 */ /* 0x000fe20000000800 */
[----:B0-----:R-:W-:Y:S01]  /*ad70*/  FFMA.FTZ R21, R0, R16, R153 ;  /* 0x0000001000157223 */ /* 0x001fe20000010099 */
[--C-:B------:R-:W-:Y:S01]  /*ad80*/  FFMA.FTZ R195, R166, UR5, -R156.reuse ;  /* 0x00000005a6c37c23 */ /* 0x100fe2000801089c */
[--C-:B------:R-:W-:Y:S01]  /*ad90*/  FFMA.FTZ R158, R167, UR5, -R156.reuse ;  /* 0x00000005a79e7c23 */ /* 0x100fe2000801089c */
[--C-:B------:R-:W-:Y:S01]  /*ada0*/  FFMA.FTZ R189, R170, UR5, -R156.reuse ;  /* 0x00000005aabd7c23 */ /* 0x100fe2000801089c */
[----:B------:R-:W-:Y:S01]  /*adb0*/  FADD.FTZ R21, R196, R21 ;  /* 0x00000015c4157221 */ /* 0x000fe20000010000 */
[--C-:B------:R-:W-:Y:S01]  /*adc0*/  FFMA.FTZ R160, R171, UR5, -R156.reuse ;  /* 0x00000005aba07c23 */ /* 0x100fe2000801089c */
[--C-:B------:R-:W-:Y:S01]  /*add0*/  FFMA.FTZ R191, R174, UR5, -R156.reuse ;  /* 0x00000005aebf7c23 */ /* 0x100fe2000801089c */
[----:B------:R-:W0:Y:S01]  /*ade0*/  MUFU.EX2 R2, R2 ;  /* 0x0000000200027308 */ /* 0x000e220000000800 */
[----:B------:R-:W-:Y:S01]  /*adf0*/  FADD.FTZ R16, R198, R21 ;  /* 0x00000015c6107221 */ /* 0x000fe20000010000 */
[--C-:B------:R-:W-:Y:S01]  /*ae00*/  FFMA.FTZ R185, R178, UR5, -R156.reuse ;  /* 0x00000005b2b97c23 */ /* 0x100fe2000801089c */
[--C-:B------:R-:W-:Y:S01]  /*ae10*/  FFMA.FTZ R179, R179, UR5, -R156.reuse ;  /* 0x00000005b3b37c23 */ /* 0x100fe2000801089c */
[----:B------:R-:W-:Y:S01]  /*ae20*/  FFMA.FTZ R182, R182, UR5, -R156 ;  /* 0x00000005b6b67c23 */ /* 0x000fe2000801089c */
[----:B------:R-:W-:Y:S01]  /*ae30*/  FADD.FTZ R21, R157, R16 ;  /* 0x000000109d157221 */ /* 0x000fe20000010000 */
[----:B------:R-:W-:Y:S01]  /*ae40*/  IMAD.U32 R155, RZ, RZ, UR14 ;  /* 0x0000000eff9b7e24 */ /* 0x000fe2000f8e00ff */
[----:B------:R-:W-:Y:S01]  /*ae50*/  UMOV UR4, UR36 ;  /* 0x0000002400047c82 */ /* 0x000fe20008000000 */
[----:B------:R-:W1:Y:S01]  /*ae60*/  MUFU.EX2 R20, R20 ;  /* 0x0000001400147308 */ /* 0x000e620000000800 */
[----:B------:R-:W-:Y:S01]  /*ae70*/  FADD.FTZ R162, R192, R21 ;  /* 0x00000015c0a27221 */ /* 0x000fe20000010000 */
[----:B------:R-:W-:Y:S01]  /*ae80*/  @!P1 VIADD R155, R155, 0x30860 ;  /* 0x000308609b9b9836 */ /* 0x000fe20000000000 */
[----:B------:R-:W-:Y:S01]  /*ae90*/  F2FP.F16.F32.PACK_AB R196, R196, R153 ;  /* 0x00000099c4c4723e */ /* 0x000fe200000000ff */
[----:B------:R-:W-:-:S02]  /*aea0*/  VIADD R205, R205, 0xffffffff ;  /* 0xffffffffcdcd7836 */ /* 0x000fc40000000000 */
[----:B------:R-:W-:Y:S01]  /*aeb0*/  FADD.FTZ R21, R161, R162 ;  /* 0x000000a2a1157221 */ /* 0x000fe20000010000 */
[--C-:B------:R-:W-:Y:S01]  /*aec0*/  FFMA.FTZ R162, R175, UR5, -R156.reuse ;  /* 0x00000005afa27c23 */ /* 0x100fe2000801089c */
[----:B------:R-:W-:Y:S01]  /*aed0*/  FFMA.FTZ R156, R183, UR5, -R156 ;  /* 0x00000005b79c7c23 */ /* 0x000fe2000801089c */
[----:B------:R-:W2:Y:S01]  /*aee0*/  MUFU.EX2 R199, R199 ;  /* 0x000000c700c77308 */ /* 0x000ea20000000800 */
[----:B0-----:R-:W-:Y:S01]  /*aef0*/  FFMA.FTZ R5, R2, R5, R197 ;  /* 0x0000000502057223 */ /* 0x001fe200000100c5 */
[----:B------:R-:W-:Y:S01]  /*af00*/  FADD.FTZ R164, R194, R21 ;  /* 0x00000015c2a47221 */ /* 0x000fe20000010000 */
[----:B------:R-:W-:Y:S02]  /*af10*/  @!P1 PRMT R155, RZ, 0x654, R155 ;  /* 0x00000654ff9b9816 */ /* 0x000fe4000000009b */
[----:B------:R-:W-:Y:S01]  /*af20*/  F2FP.F16.F32.PACK_AB R198, R157, R198 ;  /* 0x000000c69dc6723e */ /* 0x000fe200000000ff */
[----:B------:R-:W-:Y:S01]  /*af30*/  FADD.FTZ R21, R165, R164 ;  /* 0x000000a4a5157221 */ /* 0x000fe20000010000 */
[----:B------:R0:W-:Y:S01]  /*af40*/  @!P1 SYNCS.ARRIVE.TRANS64.RED.A1T0 RZ, [R155+URZ], RZ ;  /* 0x000000ff9bff99a7 */ /* 0x0001e2000810043f */
[----:B------:R-:W3:Y:S01]  /*af50*/  MUFU.EX2 R152, R152 ;  /* 0x0000009800987308 */ /* 0x000ee20000000800 */
[----:B-1----:R-:W-:Y:S01]  /*af60*/  FADD.FTZ R16, R20, R5 ;  /* 0x0000000514107221 */ /* 0x002fe20000010000 */
[----:B------:R-:W-:Y:S01]  /*af70*/  FADD.FTZ R164, R188, R21 ;  /* 0x00000015bca47221 */ /* 0x000fe20000010000 */
[----:B------:R-:W-:Y:S01]  /*af80*/  F2FP.F16.F32.PACK_AB R197, R20, R197 ;  /* 0x000000c514c5723e */ /* 0x000fe200000000ff */
[----:B------:R-:W-:Y:S01]  /*af90*/  IMAD.MOV.U32 R20, RZ, RZ, R4 ;  /* 0x000000ffff147224 */ /* 0x000fe200078e0004 */
[----:B------:R-:W-:-:S02]  /*afa0*/  F2FP.F16.F32.PACK_AB R192, R161, R192 ;  /* 0x000000c0a1c0723e */ /* 0x000fc400000000ff */
[----:B------:R-:W-:Y:S01]  /*afb0*/  F2FP.F16.F32.PACK_AB R194, R165, R194 ;  /* 0x000000c2a5c2723e */ /* 0x000fe200000000ff */
        /* <DEDUP_REMOVED lines=37> */
[----:B------:R-:W-:-:S06]  /*b210*/  F2FP.F16.F32.PACK_AB R191, R162, R191 ;  /* 0x000000bfa2bf723e */ /* 0x000fcc00000000ff */
[----:B------:R-:W1:Y:S01]  /*b220*/  MUFU.EX2 R186, R186 ;  /* 0x000000ba00ba7308 */ /* 0x000e620000000800 */
[----:B--2---:R-:W-:-:S07]  /*b230*/  FADD.FTZ R164, R185, R164 ;  /* 0x000000a4b9a47221 */ /* 0x004fce0000010000 */
[----:B------:R-:W2:Y:S01]  /*b240*/  MUFU.EX2 R187, R182 ;  /* 0x000000b600bb7308 */ /* 0x000ea20000000800 */
[C---:B---3--:R-:W-:Y:S01]  /*b250*/  FADD.FTZ R164, R179.reuse, R164 ;  /* 0x000000a4b3a47221 */ /* 0x048fe20000010000 */
[----:B------:R-:W-:-:S06]  /*b260*/  F2FP.F16.F32.PACK_AB R185, R179, R185 ;  /* 0x000000b9b3b9723e */ /* 0x000fcc00000000ff */
[----:B------:R-:W3:Y:S01]  /*b270*/  MUFU.EX2 R181, R181 ;  /* 0x000000b500b57308 */ /* 0x000ee20000000800 */
[----:B-1----:R-:W-:Y:S01]  /*b280*/  FADD.FTZ R16, R186, R21 ;  /* 0x00000015ba107221 */ /* 0x002fe20000010000 */
[----:B------:R-:W-:-:S06]  /*b290*/  IMAD.MOV.U32 R21, RZ, RZ, R3 ;  /* 0x000000ffff157224 */ /* 0x000fcc00078e0003 */
[----:B------:R-:W1:Y:S01]  /*b2a0*/  MUFU.EX2 R156, R156 ;  /* 0x0000009c009c7308 */ /* 0x000e620000000800 */
[----:B--2---:R-:W-:Y:S01]  /*b2b0*/  FADD.FTZ R164, R187, R164 ;  /* 0x000000a4bba47221 */ /* 0x004fe20000010000 */
[C---:B---3--:R-:W-:Y:S01]  /*b2c0*/  FADD.FTZ R16, R181.reuse, R16 ;  /* 0x00000010b5107221 */ /* 0x048fe20000010000 */
[----:B------:R-:W-:Y:S02]  /*b2d0*/  F2FP.F16.F32.PACK_AB R186, R181, R186 ;  /* 0x000000bab5ba723e */ /* 0x000fe400000000ff */
[C---:B-1----:R-:W-:Y:S01]  /*b2e0*/  FADD.FTZ R5, R156.reuse, R164 ;  /* 0x000000a49c057221 */ /* 0x042fe20000010000 */
[----:B------:R-:W-:Y:S01]  /*b2f0*/  F2FP.F16.F32.PACK_AB R187, R156, R187 ;  /* 0x000000bb9cbb723e */ /* 0x000fe200000000ff */
[----:B0-----:R-:W-:Y:S06]  /*b300*/  @P2 BRA `(.L_x_1226) ;  /* 0xffffffd8002c2947 */ /* 0x001fec000383ffff */
.L_x_1209:
        /* <DEDUP_REMOVED lines=131> */
.L_x_1227:
[----:B------:R-:W-:Y:S01]  /*bb40*/  ULEA UR7, UR36, UR37, 0x3 ;  /* 0x0000002524077291 */ /* 0x000fe2000f8e183f */
[----:B------:R-:W-:-:S05]  /*bb50*/  IMAD.U32 R0, RZ, RZ, UR38 ;  /* 0x00000026ff007e24 */ /* 0x000fca000f8e00ff */
[----:B------:R-:W-:-:S04]  /*bb60*/  SHF.L.U32 R0, R0, 0x1f, RZ ;  /* 0x0000001f00007819 */ /* 0x000fc800000006ff */
[----:B------:R0:W1:Y:S01]  /*bb70*/  SYNCS.PHASECHK.TRANS64.TRYWAIT P2, [UR7+0x30850], R0 ;  /* 0x03085000ff0075a7 */ /* 0x0000620008040147 */
[----:B------:R-:W-:Y:S05]  /*bb80*/  @!P0 BRA `(.L_x_1228) ;  /* 0x0000000000048947 */ /* 0x000fea0003800000 */
[----:B------:R-:W-:Y:S01]  /*bb90*/  BPT.TRAP 0x1 ;  /* 0x000000040000795c */ /* 0x000fe20000300000 */
.L_x_1228:
[----:B-1----:R-:W-:Y:S05]  /*bba0*/  @P2 BRA `(.L_x_1229) ;  /* 0x0000000000082947 */ /* 0x002fea0003800000 */
[----:B------:R-:W1:Y:S02]  /*bbb0*/  SYNCS.PHASECHK.TRANS64.TRYWAIT P0, [UR7+0x30850], R0 ;  /* 0x03085000ff0075a7 */ /* 0x000e640008000147 */
[----:B-1----:R-:W-:Y:S05]  /*bbc0*/  @!P0 BRA `(.L_x_1230) ;  /* 0x0000009400248947 */ /* 0x002fea0003800000 */
.L_x_1229:
[----:B------:R-:W-:Y:S01]  /*bbd0*/  UIADD3 UR37, UR37, 0x400, URZ ;  /* 0x0000040025257890 */ /* 0x000fe2000fffe03f */
[----:B------:R-:W-:Y:S01]  /*bbe0*/  WARPGROUP.ARRIVE ;  /* 0x00000000000079c5 */ /* 0x000fe20000000000 */
[----:B------:R-:W-:Y:S01]  /*bbf0*/  UMOV UR11, 0x40000040 ;  /* 0x40000040000b7882 */ /* 0x000fe20000000000 */
[----:B01----:R-:W0:Y:S01]  /*bc00*/  SHFL.BFLY PT, R0, R5, 0x2, 0x1f ;  /* 0x0c401f0005007f89 */ /* 0x003e2200000e0000 */
[----:B------:R-:W-:Y:S01]  /*bc10*/  USHF.R.U32.HI UR37, URZ, 0x4, UR37 ;  /* 0x000000043f257899 */ /* 0x000fe20008011625 */
[----:B------:R-:W-:Y:S01]  /*bc20*/  IMAD.MOV.U32 R6, RZ, RZ, RZ ;  /* 0x000000ffff067224 */ /* 0x000fe200078e00ff */
[----:B------:R-:W-:Y:S01]  /*bc30*/  R2UR UR8, R207 ;  /* 0x00000000cf0872ca */ /* 0x000fe200000e0000 */
[----:B------:R-:W1:Y:S01]  /*bc40*/  SHFL.BFLY PT, R7, R16, 0x2, 0x1f ;  /* 0x0c401f0010077f89 */ /* 0x000e6200000e0000 */
[----:B------:R-:W-:Y:S01]  /*bc50*/  ULOP3.LUT UR37, UR37, 0x3fff, URZ, 0xc0, !UPT ;  /* 0x00003fff25257892 */ /* 0x000fe2000f8ec03f */
[----:B------:R-:W-:Y:S02]  /*bc60*/  IMAD.U32 R12, RZ, RZ, UR7 ;  /* 0x00000007ff0c7e24 */ /* 0x000fe4000f8e00ff */
[----:B------:R-:W-:Y:S01]  /*bc70*/  IMAD.U32 R13, RZ, RZ, UR5 ;  /* 0x00000005ff0d7e24 */ /* 0x000fe2000f8e00ff */
[----:B------:R-:W-:-:S04]  /*bc80*/  ULOP3.LUT UR4, UR37, 0x2000000, URZ, 0xfc, !UPT ;  /* 0x0200000025047892 */ /* 0x000fc8000f8efc3f */
[----:B------:R-:W-:Y:S02]  /*bc90*/  ULEA UR4, UR36, UR4, 0xb ;  /* 0x0000000424047291 */ /* 0x000fe4000f8e583f */
[----:B------:R-:W-:Y:S02]  /*bca0*/  UIADD3 UR36, UR36, 0x1, URZ ;  /* 0x0000000124247890 */ /* 0x000fe4000fffe03f */
[----:B------:R-:W-:Y:S02]  /*bcb0*/  UIADD3 UR6, UR4, 0x80, URZ ;  /* 0x0000008004067890 */ /* 0x000fe4000fffe03f */
[----:B------:R-:W-:Y:S01]  /*bcc0*/  UIADD3 UR8, UR8, 0x1, URZ ;  /* 0x0000000108087890 */ /* 0x000fe2000fffe03f */
[----:B------:R-:W-:Y:S01]  /*bcd0*/  UMOV UR10, UR4 ;  /* 0x00000004000a7c82 */ /* 0x000fe20008000000 */
[----:B------:R-:W-:-:S07]  /*bce0*/  UISETP.NE.AND UP0, UPT, UR36, 0x2, UPT ;  /* 0x000000022400788c */ /* 0x000fce000bf05270 */
[----:B------:R-:W-:Y:S01]  /*bcf0*/  HGMMA.64x256x16.F32 R24, R196, gdesc[UR8].tnspB, R24, gsb0 ;  /* 0x43e00008c4187df0 */ /* 0x000fe20008000818 */
[----:B------:R-:W-:Y:S01]  /*bd00*/  UMOV UR10, UR6 ;  /* 0x00000006000a7c82 */ /* 0x000fe20008000000 */
[----:B------:R-:W-:Y:S01]  /*bd10*/  UMOV UR11, 0x40000040 ;  /* 0x40000040000b7882 */ /* 0x000fe20000000000 */
[----:B------:R-:W-:Y:S01]  /*bd20*/  UIADD3 UR6, UR4, 0x100, URZ ;  /* 0x0000010004067890 */ /* 0x000fe2000fffe03f */
[----:B0-----:R-:W-:Y:S01]  /*bd30*/  FADD.FTZ R2, R0, R5 ;  /* 0x0000000500027221 */ /* 0x001fe20000010000 */
[----:B------:R-:W-:Y:S01]  /*bd40*/  UIADD3 UR4, UR4, 0x180, URZ ;  /* 0x0000018004047890 */ /* 0x000fe2000fffe03f */
[----:B-1----:R-:W-:Y:S01]  /*bd50*/  FADD.FTZ R7, R7, R16 ;  /* 0x0000001007077221 */ /* 0x002fe20000010000 */
[----:B------:R-:W-:Y:S01]  /*bd60*/  IMAD.MOV.U32 R5, RZ, RZ, RZ ;  /* 0x000000ffff057224 */ /* 0x000fe200078e00ff */
[----:B------:R-:W-:Y:S01]  /*bd70*/  USEL UR36, UR36, URZ, UP0 ;  /* 0x0000003f24247287 */ /* 0x000fe20008000000 */
[----:B------:R-:W0:Y:S01]  /*bd80*/  SHFL.BFLY PT, R9, R2, 0x1, 0x1f ;  /* 0x0c201f0002097f89 */ /* 0x000e2200000e0000 */
[----:B------:R-:W-:-:S03]  /*bd90*/  IMAD.U32 R207, RZ, RZ, UR8 ;  /* 0x00000008ffcf7e24 */ /* 0x000fc6000f8e00ff */
[----:B------:R-:W1:Y:S01]  /*bda0*/  SHFL.BFLY PT, R0, R7, 0x1, 0x1f ;  /* 0x0c201f0007007f89 */ /* 0x000e6200000e0000 */
[----:B0-----:R-:W-:Y:S01]  /*bdb0*/  FADD.FTZ R11, R2, R9 ;  /* 0x00000009020b7221 */ /* 0x001fe20000010000 */
[----:B------:R-:W-:Y:S02]  /*bdc0*/  IMAD.MOV.U32 R2, RZ, RZ, -0x800000 ;  /* 0xff800000ff027424 */ /* 0x000fe400078e00ff */
[----:B-1----:R-:W-:Y:S02]  /*bdd0*/  FADD.FTZ R10, R7, R0 ;  /* 0x00000000070a7221 */ /* 0x002fe40000010000 */
[----:B------:R-:W-:Y:S01]  /*bde0*/  FSETP.NE.FTZ.AND P2, PT, R11, RZ, PT ;  /* 0x000000ff0b00720b */ /* 0x000fe20003f55000 */
[----:B------:R-:W-:Y:S02]  /*bdf0*/  IMAD.U32 R7, RZ, RZ, UR5 ;  /* 0x00000005ff077e24 */ /* 0x000fe4000f8e00ff */
[----:B------:R-:W-:Y:S01]  /*be00*/  IMAD.MOV.U32 R0, RZ, RZ, -0x800000 ;  /* 0xff800000ff007424 */ /* 0x000fe200078e00ff */
[----:B------:R-:W-:-:S09]  /*be10*/  FSETP.NE.FTZ.AND P0, PT, R10, RZ, PT ;  /* 0x000000ff0a00720b */ /* 0x000fd20003f15000 */
[----:B------:R-:W0:Y:S01]  /*be20*/  @P2 MUFU.LG2 R9, R11 ;  /* 0x0000000b00092308 */ /* 0x000e220000000c00 */
[----:B------:R-:W-:-:S03]  /*be30*/  @P2 FMUL.FTZ R13, R13, 0.69314718246459960938 ;  /* 0x3f3172180d0d2820 */ /* 0x000fc60000410000 */
[----:B------:R-:W-:-:S04]  /*be40*/  @P0 FMUL.FTZ R7, R7, 0.69314718246459960938 ;  /* 0x3f31721807070820 */ /* 0x000fc80000410000 */
[----:B------:R-:W-:Y:S08]  /*be50*/  @P0 MUFU.RCP R6, R10 ;  /* 0x0000000a00060308 */ /* 0x000ff00000001000 */
[----:B------:R0:W1:Y:S08]  /*be60*/  @P0 MUFU.LG2 R8, R10 ;  /* 0x0000000a00080308 */ /* 0x0000700000000c00 */
[----:B------:R-:W2:Y:S01]  /*be70*/  @P2 MUFU.RCP R5, R11 ;  /* 0x0000000b00052308 */ /* 0x000ea20000001000 */
[----:B0-----:R-:W-:Y:S01]  /*be80*/  @P2 FMUL.FTZ R10, R9, 0.69314718246459960938 ;  /* 0x3f317218090a2820 */ /* 0x001fe20000410000 */
[----:B------:R-:W-:-:S03]  /*be90*/  @!P1 VIADD R9, R12, 0x30860 ;  /* 0x000308600c099836 */ /* 0x000fc60000000000 */
[----:B------:R-:W-:Y:S02]  /*bea0*/  @P2 FFMA.FTZ R2, R13, R3, R10 ;  /* 0x000000030d022223 */ /* 0x000fe4000001000a */
[----:B------:R-:W-:Y:S01]  /*beb0*/  @!P1 PRMT R9, RZ, 0x654, R9 ;  /* 0x00000654ff099816 */ /* 0x000fe20000000009 */
[----:B-1----:R-:W-:-:S04]  /*bec0*/  @P0 FMUL.FTZ R8, R8, 0.69314718246459960938 ;  /* 0x3f31721808080820 */ /* 0x002fc80000410000 */
[----:B------:R-:W-:Y:S01]  /*bed0*/  @P0 FFMA.FTZ R0, R7, R4, R8 ;  /* 0x0000000407000223 */ /* 0x000fe20000010008 */
[----:B------:R-:W-:Y:S01]  /*bee0*/  PLOP3.LUT P0, PT, PT, PT, PT, 0x8, 0x0 ;  /* 0x000000000000781c */ /* 0x000fe20003f0e170 */
[----:B------:R-:W-:Y:S02]  /*bef0*/  WARPGROUP.DEPBAR.LE gsb0, 0x0 ;  /* 0x00008000000079c5 */ /* 0x000fe40000010000 */
[----:B------:R-:W-:-:S06]  /*bf00*/  WARPGROUP.ARRIVE ;  /* 0x00000000000079c5 */ /* 0x000fcc0000000000 */
[----:B------:R-:W-:Y:S01]  /*bf10*/  HGMMA.64x256x16.F32 R24, R192, gdesc[UR8].tnspB, R24, gsb0 ;  /* 0x43e00008c0187df0 */ /* 0x000fe20008000818 */
[----:B------:R-:W-:Y:S01]  /*bf20*/  UMOV UR10, UR6 ;  /* 0x00000006000a7c82 */ /* 0x000fe20008000000 */
[----:B------:R-:W-:Y:S01]  /*bf30*/  UMOV UR11, 0x40000040 ;  /* 0x40000040000b7882 */ /* 0x000fe20000000000 */
[----:B------:R-:W-:Y:S02]  /*bf40*/  WARPGROUP.DEPBAR.LE gsb0, 0x0 ;  /* 0x00008000000079c5 */ /* 0x000fe40000010000 */
[----:B------:R-:W-:-:S15]  /*bf50*/  WARPGROUP.ARRIVE ;  /* 0x00000000000079c5 */ /* 0x000fde0000000000 */
[----:B------:R-:W-:-:S08]  /*bf60*/  NOP ;  /* 0x0000000000007918 */ /* 0x000fd00000000000 */
[----:B------:R-:W-:Y:S01]  /*bf70*/  HGMMA.64x256x16.F32 R24, R188, gdesc[UR8].tnspB, R24, gsb0 ;  /* 0x43e00008bc187df0 */ /* 0x000fe20008000818 */
[----:B------:R-:W-:Y:S01]  /*bf80*/  UMOV UR10, UR4 ;  /* 0x00000004000a7c82 */ /* 0x000fe20008000000 */
[----:B------:R-:W-:Y:S01]  /*bf90*/  UMOV UR11, 0x40000040 ;  /* 0x40000040000b7882 */ /* 0x000fe20000000000 */
[----:B------:R-:W-:-:S04]  /*bfa0*/  USEL UR4, URZ, 0x1, UP0 ;  /* 0x000000013f047887 */ /* 0x000fc80008000000 */
[----:B------:R-:W-:Y:S01]  /*bfb0*/  ULOP3.LUT UR38, UR38, UR4, URZ, 0x3c, !UPT ;  /* 0x0000000426267292 */ /* 0x000fe2000f8e3c3f */
[----:B------:R-:W-:Y:S02]  /*bfc0*/  WARPGROUP.DEPBAR.LE gsb0, 0x0 ;  /* 0x00008000000079c5 */ /* 0x000fe40000010000 */
[----:B------:R-:W-:-:S15]  /*bfd0*/  WARPGROUP.ARRIVE ;  /* 0x00000000000079c5 */ /* 0x000fde0000000000 */
[----:B------:R-:W-:-:S03]  /*bfe0*/  NOP ;  /* 0x0000000000007918 */ /* 0x000fc60000000000 */
[----:B------:R-:W-:Y:S03]  /*bff0*/  HGMMA.64x256x16.F32 R24, R184, gdesc[UR8].tnspB, R24, gsb0 ;  /* 0x43e00008b8187df0 */ /* 0x000fe60008000818 */
[----:B------:R-:W-:Y:S02]  /*c000*/  WARPGROUP.DEPBAR.LE gsb0, 0x0 ;  /* 0x00008000000079c5 */ /* 0x000fe40000010000 */
        /* <DEDUP_REMOVED lines=129> */
.L_x_1160:
[----:B------:R-:W0:Y:S01]  /*c820*/  S2R R5, SR_CgaCtaId ;  /* 0x0000000000057919 */ /* 0x000e220000008800 */
[----:B------:R-:W-:Y:S01]  /*c830*/  MOV R198, 0x400 ;  /* 0x0000040000c67802 */ /* 0x000fe20000000f00 */
[----:B------:R-:W-:Y:S01]  /*c840*/  BSSY B0, `(.L_x_1231) ;  /* 0x00002a2000007945 */ /* 0x000fe20003800000 */
[----:B------:R-:W-:Y:S02]  /*c850*/  BAR.SYNC.DEFER_BLOCKING 0x5, 0x180 ;  /* 0x0146000000007b1d */ /* 0x000fe40000010000 */
[----:B0-----:R-:W-:-:S05]  /*c860*/  LEA R198, R5, R198, 0x18 ;  /* 0x000000c605c67211 */ /* 0x001fca00078ec0ff */
[----:B------:R-:W0:Y:S02]  /*c870*/  LDS R4, [R198+0x308d0] ;  /* 0x0308d000c6047984 */ /* 0x000e240000000800 */
[----:B0-----:R-:W-:Y:S01]  /*c880*/  R2UR UR4, R4 ;  /* 0x00000000040472ca */ /* 0x001fe200000e0000 */
[----:B------:R-:W-:Y:S06]  /*c890*/  BAR.ARV 0x4, 0x180 ;  /* 0x0106000000007b1d */ /* 0x000fec0000002000 */
[----:B------:R-:W-:Y:S08]  /*c8a0*/  @P0 BRA `(.L_x_1232) ;  /* 0x0000001c006c0947 */ /* 0x000ff00003800000 */
[----:B------:R-:W0:Y:S01]  /*c8b0*/  S2R R5, SR_SWINHI ;  /* 0x0000000000057919 */ /* 0x000e220000002f00 */
[----:B------:R-:W1:Y:S01]  /*c8c0*/  LDC R199, c[0x0][0xbe8] ;  /* 0x0002fa00ffc77b82 */ /* 0x000e620000000800 */
[----:B------:R-:W-:Y:S01]  /*c8d0*/  F2FP.F16.F32.PACK_AB R24, R25, R24 ;  /* 0x000000181918723e */ /* 0x000fe200000000ff */
[----:B------:R-:W-:Y:S01]  /*c8e0*/  ULDC.64 UR8, c[0x0][0xb90] ;  /* 0x0002e40000087ab9 */ /* 0x000fe20000000a00 */
[----:B------:R-:W-:Y:S01]  /*c8f0*/  R2UR UR11, R203 ;  /* 0x00000000cb0b72ca */ /* 0x000fe200000e0000 */
[----:B------:R-:W-:Y:S01]  /*c900*/  ULDC.64 UR14, c[0x0][0x208] ;  /* 0x00008200000e7ab9 */ /* 0x000fe20000000a00 */
[----:B------:R-:W-:Y:S02]  /*c910*/  F2FP.F16.F32.PACK_AB R25, R44, R26 ;  /* 0x0000001a2c19723e */ /* 0x000fe400000000ff */
[----:B------:R-:W-:Y:S02]  /*c920*/  F2FP.F16.F32.PACK_AB R26, R29, R28 ;  /* 0x0000001c1d1a723e */ /* 0x000fe400000000ff */
[----:B------:R-:W-:-:S02]  /*c930*/  F2FP.F16.F32.PACK_AB R27, R16, R27 ;  /* 0x0000001b101b723e */ /* 0x000fc400000000ff */
[----:B------:R-:W-:Y:S02]  /*c940*/  R2UR UR13, R204 ;  /* 0x00000000cc0d72ca */ /* 0x000fe400000e0000 */
[----:B------:R-:W-:Y:S02]  /*c950*/  F2FP.F16.F32.PACK_AB R32, R33, R32 ;  /* 0x000000202120723e */ /* 0x000fe400000000ff */
[----:B------:R-:W-:Y:S01]  /*c960*/  F2FP.F16.F32.PACK_AB R33, R35, R34 ;  /* 0x000000222321723e */ /* 0x000fe200000000ff */
[----:B------:R-:W-:Y:S01]  /*c970*/  USHF.R.S32.HI UR10, URZ, 0x1f, UR11 ;  /* 0x0000001f3f0a7899 */ /* 0x000fe2000801140b */
[----:B------:R-:W-:Y:S01]  /*c980*/  F2FP.F16.F32.PACK_AB R34, R37, R36 ;  /* 0x000000242522723e */ /* 0x000fe200000000ff */
[----:B------:R-:W-:Y:S01]  /*c990*/  VIADD R37, R19, UR60 ;  /* 0x0000003c13257c36 */ /* 0x000fe20008000000 */
[----:B------:R-:W-:Y:S01]  /*c9a0*/  F2FP.F16.F32.PACK_AB R40, R41, R40 ;  /* 0x000000282928723e */ /* 0x000fe200000000ff */
[----:B------:R-:W-:Y:S01]  /*c9b0*/  UIMAD UR5, UR10, UR8, URZ ;  /* 0x000000080a0572a4 */ /* 0x000fe2000f8e023f */
[----:B------:R-:W-:Y:S01]  /*c9c0*/  F2FP.F16.F32.PACK_AB R35, R39, R38 ;  /* 0x000000262723723e */ /* 0x000fe200000000ff */
[----:B------:R-:W-:Y:S01]  /*c9d0*/  UIMAD.WIDE.U32 UR6, UR11, UR8, URZ ;  /* 0x000000080b0672a5 */ /* 0x000fe2000f8e003f */
[----:B------:R-:W-:Y:S01]  /*c9e0*/  F2FP.F16.F32.PACK_AB R41, R43, R42 ;  /* 0x0000002a2b29723e */ /* 0x000fe200000000ff */
[----:B------:R-:W-:Y:S01]  /*c9f0*/  UIMAD UR5, UR11, UR9, UR5 ;  /* 0x000000090b0572a4 */ /* 0x000fe2000f8e0205 */
[----:B------:R-:W-:Y:S01]  /*ca00*/  F2FP.F16.F32.PACK_AB R42, R45, R177 ;  /* 0x000000b12d2a723e */ /* 0x000fe200000000ff */
[----:B------:R-:W-:Y:S01]  /*ca10*/  USHF.R.S32.HI UR12, URZ, 0x1f, UR13 ;  /* 0x0000001f3f0c7899 */ /* 0x000fe2000801140d */
[----:B------:R-:W-:Y:S01]  /*ca20*/  F2FP.F16.F32.PACK_AB R43, R47, R46 ;  /* 0x0000002e2f2b723e */ /* 0x000fe200000000ff */
[----:B------:R-:W-:Y:S01]  /*ca30*/  IMAD.MOV.U32 R36, RZ, RZ, R37 ;  /* 0x000000ffff247224 */ /* 0x000fe200078e0025 */
[----:B------:R-:W-:Y:S01]  /*ca40*/  ULDC.64 UR8, c[0x0][0xb98] ;  /* 0x0002e60000087ab9 */ /* 0x000fe20000000a00 */
[----:B------:R-:W-:Y:S01]  /*ca50*/  UIADD3 UR7, UR7, UR5, URZ ;  /* 0x0000000507077290 */ /* 0x000fe2000fffe03f */
[----:B------:R-:W-:-:S02]  /*ca60*/  MOV R168, R198 ;  /* 0x000000c600a87202 */ /* 0x000fc40000000f00 */
[----:B0-----:R-:W-:Y:S01]  /*ca70*/  MOV R169, R5 ;  /* 0x0000000500a97202 */ /* 0x001fe20000000f00 */
[----:B------:R-:W-:Y:S01]  /*ca80*/  IMAD R5, R206, 0x40, R18 ;  /* 0x00000040ce057824 */ /* 0x000fe200078e0212 */
[----:B------:R-:W-:Y:S02]  /*ca90*/  UIMAD UR5, UR12, UR8, URZ ;  /* 0x000000080c0572a4 */ /* 0x000fe4000f8e023f */
[----:B------:R-:W-:Y:S01]  /*caa0*/  UIMAD.WIDE.U32 UR6, UR13, UR8, UR6 ;  /* 0x000000080d0672a5 */ /* 0x000fe2000f8e0006 */
[----:B------:R-:W-:Y:S01]  /*cab0*/  IMAD.WIDE R12, R211, 0x2, R168 ;  /* 0x00000002d30c7825 */ /* 0x000fe200078e02a8 */
[----:B------:R-:W-:-:S03]  /*cac0*/  UIMAD UR5, UR13, UR9, UR5 ;  /* 0x000000090d0572a4 */ /* 0x000fc6000f8e0205 */
[----:B------:R-:W-:Y:S01]  /*cad0*/  IMAD.WIDE R168, R5, 0x2, R168 ;  /* 0x0000000205a87825 */ /* 0x000fe200078e02a8 */
[C---:B------:R-:W-:Y:S01]  /*cae0*/  IADD3 R7, P3, R12.reuse, 0xc060, RZ ;  /* 0x0000c0600c077810 */ /* 0x040fe20007f7e0ff */
[----:B------:R-:W-:Y:S01]  /*caf0*/  ULDC.64 UR8, c[0x0][0xae8] ;  /* 0x0002ba0000087ab9 */ /* 0x000fe20000000a00 */
[C---:B------:R-:W-:Y:S02]  /*cb00*/  LOP3.LUT R139, R12.reuse, 0x380, RZ, 0xc0, !PT ;  /* 0x000003800c8b7812 */ /* 0x040fe400078ec0ff */
[----:B------:R-:W-:Y:S01]  /*cb10*/  LOP3.LUT R4, R7, 0x380, RZ, 0xc0, !PT ;  /* 0x0000038007047812 */ /* 0x000fe200078ec0ff */
[----:B------:R-:W-:Y:S01]  /*cb20*/  IMAD.X R5, RZ, RZ, R13, P3 ;  /* 0x000000ffff057224 */ /* 0x000fe200018e060d */
[----:B------:R-:W-:Y:S02]  /*cb30*/  IADD3 R115, P4, R12, 0xc040, RZ ;  /* 0x0000c0400c737810 */ /* 0x000fe40007f9e0ff */
[----:B------:R-:W-:Y:S02]  /*cb40*/  SHF.R.U64 R4, R4, 0x3, RZ ;  /* 0x0000000304047819 */ /* 0x000fe400000012ff */
        /* <DEDUP_REMOVED lines=12> */
[----:B------:R-:W-:Y:S01]  /*cc10*/  LOP3.LUT R4, R4, R7, RZ, 0x3c, !PT ;  /* 0x0000000704047212 */ /* 0x000fe200078e3cff */
[--C-:B------:R-:W-:Y:S01]  /*cc20*/  IMAD.X R7, RZ, RZ, R13.reuse, P4 ;  /* 0x000000ffff077224 */ /* 0x100fe200020e060d */
[C---:B------:R-:W-:Y:S01]  /*cc30*/  IADD3 R30, P4, R12.reuse, 0x8000, RZ ;  /* 0x000080000c1e7810 */ /* 0x040fe20007f9e0ff */
[----:B------:R-:W-:Y:S01]  /*cc40*/  IMAD.X R155, RZ, RZ, R13, P3 ;  /* 0x000000ffff9b7224 */ /* 0x000fe200018e060d */
[----:B------:R-:W-:-:S02]  /*cc50*/  IADD3 R31, P5, R12, 0x4060, RZ ;  /* 0x000040600c1f7810 */ /* 0x000fc40007fbe0ff */
        /* <DEDUP_REMOVED lines=10> */
[----:B------:R-:W-:Y:S01]  /*cd00*/  LOP3.LUT R138, R139, R12, RZ, 0x3c, !PT ;  /* 0x0000000c8b8a7212 */ /* 0x000fe200078e3cff */
[--C-:B------:R-:W-:Y:S01]  /*cd10*/  IMAD.X R9, RZ, RZ, R13.reuse, P2 ;  /* 0x000000ffff097224 */ /* 0x100fe200010e060d */
[----:B------:R-:W-:Y:S01]  /*cd20*/  LOP3.LUT R12, R107, 0x380, RZ, 0xc0, !PT ;  /* 0x000003806b0c7812 */ /* 0x000fe200078ec0ff */
[--C-:B------:R-:W-:Y:S01]  /*cd30*/  IMAD.X R167, RZ, RZ, R13.reuse, P3 ;  /* 0x000000ffffa77224 */ /* 0x100fe200018e060d */
[----:B------:R-:W-:Y:S01]  /*cd40*/  LOP3.LUT R10, R111, 0x380, RZ, 0xc0, !PT ;  /* 0x000003806f0a7812 */ /* 0x000fe200078ec0ff */
[----:B------:R-:W-:Y:S01]  /*cd50*/  IMAD.MOV.U32 R139, RZ, RZ, R13 ;  /* 0x000000ffff8b7224 */ /* 0x000fe200078e000d */
[----:B------:R-:W-:-:S02]  /*cd60*/  SHF.R.U64 R12, R12, 0x3, RZ ;  /* 0x000000030c0c7819 */ /* 0x000fc400000012ff */
[----:B------:R-:W-:Y:S02]  /*cd70*/  LOP3.LUT R13, R98, 0x380, RZ, 0xc0, !PT ;  /* 0x00000380620d7812 */ /* 0x000fe400078ec0ff */
[----:B------:R-:W-:Y:S02]  /*cd80*/  LOP3.LUT R146, R12, R107, RZ, 0x3c, !PT ;  /* 0x0000006b0c927212 */ /* 0x000fe400078e3cff */
[----:B------:R-:W-:Y:S02]  /*cd90*/  IADD3 R107, P2, R168, 0x7000, RZ ;  /* 0x00007000a86b7810 */ /* 0x000fe40007f5e0ff */
[----:B------:R-:W-:Y:S02]  /*cda0*/  SHF.R.U64 R13, R13, 0x3, RZ ;  /* 0x000000030d0d7819 */ /* 0x000fe400000012ff */
[----:B------:R-:W-:Y:S02]  /*cdb0*/  LOP3.LUT R106, R107, 0x380, RZ, 0xc0, !PT ;  /* 0x000003806b6a7812 */ /* 0x000fe400078ec0ff */
[----:B------:R-:W-:-:S02]  /*cdc0*/  LOP3.LUT R142, R13, R98, RZ, 0x3c, !PT ;  /* 0x000000620d8e7212 */ /* 0x000fc400078e3cff */
[----:B------:R-:W-:Y:S02]  /*cdd0*/  LOP3.LUT R13, R30, 0x380, RZ, 0xc0, !PT ;  /* 0x000003801e0d7812 */ /* 0x000fe400078ec0ff */
[----:B------:R-:W-:Y:S02]  /*cde0*/  SHF.R.U64 R106, R106, 0x3, RZ ;  /* 0x000000036a6a7819 */ /* 0x000fe400000012ff */
[----:B------:R-:W-:Y:S02]  /*cdf0*/  LOP3.LUT R12, R15, 0x380, RZ, 0xc0, !PT ;  /* 0x000003800f0c7812 */ /* 0x000fe400078ec0ff */
[----:B------:R-:W-:Y:S02]  /*ce00*/  SHF.R.U64 R13, R13, 0x3, RZ ;  /* 0x000000030d0d7819 */ /* 0x000fe400000012ff */
[----:B------:R-:W-:Y:S01]  /*ce10*/  LOP3.LUT R106, R106, R107, RZ, 0x3c, !PT ;  /* 0x0000006b6a6a7212 */ /* 0x000fe200078e3cff */
[----:B------:R-:W-:Y:S01]  /*ce20*/  IMAD.X R107, RZ, RZ, R169, P2 ;  /* 0x000000ffff6b7224 */ /* 0x000fe200010e06a9 */
[----:B------:R-:W-:-:S02]  /*ce30*/  IADD3 R135, P2, R168, 0xe000, RZ ;  /* 0x0000e000a8877810 */ /* 0x000fc40007f5e0ff */
[----:B------:R-:W-:Y:S02]  /*ce40*/  SHF.R.U64 R12, R12, 0x3, RZ ;  /* 0x000000030c0c7819 */ /* 0x000fe400000012ff */
[----:B------:R-:W-:Y:S02]  /*ce50*/  LOP3.LUT R156, R13, R30, RZ, 0x3c, !PT ;  /* 0x0000001e0d9c7212 */ /* 0x000fe400078e3cff */
[----:B------:R-:W-:Y:S02]  /*ce60*/  LOP3.LUT R13, R20, 0x380, RZ, 0xc0, !PT ;  /* 0x00000380140d7812 */ /* 0x000fe400078ec0ff */
[----:B------:R-:W-:Y:S02]  /*ce70*/  LOP3.LUT R134, R135, 0x380, RZ, 0xc0, !PT ;  /* 0x0000038087867812 */ /* 0x000fe400078ec0ff */
[----:B------:R-:W-:Y:S02]  /*ce80*/  LOP3.LUT R150, R12, R15, RZ, 0x3c, !PT ;  /* 0x0000000f0c967212 */ /* 0x000fe400078e3cff */
[----:B------:R-:W-:-:S02]  /*ce90*/  LOP3.LUT R12, R21, 0x380, RZ, 0xc0, !PT ;  /* 0x00000380150c7812 */ /* 0x000fc400078ec0ff */
[----:B------:R-:W-:Y:S02]  /*cea0*/  SHF.R.U64 R13, R13, 0x3, RZ ;  /* 0x000000030d0d7819 */ /* 0x000fe400000012ff */
[----:B------:R-:W-:Y:S02]  /*ceb0*/  SHF.R.U64 R134, R134, 0x3, RZ ;  /* 0x0000000386867819 */ /* 0x000fe400000012ff */
[----:B------:R-:W-:Y:S02]  /*cec0*/  SHF.R.U64 R12, R12, 0x3, RZ ;  /* 0x000000030c0c7819 */ /* 0x000fe400000012ff */
[----:B------:R-:W-:Y:S02]  /*ced0*/  LOP3.LUT R164, R13, R20, RZ, 0x3c, !PT ;  /* 0x000000140da47212 */ /* 0x000fe400078e3cff */
[----:B------:R-:W-:Y:S02]  /*cee0*/  IADD3 R13, P3, R168, 0x1000, RZ ;  /* 0x00001000a80d7810 */ /* 0x000fe40007f7e0ff */
[----:B------:R-:W-:Y:S01]  /*cef0*/  LOP3.LUT R134, R134, R135, RZ, 0x3c, !PT ;  /* 0x0000008786867212 */ /* 0x000fe200078e3cff */
[----:B------:R-:W-:Y:S01]  /*cf00*/  IMAD.X R135, RZ, RZ, R169, P2 ;  /* 0x000000ffff877224 */ /* 0x000fe200010e06a9 */
[----:B-1----:R-:W-:-:S02]  /*cf10*/  ISETP.NE.AND P2, PT, R199, 0x1, PT ;  /* 0x00000001c700780c */ /* 0x002fc40003f45270 */
[----:B------:R-:W-:Y:S02]  /*cf20*/  LOP3.LUT R160, R12, R21, RZ, 0x3c, !PT ;  /* 0x000000150ca07212 */ /* 0x000fe400078e3cff */
[----:B------:R-:W-:Y:S02]  /*cf30*/  LOP3.LUT R12, R13, 0x380, RZ, 0xc0, !PT ;  /* 0x000003800d0c7812 */ /* 0x000fe400078ec0ff */
[----:B------:R-:W-:Y:S02]  /*cf40*/  SHF.R.U64 R10, R10, 0x3, RZ ;  /* 0x000000030a0a7819 */ /* 0x000fe400000012ff */
[----:B------:R-:W-:Y:S02]  /*cf50*/  SHF.R.U64 R12, R12, 0x3, RZ ;  /* 0x000000030c0c7819 */ /* 0x000fe400000012ff */
[----:B------:R-:W-:Y:S01]  /*cf60*/  MOV R203, R138 ;  /* 0x0000008a00cb7202 */ /* 0x000fe20000000f00 */
[----:B------:R-:W-:Y:S01]  /*cf70*/  BAR.SYNC.DEFER_BLOCKING 0x1, 0x100 ;  /* 0x0044000000007b1d */ /* 0x000fe20000010000 */
[----:B------:R-:W-:Y:S01]  /*cf80*/  LOP3.LUT R12, R12, R13, RZ, 0x3c, !PT ;  /* 0x0000000d0c0c7212 */ /* 0x000fe200078e3cff */
[----:B------:R-:W-:Y:S01]  /*cf90*/  IMAD.X R13, RZ, RZ, R169, P3 ;  /* 0x000000ffff0d7224 */ /* 0x000fe200018e06a9 */
[----:B------:R-:W-:-:S02]  /*cfa0*/  LOP3.LUT R10, R10, R111, RZ, 0x3c, !PT ;  /* 0x0000006f0a0a7212 */ /* 0x000fc400078e3cff */
[----:B------:R-:W-:Y:S02]  /*cfb0*/  IADD3 R111, P3, R168, 0x8000, RZ ;  /* 0x00008000a86f7810 */ /* 0x000fe40007f7e0ff */
[----:B------:R-:W-:Y:S02]  /*cfc0*/  LOP3.LUT R98, R99, 0x380, RZ, 0xc0, !PT ;  /* 0x0000038063627812 */ /* 0x000fe400078ec0ff */
[----:B------:R-:W-:Y:S02]  /*cfd0*/  LOP3.LUT R110, R111, 0x380, RZ, 0xc0, !PT ;  /* 0x000003806f6e7812 */ /* 0x000fe400078ec0ff */
[----:B------:R-:W-:Y:S02]  /*cfe0*/  LOP3.LUT R30, R31, 0x380, RZ, 0xc0, !PT ;  /* 0x000003801f1e7812 */ /* 0x000fe400078ec0ff */
[----:B------:R-:W-:Y:S02]  /*cff0*/  SHF.R.U64 R110, R110, 0x3, RZ ;  /* 0x000000036e6e7819 */ /* 0x000fe400000012ff */
[----:B------:R-:W-:-:S02]  /*d000*/  SHF.R.U64 R98, R98, 0x3, RZ ;  /* 0x0000000362627819 */ /* 0x000fc400000012ff */
[----:B------:R-:W-:Y:S02]  /*d010*/  SHF.R.U64 R30, R30, 0x3, RZ ;  /* 0x000000031e1e7819 */ /* 0x000fe400000012ff */
[----:B------:R-:W-:Y:S01]  /*d020*/  LOP3.LUT R110, R110, R111, RZ, 0x3c, !PT ;  /* 0x0000006f6e6e7212 */ /* 0x000fe200078e3cff */
[----:B------:R-:W-:Y:S01]  /*d030*/  IMAD.X R111, RZ, RZ, R169, P3 ;  /* 0x000000ffff6f7224 */ /* 0x000fe200018e06a9 */
[----:B------:R-:W-:Y:S02]  /*d040*/  LOP3.LUT R154, R98, R99, RZ, 0x3c, !PT ;  /* 0x00000063629a7212 */ /* 0x000fe400078e3cff */
[C---:B------:R-:W-:Y:S01]  /*d050*/  IADD3 R99, P0, R168.reuse, 0x5000, RZ ;  /* 0x00005000a8637810 */ /* 0x040fe20007f1e0ff */
[----:B------:R0:W-:Y:S01]  /*d060*/  STSM.16.M88.4 [R203], R24 ;  /* 0x00000018cb007844 */ /* 0x0001e20000000200 */
[----:B------:R-:W-:Y:S02]  /*d070*/  IADD3 R205, P3, R168, 0xf000, RZ ;  /* 0x0000f000a8cd7810 */ /* 0x000fe40007f7e0ff */
[----:B------:R-:W-:-:S02]  /*d080*/  LOP3.LUT R6, R115, 0x380, RZ, 0xc0, !PT ;  /* 0x0000038073067812 */ /* 0x000fc400078ec0ff */
[----:B------:R-:W-:Y:S01]  /*d090*/  LOP3.LUT R158, R30, R31, RZ, 0x3c, !PT ;  /* 0x0000001f1e9e7212 */ /* 0x000fe200078e3cff */
[----:B------:R-:W-:Y:S01]  /*d0a0*/  IMAD.X R139, RZ, RZ, R169, P3 ;  /* 0x000000ffff8b7224 */ /* 0x000fe200018e06a9 */
[----:B------:R-:W-:Y:S02]  /*d0b0*/  LOP3.LUT R31, R8, 0x380, RZ, 0xc0, !PT ;  /* 0x00000380081f7812 */ /* 0x000fe400078ec0ff */
[----:B------:R-:W-:Y:S02]  /*d0c0*/  LOP3.LUT R21, R14, 0x380, RZ, 0xc0, !PT ;  /* 0x000003800e157812 */ /* 0x000fe400078ec0ff */
[----:B------:R-:W-:Y:S02]  /*d0d0*/  LOP3.LUT R15, R22, 0x380, RZ, 0xc0, !PT ;  /* 0x00000380160f7812 */ /* 0x000fe400078ec0ff */
[----:B------:R-:W-:Y:S02]  /*d0e0*/  LOP3.LUT R98, R99, 0x380, RZ, 0xc0, !PT ;  /* 0x0000038063627812 */ /* 0x000fe400078ec0ff */
[----:B------:R-:W-:Y:S01]  /*d0f0*/  LOP3.LUT R16, R205, 0x380, RZ, 0xc0, !PT ;  /* 0x00000380cd107812 */ /* 0x000fe200078ec0ff */
[----:B0-----:R-:W0:Y:S01]  /*d100*/  @P2 LDC R24, c[0x0][0xbec] ;  /* 0x0002fb00ff182b82 */ /* 0x001e220000000800 */
[----:B------:R-:W-:-:S02]  /*d110*/  SHF.R.U64 R6, R6, 0x3, RZ ;  /* 0x0000000306067819 */ /* 0x000fc400000012ff */
[----:B------:R-:W-:Y:S02]  /*d120*/  SHF.R.U64 R31, R31, 0x3, RZ ;  /* 0x000000031f1f7819 */ /* 0x000fe400000012ff */
[----:B------:R-:W-:Y:S02]  /*d130*/  SHF.R.U64 R21, R21, 0x3, RZ ;  /* 0x0000000315157819 */ /* 0x000fe400000012ff */
[----:B------:R-:W-:Y:S01]  /*d140*/  SHF.R.U64 R15, R15, 0x3, RZ ;  /* 0x000000030f0f7819 */ /* 0x000fe200000012ff */
[----:B------:R-:W1:Y:S01]  /*d150*/  @P2 LDC R27, c[0x0][0xbf0] ;  /* 0x0002fc00ff1b2b82 */ /* 0x000e620000000800 */
[----:B------:R-:W-:Y:S02]  /*d160*/  SHF.R.U64 R98, R98, 0x3, RZ ;  /* 0x0000000362627819 */ /* 0x000fe400000012ff */
[----:B------:R-:W-:Y:S02]  /*d170*/  SHF.R.U64 R16, R16, 0x3, RZ ;  /* 0x0000000310107819 */ /* 0x000fe400000012ff */
[----:B------:R-:W-:-:S02]  /*d180*/  LOP3.LUT R6, R6, R115, RZ, 0x3c, !PT ;  /* 0x0000007306067212 */ /* 0x000fc400078e3cff */
[----:B------:R-:W-:Y:S02]  /*d190*/  LOP3.LUT R8, R31, R8, RZ, 0x3c, !PT ;  /* 0x000000081f087212 */ /* 0x000fe400078e3cff */
[----:B------:R-:W-:Y:S02]  /*d1a0*/  LOP3.LUT R166, R21, R14, RZ, 0x3c, !PT ;  /* 0x0000000e15a67212 */ /* 0x000fe400078e3cff */
[----:B------:R-:W-:Y:S02]  /*d1b0*/  LOP3.LUT R102, R103, 0x380, RZ, 0xc0, !PT ;  /* 0x0000038067667812 */ /* 0x000fe400078ec0ff */
[----:B------:R-:W-:Y:S02]  /*d1c0*/  LOP3.LUT R162, R15, R22, RZ, 0x3c, !PT ;  /* 0x000000160fa27212 */ /* 0x000fe400078e3cff */
[----:B------:R-:W-:Y:S01]  /*d1d0*/  LOP3.LUT R98, R98, R99, RZ, 0x3c, !PT ;  /* 0x0000006362627212 */ /* 0x000fe200078e3cff */
[----:B0-----:R-:W-:Y:S01]  /*d1e0*/  @P2 IMAD.HI.U32 R24, R37, R24, RZ ;  /* 0x0000001825182227 */ /* 0x001fe200078e00ff */
[----:B------:R-:W-:-:S02]  /*d1f0*/  LOP3.LUT R138, R16, R205, RZ, 0x3c, !PT ;  /* 0x000000cd108a7212 */ /* 0x000fc400078e3cff */
[----:B------:R-:W-:Y:S01]  /*d200*/  MOV R150, R150 ;  /* 0x0000009600967202 */ /* 0x000fe20000000f00 */
[----:B------:R-:W-:Y:S01]  /*d210*/  IMAD.X R99, RZ, RZ, R169, P0 ;  /* 0x000000ffff637224 */ /* 0x000fe200000e06a9 */
[----:B------:R-:W-:Y:S02]  /*d220*/  MOV R16, R4 ;  /* 0x0000000400107202 */ /* 0x000fe40000000f00 */
[----:B------:R-:W-:Y:S01]  /*d230*/  MOV R22, R6 ;  /* 0x0000000600167202 */ /* 0x000fe20000000f00 */
[----:B------:R0:W-:Y:S01]  /*d240*/  STSM.16.M88.4 [R150], R32 ;  /* 0x0000002096007844 */ /* 0x0001e20000000200 */
[----:B------:R-:W-:Y:S02]  /*d250*/  MOV R160, R160 ;  /* 0x000000a000a07202 */ /* 0x000fe40000000f00 */
[----:B------:R-:W-:Y:S02]  /*d260*/  IADD3 R127, P0, R168, 0xc000, RZ ;  /* 0x0000c000a87f7810 */ /* 0x000fe40007f1e0ff */
[----:B------:R-:W-:Y:S01]  /*d270*/  MOV R44, R10 ;  /* 0x0000000a002c7202 */ /* 0x000fe20000000f00 */
[----:B------:R-:W-:Y:S01]  /*d280*/  STSM.16.M88.4 [R160], R40 ;  /* 0x00000028a0007844 */ /* 0x000fe20000000200 */
[----:B------:R-:W-:-:S02]  /*d290*/  MOV R166, R166 ;  /* 0x000000a600a67202 */ /* 0x000fc40000000f00 */
[----:B------:R-:W-:Y:S02]  /*d2a0*/  F2FP.F16.F32.PACK_AB R4, R49, R179 ;  /* 0x000000b33104723e */ /* 0x000fe400000000ff */
[----:B------:R-:W-:Y:S02]  /*d2b0*/  F2FP.F16.F32.PACK_AB R5, R51, R50 ;  /* 0x000000323305723e */ /* 0x000fe400000000ff */
[----:B------:R-:W-:Y:S02]  /*d2c0*/  F2FP.F16.F32.PACK_AB R6, R53, R180 ;  /* 0x000000b43506723e */ /* 0x000fe400000000ff */
[----:B------:R-:W-:Y:S02]  /*d2d0*/  F2FP.F16.F32.PACK_AB R7, R55, R54 ;  /* 0x000000363707723e */ /* 0x000fe400000000ff */
[----:B------:R-:W-:Y:S02]  /*d2e0*/  MOV R25, R8 ;  /* 0x0000000800197202 */ /* 0x000fe40000000f00 */
[----:B------:R-:W-:Y:S01]  /*d2f0*/  F2FP.F16.F32.PACK_AB R8, R57, R181 ;  /* 0x000000b53908723e */ /* 0x000fe200000000ff */
[----:B------:R2:W-:Y:S01]  /*d300*/  STSM.16.M88.4 [R166], R4 ;  /* 0x00000004a6007844 */ /* 0x0005e20000000200 */
[----:B------:R-:W-:-:S02]  /*d310*/  F2FP.F16.F32.PACK_AB R9, R59, R58 ;  /* 0x0000003a3b09723e */ /* 0x000fc400000000ff */
[----:B------:R-:W-:Y:S02]  /*d320*/  F2FP.F16.F32.PACK_AB R10, R61, R182 ;  /* 0x000000b63d0a723e */ /* 0x000fe400000000ff */
[----:B------:R-:W-:Y:S02]  /*d330*/  F2FP.F16.F32.PACK_AB R11, R63, R62 ;  /* 0x0000003e3f0b723e */ /* 0x000fe400000000ff */
[----:B------:R-:W-:Y:S02]  /*d340*/  SHF.R.U64 R102, R102, 0x3, RZ ;  /* 0x0000000366667819 */ /* 0x000fe400000012ff */
[----:B-1----:R-:W-:Y:S01]  /*d350*/  @P2 SHF.R.U32.HI R36, RZ, R27, R24 ;  /* 0x0000001bff242219 */ /* 0x002fe20000011618 */
[----:B------:R1:W-:Y:S01]  /*d360*/  STSM.16.M88.4 [R25], R8 ;  /* 0x0000000819007844 */ /* 0x0003e20000000200 */
[----:B------:R-:W-:Y:S02]  /*d370*/  LOP3.LUT R126, R127, 0x380, RZ, 0xc0, !PT ;  /* 0x000003807f7e7812 */ /* 0x000fe400078ec0ff */
[----:B------:R-:W-:Y:S01]  /*d380*/  LOP3.LUT R152, R102, R103, RZ, 0x3c, !PT ;  /* 0x0000006766987212 */ /* 0x000fe200078e3cff */
[----:B0-----:R-:W-:Y:S01]  /*d390*/  IMAD.MOV R32, RZ, RZ, -R36 ;  /* 0x000000ffff207224 */ /* 0x001fe200078e0a24 */
[----:B------:R-:W-:-:S02]  /*d3a0*/  MOV R164, R164 ;  /* 0x000000a400a47202 */ /* 0x000fc40000000f00 */
[----:B--2---:R-:W-:Y:S01]  /*d3b0*/  F2FP.F16.F32.PACK_AB R4, R65, R183 ;  /* 0x000000b74104723e */ /* 0x004fe200000000ff */
[----:B------:R-:W-:Y:S01]  /*d3c0*/  IMAD R37, R199, R32, R37 ;  /* 0x00000020c7257224 */ /* 0x000fe200078e0225 */
[----:B------:R-:W-:Y:S02]  /*d3d0*/  F2FP.F16.F32.PACK_AB R5, R67, R66 ;  /* 0x000000424305723e */ /* 0x000fe400000000ff */
[----:B------:R-:W-:Y:S02]  /*d3e0*/  F2FP.F16.F32.PACK_AB R6, R69, R184 ;  /* 0x000000b84506723e */ /* 0x000fe400000000ff */
[----:B------:R-:W-:Y:S02]  /*d3f0*/  F2FP.F16.F32.PACK_AB R7, R71, R70 ;  /* 0x000000464707723e */ /* 0x000fe400000000ff */
[----:B------:R-:W-:Y:S02]  /*d400*/  IADD3 R103, P1, R168, 0x6000, RZ ;  /* 0x00006000a8677810 */ /* 0x000fe40007f3e0ff */
[----:B------:R-:W-:Y:S01]  /*d410*/  MOV R162, R162 ;  /* 0x000000a200a27202 */ /* 0x000fe20000000f00 */
[----:B------:R-:W-:Y:S01]  /*d420*/  STSM.16.M88.4 [R164], R4 ;  /* 0x00000004a4007844 */ /* 0x000fe20000000200 */
[----:B-1----:R-:W-:-:S02]  /*d430*/  F2FP.F16.F32.PACK_AB R8, R73, R185 ;  /* 0x000000b94908723e */ /* 0x002fc400000000ff */
[----:B------:R-:W-:Y:S02]  /*d440*/  F2FP.F16.F32.PACK_AB R9, R75, R74 ;  /* 0x0000004a4b09723e */ /* 0x000fe400000000ff */
[----:B------:R-:W-:Y:S02]  /*d450*/  F2FP.F16.F32.PACK_AB R10, R77, R186 ;  /* 0x000000ba4d0a723e */ /* 0x000fe400000000ff */
[----:B------:R-:W-:Y:S02]  /*d460*/  F2FP.F16.F32.PACK_AB R11, R79, R78 ;  /* 0x0000004e4f0b723e */ /* 0x000fe400000000ff */
[----:B------:R-:W-:Y:S02]  /*d470*/  SHF.R.U64 R126, R126, 0x3, RZ ;  /* 0x000000037e7e7819 */ /* 0x000fe400000012ff */
[----:B------:R-:W-:Y:S01]  /*d480*/  MOV R158, R158 ;  /* 0x0000009e009e7202 */ /* 0x000fe20000000f00 */
[----:B------:R0:W-:Y:S01]  /*d490*/  STSM.16.M88.4 [R162], R8 ;  /* 0x00000008a2007844 */ /* 0x0001e20000000200 */
[----:B------:R-:W-:-:S02]  /*d4a0*/  F2FP.F16.F32.PACK_AB R24, R81, R187 ;  /* 0x000000bb5118723e */ /* 0x000fc400000000ff */
[----:B------:R-:W-:Y:S02]  /*d4b0*/  F2FP.F16.F32.PACK_AB R25, R83, R82 ;  /* 0x000000525319723e */ /* 0x000fe400000000ff */
[----:B------:R-:W-:Y:S02]  /*d4c0*/  F2FP.F16.F32.PACK_AB R26, R85, R188 ;  /* 0x000000bc551a723e */ /* 0x000fe400000000ff */
[----:B------:R-:W-:Y:S02]  /*d4d0*/  F2FP.F16.F32.PACK_AB R27, R87, R86 ;  /* 0x00000056571b723e */ /* 0x000fe400000000ff */
[----:B------:R-:W-:Y:S02]  /*d4e0*/  LOP3.LUT R102, R103, 0x380, RZ, 0xc0, !PT ;  /* 0x0000038067667812 */ /* 0x000fe400078ec0ff */
[----:B------:R-:W-:Y:S01]  /*d4f0*/  LOP3.LUT R126, R126, R127, RZ, 0x3c, !PT ;  /* 0x0000007f7e7e7212 */ /* 0x000fe200078e3cff */
[----:B------:R-:W-:Y:S01]  /*d500*/  IMAD.X R127, RZ, RZ, R169, P0 ;  /* 0x000000ffff7f7224 */ /* 0x000fe200000e06a9 */
[----:B------:R1:W-:Y:S01]  /*d510*/  STSM.16.M88.4 [R158], R24 ;  /* 0x000000189e007844 */ /* 0x0003e20000000200 */
[----:B------:R-:W-:Y:S01]  /*d520*/  SHF.R.U64 R102, R102, 0x3, RZ ;  /* 0x0000000366667819 */ /* 0x000fe200000012ff */
[----:B0-----:R-:W-:Y:S01]  /*d530*/  IMAD.U32 R9, RZ, RZ, UR5 ;  /* 0x00000005ff097e24 */ /* 0x001fe2000f8e00ff */
[----:B------:R-:W-:Y:S01]  /*d540*/  SHF.R.S32.HI R8, RZ, 0x1f, R36 ;  /* 0x0000001fff087819 */ /* 0x000fe20000011424 */
[----:B------:R-:W-:Y:S01]  /*d550*/  ULDC UR5, c[0x0][0xa88] ;  /* 0x0002a20000057ab9 */ /* 0x000fe20000000800 */
[----:B------:R-:W-:-:S02]  /*d560*/  F2FP.F16.F32.PACK_AB R5, R48, R3 ;  /* 0x000000033005723e */ /* 0x000fc400000000ff */
[----:B------:R-:W-:Y:S02]  /*d570*/  SHF.R.S32.HI R3, RZ, 0x1f, R37 ;  /* 0x0000001fff037819 */ /* 0x000fe40000011425 */
[----:B------:R-:W-:Y:S01]  /*d580*/  LOP3.LUT R102, R102, R103, RZ, 0x3c, !PT ;  /* 0x0000006766667212 */ /* 0x000fe200078e3cff */
[----:B------:R-:W-:Y:S01]  /*d590*/  IMAD.X R103, RZ, RZ, R169, P1 ;  /* 0x000000ffff677224 */ /* 0x000fe200008e06a9 */
[----:B------:R-:W-:Y:S02]  /*d5a0*/  IADD3 R131, P1, R168, 0xd000, RZ ;  /* 0x0000d000a8837810 */ /* 0x000fe40007f3e0ff */
[----:B------:R-:W-:Y:S02]  /*d5b0*/  MOV R156, R156 ;  /* 0x0000009c009c7202 */ /* 0x000fe40000000f00 */
[----:B-1----:R-:W-:Y:S01]  /*d5c0*/  IADD3 R24, P0, R36, UR6, RZ ;  /* 0x0000000624187c10 */ /* 0x002fe2000ff1e0ff */
[----:B------:R-:W-:Y:S01]  /*d5d0*/  VIADD R26, R210, UR60 ;  /* 0x0000003cd21a7c36 */ /* 0x000fe20008000000 */
[----:B------:R-:W-:-:S02]  /*d5e0*/  F2FP.F16.F32.PACK_AB R32, R89, R189 ;  /* 0x000000bd5920723e */ /* 0x000fc400000000ff */
[----:B------:R-:W-:Y:S01]  /*d5f0*/  IADD3.X R25, R8, UR7, R9, P0, !PT ;  /* 0x0000000708197c10 */ /* 0x000fe200087fe409 */
[----:B------:R-:W-:Y:S01]  /*d600*/  ULDC.64 UR6, c[0x0][0xb88] ;  /* 0x0002e20000067ab9 */ /* 0x000fe20000000a00 */
[----:B------:R-:W-:Y:S01]  /*d610*/  F2FP.F16.F32.PACK_AB R33, R91, R90 ;  /* 0x0000005a5b21723e */ /* 0x000fe200000000ff */
[----:B------:R-:W-:Y:S01]  /*d620*/  IMAD R8, R3, UR6, RZ ;  /* 0x0000000603087c24 */ /* 0x000fe2000f8e02ff */
[----:B------:R-:W-:Y:S01]  /*d630*/  F2FP.F16.F32.PACK_AB R34, R93, R190 ;  /* 0x000000be5d22723e */ /* 0x000fe200000000ff */
[----:B------:R-:W-:Y:S01]  /*d640*/  IMAD.WIDE.U32 R24, R37, UR6, R24 ;  /* 0x0000000625187c25 */ /* 0x000fe2000f8e0018 */
[----:B------:R-:W-:Y:S02]  /*d650*/  F2FP.F16.F32.PACK_AB R35, R95, R94 ;  /* 0x0000005e5f23723e */ /* 0x000fe400000000ff */
[----:B------:R-:W-:Y:S01]  /*d660*/  MOV R154, R154 ;  /* 0x0000009a009a7202 */ /* 0x000fe20000000f00 */
[----:B------:R-:W-:Y:S01]  /*d670*/  IMAD R37, R37, UR7, R8 ;  /* 0x0000000725257c24 */ /* 0x000fe2000f8e0208 */
[----:B------:R-:W-:Y:S01]  /*d680*/  F2FP.F16.F32.PACK_AB R4, R97, R191 ;  /* 0x000000bf6104723e */ /* 0x000fe200000000ff */
[----:B------:R0:W-:Y:S01]  /*d690*/  STSM.16.M88.4 [R156], R32 ;  /* 0x000000209c007844 */ /* 0x0001e20000000200 */
[----:B------:R-:W-:Y:S01]  /*d6a0*/  F2FP.F16.F32.PACK_AB R6, R101, R192 ;  /* 0x000000c06506723e */ /* 0x000fe200000000ff */
[----:B------:R-:W-:Y:S01]  /*d6b0*/  ULDC.64 UR6, c[0x0][0xb50] ;  /* 0x0002d40000067ab9 */ /* 0x000fe20000000a00 */
[----:B------:R-:W-:Y:S01]  /*d6c0*/  F2FP.F16.F32.PACK_AB R7, R56, R52 ;  /* 0x000000343807723e */ /* 0x000fe200000000ff */
[----:B------:R-:W-:Y:S01]  /*d6d0*/  IMAD R3, R199, UR5, RZ ;  /* 0x00000005c7037c24 */ /* 0x000fe2000f8e02ff */
[----:B------:R-:W-:-:S02]  /*d6e0*/  LOP3.LUT R130, R131, 0x380, RZ, 0xc0, !PT ;  /* 0x0000038083827812 */ /* 0x000fc400078ec0ff */
[----:B------:R-:W-:Y:S01]  /*d6f0*/  LOP3.LUT P0, RZ, R208, 0x3, RZ, 0xc0, !PT ;  /* 0x00000003d0ff7812 */ /* 0x000fe2000780c0ff */
[----:B------:R1:W-:Y:S01]  /*d700*/  STSM.16.M88.4 [R154], R4 ;  /* 0x000000049a007844 */ /* 0x0003e20000000200 */
[----:B------:R-:W-:Y:S02]  /*d710*/  SHF.R.U64 R130, R130, 0x3, RZ ;  /* 0x0000000382827819 */ /* 0x000fe400000012ff */
[----:B------:R-:W-:Y:S02]  /*d720*/  MOV R152, R152 ;  /* 0x0000009800987202 */ /* 0x000fe40000000f00 */
[----:B------:R-:W-:Y:S02]  /*d730*/  F2FP.F16.F32.PACK_AB R8, R105, R193 ;  /* 0x000000c16908723e */ /* 0x000fe400000000ff */
[----:B------:R-:W-:Y:S02]  /*d740*/  F2FP.F16.F32.PACK_AB R9, R64, R60 ;  /* 0x0000003c4009723e */ /* 0x000fe400000000ff */
[----:B0-----:R-:W-:-:S02]  /*d750*/  LEA R34, P3, R24, UR6, 0x2 ;  /* 0x0000000618227c11 */ /* 0x001fc4000f8610ff */
[----:B------:R-:W-:Y:S02]  /*d760*/  F2FP.F16.F32.PACK_AB R10, R109, R194 ;  /* 0x000000c26d0a723e */ /* 0x000fe400000000ff */
[----:B------:R-:W-:Y:S01]  /*d770*/  F2FP.F16.F32.PACK_AB R11, R72, R68 ;  /* 0x00000044480b723e */ /* 0x000fe200000000ff */
[----:B------:R-:W-:Y:S01]  /*d780*/  SHFL.IDX PT, R46, R34, RZ, 0x1c1f ;  /* 0x001c1fff222e7589 */ /* 0x000fe200000e0000 */
[----:B------:R-:W-:Y:S01]  /*d790*/  LOP3.LUT R130, R130, R131, RZ, 0x3c, !PT ;  /* 0x0000008382827212 */ /* 0x000fe200078e3cff */
[----:B-1----:R-:W-:Y:S01]  /*d7a0*/  IMAD.IADD R5, R25, 0x1, R37 ;  /* 0x0000000119057824 */ /* 0x002fe200078e0225 */
[----:B------:R-:W-:Y:S01]  /*d7b0*/  MOV R146, R146 ;  /* 0x0000009200927202 */ /* 0x000fe20000000f00 */
[----:B------:R-:W-:Y:S01]  /*d7c0*/  VIADD R4, R26, 0x8 ;  /* 0x000000081a047836 */ /* 0x000fe20000000000 */
[----:B------:R0:W-:Y:S01]  /*d7d0*/  STSM.16.M88.4 [R152], R8 ;  /* 0x0000000898007844 */ /* 0x0001e20000000200 */
[----:B------:R-:W-:Y:S01]  /*d7e0*/  IMAD.X R131, RZ, RZ, R169, P1 ;  /* 0x000000ffff837224 */ /* 0x000fe200008e06a9 */
[----:B------:R-:W-:-:S02]  /*d7f0*/  LEA.HI.X R35, R24, UR7, R5, 0x2, P3 ;  /* 0x0000000718237c11 */ /* 0x000fc400098f1405 */
[-C--:B------:R-:W-:Y:S01]  /*d800*/  ISETP.GE.OR P1, PT, R26, R3.reuse, P0 ;  /* 0x000000031a00720c */ /* 0x080fe20000726670 */
[----:B------:R1:W-:Y:S01]  /*d810*/  SHFL.IDX PT, R56, R34, 0x1, 0x1c1f ;  /* 0x003c1f0022387f89 */ /* 0x0003e200000e0000 */
[----:B------:R-:W-:Y:S02]  /*d820*/  ISETP.GE.OR P0, PT, R4, R3, P0 ;  /* 0x000000030400720c */ /* 0x000fe40000706670 */
[----:B------:R-:W-:Y:S01]  /*d830*/  F2FP.F16.F32.PACK_AB R4, R113, R195 ;  /* 0x000000c37104723e */ /* 0x000fe200000000ff */
[----:B------:R-:W2:Y:S01]  /*d840*/  SHFL.IDX PT, R47, R35, RZ, 0x1c1f ;  /* 0x001c1fff232f7589 */ /* 0x000ea200000e0000 */
[----:B------:R-:W-:Y:S02]  /*d850*/  F2FP.F16.F32.PACK_AB R5, R80, R76 ;  /* 0x0000004c5005723e */ /* 0x000fe400000000ff */
[----:B------:R-:W-:Y:S01]  /*d860*/  F2FP.F16.F32.PACK_AB R6, R117, R196 ;  /* 0x000000c47506723e */ /* 0x000fe200000000ff */
[----:B------:R3:W4:Y:S01]  /*d870*/  SHFL.IDX PT, R57, R35, 0x1, 0x1c1f ;  /* 0x003c1f0023397f89 */ /* 0x00072200000e0000 */
[----:B------:R-:W-:-:S02]  /*d880*/  F2FP.F16.F32.PACK_AB R7, R88, R84 ;  /* 0x000000545807723e */ /* 0x000fc400000000ff */
[----:B------:R-:W-:Y:S02]  /*d890*/  MOV R142, R142 ;  /* 0x0000008e008e7202 */ /* 0x000fe40000000f00 */
[----:B0-----:R-:W-:Y:S01]  /*d8a0*/  F2FP.F16.F32.PACK_AB R8, R121, R197 ;  /* 0x000000c57908723e */ /* 0x001fe200000000ff */
[----:B------:R0:W-:Y:S01]  /*d8b0*/  STSM.16.M88.4 [R146], R4 ;  /* 0x0000000492007844 */ /* 0x0001e20000000200 */
[----:B------:R-:W-:Y:S02]  /*d8c0*/  F2FP.F16.F32.PACK_AB R9, R96, R92 ;  /* 0x0000005c6009723e */ /* 0x000fe400000000ff */
        /* <DEDUP_REMOVED lines=10> */
[----:B-1----:R-:W-:-:S02]  /*d970*/  F2FP.F16.F32.PACK_AB R34, R141, R140 ;  /* 0x0000008c8d22723e */ /* 0x002fc400000000ff */
[----:B---3--:R-:W-:Y:S02]  /*d980*/  F2FP.F16.F32.PACK_AB R35, R173, R172 ;  /* 0x000000acad23723e */ /* 0x008fe400000000ff */
[----:B------:R-:W-:Y:S02]  /*d990*/  F2FP.F16.F32.PACK_AB R52, R145, R144 ;  /* 0x000000909134723e */ /* 0x000fe400000000ff */
[----:B------:R-:W-:Y:S01]  /*d9a0*/  F2FP.F16.F32.PACK_AB R53, R175, R174 ;  /* 0x000000aeaf35723e */ /* 0x000fe200000000ff */
[----:B------:R-:W-:Y:S01]  /*d9b0*/  STSM.16.M88.4 [R22], R32 ;  /* 0x0000002016007844 */ /* 0x000fe20000000200 */
[----:B------:R-:W-:Y:S02]  /*d9c0*/  F2FP.F16.F32.PACK_AB R54, R149, R148 ;  /* 0x000000949536723e */ /* 0x000fe400000000ff */
[----:B------:R-:W-:Y:S02]  /*d9d0*/  F2FP.F16.F32.PACK_AB R55, R178, R176 ;  /* 0x000000b0b237723e */ /* 0x000fe400000000ff */
[----:B------:R-:W-:-:S02]  /*d9e0*/  IADD3 R20, P4, R168, 0x2000, RZ ;  /* 0x00002000a8147810 */ /* 0x000fc40007f9e0ff */
[----:B------:R-:W-:Y:S01]  /*d9f0*/  IADD3 R21, P5, R168, 0x3000, RZ ;  /* 0x00003000a8157810 */ /* 0x000fe20007fbe0ff */
[----:B------:R-:W-:Y:S01]  /*da00*/  STSM.16.M88.4 [R16], R52 ;  /* 0x0000003410007844 */ /* 0x000fe20000000200 */
[----:B------:R-:W-:Y:S02]  /*da10*/  LOP3.LUT R15, R20, 0x380, RZ, 0xc0, !PT ;  /* 0x00000380140f7812 */ /* 0x000fe400078ec0ff */
[----:B------:R-:W-:Y:S01]  /*da20*/  IADD3 R31, P6, R168, 0x4000, RZ ;  /* 0x00004000a81f7810 */ /* 0x000fe20007fde0ff */
[----:B------:R-:W-:Y:S01]  /*da30*/  BAR.SYNC.DEFER_BLOCKING 0x1, 0x100 ;  /* 0x0044000000007b1d */ /* 0x000fe20000010000 */
[----:B------:R-:W-:Y:S02]  /*da40*/  SHF.R.U64 R15, R15, 0x3, RZ ;  /* 0x000000030f0f7819 */ /* 0x000fe400000012ff */
[----:B------:R-:W-:Y:S02]  /*da50*/  LOP3.LUT R30, R31, 0x380, RZ, 0xc0, !PT ;  /* 0x000003801f1e7812 */ /* 0x000fe400078ec0ff */
[----:B------:R-:W-:Y:S01]  /*da60*/  LOP3.LUT R14, R15, R20, RZ, 0x3c, !PT ;  /* 0x000000140f0e7212 */ /* 0x000fe200078e3cff */
[----:B------:R-:W-:Y:S01]  /*da70*/  IMAD.X R15, RZ, RZ, R169, P4 ;  /* 0x000000ffff0f7224 */ /* 0x000fe200020e06a9 */
[----:B------:R-:W-:-:S02]  /*da80*/  LOP3.LUT R20, R21, 0x380, RZ, 0xc0, !PT ;  /* 0x0000038015147812 */ /* 0x000fc400078ec0ff */
[----:B------:R-:W-:Y:S02]  /*da90*/  SHF.R.U64 R30, R30, 0x3, RZ ;  /* 0x000000031e1e7819 */ /* 0x000fe400000012ff */
[----:B------:R-:W-:Y:S01]  /*daa0*/  SHF.R.U64 R20, R20, 0x3, RZ ;  /* 0x0000000314147819 */ /* 0x000fe200000012ff */
[----:B------:R-:W-:Y:S01]  /*dab0*/  UIMAD UR5, UR10, UR8, URZ ;  /* 0x000000080a0572a4 */ /* 0x000fe2000f8e023f */
[----:B------:R-:W-:Y:S01]  /*dac0*/  LOP3.LUT R30, R30, R31, RZ, 0x3c, !PT ;  /* 0x0000001f1e1e7212 */ /* 0x000fe200078e3cff */
[--C-:B------:R-:W-:Y:S01]  /*dad0*/  IMAD.X R31, RZ, RZ, R169.reuse, P6 ;  /* 0x000000ffff1f7224 */ /* 0x100fe200030e06a9 */
[----:B------:R-:W-:Y:S01]  /*dae0*/  LOP3.LUT R20, R20, R21, RZ, 0x3c, !PT ;  /* 0x0000001514147212 */ /* 0x000fe200078e3cff */
[----:B------:R-:W-:Y:S01]  /*daf0*/  IMAD.X R21, RZ, RZ, R169, P5 ;  /* 0x000000ffff157224 */ /* 0x000fe200028e06a9 */
[C---:B------:R-:W-:Y:S02]  /*db00*/  IADD3 R115, P4, R168.reuse, 0x9000, RZ ;  /* 0x00009000a8737810 */ /* 0x040fe40007f9e0ff */
[C---:B------:R-:W-:Y:S01]  /*db10*/  LOP3.LUT R29, R168.reuse, 0x380, RZ, 0xc0, !PT ;  /* 0x00000380a81d7812 */ /* 0x040fe200078ec0ff */
[----:B--2---:R1:W-:Y:S01]  /*db20*/  @!P1 ST.E desc[UR14][R46.64], R0 ;  /* 0x000000002e009985 */ /* 0x0043e2000c10190e */
[C---:B------:R-:W-:Y:S01]  /*db30*/  IADD3 R119, P5, R168.reuse, 0xa000, RZ ;  /* 0x0000a000a8777810 */ /* 0x040fe20007fbe0ff */
[----:B------:R-:W-:Y:S01]  /*db40*/  UIMAD.WIDE.U32 UR6, UR11, UR8, URZ ;  /* 0x000000080b0672a5 */ /* 0x000fe2000f8e003f */
[----:B------:R-:W-:Y:S01]  /*db50*/  IADD3 R123, P6, R168, 0xb000, RZ ;  /* 0x0000b000a87b7810 */ /* 0x000fe20007fde0ff */
[----:B----4-:R2:W-:Y:S01]  /*db60*/  @!P0 ST.E desc[UR14][R56.64], R2 ;  /* 0x0000000238008985 */ /* 0x0105e2000c10190e */
[----:B------:R-:W-:Y:S01]  /*db70*/  UIMAD UR5, UR11, UR9, UR5 ;  /* 0x000000090b0572a4 */ /* 0x000fe2000f8e0205 */
[----:B------:R-:W-:-:S02]  /*db80*/  LOP3.LUT R114, R115, 0x380, RZ, 0xc0, !PT ;  /* 0x0000038073727812 */ /* 0x000fc400078ec0ff */
[----:B------:R3:W5:Y:S01]  /*db90*/  LD.E.128 R40, desc[UR14][R12.64] ;  /* 0x0000000e0c287980 */ /* 0x000762000c101d00 */
[----:B------:R-:W-:Y:S01]  /*dba0*/  ULDC.64 UR10, c[0x0][0xaf0] ;  /* 0x0002bc00000a7ab9 */ /* 0x000fe20000000a00 */
[----:B------:R-:W-:Y:S02]  /*dbb0*/  LOP3.LUT R118, R119, 0x380, RZ, 0xc0, !PT ;  /* 0x0000038077767812 */ /* 0x000fe400078ec0ff */
[----:B0-----:R0:W5:Y:S01]  /*dbc0*/  LD.E.128 R4, desc[UR14][R20.64] ;  /* 0x0000000e14047980 */ /* 0x001162000c101d00 */
[----:B-1----:R-:W-:Y:S01]  /*dbd0*/  IMAD R0, R202, 0x20, R206 ;  /* 0x00000020ca007824 */ /* 0x002fe200078e02ce */
[----:B------:R-:W-:Y:S02]  /*dbe0*/  LOP3.LUT R122, R123, 0x380, RZ, 0xc0, !PT ;  /* 0x000003807b7a7812 */ /* 0x000fe400078ec0ff */
[----:B------:R1:W5:Y:S01]  /*dbf0*/  LD.E.128 R48, desc[UR14][R14.64] ;  /* 0x0000000e0e307980 */ /* 0x000362000c101d00 */
[----:B------:R-:W-:Y:S01]  /*dc00*/  UIADD3 UR7, UR7, UR5, URZ ;  /* 0x0000000507077290 */ /* 0x000fe2000fffe03f */
[----:B---3--:R-:W3:Y:S01]  /*dc10*/  @P2 LDC R13, c[0x0][0xbec] ;  /* 0x0002fb00ff0d2b82 */ /* 0x008ee20000000800 */
[----:B------:R-:W-:Y:S01]  /*dc20*/  UIMAD UR8, UR12, UR10, URZ ;  /* 0x0000000a0c0872a4 */ /* 0x000fe2000f8e023f */
[----:B------:R-:W-:Y:S01]  /*dc30*/  SHF.R.U64 R114, R114, 0x3, RZ ;  /* 0x0000000372727819 */ /* 0x000fe200000012ff */
[----:B------:R4:W5:Y:S01]  /*dc40*/  LD.E.128 R8, desc[UR14][R30.64] ;  /* 0x0000000e1e087980 */ /* 0x000962000c101d00 */
[----:B------:R-:W-:-:S02]  /*dc50*/  SHF.R.U64 R118, R118, 0x3, RZ ;  /* 0x0000000376767819 */ /* 0x000fc400000012ff */
[----:B------:R-:W-:Y:S01]  /*dc60*/  SHF.R.U64 R122, R122, 0x3, RZ ;  /* 0x000000037a7a7819 */ /* 0x000fe200000012ff */
[----:B------:R-:W5:Y:S01]  /*dc70*/  LD.E.128 R96, desc[UR14][R98.64] ;  /* 0x0000000e62607980 */ /* 0x000f62000c101d00 */
[----:B0-----:R-:W0:Y:S01]  /*dc80*/  @P2 LDC R21, c[0x0][0xbf0] ;  /* 0x0002fc00ff152b82 */ /* 0x001e220000000800 */
[----:B-1----:R-:W-:Y:S01]  /*dc90*/  VIADD R14, R0, UR60 ;  /* 0x0000003c000e7c36 */ /* 0x002fe20008000000 */
[----:B------:R-:W-:Y:S01]  /*dca0*/  UIMAD UR5, UR13, UR11, UR8 ;  /* 0x0000000b0d0572a4 */ /* 0x000fe2000f8e0208 */
[----:B------:R-:W-:Y:S01]  /*dcb0*/  SHF.R.U64 R29, R29, 0x3, RZ ;  /* 0x000000031d1d7819 */ /* 0x000fe200000012ff */
[----:B------:R-:W5:Y:S01]  /*dcc0*/  LD.E.128 R100, desc[UR14][R102.64] ;  /* 0x0000000e66647980 */ /* 0x000f62000c101d00 */
[----:B------:R-:W-:Y:S01]  /*dcd0*/  IMAD.MOV.U32 R15, RZ, RZ, R14 ;  /* 0x000000ffff0f7224 */ /* 0x000fe200078e000e */
[----:B------:R-:W-:Y:S01]  /*dce0*/  UIMAD.WIDE.U32 UR6, UR13, UR10, UR6 ;  /* 0x0000000a0d0672a5 */ /* 0x000fe2000f8e0006 */
[----:B------:R-:W-:Y:S01]  /*dcf0*/  LOP3.LUT R114, R114, R115, RZ, 0x3c, !PT ;  /* 0x0000007372727212 */ /* 0x000fe200078e3cff */
[----:B------:R-:W-:Y:S01]  /*dd00*/  IMAD.X R115, RZ, RZ, R169, P4 ;  /* 0x000000ffff737224 */ /* 0x000fe200020e06a9 */
[----:B------:R-:W-:Y:S01]  /*dd10*/  LOP3.LUT R118, R118, R119, RZ, 0x3c, !PT ;  /* 0x0000007776767212 */ /* 0x000fe200078e3cff */
[----:B------:R-:W5:Y:S01]  /*dd20*/  LD.E.128 R104, desc[UR14][R106.64] ;  /* 0x0000000e6a687980 */ /* 0x000f62000c101d00 */
[----:B------:R-:W-:-:S03]  /*dd30*/  LOP3.LUT R122, R122, R123, RZ, 0x3c, !PT ;  /* 0x0000007b7a7a7212 */ /* 0x000fc600078e3cff */
[----:B------:R-:W5:Y:S01]  /*dd40*/  LD.E.128 R108, desc[UR14][R110.64] ;  /* 0x0000000e6e6c7980 */ /* 0x000f62000c101d00 */
[----:B---3--:R-:W-:Y:S01]  /*dd50*/  @P2 IMAD.HI.U32 R0, R14, R13, RZ ;  /* 0x0000000d0e002227 */ /* 0x008fe200078e00ff */
[----:B------:R-:W-:Y:S01]  /*dd60*/  UIADD3 UR5, UR7, UR5, URZ ;  /* 0x0000000507057290 */ /* 0x000fe2000fffe03f */
[----:B------:R-:W-:Y:S01]  /*dd70*/  LOP3.LUT R28, R29, R168, RZ, 0x3c, !PT ;  /* 0x000000a81d1c7212 */ /* 0x000fe200078e3cff */
[----:B------:R-:W-:Y:S01]  /*dd80*/  ULDC.64 UR8, c[0x0][0xae0] ;  /* 0x0002b80000087ab9 */ /* 0x000fe20000000a00 */
[--C-:B------:R-:W-:Y:S01]  /*dd90*/  IMAD.X R119, RZ, RZ, R169.reuse, P5 ;  /* 0x000000ffff777224 */ /* 0x100fe200028e06a9 */
[----:B------:R-:W5:Y:S01]  /*dda0*/  LD.E.128 R112, desc[UR14][R114.64] ;  /* 0x0000000e72707980 */ /* 0x000f62000c101d00 */
[--C-:B------:R-:W-:Y:S01]  /*ddb0*/  IMAD.X R123, RZ, RZ, R169.reuse, P6 ;  /* 0x000000ffff7b7224 */ /* 0x100fe200030e06a9 */
[----:B0-----:R-:W-:Y:S01]  /*ddc0*/  @P2 SHF.R.U32.HI R15, RZ, R21, R0 ;  /* 0x00000015ff0f2219 */ /* 0x001fe20000011600 */
[----:B------:R-:W-:Y:S02]  /*ddd0*/  IMAD.MOV.U32 R29, RZ, RZ, R169 ;  /* 0x000000ffff1d7224 */ /* 0x000fe400078e00a9 */
[----:B------:R-:W5:Y:S01]  /*dde0*/  LD.E.128 R116, desc[UR14][R118.64] ;  /* 0x0000000e76747980 */ /* 0x000f62000c101d00 */
[--C-:B------:R-:W-:Y:S01]  /*ddf0*/  SHF.R.S32.HI R0, RZ, 0x1f, R15.reuse ;  /* 0x0000001fff007819 */ /* 0x100fe2000001140f */
[----:B--2---:R-:W-:-:S02]  /*de00*/  IMAD.MOV R2, RZ, RZ, -R15 ;  /* 0x000000ffff027224 */ /* 0x004fc400078e0a0f */
[----:B------:R4:W5:Y:S01]  /*de10*/  LD.E.128 R36, desc[UR14][R28.64] ;  /* 0x0000000e1c247980 */ /* 0x000962000c101d00 */
[----:B------:R-:W-:Y:S02]  /*de20*/  IMAD.U32 R13, RZ, RZ, UR7 ;  /* 0x00000007ff0d7e24 */ /* 0x000fe4000f8e00ff */
[----:B------:R-:W-:Y:S01]  /*de30*/  IMAD R0, R0, UR8, RZ ;  /* 0x0000000800007c24 */ /* 0x000fe2000f8e02ff */
[----:B------:R-:W5:Y:S01]  /*de40*/  LD.E.128 R120, desc[UR14][R122.64] ;  /* 0x0000000e7a787980 */ /* 0x000f62000c101d00 */
[----:B------:R-:W-:Y:S02]  /*de50*/  IMAD R199, R199, R2, R14 ;  /* 0x00000002c7c77224 */ /* 0x000fe400078e020e */
[----:B------:R-:W-:Y:S01]  /*de60*/  IMAD.U32 R12, RZ, RZ, UR6 ;  /* 0x00000006ff0c7e24 */ /* 0x000fe2000f8e00ff */
[----:B------:R-:W5:Y:S01]  /*de70*/  LD.E.128 R124, desc[UR14][R126.64] ;  /* 0x0000000e7e7c7980 */ /* 0x000f62000c101d00 */
[----:B------:R-:W-:Y:S01]  /*de80*/  IMAD.U32 R13, RZ, RZ, UR5 ;  /* 0x00000005ff0d7e24 */ /* 0x000fe2000f8e00ff */
[----:B------:R-:W-:Y:S01]  /*de90*/  ULDC.64 UR6, c[0x0][0xad8] ;  /* 0x0002b60000067ab9 */ /* 0x000fe20000000a00 */
[----:B------:R-:W-:Y:S01]  /*dea0*/  IMAD R21, R15, UR9, R0 ;  /* 0x000000090f157c24 */ /* 0x000fe2000f8e0200 */
[----:B------:R-:W5:Y:S01]  /*deb0*/  LD.E.128 R128, desc[UR14][R130.64] ;  /* 0x0000000e82807980 */ /* 0x000f62000c101d00 */
[----:B------:R-:W-:-:S03]  /*dec0*/  SHF.R.S32.HI R0, RZ, 0x1f, R199 ;  /* 0x0000001fff007819 */ /* 0x000fc600000114c7 */
[----:B------:R-:W5:Y:S01]  /*ded0*/  LD.E.128 R132, desc[UR14][R134.64] ;  /* 0x0000000e86847980 */ /* 0x000f62000c101d00 */
[----:B------:R-:W-:-:S03]  /*dee0*/  IMAD.WIDE.U32 R12, R15, UR8, R12 ;  /* 0x000000080f0c7c25 */ /* 0x000fc6000f8e000c */
[----:B------:R-:W5:Y:S01]  /*def0*/  LD.E.128 R136, desc[UR14][R138.64] ;  /* 0x0000000e8a887980 */ /* 0x000f62000c101d00 */
[----:B------:R-:W-:Y:S01]  /*df00*/  @!PT LDS RZ, [RZ] ;  /* 0x00000000fffff984 */ /* 0x000fe20000000800 */
[----:B------:R-:W-:Y:S01]  /*df10*/  @!PT LDS RZ, [RZ] ;  /* 0x00000000fffff984 */ /* 0x000fe20000000800 */
[----:B------:R-:W-:Y:S01]  /*df20*/  @!PT LDS RZ, [RZ] ;  /* 0x00000000fffff984 */ /* 0x000fe20000000800 */
[----:B------:R-:W-:Y:S01]  /*df30*/  @!PT LDS RZ, [RZ] ;  /* 0x00000000fffff984 */ /* 0x000fe20000000800 */
[----:B------:R0:W-:Y:S06]  /*df40*/  MEMBAR.ALL.CTA ;  /* 0x0000000000007992 */ /* 0x0001ec0000008000 */
[----:B0-----:R-:W0:Y:S01]  /*df50*/  FENCE.VIEW.ASYNC.S ;  /* 0x00000000000073c6 */ /* 0x001e220000000000 */
[----:B------:R-:W-:Y:S02]  /*df60*/  IMAD.IADD R13, R13, 0x1, R21 ;  /* 0x000000010d0d7824 */ /* 0x000fe400078e0215 */
[----:B------:R-:W-:-:S02]  /*df70*/  IMAD R2, R0, UR6, RZ ;  /* 0x0000000600027c24 */ /* 0x000fc4000f8e02ff */
[----:B------:R-:W-:Y:S02]  /*df80*/  VIADD R22, R206, UR60 ;  /* 0x0000003cce167c36 */ /* 0x000fe40008000000 */
[C---:B------:R-:W-:Y:S02]  /*df90*/  IMAD R15, R199.reuse, UR7, R2 ;  /* 0x00000007c70f7c24 */ /* 0x040fe4000f8e0202 */
[----:B------:R-:W-:Y:S01]  /*dfa0*/  IMAD.WIDE.U32 R12, R199, UR6, R12 ;  /* 0x00000006c70c7c25 */ /* 0x000fe2000f8e000c */
[C---:B------:R-:W-:Y:S01]  /*dfb0*/  ISETP.GE.AND P2, PT, R22.reuse, R3, PT ;  /* 0x000000031600720c */ /* 0x040fe20003f46270 */
[----:B------:R-:W-:Y:S02]  /*dfc0*/  ULDC.64 UR6, c[0x0][0xa80] ;  /* 0x0002a00000067ab9 */ /* 0x000fe40000000a00 */
[----:B------:R-:W-:Y:S01]  /*dfd0*/  VIADD R0, R22, 0x20 ;  /* 0x0000002016007836 */ /* 0x000fe20000000000 */
[----:B------:R-:W-:Y:S01]  /*dfe0*/  LEA R2, P3, R12, UR6, 0x1 ;  /* 0x000000060c027c11 */ /* 0x000fe2000f8608ff */
[----:B------:R-:W-:-:S02]  /*dff0*/  IMAD.IADD R13, R13, 0x1, R15 ;  /* 0x000000010d0d7824 */ /* 0x000fc400078e020f */
[----:B------:R-:W-:Y:S01]  /*e000*/  VIADD R198, R198, 0x30820 ;  /* 0x00030820c6c67836 */ /* 0x000fe20000000000 */
[-C--:B------:R-:W-:Y:S01]  /*e010*/  ISETP.GE.AND P1, PT, R0, R3.reuse, PT ;  /* 0x000000030000720c */ /* 0x080fe20003f26270 */
[----:B------:R-:W-:Y:S01]  /*e020*/  VIADD R0, R22, 0x40 ;  /* 0x0000004016007836 */ /* 0x000fe20000000000 */
[----:B------:R-:W-:Y:S02]  /*e030*/  LEA.HI.X R16, R12, UR7, R13, 0x1, P3 ;  /* 0x000000070c107c11 */ /* 0x000fe400098f0c0d */
[----:B------:R-:W-:Y:S01]  /*e040*/  PRMT R198, RZ, 0x654, R198 ;  /* 0x00000654ffc67816 */ /* 0x000fe200000000c6 */
[----:B0-----:R4:W0:Y:S01]  /*e050*/  SHFL.IDX PT, R24, R2, RZ, 0x181f ;  /* 0x00181fff02187589 */ /* 0x00182200000e0000 */
[----:B------:R-:W-:Y:S01]  /*e060*/  ISETP.GE.AND P0, PT, R0, R3, PT ;  /* 0x000000030000720c */ /* 0x000fe20003f06270 */
[----:B------:R-:W-:Y:S01]  /*e070*/  BSSY B1, `(.L_x_1233) ;  /* 0x0000016000017945 */ /* 0x000fe20003800000 */
[----:B------:R4:W-:Y:S01]  /*e080*/  SYNCS.ARRIVE.TRANS64.RED.A1T0 RZ, [R198+URZ], RZ ;  /* 0x000000ffc6ff79a7 */ /* 0x0009e2000810043f */
[----:B------:R4:W1:Y:S02]  /*e090*/  SHFL.IDX PT, R0, R16, RZ, 0x181f ;  /* 0x00181fff10007589 */ /* 0x00086400000e0000 */
[----:B------:R-:W-:Y:S08]  /*e0a0*/  @P2 BRA `(.L_x_1234) ;  /* 0x0000000000482947 */ /* 0x000ff00003800000 */
        /* <DEDUP_REMOVED lines=18> */
.L_x_1234:
[----:B------:R-:W-:Y:S05]  /*e1d0*/  BSYNC B1 ;  /* 0x0000000000017941 */ /* 0x000fea0003800000 */
.L_x_1233:
[----:B-1----:R1:W3:Y:S01]  /*e1e0*/  SHFL.IDX PT, R0, R16, 0x1, 0x181f ;  /* 0x00381f0010007f89 */ /* 0x0022e200000e0000 */
[----:B------:R-:W-:Y:S03]  /*e1f0*/  BSSY B1, `(.L_x_1235) ;  /* 0x0000015000017945 */ /* 0x000fe60003800000 */
[----:B--2---:R1:W2:Y:S01]  /*e200*/  SHFL.IDX PT, R14, R2, 0x1, 0x181f ;  /* 0x00381f00020e7f89 */ /* 0x0042a200000e0000 */
[----:B------:R-:W-:Y:S05]  /*e210*/  @P1 BRA `(.L_x_1236) ;  /* 0x0000000000481947 */ /* 0x000fea0003800000 */
[----:B------:R-:W-:Y:S01]  /*e220*/  ULDC UR5, c[0x0][0xac8] ;  /* 0x0002b20000057ab9 */ /* 0x000fe20000000800 */
[----:B------:R-:W-:Y:S01]  /*e230*/  ULDC.64 UR6, c[0x0][0x208] ;  /* 0x0000820000067ab9 */ /* 0x000fe20000000a00 */
[----:B------:R-:W-:Y:S02]  /*e240*/  ISETP.GE.AND P4, PT, R18, UR5, PT ;  /* 0x0000000512007c0c */ /* 0x000fe4000bf86270 */
[----:B------:R-:W-:Y:S02]  /*e250*/  ISETP.GE.AND P3, PT, R200, UR5, PT ;  /* 0x00000005c8007c0c */ /* 0x000fe4000bf66270 */
[----:B------:R-:W-:Y:S02]  /*e260*/  ISETP.GE.AND P2, PT, R23, UR5, PT ;  /* 0x0000000517007c0c */ /* 0x000fe4000bf46270 */
[----:B------:R-:W-:-:S07]  /*e270*/  ISETP.GE.AND P1, PT, R201, UR5, PT ;  /* 0x00000005c9007c0c */ /* 0x000fce000bf26270 */
[-C--:B--2--5:R-:W-:Y:S02]  /*e280*/  @!P4 LEA R8, P6, R18, R14.reuse, 0x1 ;  /* 0x0000000e1208c211 */ /* 0x0a4fe400078c08ff */
        /* <DEDUP_REMOVED lines=11> */
.L_x_1236:
[----:B------:R-:W-:Y:S05]  /*e340*/  BSYNC B1 ;  /* 0x0000000000017941 */ /* 0x000fea0003800000 */
.L_x_1235:
[----:B---3--:R3:W0:Y:S01]  /*e350*/  SHFL.IDX PT, R0, R16, 0x2, 0x181f ;  /* 0x00581f0010007f89 */ /* 0x00862200000e0000 */
        /* <DEDUP_REMOVED lines=21> */
.L_x_1238:
[----:B------:R-:W-:Y:S05]  /*e4b0*/  BSYNC B1 ;  /* 0x0000000000017941 */ /* 0x000fea0003800000 */
.L_x_1237:
[----:B0-----:R-:W-:Y:S01]  /*e4c0*/  VIADD R0, R22, 0x60 ;  /* 0x0000006016007836 */ /* 0x001fe20000000000 */
[----:B-1-34-:R-:W3:Y:S04]  /*e4d0*/  SHFL.IDX PT, R16, R16, 0x3, 0x181f ;  /* 0x00781f0010107f89 */ /* 0x01aee800000e0000 */
[----:B------:R-:W-:Y:S01]  /*e4e0*/  ISETP.GE.AND P0, PT, R0, R3, PT ;  /* 0x000000030000720c */ /* 0x000fe20003f06270 */
[----:B------:R4:W0:-:S12]  /*e4f0*/  SHFL.IDX PT, R12, R2, 0x3, 0x181f ;  /* 0x00781f00020c7f89 */ /* 0x00081800000e0000 */
[----:B----4-:R-:W-:Y:S05]  /*e500*/  @P0 BRA `(.L_x_1239) ;  /* 0x0000000c00540947 */ /* 0x010fea0003800000 */
[----:B------:R-:W-:Y:S01]  /*e510*/  ULDC UR5, c[0x0][0xac8] ;  /* 0x0002b20000057ab9 */ /* 0x000fe20000000800 */
[----:B------:R-:W-:Y:S01]  /*e520*/  ULDC.64 UR6, c[0x0][0x208] ;  /* 0x0000820000067ab9 */ /* 0x000fe20000000a00 */
[----:B------:R-:W-:Y:S02]  /*e530*/  ISETP.GE.AND P3, PT, R18, UR5, PT ;  /* 0x0000000512007c0c */ /* 0x000fe4000bf66270 */
[----:B------:R-:W-:Y:S02]  /*e540*/  ISETP.GE.AND P4, PT, R200, UR5, PT ;  /* 0x00000005c8007c0c */ /* 0x000fe4000bf86270 */
[----:B------:R-:W-:-:S09]  /*e550*/  ISETP.GE.AND P5, PT, R23, UR5, PT ;  /* 0x0000000517007c0c */ /* 0x000fd2000bfa6270 */
[-C--:B0-----:R-:W-:Y:S02]  /*e560*/  @!P3 LEA R2, P0, R18, R12.reuse, 0x1 ;  /* 0x0000000c1202b211 */ /* 0x081fe400078008ff */
[----:B-----5:R-:W-:Y:S02]  /*e570*/  @!P4 LEA R8, P1, R200, R12, 0x1 ;  /* 0x0000000cc808c211 */ /* 0x020fe400078208ff */
[----:B---3--:R-:W-:Y:S02]  /*e580*/  @!P3 LEA.HI.X R3, R18, R16, R216, 0x1, P0 ;  /* 0x000000101203b211 */ /* 0x008fe400000f0cd8 */
        /* <DEDUP_REMOVED lines=8> */
[----:B----4-:R-:W-:Y:S01]  /*e610*/  LEA R2, P0, R201, R12, 0x1 ;  /* 0x0000000cc9027211 */ /* 0x010fe200078008ff */
[----:B------:R-:W-:-:S03]  /*e620*/  ULDC.64 UR6, c[0x0][0x208] ;  /* 0x0000820000067ab9 */ /* 0x000fc60000000a00 */
[----:B------:R-:W-:-:S05]  /*e630*/  LEA.HI.X R3, R201, R16, R213, 0x1, P0 ;  /* 0x00000010c9037211 */ /* 0x000fca00000f0cd5 */
[----:B------:R0:W-:Y:S01]  /*e640*/  ST.E.128 desc[UR6][R2.64], R136 ;  /* 0x0000008802007985 */ /* 0x0001e2000c101d06 */
[----:B------:R-:W-:Y:S05]  /*e650*/  BRA `(.L_x_1239) ;  /* 0x0000000c00007947 */ /* 0x000fea0003800000 */
.L_x_1232:
[----:B------:R-:W0:Y:S01]  /*e660*/  LDC R8, c[0x0][0xbe8] ;  /* 0x0002fa00ff087b82 */ /* 0x000e220000000800 */
[----:B------:R-:W-:Y:S01]  /*e670*/  R2UR UR6, R203 ;  /* 0x00000000cb0672ca */ /* 0x000fe200000e0000 */
[----:B------:R-:W-:Y:S01]  /*e680*/  BSSY B1, `(.L_x_1240) ;  /* 0x0000035000017945 */ /* 0x000fe20003800000 */
[----:B------:R-:W-:Y:S01]  /*e690*/  R2UR UR5, R204 ;  /* 0x00000000cc0572ca */ /* 0x000fe200000e0000 */
[----:B------:R-:W-:Y:S01]  /*e6a0*/  IMAD R6, R202, 0x20, R206 ;  /* 0x00000020ca067824 */ /* 0x000fe200078e02ce */
[----:B------:R-:W-:-:S09]  /*e6b0*/  ISETP.GE.AND P0, PT, R217, 0x80, PT ;  /* 0x00000080d900780c */ /* 0x000fd20003f06270 */
[----:B------:R-:W-:Y:S02]  /*e6c0*/  USHF.R.S32.HI UR8, URZ, 0x1f, UR6 ;  /* 0x0000001f3f087899 */ /* 0x000fe40008011406 */
[----:B------:R-:W-:Y:S01]  /*e6d0*/  USHF.R.S32.HI UR9, URZ, 0x1f, UR5 ;  /* 0x0000001f3f097899 */ /* 0x000fe20008011405 */
[----:B0-----:R-:W-:-:S13]  /*e6e0*/  ISETP.NE.AND P1, PT, R8, 0x1, PT ;  /* 0x000000010800780c */ /* 0x001fda0003f25270 */
[----:B------:R-:W0:Y:S08]  /*e6f0*/  @P1 LDC R9, c[0x0][0xbec] ;  /* 0x0002fb00ff091b82 */ /* 0x000e300000000800 */
[----:B------:R-:W1:Y:S01]  /*e700*/  @P1 LDC R11, c[0x0][0xbf0] ;  /* 0x0002fc00ff0b1b82 */ /* 0x000e620000000800 */
[----:B------:R-:W-:Y:S05]  /*e710*/  @P0 BRA `(.L_x_1241) ;  /* 0x0000000000ac0947 */ /* 0x000fea0003800000 */
[----:B------:R-:W2:Y:S01]  /*e720*/  S2R R0, SR_TID.X ;  /* 0x0000000000007919 */ /* 0x000ea20000002100 */
[----:B------:R-:W3:Y:S01]  /*e730*/  LDC R3, c[0x0][0xbe8] ;  /* 0x0002fa00ff037b82 */ /* 0x000ee20000000800 */
[----:B------:R-:W-:Y:S01]  /*e740*/  IMAD.U32 R4, RZ, RZ, UR60 ;  /* 0x0000003cff047e24 */ /* 0x000fe2000f8e00ff */
[----:B------:R-:W-:Y:S02]  /*e750*/  ULDC UR5, c[0x0][0xa88] ;  /* 0x0002a20000057ab9 */ /* 0x000fe40000000800 */
[----:B---3--:R-:W-:Y:S02]  /*e760*/  IMAD R5, R3, UR5, RZ ;  /* 0x0000000503057c24 */ /* 0x008fe4000f8e02ff */
[----:B--2---:R-:W-:-:S04]  /*e770*/  IADD3 R4, R4, -0x80, R0 ;  /* 0xffffff8004047810 */ /* 0x004fc80007ffe000 */
[----:B------:R-:W-:-:S13]  /*e780*/  ISETP.GE.AND P0, PT, R4, R5, PT ;  /* 0x000000050400720c */ /* 0x000fda0003f06270 */
[----:B------:R-:W-:Y:S05]  /*e790*/  @P0 BRA `(.L_x_1241) ;  /* 0x00000000008c0947 */ /* 0x000fea0003800000 */
[----:B------:R-:W-:Y:S01]  /*e7a0*/  ISETP.NE.AND P0, PT, R3, 0x1, PT ;  /* 0x000000010300780c */ /* 0x000fe20003f05270 */
[----:B------:R-:W-:Y:S01]  /*e7b0*/  ULDC.64 UR10, c[0x0][0xb90] ;  /* 0x0002e400000a7ab9 */ /* 0x000fe20000000a00 */
[----:B------:R-:W-:Y:S01]  /*e7c0*/  R2UR UR13, R203 ;  /* 0x00000000cb0d72ca */ /* 0x000fe200000e0000 */
[----:B------:R-:W-:Y:S01]  /*e7d0*/  UIMAD UR5, UR8, UR10, URZ ;  /* 0x0000000a080572a4 */ /* 0x000fe2000f8e023f */
[----:B------:R-:W-:Y:S01]  /*e7e0*/  R2UR UR12, R204 ;  /* 0x00000000cc0c72ca */ /* 0x000fe200000e0000 */
[----:B------:R-:W-:-:S08]  /*e7f0*/  IMAD.MOV.U32 R2, RZ, RZ, R4 ;  /* 0x000000ffff027224 */ /* 0x000fd000078e0004 */
[----:B------:R-:W2:Y:S02]  /*e800*/  @P0 LDC R5, c[0x0][0xbec] ;  /* 0x0002fb00ff050b82 */ /* 0x000ea40000000800 */
[----:B------:R-:W-:Y:S02]  /*e810*/  UIMAD.WIDE.U32 UR6, UR13, UR10, URZ ;  /* 0x0000000a0d0672a5 */ /* 0x000fe4000f8e003f */
[----:B------:R-:W-:-:S03]  /*e820*/  UIMAD UR5, UR13, UR11, UR5 ;  /* 0x0000000b0d0572a4 */ /* 0x000fc6000f8e0205 */
[----:B------:R-:W-:Y:S01]  /*e830*/  ULDC.64 UR10, c[0x0][0xb98] ;  /* 0x0002e600000a7ab9 */ /* 0x000fe20000000a00 */
[----:B------:R-:W3:Y:S01]  /*e840*/  @P0 LDC R7, c[0x0][0xbf0] ;  /* 0x0002fc00ff070b82 */ /* 0x000ee20000000800 */
[----:B------:R-:W-:Y:S02]  /*e850*/  UIADD3 UR7, UR7, UR5, URZ ;  /* 0x0000000507077290 */ /* 0x000fe4000fffe03f */
[----:B------:R-:W-:Y:S02]  /*e860*/  UIMAD UR5, UR9, UR10, URZ ;  /* 0x0000000a090572a4 */ /* 0x000fe4000f8e023f */
[----:B------:R-:W-:Y:S02]  /*e870*/  UIMAD.WIDE.U32 UR6, UR12, UR10, UR6 ;  /* 0x0000000a0c0672a5 */ /* 0x000fe4000f8e0006 */
[----:B------:R-:W-:-:S03]  /*e880*/  UIMAD UR5, UR12, UR11, UR5 ;  /* 0x0000000b0c0572a4 */ /* 0x000fc6000f8e0205 */
[----:B------:R-:W-:Y:S01]  /*e890*/  ULDC.64 UR10, c[0x0][0xb88] ;  /* 0x0002e200000a7ab9 */ /* 0x000fe20000000a00 */
[----:B------:R-:W-:Y:S01]  /*e8a0*/  ULDC.64 UR12, c[0x0][0x208] ;  /* 0x00008200000c7ab9 */ /* 0x000fe20000000a00 */
[----:B--2---:R-:W-:-:S05]  /*e8b0*/  @P0 IMAD.HI.U32 R0, R4, R5, RZ ;  /* 0x0000000504000227 */ /* 0x004fca00078e00ff */
[----:B---3--:R-:W-:-:S05]  /*e8c0*/  @P0 SHF.R.U32.HI R2, RZ, R7, R0 ;  /* 0x00000007ff020219 */ /* 0x008fca0000011600 */
[----:B------:R-:W-:-:S04]  /*e8d0*/  IMAD.MOV R5, RZ, RZ, -R2 ;  /* 0x000000ffff057224 */ /* 0x000fc800078e0a02 */
[----:B------:R-:W-:Y:S01]  /*e8e0*/  IMAD R5, R3, R5, R4 ;  /* 0x0000000503057224 */ /* 0x000fe200078e0204 */
[----:B------:R-:W-:Y:S01]  /*e8f0*/  SHF.R.S32.HI R3, RZ, 0x1f, R2 ;  /* 0x0000001fff037819 */ /* 0x000fe20000011402 */
[----:B------:R-:W-:Y:S01]  /*e900*/  IMAD.U32 R4, RZ, RZ, UR5 ;  /* 0x00000005ff047e24 */ /* 0x000fe2000f8e00ff */
[----:B------:R-:W-:Y:S02]  /*e910*/  IADD3 R2, P0, R2, UR6, RZ ;  /* 0x0000000602027c10 */ /* 0x000fe4000ff1e0ff */
[----:B------:R-:W-:Y:S02]  /*e920*/  SHF.R.S32.HI R0, RZ, 0x1f, R5 ;  /* 0x0000001fff007819 */ /* 0x000fe40000011405 */
[----:B------:R-:W-:Y:S01]  /*e930*/  IADD3.X R3, R3, UR7, R4, P0, !PT ;  /* 0x0000000703037c10 */ /* 0x000fe200087fe404 */
[----:B------:R-:W-:Y:S02]  /*e940*/  ULDC.64 UR6, c[0x0][0xb50] ;  /* 0x0002d40000067ab9 */ /* 0x000fe40000000a00 */
[----:B------:R-:W-:-:S02]  /*e950*/  IMAD R0, R0, UR10, RZ ;  /* 0x0000000a00007c24 */ /* 0x000fc4000f8e02ff */
[----:B------:R-:W-:-:S04]  /*e960*/  IMAD.WIDE.U32 R2, R5, UR10, R2 ;  /* 0x0000000a05027c25 */ /* 0x000fc8000f8e0002 */
[----:B------:R-:W-:Y:S01]  /*e970*/  IMAD R7, R5, UR11, R0 ;  /* 0x0000000b05077c24 */ /* 0x000fe2000f8e0200 */
[----:B------:R-:W-:-:S03]  /*e980*/  LEA R4, P0, R2, UR6, 0x2 ;  /* 0x0000000602047c11 */ /* 0x000fc6000f8010ff */
[----:B------:R-:W-:-:S05]  /*e990*/  IMAD.IADD R3, R3, 0x1, R7 ;  /* 0x0000000103037824 */ /* 0x000fca00078e0207 */
[----:B------:R-:W-:Y:S01]  /*e9a0*/  LEA.HI.X R5, R2, UR7, R3, 0x2, P0 ;  /* 0x0000000702057c11 */ /* 0x000fe200080f1403 */
[----:B------:R-:W-:-:S05]  /*e9b0*/  IMAD.MOV.U32 R3, RZ, RZ, -0x800000 ;  /* 0xff800000ff037424 */ /* 0x000fca00078e00ff */
[----:B------:R2:W-:Y:S02]  /*e9c0*/  STG.E desc[UR12][R4.64], R3 ;  /* 0x0000000304007986 */ /* 0x0005e4000c10190c */
.L_x_1241:
[----:B------:R-:W-:Y:S05]  /*e9d0*/  BSYNC B1 ;  /* 0x0000000000017941 */ /* 0x000fea0003800000 */
.L_x_1240:
[----:B------:R-:W-:Y:S01]  /*e9e0*/  R2UR UR13, R203 ;  /* 0x00000000cb0d72ca */ /* 0x000fe200000e0000 */
[----:B------:R-:W-:Y:S01]  /*e9f0*/  ULDC.64 UR10, c[0x0][0xae8] ;  /* 0x0002ba00000a7ab9 */ /* 0x000fe20000000a00 */
[----:B------:R-:W-:Y:S01]  /*ea00*/  R2UR UR12, R204 ;  /* 0x00000000cc0c72ca */ /* 0x000fe200000e0000 */
[----:B------:R-:W-:Y:S01]  /*ea10*/  UIMAD UR5, UR8, UR10, URZ ;  /* 0x0000000a080572a4 */ /* 0x000fe2000f8e023f */
[----:B------:R-:W-:Y:S01]  /*ea20*/  VIADD R6, R6, UR60 ;  /* 0x0000003c06067c36 */ /* 0x000fe20008000000 */
[----:B------:R-:W-:Y:S03]  /*ea30*/  BSSY B1, `(.L_x_1242) ;  /* 0x000003d000017945 */ /* 0x000fe60003800000 */
[----:B0-----:R-:W-:-:S04]  /*ea40*/  @P1 IMAD.HI.U32 R0, R6, R9, RZ ;  /* 0x0000000906001227 */ /* 0x001fc800078e00ff */
[----:B--2---:R-:W-:Y:S01]  /*ea50*/  IMAD.MOV.U32 R5, RZ, RZ, R6 ;  /* 0x000000ffff057224 */ /* 0x004fe200078e0006 */
[----:B------:R-:W-:Y:S01]  /*ea60*/  UIMAD.WIDE.U32 UR6, UR13, UR10, URZ ;  /* 0x0000000a0d0672a5 */ /* 0x000fe2000f8e003f */
[----:B-1----:R-:W-:Y:S01]  /*ea70*/  @P1 SHF.R.U32.HI R5, RZ, R11, R0 ;  /* 0x0000000bff051219 */ /* 0x002fe20000011600 */
[----:B------:R-:W-:-:S03]  /*ea80*/  UIMAD UR5, UR13, UR11, UR5 ;  /* 0x0000000b0d0572a4 */ /* 0x000fc6000f8e0205 */
[----:B------:R-:W-:Y:S01]  /*ea90*/  ULDC.64 UR10, c[0x0][0xaf0] ;  /* 0x0002bc00000a7ab9 */ /* 0x000fe20000000a00 */
[----:B------:R-:W-:Y:S01]  /*eaa0*/  UIADD3 UR7, UR7, UR5, URZ ;  /* 0x0000000507077290 */ /* 0x000fe2000fffe03f */
[--C-:B------:R-:W-:Y:S01]  /*eab0*/  SHF.R.S32.HI R0, RZ, 0x1f, R5.reuse ;  /* 0x0000001fff007819 */ /* 0x100fe20000011405 */
[----:B------:R-:W-:Y:S01]  /*eac0*/  UIMAD UR5, UR9, UR10, URZ ;  /* 0x0000000a090572a4 */ /* 0x000fe2000f8e023f */
[----:B------:R-:W-:Y:S01]  /*ead0*/  IMAD.MOV R7, RZ, RZ, -R5 ;  /* 0x000000ffff077224 */ /* 0x000fe200078e0a05 */
[----:B------:R-:W-:Y:S02]  /*eae0*/  UIMAD.WIDE.U32 UR6, UR12, UR10, UR6 ;  /* 0x0000000a0c0672a5 */ /* 0x000fe4000f8e0006 */
[----:B------:R-:W-:Y:S01]  /*eaf0*/  UIMAD UR5, UR12, UR11, UR5 ;  /* 0x0000000b0c0572a4 */ /* 0x000fe2000f8e0205 */
[----:B------:R-:W-:Y:S01]  /*eb00*/  IMAD R7, R8, R7, R6 ;  /* 0x0000000708077224 */ /* 0x000fe200078e0206 */
[----:B------:R-:W-:Y:S01]  /*eb10*/  ULDC.64 UR8, c[0x0][0xae0] ;  /* 0x0002b80000087ab9 */ /* 0x000fe20000000a00 */
[----:B------:R-:W-:Y:S01]  /*eb20*/  VIADD R6, R206, UR60 ;  /* 0x0000003cce067c36 */ /* 0x000fe20008000000 */
[----:B------:R-:W-:Y:S01]  /*eb30*/  UIADD3 UR5, UR7, UR5, URZ ;  /* 0x0000000507057290 */ /* 0x000fe2000fffe03f */
[----:B------:R-:W-:-:S02]  /*eb40*/  IMAD R0, R0, UR8, RZ ;  /* 0x0000000800007c24 */ /* 0x000fc4000f8e02ff */
[----:B------:R-:W-:Y:S02]  /*eb50*/  IMAD.U32 R3, RZ, RZ, UR7 ;  /* 0x00000007ff037e24 */ /* 0x000fe4000f8e00ff */
[----:B------:R-:W-:Y:S01]  /*eb60*/  IMAD.U32 R2, RZ, RZ, UR6 ;  /* 0x00000006ff027e24 */ /* 0x000fe2000f8e00ff */
[----:B------:R-:W-:Y:S01]  /*eb70*/  ULDC.64 UR6, c[0x0][0xad8] ;  /* 0x0002b60000067ab9 */ /* 0x000fe20000000a00 */
[----:B------:R-:W-:Y:S01]  /*eb80*/  IMAD.U32 R3, RZ, RZ, UR5 ;  /* 0x00000005ff037e24 */ /* 0x000fe2000f8e00ff */
[----:B------:R-:W-:Y:S01]  /*eb90*/  ULDC UR5, c[0x0][0xa88] ;  /* 0x0002a20000057ab9 */ /* 0x000fe20000000800 */
[C---:B------:R-:W-:Y:S01]  /*eba0*/  IMAD R9, R5.reuse, UR9, R0 ;  /* 0x0000000905097c24 */ /* 0x040fe2000f8e0200 */
[----:B------:R-:W-:Y:S01]  /*ebb0*/  SHF.R.S32.HI R0, RZ, 0x1f, R7 ;  /* 0x0000001fff007819 */ /* 0x000fe20000011407 */
[----:B------:R-:W-:-:S04]  /*ebc0*/  IMAD.WIDE.U32 R2, R5, UR8, R2 ;  /* 0x0000000805027c25 */ /* 0x000fc8000f8e0002 */
[----:B------:R-:W-:Y:S02]  /*ebd0*/  IMAD.IADD R3, R3, 0x1, R9 ;  /* 0x0000000103037824 */ /* 0x000fe400078e0209 */
[----:B------:R-:W-:Y:S02]  /*ebe0*/  IMAD R4, R0, UR6, RZ ;  /* 0x0000000600047c24 */ /* 0x000fe4000f8e02ff */
[----:B------:R-:W-:Y:S02]  /*ebf0*/  IMAD R9, R8, UR5, RZ ;  /* 0x0000000508097c24 */ /* 0x000fe4000f8e02ff */
[C---:B------:R-:W-:Y:S02]  /*ec00*/  IMAD R5, R7.reuse, UR7, R4 ;  /* 0x0000000707057c24 */ /* 0x040fe4000f8e0204 */
[----:B------:R-:W-:Y:S01]  /*ec10*/  IMAD.WIDE.U32 R2, R7, UR6, R2 ;  /* 0x0000000607027c25 */ /* 0x000fe2000f8e0002 */
[----:B------:R-:W-:Y:S01]  /*ec20*/  ISETP.GE.AND P2, PT, R6, R9, PT ;  /* 0x000000090600720c */ /* 0x000fe20003f46270 */
[----:B------:R-:W-:-:S02]  /*ec30*/  ULDC.64 UR6, c[0x0][0xa80] ;  /* 0x0002a00000067ab9 */ /* 0x000fc40000000a00 */
[----:B------:R-:W-:Y:S01]  /*ec40*/  VIADD R0, R6, 0x20 ;  /* 0x0000002006007836 */ /* 0x000fe20000000000 */
[----:B------:R-:W-:Y:S01]  /*ec50*/  LEA R4, P3, R2, UR6, 0x1 ;  /* 0x0000000602047c11 */ /* 0x000fe2000f8608ff */
[----:B------:R-:W-:-:S03]  /*ec60*/  IMAD.IADD R3, R3, 0x1, R5 ;  /* 0x0000000103037824 */ /* 0x000fc600078e0205 */
[-C--:B------:R-:W-:Y:S01]  /*ec70*/  ISETP.GE.AND P1, PT, R0, R9.reuse, PT ;  /* 0x000000090000720c */ /* 0x080fe20003f26270 */
[----:B------:R-:W-:Y:S01]  /*ec80*/  VIADD R0, R6, 0x40 ;  /* 0x0000004006007836 */ /* 0x000fe20000000000 */
[----:B------:R-:W-:Y:S02]  /*ec90*/  LEA.HI.X R5, R2, UR7, R3, 0x1, P3 ;  /* 0x0000000702057c11 */ /* 0x000fe400098f0c03 */
[----:B------:R0:W1:Y:S02]  /*eca0*/  SHFL.IDX PT, R2, R4, RZ, 0x181f ;  /* 0x00181fff04027589 */ /* 0x00006400000e0000 */
[----:B------:R-:W-:Y:S02]  /*ecb0*/  ISETP.GE.AND P0, PT, R0, R9, PT ;  /* 0x000000090000720c */ /* 0x000fe40003f06270 */
[----:B------:R0:W2:Y:S01]  /*ecc0*/  SHFL.IDX PT, R0, R5, RZ, 0x181f ;  /* 0x00181fff05007589 */ /* 0x0000a200000e0000 */
[----:B------:R-:W-:Y:S10]  /*ecd0*/  @P2 BRA `(.L_x_1243) ;  /* 0x0000000000482947 */ /* 0x000ff40003800000 */
        /* <DEDUP_REMOVED lines=18> */
.L_x_1243:
[----:B------:R-:W-:Y:S05]  /*ee00*/  BSYNC B1 ;  /* 0x0000000000017941 */ /* 0x000fea0003800000 */
.L_x_1242:
[----:B--2---:R2:W4:Y:S01]  /*ee10*/  SHFL.IDX PT, R0, R5, 0x1, 0x181f ;  /* 0x00381f0005007f89 */ /* 0x00452200000e0000 */
[----:B------:R-:W-:Y:S03]  /*ee20*/  BSSY B1, `(.L_x_1244) ;  /* 0x0000015000017945 */ /* 0x000fe60003800000 */
[----:B-1-3--:R2:W1:Y:S01]  /*ee30*/  SHFL.IDX PT, R2, R4, 0x1, 0x181f ;  /* 0x00381f0004027f89 */ /* 0x00a46200000e0000 */
        /* <DEDUP_REMOVED lines=8> */
[----:B------:R-:W-:Y:S02]  /*eec0*/  @!P3 LEA R12, P5, R200, R2, 0x1 ;  /* 0x00000002c80cb211 */ /* 0x000fe400078a08ff */
[----:B----4-:R-:W-:Y:S02]  /*eed0*/  @!P4 LEA.HI.X R11, R18, R0, R216, 0x1, P6 ;  /* 0x00000000120bc211 */ /* 0x010fe400030f0cd8 */
        /* <DEDUP_REMOVED lines=9> */
.L_x_1245:
[----:B------:R-:W-:Y:S05]  /*ef70*/  BSYNC B1 ;  /* 0x0000000000017941 */ /* 0x000fea0003800000 */
.L_x_1244:
[----:B----4-:R4:W0:Y:S01]  /*ef80*/  SHFL.IDX PT, R0, R5, 0x2, 0x181f ;  /* 0x00581f0005007f89 */ /* 0x01082200000e0000 */
        /* <DEDUP_REMOVED lines=10> */
[-C--:B------:R-:W-:Y:S02]  /*f030*/  @!P2 LEA R12, P5, R200, R2.reuse, 0x1 ;  /* 0x00000002c80ca211 */ /* 0x080fe400078a08ff */
        /* <DEDUP_REMOVED lines=10> */
.L_x_1247:
[----:B------:R-:W-:Y:S05]  /*f0e0*/  BSYNC B1 ;  /* 0x0000000000017941 */ /* 0x000fea0003800000 */
.L_x_1246:
[----:B0-----:R-:W-:Y:S01]  /*f0f0*/  VIADD R0, R6, 0x60 ;  /* 0x0000006006007836 */ /* 0x001fe20000000000 */
[----:B--2-4-:R-:W0:Y:S04]  /*f100*/  SHFL.IDX PT, R5, R5, 0x3, 0x181f ;  /* 0x00781f0005057f89 */ /* 0x014e2800000e0000 */
[----:B------:R-:W-:Y:S01]  /*f110*/  ISETP.GE.AND P0, PT, R0, R9, PT ;  /* 0x000000090000720c */ /* 0x000fe20003f06270 */
[----:B-1-3--:R1:W2:-:S12]  /*f120*/  SHFL.IDX PT, R2, R4, 0x3, 0x181f ;  /* 0x00781f0004027f89 */ /* 0x00a29800000e0000 */
        /* <DEDUP_REMOVED lines=8> */
[-C--:B------:R-:W-:Y:S02]  /*f1b0*/  @!P2 LEA R8, P5, R200, R2.reuse, 0x1 ;  /* 0x00000002c808a211 */ /* 0x080fe400078a08ff */
[-C--:B------:R-:W-:Y:S02]  /*f1c0*/  @!P1 LEA R10, P4, R23, R2.reuse, 0x1 ;  /* 0x00000002170a9211 */ /* 0x080fe400078808ff */
[-C--:B0-----:R-:W-:Y:S02]  /*f1d0*/  @!P3 LEA.HI.X R7, R18, R5.reuse, R216, 0x1, P6 ;  /* 0x000000051207b211 */ /* 0x081fe400030f0cd8 */
        /* <DEDUP_REMOVED lines=8> */
.L_x_1239:
[----:B------:R-:W-:Y:S05]  /*f260*/  BSYNC B0 ;  /* 0x0000000000007941 */ /* 0x000fea0003800000 */
.L_x_1231:
[----:B------:R-:W-:Y:S02]  /*f270*/  ULDC UR5, c[0x0][0xc38] ;  /* 0x00030e0000057ab9 */ /* 0x000fe40000000800 */
[----:B------:R-:W-:-:S06]  /*f280*/  UISETP.GE.AND UP0, UPT, UR4, UR5, UPT ;  /* 0x000000050400728c */ /* 0x000fcc000bf06270 */
[----:B------:R-:W-:-:S13]  /*f290*/  PLOP3.LUT P0, PT, PT, PT, UP0, 0x80, 0x0 ;  /* 0x000000000000781c */ /* 0x000fda0003f0f008 */
[----:B------:R-:W-:Y:S05]  /*f2a0*/  @!P0 BRA `(.L_x_1248) ;  /* 0xffffff1800d48947 */ /* 0x000fea000383ffff */
[----:B------:R-:W-:Y:S05]  /*f2b0*/  EXIT ;  /* 0x000000000000794d */ /* 0x000fea0003800000 */
.L_x_1150:
[----:B------:R-:W-:-:S08]  /*f2c0*/  NOP ;  /* 0x0000000000007918 */ /* 0x000fd00000000000 */
[----:B0-----:R-:W0:-:S00]  /*f2d0*/  USETMAXREG.DEALLOC.CTAPOOL 0x18 ;  /* 0x00000018000079c8 */ /* 0x001e0000080e0500 */
[----:B0-----:R-:W-:-:S06]  /*f2e0*/  LOP3.LUT R0, R0, 0x3, RZ, 0xc0, !PT ;  /* 0x0000000300007812 */ /* 0x001fcc00078ec0ff */
[----:B------:R-:W0:Y:S01]  /*f2f0*/  S2UR UR6, SR_CTAID.X ;  /* 0x00000000000679c3 */ /* 0x000e220000002500 */
[----:B------:R-:W-:Y:S01]  /*f300*/  LOP3.LUT R19, R19, 0xfffffffb, RZ, 0xc0, !PT ;  /* 0xfffffffb13137812 */ /* 0x000fe200078ec0ff */
[----:B------:R-:W-:Y:S01]  /*f310*/  STL [R1+0x18], RZ ;  /* 0x000018ff01007387 */ /* 0x000fe20000100800 */
[----:B------:R-:W-:-:S03]  /*f320*/  IMAD.MOV.U32 R18, RZ, RZ, RZ ;  /* 0x000000ffff127224 */ /* 0x000fc600078e00ff */
[----:B------:R-:W1:Y:S02]  /*f330*/  SHFL.IDX PT, R0, R0, RZ, 0x1f ;  /* 0x00001fff00007589 */ /* 0x000e6400000e0000 */
[----:B-1----:R-:W-:Y:S02]  /*f340*/  ISETP.NE.AND P0, PT, R0, RZ, PT ;  /* 0x000000ff0000720c */ /* 0x002fe40003f05270 */
[----:B------:R-:W0:Y:S11]  /*f350*/  LDC R0, c[0x0][0xc38] ;  /* 0x00030e00ff007b82 */ /* 0x000e360000000800 */
[----:B------:R-:W-:Y:S01]  /*f360*/  @P0 LOP3.LUT R19, R19, 0x4, RZ, 0xfc, !PT ;  /* 0x0000000413130812 */ /* 0x000fe200078efcff */
[----:B------:R-:W-:Y:S06]  /*f370*/  @P0 BAR.ARV 0x4, 0x180 ;  /* 0x0106000000000b1d */ /* 0x000fec0000002000 */
[----:B0-----:R-:W-:Y:S01]  /*f380*/  ISETP.LE.AND P0, PT, R0, UR6, PT ;  /* 0x0000000600007c0c */ /* 0x001fe2000bf03270 */
[----:B------:R-:W-:-:S05]  /*f390*/  IMAD.MOV.U32 R0, RZ, RZ, 0x1 ;  /* 0x00000001ff007424 */ /* 0x000fca00078e00ff */
[----:B------:R0:W-:Y:S07]  /*f3a0*/  STL [R1+0x8], R0 ;  /* 0x0000080001007387 */ /* 0x0001ee0000100800 */
[----:B------:R-:W-:Y:S05]  /*f3b0*/  @P0 BRA `(.L_x_1249) ;  /* 0x0000005400780947 */ /* 0x000fea0003800000 */
[----:B------:R-:W1:Y:S01]  /*f3c0*/  S2R R6, SR_TID.X ;  /* 0x0000000000067919 */ /* 0x000e620000002100 */
[----:B------:R-:W2:Y:S01]  /*f3d0*/  S2UR UR5, SR_CgaCtaId ;  /* 0x00000000000579c3 */ /* 0x000ea20000008800 */
[----:B------:R-:W-:Y:S01]  /*f3e0*/  UMOV UR4, 0x400 ;  /* 0x0000040000047882 */ /* 0x000fe20000000000 */
[----:B------:R-:W-:Y:S01]  /*f3f0*/  IMAD.MOV.U32 R18, RZ, RZ, RZ ;  /* 0x000000ffff127224 */ /* 0x000fe200078e00ff */
[----:B------:R-:W-:Y:S01]  /*f400*/  ULDC UR44, c[0x0][0xc] ;  /* 0x00000300002c7ab9 */ /* 0x000fe20000000800 */
[----:B------:R-:W-:Y:S01]  /*f410*/  ULDC.64 UR38, c[0x0][0x198] ;  /* 0x0000660000267ab9 */ /* 0x000fe20000000a00 */
[----:B--2---:R-:W-:-:S06]  /*f420*/  ULEA UR4, UR5, UR4, 0x18 ;  /* 0x0000000405047291 */ /* 0x004fcc000f8ec03f */
[----:B------:R-:W-:Y:S01]  /*f430*/  IMAD.U32 R17, RZ, RZ, UR4 ;  /* 0x00000004ff117e24 */ /* 0x000fe2000f8e00ff */
[C---:B-1----:R-:W-:Y:S01]  /*f440*/  LOP3.LUT R5, R6.reuse, 0x7f, RZ, 0xc0, !PT ;  /* 0x0000007f06057812 */ /* 0x042fe200078ec0ff */
[----:B0-----:R-:W-:-:S05]  /*f450*/  IMAD.SHL.U32 R0, R6, 0x8, RZ ;  /* 0x0000000806007824 */ /* 0x001fca00078e00ff */
[C---:B------:R-:W-:Y:S02]  /*f460*/  LOP3.LUT R2, R0.reuse, 0x1f8, RZ, 0xc0, !PT ;  /* 0x000001f800027812 */ /* 0x040fe400078ec0ff */
[----:B------:R-:W-:Y:S02]  /*f470*/  LOP3.LUT R0, R0, 0x38, RZ, 0xc0, !PT ;  /* 0x0000003800007812 */ /* 0x000fe400078ec0ff */
[----:B------:R-:W-:Y:S01]  /*f480*/  LOP3.LUT R3, R2, 0x38, R6, 0x78, !PT ;  /* 0x0000003802037812 */ /* 0x000fe200078e7806 */
[----:B------:R-:W-:-:S05]  /*f490*/  IMAD.SHL.U32 R2, R5, 0x8, RZ ;  /* 0x0000000805027824 */ /* 0x000fca00078e00ff */
[----:B------:R-:W-:Y:S01]  /*f4a0*/  LOP3.LUT R4, R3, 0x200, R2, 0xf8, !PT ;  /* 0x0000020003047812 */ /* 0x000fe200078ef802 */
[----:B------:R-:W-:Y:S01]  /*f4b0*/  IMAD.SHL.U32 R2, R6, 0x10, RZ ;  /* 0x0000001006027824 */ /* 0x000fe200078e00ff */
[----:B------:R-:W-:-:S03]  /*f4c0*/  SHF.R.U32.HI R3, RZ, 0x3, R5 ;  /* 0x00000003ff037819 */ /* 0x000fc60000011605 */
[----:B------:R-:W-:Y:S01]  /*f4d0*/  IMAD R4, R4, 0x2, R17 ;  /* 0x0000000204047824 */ /* 0x000fe200078e0211 */
[----:B------:R-:W-:Y:S01]  /*f4e0*/  LOP3.LUT R2, R3, 0x70, R2, 0xf8, !PT ;  /* 0x0000007003027812 */ /* 0x000fe200078ef802 */
[----:B------:R-:W-:Y:S02]  /*f4f0*/  IMAD.U32 R3, RZ, RZ, UR6 ;  /* 0x00000006ff037e24 */ /* 0x000fe4000f8e00ff */
[----:B------:R-:W-:Y:S01]  /*f500*/  IMAD.MOV.U32 R2, RZ, RZ, 0x1 ;  /* 0x00000001ff027424 */ /* 0x000fe200078e00ff */
[----:B------:R-:W-:Y:S04]  /*f510*/  STL [R1+0x10], R4 ;  /* 0x0000100401007387 */ /* 0x000fe80000100800 */
[----:B------:R0:W-:Y:S04]  /*f520*/  STL [R1+0x14], R3 ;  /* 0x0000140301007387 */ /* 0x0001e80000100800 */
[----:B------:R-:W-:Y:S04]  /*f530*/  STL [R1+0x18], RZ ;  /* 0x000018ff01007387 */ /* 0x000fe80000100800 */
[----:B------:R1:W-:Y:S01]  /*f540*/  STL [R1+0x8], R2 ;  /* 0x0000080201007387 */ /* 0x0003e20000100800 */
[----:B0-----:R-:W-:-:S02]  /*f550*/  LOP3.LUT R3, R0, 0x40, RZ, 0xfc, !PT ;  /* 0x0000004000037812 */ /* 0x001fc400078efcff */
[C---:B-1----:R-:W-:Y:S02]  /*f560*/  LOP3.LUT R2, R0.reuse, 0x80, RZ, 0xfc, !PT ;  /* 0x0000008000027812 */ /* 0x042fe400078efcff */
[----:B------:R-:W-:-:S07]  /*f570*/  LOP3.LUT R0, R0, 0xc0, RZ, 0xfc, !PT ;  /* 0x000000c000007812 */ /* 0x000fce00078efcff */
.L_x_1356:
[----:B--2---:R-:W2:Y:S01]  /*f580*/  LDL R0, [R1+0x14] ;  /* 0x0000140001007983 */ /* 0x004ea20000100800 */
[----:B------:R-:W-:Y:S02]  /*f590*/  ULDC UR8, c[0x0][0xc60] ;  /* 0x0003180000087ab9 */ /* 0x000fe40000000800 */
[----:B------:R-:W-:-:S11]  /*f5a0*/  UISETP.NE.AND UP0, UPT, UR8, 0x1, UPT ;  /* 0x000000010800788c */ /* 0x000fd6000bf05270 */
[----:B------:R-:W-:Y:S01]  /*f5b0*/  @UP0 ULDC UR4, c[0x0][0xc64] ;  /* 0x0003190000040ab9 */ /* 0x000fe20000000800 */
[----:B------:R-:W-:Y:S01]  /*f5c0*/  @UP0 ULDC UR9, c[0x0][0xc68] ;  /* 0x00031a0000090ab9 */ /* 0x000fe20000000800 */
[C---:B--2---:R-:W-:Y:S02]  /*f5d0*/  R2UR UR7, R0.reuse ;  /* 0x00000000000772ca */ /* 0x044fe400000e0000 */
[----:B------:R-:W-:-:S11]  /*f5e0*/  R2UR UR6, R0 ;  /* 0x00000000000672ca */ /* 0x000fd600000e0000 */
[----:B------:R-:W-:-:S04]  /*f5f0*/  UIMAD.WIDE.U32 UR4, UR7, UR4, URZ ;  /* 0x00000004070472a5 */ /* 0x000fc8000f8e003f */
[----:B------:R-:W-:-:S03]  /*f600*/  @UP0 USHF.R.U32.HI UR7, URZ, UR9, UR5 ;  /* 0x000000093f070299 */ /* 0x000fc60008011605 */
[----:B------:R-:W-:Y:S02]  /*f610*/  ULDC UR4, c[0x0][0xc78] ;  /* 0x00031e0000047ab9 */ /* 0x000fe40000000800 */
[----:B------:R-:W-:Y:S02]  /*f620*/  UISETP.GE.AND UP0, UPT, UR7, UR4, UPT ;  /* 0x000000040700728c */ /* 0x000fe4000bf06270 */
[----:B------:R-:W-:-:S04]  /*f630*/  UIADD3 UR4, -UR7, URZ, URZ ;  /* 0x0000003f07047290 */ /* 0x000fc8000fffe13f */
[----:B------:R-:W-:Y:S01]  /*f640*/  PLOP3.LUT P0, PT, PT, PT, UP0, 0x80, 0x0 ;  /* 0x000000000000781c */ /* 0x000fe20003f0f008 */
[----:B------:R-:W-:-:S12]  /*f650*/  UIMAD UR8, UR8, UR4, UR6 ;  /* 0x00000004080872a4 */ /* 0x000fd8000f8e0206 */
[----:B01--4-:R-:W-:Y:S05]  /*f660*/  @!P0 BRA `(.L_x_1250) ;  /* 0x0000000000208947 */ /* 0x013fea0003800000 */
        /* <DEDUP_REMOVED lines=8> */
.L_x_1250:
[----:B------:R-:W-:Y:S01]  /*f6f0*/  ULDC UR9, c[0x0][0xc54] ;  /* 0x0003150000097ab9 */ /* 0x000fe20000000800 */
[----:B------:R-:W-:Y:S01]  /*f700*/  UMOV UR6, UR8 ;  /* 0x0000000800067c82 */ /* 0x000fe20008000000 */
[----:B------:R-:W-:-:S11]  /*f710*/  UISETP.NE.AND UP0, UPT, UR9, 0x1, UPT ;  /* 0x000000010900788c */ /* 0x000fd6000bf05270 */
[----:B------:R-:W-:Y:S02]  /*f720*/  @UP0 ULDC.64 UR10, c[0x0][0xc58] ;  /* 0x00031600000a0ab9 */ /* 0x000fe40000000a00 */
[----:B------:R-:W-:-:S04]  /*f730*/  UIMAD.WIDE.U32 UR4, UR8, UR10, URZ ;  /* 0x0000000a080472a5 */ /* 0x000fc8000f8e003f */
[----:B------:R-:W-:-:S04]  /*f740*/  @UP0 USHF.R.U32.HI UR6, URZ, UR11, UR5 ;  /* 0x0000000b3f060299 */ /* 0x000fc80008011605 */
[----:B------:R-:W-:-:S12]  /*f750*/  UIMAD UR4, UR6, UR9, URZ ;  /* 0x00000009060472a4 */ /* 0x000fd8000f8e023f */
.L_x_1251:
[----:B------:R-:W-:Y:S02]  /*f760*/  UIADD3 UR4, UR8, -UR4, URZ ;  /* 0x8000000408047290 */ /* 0x000fe4000fffe03f */
        /* <DEDUP_REMOVED lines=8> */
[----:B------:R-:W-:Y:S01]  /*f7f0*/  ULDC UR13, c[0x0][0xc54] ;  /* 0x00031500000d7ab9 */ /* 0x000fe20000000800 */
[----:B------:R-:W-:-:S02]  /*f800*/  UISETP.NE.U32.AND UP0, UPT, UR10, URZ, UPT ;  /* 0x0000003f0a00728c */ /* 0x000fc4000bf05070 */
[----:B------:R-:W-:Y:S02]  /*f810*/  UIMAD UR13, UR7, UR13, UR4 ;  /* 0x0000000d070d72a4 */ /* 0x000fe4000f8e0204 */
[----:B------:R-:W-:Y:S01]  /*f820*/  USHF.L.U32 UR43, UR43, 0x7, URZ ;  /* 0x000000072b2b7899 */ /* 0x000fe2000800063f */
[----:B------:R-:W-:Y:S01]  /*f830*/  ULDC.64 UR4, c[0x0][0x9e0] ;  /* 0x0002780000047ab9 */ /* 0x000fe20000000a00 */
[----:B------:R-:W-:Y:S02]  /*f840*/  UISETP.NE.AND.EX UP0, UPT, UR11, URZ, UPT, UP0 ;  /* 0x0000003f0b00728c */ /* 0x000fe4000bf05300 */
[----:B------:R-:W-:Y:S02]  /*f850*/  UISETP.GE.AND UP3, UPT, UR5, 0x1, UPT ;  /* 0x000000010500788c */ /* 0x000fe4000bf66270 */
[----:B------:R-:W-:Y:S01]  /*f860*/  UIADD3 UR12, UR43, 0x7f, URZ ;  /* 0x0000007f2b0c7890 */ /* 0x000fe2000fffe03f */
[----:B------:R-:W-:Y:S01]  /*f870*/  ULDC UR10, c[0x0][0x424] ;  /* 0x00010900000a7ab9 */ /* 0x000fe20000000800 */
[----:B------:R-:W-:Y:S01]  /*f880*/  ULDC UR6, c[0x0][0x288] ;  /* 0x0000a20000067ab9 */ /* 0x000fe20000000800 */
[----:B------:R-:W-:Y:S01]  /*f890*/  @UP2 ULDC UR8, c[0x0][0xc4c] ;  /* 0x0003130000082ab9 */ /* 0x000fe20000000800 */
[----:B------:R-:W-:Y:S01]  /*f8a0*/  @UP1 ULDC UR11, c[0x0][0x44c] ;  /* 0x00011300000b1ab9 */ /* 0x000fe20000000800 */
[----:B------:R-:W-:Y:S01]  /*f8b0*/  USEL UR15, UR10, 0x1, UP0 ;  /* 0x000000010a0f7887 */ /* 0x000fe20008000000 */
[----:B------:R-:W-:Y:S01]  /*f8c0*/  PLOP3.LUT P1, PT, PT, PT, UP3, 0x80, 0x0 ;  /* 0x000000000000781c */ /* 0x000fe20003f2f038 */
[----:B------:R-:W-:-:S02]  /*f8d0*/  UIADD3 UR16, -UR6, 0x1, URZ ;  /* 0x0000000106107890 */ /* 0x000fc4000fffe13f */
[----:B------:R-:W-:Y:S02]  /*f8e0*/  UIMAD.WIDE.U32 UR8, UR13, UR8, URZ ;  /* 0x000000080d0872a5 */ /* 0x000fe4000f8e003f */
[----:B------:R-:W-:Y:S01]  /*f8f0*/  UIMAD.WIDE.U32 UR10, UR12, UR11, URZ ;  /* 0x0000000b0c0a72a5 */ /* 0x000fe2000f8e003f */
[----:B------:R-:W-:Y:S01]  /*f900*/  ULDC UR7, c[0x0][0x2f0] ;  /* 0x0000bc0000077ab9 */ /* 0x000fe20000000800 */
[----:B------:R-:W-:Y:S01]  /*f910*/  @UP2 ULDC UR17, c[0x0][0xc50] ;  /* 0x0003140000112ab9 */ /* 0x000fe20000000800 */
[----:B------:R-:W-:Y:S01]  /*f920*/  @UP1 ULDC UR18, c[0x0][0x450] ;  /* 0x0001140000121ab9 */ /* 0x000fe20000000800 */
[----:B------:R-:W-:Y:S01]  /*f930*/  UMOV UR42, UR13 ;  /* 0x0000000d002a7c82 */ /* 0x000fe20008000000 */
[----:B------:R-:W-:Y:S02]  /*f940*/  UIMAD UR16, UR15, UR7, UR16 ;  /* 0x000000070f1072a4 */ /* 0x000fe4000f8e0210 */
[----:B------:R-:W-:Y:S02]  /*f950*/  @UP2 USHF.R.U32.HI UR42, URZ, UR17, UR9 ;  /* 0x000000113f2a2299 */ /* 0x000fe40008011609 */
[----:B------:R-:W-:-:S02]  /*f960*/  @UP1 USHF.R.U32.HI UR12, URZ, UR18, UR11 ;  /* 0x000000123f0c1299 */ /* 0x000fc4000801160b */
[----:B------:R-:W-:Y:S02]  /*f970*/  UIADD3 UR36, -UR42, URZ, URZ ;  /* 0x0000003f2a247290 */ /* 0x000fe4000fffe13f */
[----:B------:R-:W-:Y:S02]  /*f980*/  UIADD3 UR12, UR16, UR12, URZ ;  /* 0x0000000c100c7290 */ /* 0x000fe4000fffe03f */
[----:B------:R-:W-:Y:S02]  /*f990*/  UIMAD UR36, UR14, UR36, UR13 ;  /* 0x000000240e2472a4 */ /* 0x000fe4000f8e020d */
[----:B------:R-:W-:Y:S01]  /*f9a0*/  UIADD3 UR4, UR12, UR4, URZ ;  /* 0x000000040c047290 */ /* 0x000fe2000fffe03f */
[----:B------:R-:W-:Y:S11]  /*f9b0*/  @!P1 BRA `(.L_x_1252) ;  /* 0x0000000000449947 */ /* 0x000ff60003800000 */
        /* <DEDUP_REMOVED lines=10> */
.L_x_1253:
[----:B------:R-:W-:-:S11]  /*fa60*/  UISETP.NE.AND UP0, UPT, UR5, 0x1, UPT ;  /* 0x000000010500788c */ /* 0x000fd6000bf05270 */
[----:B------:R-:W-:Y:S02]  /*fa70*/  @UP0 ULDC.64 UR12, c[0x0][0x9e8] ;  /* 0x00027a00000c0ab9 */ /* 0x000fe40000000a00 */
[----:B------:R-:W-:-:S04]  /*fa80*/  UIMAD.WIDE.U32 UR8, UR10, UR12, URZ ;  /* 0x0000000c0a0872a5 */ /* 0x000fc8000f8e003f */
[----:B------:R-:W-:-:S12]  /*fa90*/  @UP0 USHF.R.U32.HI UR10, URZ, UR13, UR9 ;  /* 0x0000000d3f0a0299 */ /* 0x000fd80008011609 */
.L_x_1254:
[----:B------:R-:W-:-:S04]  /*faa0*/  UIMAD UR10, UR10, UR5, UR5 ;  /* 0x000000050a0a72a4 */ /* 0x000fc8000f8e0205 */
[----:B------:R-:W-:-:S04]  /*fab0*/  UISETP.LT.AND UP0, UPT, UR4, UR10, UPT ;  /* 0x0000000a0400728c */ /* 0x000fc8000bf01270 */
[----:B------:R-:W-:-:S12]  /*fac0*/  USEL UR4, UR4, UR10, UP0 ;  /* 0x0000000a04047287 */ /* 0x000fd80008000000 */
.L_x_1252:
[----:B------:R-:W-:Y:S02]  /*fad0*/  UIMAD UR12, UR15, UR7, 0x3f ;  /* 0x0000003f0f0c74a4 */ /* 0x000fe4000f8e0207 */
[----:B------:R-:W-:Y:S02]  /*fae0*/  UIADD3 UR4, UR4, 0x3f, URZ ;  /* 0x0000003f04047890 */ /* 0x000fe4000fffe03f */
[----:B------:R-:W-:Y:S02]  /*faf0*/  USHF.R.S32.HI UR13, URZ, 0x1f, UR12 ;  /* 0x0000001f3f0d7899 */ /* 0x000fe4000801140c */
[----:B------:R-:W-:Y:S01]  /*fb00*/  USHF.R.S32.HI UR10, URZ, 0x1f, UR4 ;  /* 0x0000001f3f0a7899 */ /* 0x000fe20008011404 */
[----:B------:R-:W-:Y:S01]  /*fb10*/  @UP1 ULDC UR8, c[0x0][0x44c] ;  /* 0x0001130000081ab9 */ /* 0x000fe20000000800 */
[----:B------:R-:W-:Y:S02]  /*fb20*/  ULEA.HI UR13, UR13, UR12, URZ, 0x6 ;  /* 0x0000000c0d0d7291 */ /* 0x000fe4000f8f303f */
[----:B------:R-:W-:-:S02]  /*fb30*/  UIMAD.WIDE.U32 UR8, UR43, UR8, URZ ;  /* 0x000000082b0872a5 */ /* 0x000fc4000f8e003f */
[----:B------:R-:W-:Y:S01]  /*fb40*/  ULEA.HI UR10, UR10, UR4, URZ, 0x6 ;  /* 0x000000040a0a7291 */ /* 0x000fe2000f8f303f */
[----:B------:R-:W-:Y:S01]  /*fb50*/  @UP1 ULDC UR14, c[0x0][0x450] ;  /* 0x00011400000e1ab9 */ /* 0x000fe20000000800 */
[----:B------:R-:W-:Y:S01]  /*fb60*/  UMOV UR11, UR43 ;  /* 0x0000002b000b7c82 */ /* 0x000fe20008000000 */
[----:B------:R-:W-:Y:S02]  /*fb70*/  UIMAD UR4, UR15, UR7, -UR6 ;  /* 0x000000070f0472a4 */ /* 0x000fe4000f8e0a06 */
[----:B------:R-:W-:Y:S02]  /*fb80*/  USHF.R.S32.HI UR13, URZ, 0x6, UR13 ;  /* 0x000000063f0d7899 */ /* 0x000fe4000801140d */
[----:B------:R-:W-:Y:S02]  /*fb90*/  USHF.R.S32.HI UR10, URZ, 0x6, UR10 ;  /* 0x000000063f0a7899 */ /* 0x000fe4000801140a */
[----:B------:R-:W-:Y:S02]  /*fba0*/  @UP1 USHF.R.U32.HI UR11, URZ, UR14, UR9 ;  /* 0x0000000e3f0b1299 */ /* 0x000fe40008011609 */
[----:B------:R-:W-:-:S02]  /*fbb0*/  UISETP.LT.AND UP0, UPT, UR13, UR10, UPT ;  /* 0x0000000a0d00728c */ /* 0x000fc4000bf01270 */
[----:B------:R-:W-:Y:S01]  /*fbc0*/  UIADD3 UR4, UR4, UR11, URZ ;  /* 0x0000000b04047290 */ /* 0x000fe2000fffe03f */
[----:B------:R-:W-:Y:S01]  /*fbd0*/  ULDC UR8, c[0x0][0x9dc] ;  /* 0x0002770000087ab9 */ /* 0x000fe20000000800 */
[----:B------:R-:W-:Y:S02]  /*fbe0*/  USEL UR41, UR13, UR10, UP0 ;  /* 0x0000000a0d297287 */ /* 0x000fe40008000000 */
        /* <DEDUP_REMOVED lines=12> */
.L_x_1256:
[----:B------:R-:W-:-:S11]  /*fcb0*/  UISETP.NE.AND UP0, UPT, UR5, 0x1, UPT ;  /* 0x000000010500788c */ /* 0x000fd6000bf05270 */
[----:B------:R-:W-:Y:S02]  /*fcc0*/  @UP0 ULDC.64 UR10, c[0x0][0x9e8] ;  /* 0x00027a00000a0ab9 */ /* 0x000fe40000000a00 */
[----:B------:R-:W-:-:S04]  /*fcd0*/  UIMAD.WIDE.U32 UR6, UR4, UR10, URZ ;  /* 0x0000000a040672a5 */ /* 0x000fc8000f8e003f */
[----:B------:R-:W-:-:S12]  /*fce0*/  @UP0 USHF.R.U32.HI UR4, URZ, UR11, UR7 ;  /* 0x0000000b3f040299 */ /* 0x000fd80008011607 */
.L_x_1257:
[----:B------:R-:W-:-:S04]  /*fcf0*/  UIMAD UR4, UR4, UR5, URZ ;  /* 0x00000005040472a4 */ /* 0x000fc8000f8e023f */
[----:B------:R-:W-:-:S04]  /*fd00*/  UISETP.LT.AND UP0, UPT, UR8, UR4, UPT ;  /* 0x000000040800728c */ /* 0x000fc8000bf01270 */
[----:B------:R-:W-:-:S12]  /*fd10*/  USEL UR8, UR8, UR4, !UP0 ;  /* 0x0000000408087287 */ /* 0x000fd8000c000000 */
.L_x_1255:
[----:B------:R-:W-:Y:S01]  /*fd20*/  USHF.R.S32.HI UR4, URZ, 0x1f, UR8 ;  /* 0x0000001f3f047899 */ /* 0x000fe20008011408 */
[----:B------:R-:W-:Y:S03]  /*fd30*/  BSSY B7, `(.L_x_1258) ;  /* 0x00004aa000077945 */ /* 0x000fe60003800000 */
[----:B------:R-:W-:-:S04]  /*fd40*/  ULEA.HI UR4, UR4, UR8, URZ, 0x6 ;  /* 0x0000000804047291 */ /* 0x000fc8000f8f303f */
[----:B------:R-:W-:-:S04]  /*fd50*/  USHF.R.S32.HI UR4, URZ, 0x6, UR4 ;  /* 0x000000063f047899 */ /* 0x000fc80008011404 */
[----:B------:R-:W-:-:S04]  /*fd60*/  UISETP.LT.AND UP0, UPT, URZ, UR4, UPT ;  /* 0x000000043f00728c */ /* 0x000fc8000bf01270 */
[----:B------:R-:W-:-:S04]  /*fd70*/  USEL UR40, URZ, UR4, !UP0 ;  /* 0x000000043f287287 */ /* 0x000fc8000c000000 */
[----:B------:R-:W-:-:S06]  /*fd80*/  UISETP.GT.AND UP0, UPT, UR41, UR40, UPT ;  /* 0x000000282900728c */ /* 0x000fcc000bf04270 */
[----:B------:R-:W-:-:S13]  /*fd90*/  PLOP3.LUT P0, PT, PT, PT, UP0, 0x80, 0x0 ;  /* 0x000000000000781c */ /* 0x000fda0003f0f008 */
[----:B------:R-:W-:Y:S05]  /*fda0*/  @P0 BRA `(.L_x_1259) ;  /* 0x00000000004c0947 */ /* 0x000fea0003800000 */
[----:B------:R-:W0:Y:S02]  /*fdb0*/  S2R R0, SR_TID.X ;  /* 0x0000000000007919 */ /* 0x000e240000002100 */
[----:B0-----:R-:W-:-:S04]  /*fdc0*/  LOP3.LUT R0, R0, 0x7f, RZ, 0xc0, !PT ;  /* 0x0000007f00007812 */ /* 0x001fc800078ec0ff */
[----:B------:R-:W-:-:S13]  /*fdd0*/  ISETP.NE.AND P1, PT, R0, RZ, PT ;  /* 0x000000ff0000720c */ /* 0x000fda0003f25270 */
[----:B------:R-:W-:Y:S05]  /*fde0*/  @P1 BRA `(.L_x_1260) ;  /* 0x0000004800781947 */ /* 0x000fea0003800000 */
[----:B------:R-:W0:Y:S01]  /*fdf0*/  S2R R5, SR_LANEID ;  /* 0x0000000000057919 */ /* 0x000e220000000000 */
[----:B------:R-:W-:Y:S01]  /*fe00*/  VOTEU.ANY UR4, UPT, PT ;  /* 0x0000000000047886 */ /* 0x000fe200038e0100 */
[----:B------:R-:W1:Y:S01]  /*fe10*/  LDC.64 R2, c[0x0][0xc80] ;  /* 0x00032000ff027b82 */ /* 0x000e620000000a00 */
[----:B------:R-:W0:Y:S01]  /*fe20*/  FLO.U32 R0, UR4 ;  /* 0x0000000400007d00 */ /* 0x000e2200080e0000 */
[----:B------:R-:W-:Y:S01]  /*fe30*/  ULDC.64 UR6, c[0x0][0x208] ;  /* 0x0000820000067ab9 */ /* 0x000fe20000000a00 */
[----:B0-----:R-:W-:-:S06]  /*fe40*/  ISETP.EQ.U32.AND P0, PT, R0, R5, PT ;  /* 0x000000050000720c */ /* 0x001fcc0003f02070 */
[----:B------:R-:W1:Y:S07]  /*fe50*/  POPC R5, UR4 ;  /* 0x0000000400057d09 */ /* 0x000e6e0008000000 */
[----:B-1----:R-:W2:Y:S01]  /*fe60*/  @P0 ATOMG.E.ADD.STRONG.GPU PT, R3, desc[UR6][R2.64], R5 ;  /* 0x00000005020309a8 */ /* 0x002ea200081ee1c6 */
[----:B------:R-:W0:Y:S02]  /*fe70*/  S2R R4, SR_LTMASK ;  /* 0x0000000000047919 */ /* 0x000e240000003900 */
[----:B0-----:R-:W-:-:S04]  /*fe80*/  LOP3.LUT R4, R4, UR4, RZ, 0xc0, !PT ;  /* 0x0000000404047c12 */ /* 0x001fc8000f8ec0ff */
[----:B------:R-:W0:Y:S01]  /*fe90*/  POPC R7, R4 ;  /* 0x0000000400077309 */ /* 0x000e220000000000 */
[----:B--2---:R-:W0:Y:S02]  /*fea0*/  SHFL.IDX PT, R0, R3, R0, 0x1f ;  /* 0x00001f0003007589 */ /* 0x004e2400000e0000 */
[----:B0-----:R-:W-:-:S05]  /*feb0*/  IADD3 R0, R0, UR44, R7 ;  /* 0x0000002c00007c10 */ /* 0x001fca000fffe007 */
[----:B------:R3:W-:Y:S01]  /*fec0*/  STL [R1+0x14], R0 ;  /* 0x0000140001007387 */ /* 0x0007e20000100800 */
[----:B------:R-:W-:Y:S05]  /*fed0*/  BRA `(.L_x_1260) ;  /* 0x00000048003c7947 */ /* 0x000fea0003800000 */
.L_x_1259:
[----:B------:R-:W-:Y:S01]  /*fee0*/  VIADD R0, R17, 0x20400 ;  /* 0x0002040011007836 */ /* 0x000fe20000000000 */
[----:B------:R-:W-:Y:S04]  /*fef0*/  BSSY B6, `(.L_x_1261) ;  /* 0x0000013000067945 */ /* 0x000fe80003800000 */
[----:B------:R-:W-:-:S13]  /*ff00*/  LOP3.LUT P0, RZ, R0, 0x3ff, RZ, 0xc0, !PT ;  /* 0x000003ff00ff7812 */ /* 0x000fda000780c0ff */
[----:B------:R-:W-:Y:S05]  /*ff10*/  @!P0 BRA `(.L_x_1262) ;  /* 0x0000000000408947 */ /* 0x000fea0003800000 */
        /* <DEDUP_REMOVED lines=16> */
.L_x_1262:
[----:B------:R-:W-:Y:S05]  /*10020*/  BSYNC B6 ;  /* 0x0000000000067941 */ /* 0x000fea0003800000 */
.L_x_1261:
        /* <DEDUP_REMOVED lines=8> */
[----:B------:R0:W1:Y:S01]  /*100b0*/  LDC.64 R2, c[0x4][R16] ;  /* 0x0100000010027b82 */ /* 0x0000620000000a00 */
        /* <DEDUP_REMOVED lines=11> */
.L_x_1265:
        /* <DEDUP_REMOVED lines=15> */
.L_x_1264:
[----:B------:R-:W-:Y:S05]  /*10260*/  BSYNC B6 ;  /* 0x0000000000067941 */ /* 0x000fea0003800000 */
.L_x_1263:
[----:B------:R-:W-:Y:S01]  /*10270*/  ULDC.64 UR4, c[0x0][0x9f8] ;  /* 0x00027e0000047ab9 */ /* 0x000fe20000000a00 */
[----:B------:R-:W-:Y:S01]  /*10280*/  IMAD.U32 R7, RZ, RZ, UR42 ;  /* 0x0000002aff077e24 */ /* 0x000fe2000f8e00ff */
[----:B------:R-:W-:Y:S01]  /*10290*/  UISETP.NE.U32.AND UP0, UPT, UR4, URZ, UPT ;  /* 0x0000003f0400728c */ /* 0x000fe2000bf05070 */
[----:B------:R-:W-:-:S03]  /*102a0*/  ULDC.64 UR6, c[0x0][0x208] ;  /* 0x0000820000067ab9 */ /* 0x000fc60000000a00 */
[----:B------:R-:W-:-:S06]  /*102b0*/  UISETP.NE.AND.EX UP0, UPT, UR5, URZ, UPT, UP0 ;  /* 0x0000003f0500728c */ /* 0x000fcc000bf05300 */
[----:B------:R-:W-:-:S05]  /*102c0*/  PLOP3.LUT P0, PT, PT, PT, UP0, 0x80, 0x0 ;  /* 0x000000000000781c */ /* 0x000fca0003f0f008 */
[----:B------:R-:W-:Y:S02]  /*102d0*/  @UP0 ULDC.64 UR4, c[0x0][0x9f8] ;  /* 0x00027e0000040ab9 */ /* 0x000fe40000000a00 */
[----:B------:R-:W-:-:S06]  /*102e0*/  @UP0 UIMAD.WIDE UR4, UR42, 0x4, UR4 ;  /* 0x000000042a0408a5 */ /* 0x000fcc000f8e0204 */
[----:B------:R-:W-:Y:S02]  /*102f0*/  IMAD.U32 R2, RZ, RZ, UR4 ;  /* 0x00000004ff027e24 */ /* 0x000fe4000f8e00ff */
[----:B------:R-:W-:-:S05]  /*10300*/  IMAD.U32 R3, RZ, RZ, UR5 ;  /* 0x00000005ff037e24 */ /* 0x000fca000f8e00ff */
[----:B------:R0:W2:Y:S01]  /*10310*/  @P0 LDG.E R7, desc[UR6][R2.64] ;  /* 0x0000000602070981 */ /* 0x0000a2000c1e1900 */
[----:B------:R-:W-:Y:S01]  /*10320*/  UMOV UR4, 0xffffffff ;  /* 0xffffffff00047882 */ /* 0x000fe20000000000 */
[----:B------:R-:W-:Y:S01]  /*10330*/  IMAD.U32 R0, RZ, RZ, UR41 ;  /* 0x00000029ff007e24 */ /* 0x000fe2000f8e00ff */
[----:B------:R-:W-:Y:S01]  /*10340*/  LOP3.LUT R19, R19, 0xfffffffe, RZ, 0xc0, !PT ;  /* 0xfffffffe13137812 */ /* 0x000fe200078ec0ff */
[----:B------:R-:W1:Y:S02]  /*10350*/  S2R R4, SR_TID.X ;  /* 0x0000000000047919 */ /* 0x000e640000002100 */
[----:B------:R-:W-:Y:S01]  /*10360*/  VIADD R0, R0, 0xffffffff ;  /* 0xffffffff00007836 */ /* 0x000fe20000000000 */
[----:B0-----:R-:W0:Y:S02]  /*10370*/  LDC.64 R2, c[0x0][0x418] ;  /* 0x00010600ff027b82 */ /* 0x001e240000000a00 */
[----:B0-----:R-:W-:Y:S02]  /*10380*/  ISETP.NE.U32.AND P0, PT, R2, RZ, PT ;  /* 0x000000ff0200720c */ /* 0x001fe40003f05070 */
[----:B-1----:R-:W-:-:S02]  /*10390*/  SHF.R.U32.HI R4, RZ, 0x5, R4 ;  /* 0x00000005ff047819 */ /* 0x002fc40000011604 */
[----:B------:R-:W-:Y:S02]  /*103a0*/  ISETP.NE.AND.EX P1, PT, R3, RZ, PT, P0 ;  /* 0x000000ff0300720c */ /* 0x000fe40003f25300 */
[----:B------:R-:W-:-:S11]  /*103b0*/  LOP3.LUT R4, R4, 0x3, RZ, 0xc0, !PT ;  /* 0x0000000304047812 */ /* 0x000fd600078ec0ff */
[----:B------:R-:W-:Y:S02]  /*103c0*/  @P1 LOP3.LUT R19, R19, 0x1, RZ, 0xfc, !PT ;  /* 0x0000000113131812 */ /* 0x000fe400078efcff */
[----:B--2---:R-:W-:Y:S01]  /*103d0*/  SHF.R.S32.HI R8, RZ, 0x1f, R7 ;  /* 0x0000001fff087819 */ /* 0x004fe20000011407 */
[----:B------:R0:W-:Y:S01]  /*103e0*/  STL [R1+0x4], R7 ;  /* 0x0000040701007387 */ /* 0x0001e20000100800 */
[----:B------:R-:W-:-:S03]  /*103f0*/  SEL R16, R7, RZ, !P1 ;  /* 0x000000ff07107207 */ /* 0x000fc60004800000 */
[----:B------:R0:W-:Y:S01]  /*10400*/  STL [R1+0xc], R8 ;  /* 0x00000c0801007387 */ /* 0x0001e20000100800 */
[----:B------:R-:W-:Y:S05]  /*10410*/  BRA.DIV UR4, `(.L_x_1266) ;  /* 0x0000004e04287947 */ /* 0x000fea000b800000 */
[----:B------:R1:W2:Y:S02]  /*10420*/  SHFL.IDX PT, R14, R4, RZ, 0x1f ;  /* 0x00001fff040e7589 */ /* 0x0002a400000e0000 */
.L_x_1371:
[----:B------:R3:W-:Y:S01]  /*10430*/  STL [R1], R0 ;  /* 0x0000000001007387 */ /* 0x0007e20000100800 */
[----:B--2---:R-:W-:Y:S02]  /*10440*/  ISETP.NE.AND P0, PT, R14, RZ, PT ;  /* 0x000000ff0e00720c */ /* 0x004fe40003f05270 */
[----:B------:R-:W-:Y:S02]  /*10450*/  PLOP3.LUT P2, PT, PT, PT, PT, 0x8, 0x0 ;  /* 0x000000000000781c */ /* 0x000fe40003f4e170 */
[----:B------:R-:W-:-:S11]  /*10460*/  LOP3.LUT R19, R19, 0xfffffffd, RZ, 0xc0, !PT ;  /* 0xfffffffd13137812 */ /* 0x000fd600078ec0ff */
[----:B------:R-:W-:Y:S01]  /*10470*/  @P2 LOP3.LUT R19, R19, 0x2, RZ, 0xfc, !PT ;  /* 0x0000000213132812 */ /* 0x000fe200078efcff */
[----:B---3--:R-:W-:Y:S06]  /*10480*/  @P0 BRA `(.L_x_1267) ;  /* 0x0000000400480947 */ /* 0x008fec0003800000 */
[----:B------:R-:W-:-:S03]  /*10490*/  UMOV UR4, 0xffffffff ;  /* 0xffffffff00047882 */ /* 0x000fc60000000000 */
[----:B------:R-:W-:Y:S05]  /*104a0*/  BRA.DIV UR4, `(.L_x_1268) ;  /* 0x0000004e04247947 */ /* 0x000fea000b800000 */
[----:B------:R-:W-:-:S13]  /*104b0*/  ELECT P6, URZ, PT ;  /* 0x00000000003f782f */ /* 0x000fda00038c0000 */
.L_x_1374:
[----:B------:R-:W-:Y:S05]  /*104c0*/  @!P6 BRA `(.L_x_1267) ;  /* 0x000000040038e947 */ /* 0x000fea0003800000 */
[----:B------:R-:W-:Y:S01]  /*104d0*/  IMAD.MOV.U32 R16, RZ, RZ, R7 ;  /* 0x000000ffff107224 */ /* 0x000fe200078e0007 */
[----:B------:R-:W-:Y:S06]  /*104e0*/  @!P1 BRA `(.L_x_1269) ;  /* 0x0000000000509947 */ /* 0x000fec0003800000 */
[----:B------:R-:W2:Y:S01]  /*104f0*/  LDC R6, c[0x0][0x43c] ;  /* 0x00010f00ff067b82 */ /* 0x000ea20000000800 */
[----:B------:R-:W-:Y:S01]  /*10500*/  IMAD.MOV.U32 R9, RZ, RZ, R0 ;  /* 0x000000ffff097224 */ /* 0x000fe200078e0000 */
[----:B------:R-:W-:Y:S01]  /*10510*/  ULDC.64 UR4, c[0x0][0x428] ;  /* 0x00010a0000047ab9 */ /* 0x000fe20000000a00 */
[----:B------:R-:W-:Y:S01]  /*10520*/  ULDC.64 UR6, c[0x0][0x208] ;  /* 0x0000820000067ab9 */ /* 0x000fe20000000a00 */
[----:B--2---:R-:W-:-:S13]  /*10530*/  ISETP.NE.AND P0, PT, R6, 0x1, PT ;  /* 0x000000010600780c */ /* 0x004fda0003f05270 */
[----:B-1----:R-:W1:Y:S02]  /*10540*/  @P0 LDC.64 R4, c[0x0][0x440] ;  /* 0x00011000ff040b82 */ /* 0x002e640000000a00 */
[----:B-1----:R-:W-:-:S04]  /*10550*/  @P0 IMAD.HI.U32 R0, R9, R4, RZ ;  /* 0x0000000409000227 */ /* 0x002fc800078e00ff */
[----:B------:R-:W-:Y:S01]  /*10560*/  IMAD.MOV.U32 R4, RZ, RZ, R9 ;  /* 0x000000ffff047224 */ /* 0x000fe200078e0009 */
[----:B------:R-:W-:-:S04]  /*10570*/  @P0 SHF.R.U32.HI R4, RZ, R5, R0 ;  /* 0x00000005ff040219 */ /* 0x000fc80000011600 */
[--C-:B------:R-:W-:Y:S01]  /*10580*/  SHF.R.S32.HI R5, RZ, 0x1f, R4.reuse ;  /* 0x0000001fff057819 */ /* 0x100fe20000011404 */
[----:B------:R-:W-:-:S04]  /*10590*/  IMAD.MOV R0, RZ, RZ, -R4 ;  /* 0x000000ffff007224 */ /* 0x000fc800078e0a04 */
[----:B------:R-:W-:Y:S02]  /*105a0*/  IMAD R9, R6, R0, R9 ;  /* 0x0000000006097224 */ /* 0x000fe400078e0209 */
[----:B------:R-:W-:Y:S02]  /*105b0*/  IMAD R0, R8, UR4, RZ ;  /* 0x0000000408007c24 */ /* 0x000fe4000f8e02ff */
[C---:B------:R-:W-:Y:S01]  /*105c0*/  IMAD.WIDE.U32 R4, R7.reuse, UR4, R4 ;  /* 0x0000000407047c25 */ /* 0x040fe2000f8e0004 */
[----:B------:R2:W-:Y:S03]  /*105d0*/  STL [R1], R9 ;  /* 0x0000000901007387 */ /* 0x0005e60000100800 */
[----:B------:R-:W-:Y:S01]  /*105e0*/  IMAD R0, R7, UR5, R0 ;  /* 0x0000000507007c24 */ /* 0x000fe2000f8e0200 */
[----:B------:R-:W-:-:S03]  /*105f0*/  LEA R2, P0, R4, R2, 0x2 ;  /* 0x0000000204027211 */ /* 0x000fc600078010ff */
[----:B------:R-:W-:-:S05]  /*10600*/  IMAD.IADD R0, R5, 0x1, R0 ;  /* 0x0000000105007824 */ /* 0x000fca00078e0200 */
[----:B------:R-:W-:-:S05]  /*10610*/  LEA.HI.X R3, R4, R3, R0, 0x2, P0 ;  /* 0x0000000304037211 */ /* 0x000fca00000f1400 */
[----:B------:R2:W5:Y:S02]  /*10620*/  LDG.E R16, desc[UR6][R2.64] ;  /* 0x0000000602107981 */ /* 0x000564000c1e1900 */
.L_x_1269:
[----:B--2---:R-:W2:Y:S01]  /*10630*/  LDL R2, [R1+0x8] ;  /* 0x0000080001027983 */ /* 0x004ea20000100800 */
[----:B------:R-:W-:Y:S01]  /*10640*/  IMAD R0, R18, 0x8, R17 ;  /* 0x0000000812007824 */ /* 0x000fe200078e0211 */
[----:B--2---:R-:W-:-:S04]  /*10650*/  SHF.L.U32 R2, R2, 0x1f, RZ ;  /* 0x0000001f02027819 */ /* 0x004fc800000006ff */
[----:B------:R-:W2:Y:S02]  /*10660*/  SYNCS.PHASECHK.TRANS64.TRYWAIT P0, [R0+URZ+0x30840], R2 ;  /* 0x03084002000075a7 */ /* 0x000ea4000800017f */
[----:B--2---:R-:W-:Y:S05]  /*10670*/  @!P0 BRA `(.L_x_1270) ;  /* 0x0000004800d08947 */ /* 0x004fea0003800000 */
.L_x_1375:
[----:B------:R-:W3:Y:S02]  /*10680*/  S2R R3, SR_TID.X ;  /* 0x0000000000037919 */ /* 0x000ee40000002100 */
[----:B---3--:R-:W-:-:S04]  /*10690*/  LOP3.LUT R3, R3, 0x7f, RZ, 0xc0, !PT ;  /* 0x0000007f03037812 */ /* 0x008fc800078ec0ff */
[----:B------:R-:W-:-:S13]  /*106a0*/  ISETP.NE.AND P0, PT, R3, RZ, PT ;  /* 0x000000ff0300720c */ /* 0x000fda0003f05270 */
[----:B------:R-:W-:Y:S05]  /*106b0*/  @P0 BRA `(.L_x_1271) ;  /* 0x00000000001c0947 */ /* 0x000fea0003800000 */
[----:B------:R-:W3:Y:S01]  /*106c0*/  S2R R3, SR_TID.X ;  /* 0x0000000000037919 */ /* 0x000ee20000002100 */
[----:B--2---:R-:W-:-:S04]  /*106d0*/  IMAD.MOV.U32 R2, RZ, RZ, 0x8000 ;  /* 0x00008000ff027424 */ /* 0x004fc800078e00ff */
[----:B------:R4:W-:Y:S01]  /*106e0*/  SYNCS.ARRIVE.TRANS64 RZ, [R0+URZ+0x30830], R2 ;  /* 0x0308300200ff79a7 */ /* 0x0009e2000800003f */
[----:B---3--:R-:W-:-:S04]  /*106f0*/  LOP3.LUT R3, R3, 0x1f, RZ, 0xc0, !PT ;  /* 0x0000001f03037812 */ /* 0x008fc800078ec0ff */
[----:B------:R-:W-:-:S13]  /*10700*/  ISETP.NE.AND P0, PT, R3, RZ, PT ;  /* 0x000000ff0300720c */ /* 0x000fda0003f05270 */
[----:B----4-:R-:W-:Y:S05]  /*10710*/  @!P0 BRA `(.L_x_1271) ;  /* 0x0000000000048947 */ /* 0x010fea0003800000 */
[----:B------:R-:W-:Y:S01]  /*10720*/  BPT.TRAP 0x1 ;  /* 0x000000040000795c */ /* 0x000fe20000300000 */
.L_x_1271:
[----:B--2---:R-:W2:Y:S01]  /*10730*/  LDL R2, [R1] ;  /* 0x0000000001027983 */ /* 0x004ea20000100800 */
[----:B------:R-:W-:Y:S01]  /*10740*/  R2UR UR33, R0 ;  /* 0x00000000002172ca */ /* 0x000fe200000e0000 */
[----:B------:R-:W-:Y:S01]  /*10750*/  IMAD R0, R18, 0x8000, R17 ;  /* 0x0000800012007824 */ /* 0x000fe200078e0211 */
[----:B-----5:R-:W-:Y:S01]  /*10760*/  R2UR UR37, R16 ;  /* 0x00000000102572ca */ /* 0x020fe200000e0000 */
[----:B------:R-:W-:Y:S01]  /*10770*/  UIADD3 UR4, UP0, UR38, 0x370, URZ ;  /* 0x0000037026047890 */ /* 0x000fe2000ff1e03f */
[----:B------:R-:W-:Y:S01]  /*10780*/  PLOP3.LUT P0, PT, PT, PT, PT, 0x80, 0x0 ;  /* 0x000000000000781c */ /* 0x000fe20003f0f070 */
[----:B------:R-:W-:Y:S01]  /*10790*/  UMOV UR6, 0x0 ;  /* 0x0000000000067882 */ /* 0x000fe20000000000 */
[----:B------:R-:W-:Y:S01]  /*107a0*/  R2UR UR8, R0 ;  /* 0x00000000000872ca */ /* 0x000fe200000e0000 */
[----:B------:R-:W-:Y:S01]  /*107b0*/  UIADD3.X UR5, URZ, UR39, URZ, UP0, !UPT ;  /* 0x000000273f057290 */ /* 0x000fe200087fe43f */
[----:B------:R-:W-:Y:S01]  /*107c0*/  LOP3.LUT R19, R19, 0xfffffffd, RZ, 0xc0, !PT ;  /* 0xfffffffd13137812 */ /* 0x000fe200078ec0ff */
[----:B------:R-:W-:Y:S01]  /*107d0*/  UMOV UR7, 0x14f00000 ;  /* 0x14f0000000077882 */ /* 0x000fe20000000000 */
[----:B------:R-:W-:Y:S01]  /*107e0*/  UMOV UR34, URZ ;  /* 0x0000003f00227c82 */ /* 0x000fe20008000000 */
[----:B------:R-:W-:Y:S01]  /*107f0*/  UMOV UR26, 0x40 ;  /* 0x00000040001a7882 */ /* 0x000fe20000000000 */
[----:B------:R-:W-:Y:S01]  /*10800*/  UMOV UR28, UR36 ;  /* 0x00000024001c7c82 */ /* 0x000fe20008000000 */
[----:B------:R-:W-:-:S02]  /*10810*/  UIADD3 UR33, UR33, 0x30830, URZ ;  /* 0x0003083021217890 */ /* 0x000fc4000fffe03f */
[----:B------:R-:W-:Y:S01]  /*10820*/  UMOV UR29, UR37 ;  /* 0x00000025001d7c82 */ /* 0x000fe20008000000 */
[----:B------:R-:W-:Y:S01]  /*10830*/  UMOV UR18, 0x80 ;  /* 0x0000008000127882 */ /* 0x000fe20000000000 */
[----:B------:R-:W-:Y:S01]  /*10840*/  UMOV UR20, UR36 ;  /* 0x0000002400147c82 */ /* 0x000fe20008000000 */
[----:B------:R-:W-:Y:S01]  /*10850*/  UMOV UR21, UR37 ;  /* 0x0000002500157c82 */ /* 0x000fe20008000000 */
[----:B------:R-:W-:Y:S01]  /*10860*/  UIADD3 UR32, UR8, 0x20400, URZ ;  /* 0x0002040008207890 */ /* 0x000fe2000fffe03f */
[----:B------:R-:W-:Y:S01]  /*10870*/  @P0 LOP3.LUT R19, R19, 0x2, RZ, 0xfc, !PT ;  /* 0x0000000213130812 */ /* 0x000fe200078efcff */
[----:B------:R-:W-:Y:S02]  /*10880*/  UIADD3 UR24, UR8, 0x22400, URZ ;  /* 0x0002240008187890 */ /* 0x000fe4000fffe03f */
[----:B------:R-:W-:Y:S02]  /*10890*/  UIADD3 UR16, UR8, 0x24400, URZ ;  /* 0x0002440008107890 */ /* 0x000fe4000fffe03f */
[----:B------:R-:W-:Y:S01]  /*108a0*/  UIADD3 UR8, UR8, 0x26400, URZ ;  /* 0x0002640008087890 */ /* 0x000fe2000fffe03f */
[----:B------:R-:W-:Y:S01]  /*108b0*/  UMOV UR25, UR33 ;  /* 0x0000002100197c82 */ /* 0x000fe20008000000 */
[----:B------:R-:W-:Y:S01]  /*108c0*/  UMOV UR17, UR33 ;  /* 0x0000002100117c82 */ /* 0x000fe20008000000 */
[----:B------:R-:W-:Y:S01]  /*108d0*/  UMOV UR10, 0xc0 ;  /* 0x000000c0000a7882 */ /* 0x000fe20000000000 */
[----:B------:R-:W-:Y:S01]  /*108e0*/  UMOV UR12, UR36 ;  /* 0x00000024000c7c82 */ /* 0x000fe20008000000 */
[----:B------:R-:W-:Y:S01]  /*108f0*/  UMOV UR13, UR37 ;  /* 0x00000025000d7c82 */ /* 0x000fe20008000000 */
[----:B------:R-:W-:Y:S01]  /*10900*/  UMOV UR9, UR33 ;  /* 0x0000002100097c82 */ /* 0x000fe20008000000 */
[----:B--2---:R-:W-:-:S13]  /*10910*/  R2UR UR35, R2 ;  /* 0x00000000022372ca */ /* 0x004fda00000e0000 */
[----:B------:R-:W-:-:S07]  /*10920*/  USHF.L.U32 UR35, UR35, 0x6, URZ ;  /* 0x0000000623237899 */ /* 0x000fce000800063f */
[----:B------:R-:W-:Y:S01]  /*10930*/  UMOV UR27, UR35 ;  /* 0x00000023001b7c82 */ /* 0x000fe20008000000 */
[----:B------:R-:W-:Y:S01]  /*10940*/  UMOV UR19, UR35 ;  /* 0x0000002300137c82 */ /* 0x000fe20008000000 */
[----:B------:R2:W-:Y:S01]  /*10950*/  UTMALDG.4D [UR32], [UR4], desc[UR6] ;  /* 0x00000620040075b4 */ /* 0x0005e20008019000 */
[----:B------:R-:W-:Y:S01]  /*10960*/  UMOV UR11, UR35 ;  /* 0x00000023000b7c82 */ /* 0x000fe20008000000 */
[----:B------:R2:W-:Y:S01]  /*10970*/  UTMALDG.4D [UR24], [UR4], desc[UR6] ;  /* 0x00000618040075b4 */ /* 0x0005e20008019000 */
[----:B------:R2:W-:Y:S01]  /*10980*/  UTMALDG.4D [UR16], [UR4], desc[UR6] ;  /* 0x00000610040075b4 */ /* 0x0005e20008019000 */
[----:B------:R2:W-:Y:S02]  /*10990*/  UTMALDG.4D [UR8], [UR4], desc[UR6] ;  /* 0x00000608040075b4 */ /* 0x0005e40008019000 */
[----:B--2---:R-:W-:Y:S01]  /*109a0*/  NOP ;  /* 0x0000000000007918 */ /* 0x004fe20000000000 */
.L_x_1267:
[----:B------:R-:W-:Y:S01]  /*109b0*/  VIADD R0, R17, 0x10400 ;  /* 0x0001040011007836 */ /* 0x000fe20000000000 */
[----:B------:R-:W-:Y:S05]  /*109c0*/  WARPSYNC.ALL ;  /* 0x0000000000007948 */ /* 0x000fea0003800000 */
[----:B------:R-:W-:Y:S01]  /*109d0*/  BAR.SYNC.DEFER_BLOCKING 0x8, 0x180 ;  /* 0x0206000000007b1d */ /* 0x000fe20000010000 */
[----:B------:R-:W-:-:S05]  /*109e0*/  LOP3.LUT P0, RZ, R0, 0x3ff, RZ, 0xc0, !PT ;  /* 0x000003ff00ff7812 */ /* 0x000fca000780c0ff */
[----:B------:R-:W-:Y:S08]  /*109f0*/  BSSY B6, `(.L_x_1272) ;  /* 0x0000012000067945 */ /* 0x000ff00003800000 */
[----:B------:R-:W-:Y:S05]  /*10a00*/  @!P0 BRA `(.L_x_1273) ;  /* 0x0000000000408947 */ /* 0x000fea0003800000 */
[----:B------:R-:W-:Y:S01]  /*10a10*/  MOV R2, 0x0 ;  /* 0x0000000000027802 */ /* 0x000fe20000000f00 */
[----:B------:R-:W-:Y:S01]  /*10a20*/  ULDC.64 UR6, c[0x4][0xa8] ;  /* 0x01002a0000067ab9 */ /* 0x000fe20000000a00 */
[----:B------:R-:W-:Y:S01]  /*10a30*/  ULDC.64 UR8, c[0x4][0xb0] ;  /* 0x01002c0000087ab9 */ /* 0x000fe20000000a00 */
[----:B------:R-:W-:Y:S01]  /*10a40*/  ULDC.64 UR4, c[0x4][0x20] ;  /* 0x0100080000047ab9 */ /* 0x000fe20000000a00 */
[----:B-1----:R-:W-:Y:S02]  /*10a50*/  IMAD.U32 R4, RZ, RZ, UR6 ;  /* 0x00000006ff047e24 */ /* 0x002fe4000f8e00ff */
[----:B------:R-:W1:Y:S01]  /*10a60*/  LDC.64 R2, c[0x4][R2] ;  /* 0x0100000002027b82 */ /* 0x000e620000000a00 */
[----:B------:R-:W-:Y:S02]  /*10a70*/  IMAD.U32 R5, RZ, RZ, UR7 ;  /* 0x00000007ff057e24 */ /* 0x000fe4000f8e00ff */
[----:B------:R-:W-:Y:S02]  /*10a80*/  IMAD.U32 R6, RZ, RZ, UR8 ;  /* 0x00000008ff067e24 */ /* 0x000fe4000f8e00ff */
[----:B0-----:R-:W-:-:S02]  /*10a90*/  IMAD.U32 R7, RZ, RZ, UR9 ;  /* 0x00000009ff077e24 */ /* 0x001fc4000f8e00ff */
[----:B------:R-:W-:Y:S02]  /*10aa0*/  IMAD.U32 R10, RZ, RZ, UR4 ;  /* 0x00000004ff0a7e24 */ /* 0x000fe4000f8e00ff */
[----:B------:R-:W-:Y:S02]  /*10ab0*/  IMAD.U32 R11, RZ, RZ, UR5 ;  /* 0x00000005ff0b7e24 */ /* 0x000fe4000f8e00ff */
[----:B------:R-:W-:Y:S02]  /*10ac0*/  IMAD.MOV.U32 R8, RZ, RZ, 0x70 ;  /* 0x00000070ff087424 */ /* 0x000fe400078e00ff */
[----:B------:R-:W-:Y:S02]  /*10ad0*/  IMAD.MOV.U32 R12, RZ, RZ, 0x1 ;  /* 0x00000001ff0c7424 */ /* 0x000fe400078e00ff */
[----:B------:R-:W-:-:S07]  /*10ae0*/  IMAD.MOV.U32 R13, RZ, RZ, RZ ;  /* 0x000000ffff0d7224 */ /* 0x000fce00078e00ff */
[----:B------:R-:W-:-:S07]  /*10af0*/  LEPC R20, `(.L_x_1273) ;  /* 0x000000001014794e */ /* 0x000fce0000000000 */
[----:B-1----:R-:W-:Y:S05]  /*10b00*/  CALL.ABS.NOINC R2 ;  /* 0x0000000002007343 */ /* 0x002fea0003c00000 */
.L_x_1273:
[----:B------:R-:W-:Y:S05]  /*10b10*/  BSYNC B6 ;  /* 0x0000000000067941 */ /* 0x000fea0003800000 */
.L_x_1272:
[----:B------:R-:W2:Y:S01]  /*10b20*/  S2R R2, SR_TID.X ;  /* 0x0000000000027919 */ /* 0x000ea20000002100 */
[----:B0-----:R-:W0:Y:S01]  /*10b30*/  LDC R7, c[0x0][0x448] ;  /* 0x00011200ff077b82 */ /* 0x001e220000000800 */
[----:B------:R-:W-:Y:S01]  /*10b40*/  USHF.R.S32.HI UR4, URZ, 0x1f, UR36 ;  /* 0x0000001f3f047899 */ /* 0x000fe20008011424 */
[----:B------:R-:W-:Y:S01]  /*10b50*/  ULDC.64 UR8, c[0x0][0x2d8] ;  /* 0x0000b60000087ab9 */ /* 0x000fe20000000a00 */
[----:B------:R-:W3:Y:S02]  /*10b60*/  S2R R10, SR_TID.X ;  /* 0x00000000000a7919 */ /* 0x000ee40000002100 */
[----:B------:R-:W-:Y:S02]  /*10b70*/  UIMAD UR6, UR4, UR8, URZ ;  /* 0x00000008040672a4 */ /* 0x000fe4000f8e023f */
[----:B------:R-:W-:Y:S01]  /*10b80*/  UIMAD.WIDE.U32 UR4, UR36, UR8, URZ ;  /* 0x00000008240472a5 */ /* 0x000fe2000f8e003f */
[----:B------:R-:W4:Y:S01]  /*10b90*/  S2R R8, SR_TID.X ;  /* 0x0000000000087919 */ /* 0x000f220000002100 */
[----:B------:R-:W-:-:S02]  /*10ba0*/  UIMAD UR6, UR36, UR9, UR6 ;  /* 0x00000009240672a4 */ /* 0x000fc4000f8e0206 */
[----:B------:R-:W-:Y:S02]  /*10bb0*/  USHF.R.S32.HI UR7, URZ, 0x1f, UR42 ;  /* 0x0000001f3f077899 */ /* 0x000fe4000801142a */
[----:B------:R-:W-:Y:S01]  /*10bc0*/  UIADD3 UR5, UR5, UR6, URZ ;  /* 0x0000000605057290 */ /* 0x000fe2000fffe03f */
[----:B------:R-:W-:-:S03]  /*10bd0*/  ULDC.64 UR8, c[0x0][0x2e0] ;  /* 0x0000b80000087ab9 */ /* 0x000fc60000000a00 */
[----:B------:R-:W-:Y:S02]  /*10be0*/  UIMAD.WIDE.U32 UR4, UR42, UR8, UR4 ;  /* 0x000000082a0472a5 */ /* 0x000fe4000f8e0004 */
[----:B------:R-:W-:-:S04]  /*10bf0*/  UIMAD UR6, UR7, UR8, URZ ;  /* 0x00000008070672a4 */ /* 0x000fc8000f8e023f */
[----:B------:R-:W-:Y:S01]  /*10c00*/  UIMAD UR6, UR42, UR9, UR6 ;  /* 0x000000092a0672a4 */ /* 0x000fe2000f8e0206 */
[----:B0-----:R-:W-:Y:S01]  /*10c10*/  ISETP.NE.AND P0, PT, R7, 0x1, PT ;  /* 0x000000010700780c */ /* 0x001fe20003f05270 */
[----:B-1----:R-:W-:Y:S02]  /*10c20*/  IMAD.U32 R4, RZ, RZ, UR4 ;  /* 0x00000004ff047e24 */ /* 0x002fe4000f8e00ff */
[----:B------:R-:W-:Y:S02]  /*10c30*/  UIADD3 UR6, UR5, UR6, URZ ;  /* 0x0000000605067290 */ /* 0x000fe4000fffe03f */
[----:B------:R-:W-:Y:S01]  /*10c40*/  IMAD.U32 R5, RZ, RZ, UR5 ;  /* 0x00000005ff057e24 */ /* 0x000fe2000f8e00ff */
[----:B------:R-:W-:Y:S01]  /*10c50*/  ULDC.64 UR4, c[0x0][0x2d0] ;  /* 0x0000b40000047ab9 */ /* 0x000fe20000000a00 */
[C---:B--2---:R-:W-:Y:S01]  /*10c60*/  LOP3.LUT R0, R2.reuse, 0x7f, RZ, 0xc0, !PT ;  /* 0x0000007f02007812 */ /* 0x044fe200078ec0ff */
[----:B------:R-:W-:-:S03]  /*10c70*/  IMAD.SHL.U32 R2, R2, 0x10, RZ ;  /* 0x0000001002027824 */ /* 0x000fc600078e00ff */
[----:B------:R-:W-:Y:S01]  /*10c80*/  SHF.R.U32.HI R0, RZ, 0x3, R0 ;  /* 0x00000003ff007819 */ /* 0x000fe20000011600 */
[----:B---3--:R-:W-:Y:S01]  /*10c90*/  IMAD.SHL.U32 R10, R10, 0x8, RZ ;  /* 0x000000080a0a7824 */ /* 0x008fe200078e00ff */
[----:B------:R-:W0:Y:S02]  /*10ca0*/  @P0 LDC R3, c[0x0][0x44c] ;  /* 0x00011300ff030b82 */ /* 0x000e240000000800 */
[----:B------:R-:W-:Y:S01]  /*10cb0*/  LOP3.LUT R2, R0, 0x70, R2, 0xf8, !PT ;  /* 0x0000007000027812 */ /* 0x000fe200078ef802 */
[----:B----4-:R-:W-:Y:S01]  /*10cc0*/  IMAD.SHL.U32 R9, R8, 0x8, RZ ;  /* 0x0000000808097824 */ /* 0x010fe200078e00ff */
[----:B------:R-:W-:-:S03]  /*10cd0*/  LOP3.LUT R10, R10, 0x38, RZ, 0xc0, !PT ;  /* 0x000000380a0a7812 */ /* 0x000fc600078ec0ff */
[----:B------:R-:W-:Y:S01]  /*10ce0*/  VIADD R2, R2, UR43 ;  /* 0x0000002b02027c36 */ /* 0x000fe20008000000 */
[----:B------:R-:W1:Y:S01]  /*10cf0*/  @P0 LDC R0, c[0x0][0x450] ;  /* 0x00011400ff000b82 */ /* 0x000e620000000800 */
[C---:B------:R-:W-:Y:S02]  /*10d00*/  LOP3.LUT R12, R10.reuse, 0x40, RZ, 0xfc, !PT ;  /* 0x000000400a0c7812 */ /* 0x040fe400078efcff */
[----:B------:R-:W-:Y:S01]  /*10d10*/  IMAD.MOV.U32 R6, RZ, RZ, R2 ;  /* 0x000000ffff067224 */ /* 0x000fe200078e0002 */
[C---:B------:R-:W-:Y:S02]  /*10d20*/  LOP3.LUT R11, R10.reuse, 0x80, RZ, 0xfc, !PT ;  /* 0x000000800a0b7812 */ /* 0x040fe400078efcff */
[----:B------:R-:W-:Y:S02]  /*10d30*/  LOP3.LUT R10, R10, 0xc0, RZ, 0xfc, !PT ;  /* 0x000000c00a0a7812 */ /* 0x000fe400078efcff */
[----:B------:R-:W-:Y:S01]  /*10d40*/  LOP3.LUT R9, R9, 0x38, RZ, 0xc0, !PT ;  /* 0x0000003809097812 */ /* 0x000fe200078ec0ff */
[----:B0-----:R-:W-:-:S05]  /*10d50*/  @P0 IMAD.HI.U32 R3, R2, R3, RZ ;  /* 0x0000000302030227 */ /* 0x001fca00078e00ff */
[----:B-1----:R-:W-:Y:S01]  /*10d60*/  @P0 SHF.R.U32.HI R6, RZ, R0, R3 ;  /* 0x00000000ff060219 */ /* 0x002fe20000011603 */
[----:B------:R-:W-:-:S04]  /*10d70*/  IMAD.U32 R3, RZ, RZ, UR6 ;  /* 0x00000006ff037e24 */ /* 0x000fc8000f8e00ff */
[----:B------:R-:W-:-:S04]  /*10d80*/  IMAD.MOV R0, RZ, RZ, -R6 ;  /* 0x000000ffff007224 */ /* 0x000fc800078e0a06 */
[----:B------:R-:W-:Y:S02]  /*10d90*/  IMAD R0, R7, R0, R2 ;  /* 0x0000000007007224 */ /* 0x000fe400078e0202 */
[----:B------:R-:W-:Y:S01]  /*10da0*/  IMAD.MOV.U32 R2, RZ, RZ, R4 ;  /* 0x000000ffff027224 */ /* 0x000fe200078e0004 */
[----:B------:R-:W-:-:S03]  /*10db0*/  SHF.R.S32.HI R4, RZ, 0x1f, R6 ;  /* 0x0000001fff047819 */ /* 0x000fc60000011406 */
[----:B------:R-:W-:-:S04]  /*10dc0*/  IMAD.WIDE.U32 R2, R6, UR4, R2 ;  /* 0x0000000406027c25 */ /* 0x000fc8000f8e0002 */
[----:B------:R-:W-:-:S04]  /*10dd0*/  IMAD R4, R4, UR4, RZ ;  /* 0x0000000404047c24 */ /* 0x000fc8000f8e02ff */
[----:B------:R-:W-:Y:S01]  /*10de0*/  IMAD R4, R6, UR5, R4 ;  /* 0x0000000506047c24 */ /* 0x000fe2000f8e0204 */
[----:B------:R-:W-:-:S03]  /*10df0*/  ULDC.64 UR4, c[0x0][0x2c8] ;  /* 0x0000b20000047ab9 */ /* 0x000fc60000000a00 */
[----:B------:R-:W-:Y:S01]  /*10e00*/  IMAD.IADD R3, R3, 0x1, R4 ;  /* 0x0000000103037824 */ /* 0x000fe200078e0204 */
[----:B------:R-:W-:Y:S01]  /*10e10*/  SHF.R.S32.HI R4, RZ, 0x1f, R0 ;  /* 0x0000001fff047819 */ /* 0x000fe20000011400 */
[----:B------:R-:W-:-:S04]  /*10e20*/  IMAD.WIDE.U32 R2, R0, UR4, R2 ;  /* 0x0000000400027c25 */ /* 0x000fc8000f8e0002 */
[----:B------:R-:W-:-:S04]  /*10e30*/  IMAD R4, R4, UR4, RZ ;  /* 0x0000000404047c24 */ /* 0x000fc8000f8e02ff */
[----:B------:R-:W-:Y:S01]  /*10e40*/  IMAD R4, R0, UR5, R4 ;  /* 0x0000000500047c24 */ /* 0x000fe2000f8e0204 */
[----:B------:R-:W-:Y:S02]  /*10e50*/  ULDC.64 UR4, c[0x0][0x280] ;  /* 0x0000a00000047ab9 */ /* 0x000fe40000000a00 */
[----:B------:R-:W-:Y:S01]  /*10e60*/  LEA R6, P0, R2, UR4, 0x1 ;  /* 0x0000000402067c11 */ /* 0x000fe2000f8008ff */
[----:B------:R-:W-:Y:S01]  /*10e70*/  ULDC UR4, c[0x0][0x2b8] ;  /* 0x0000ae0000047ab9 */ /* 0x000fe20000000800 */
[----:B------:R-:W-:Y:S01]  /*10e80*/  IMAD.IADD R5, R3, 0x1, R4 ;  /* 0x0000000103057824 */ /* 0x000fe200078e0204 */
[----:B------:R-:W-:Y:S02]  /*10e90*/  ISETP.GE.AND P3, PT, R10, UR4, PT ;  /* 0x000000040a007c0c */ /* 0x000fe4000bf66270 */
[----:B------:R-:W-:Y:S02]  /*10ea0*/  LOP3.LUT R10, R8, 0x7f, RZ, 0xc0, !PT ;  /* 0x0000007f080a7812 */ /* 0x000fe400078ec0ff */
[----:B------:R0:W5:Y:S01]  /*10eb0*/  LDL R8, [R1+0x10] ;  /* 0x0000100001087983 */ /* 0x0001620000100800 */
[----:B------:R-:W-:-:S02]  /*10ec0*/  LEA.HI.X R5, R2, UR5, R5, 0x1, P0 ;  /* 0x0000000502057c11 */ /* 0x000fc400080f0c05 */
[----:B------:R-:W-:Y:S02]  /*10ed0*/  ISETP.GE.AND P0, PT, R9, UR4, PT ;  /* 0x0000000409007c0c */ /* 0x000fe4000bf06270 */
[----:B------:R-:W-:Y:S02]  /*10ee0*/  ISETP.GE.AND P1, PT, R12, UR4, PT ;  /* 0x000000040c007c0c */ /* 0x000fe4000bf26270 */
[----:B------:R-:W-:Y:S01]  /*10ef0*/  ISETP.GE.AND P2, PT, R11, UR4, PT ;  /* 0x000000040b007c0c */ /* 0x000fe2000bf46270 */
[----:B------:R-:W-:Y:S01]  /*10f00*/  UMOV UR4, 0xffffffff ;  /* 0xffffffff00047882 */ /* 0x000fe20000000000 */
[----:B------:R-:W-:Y:S02]  /*10f10*/  SHF.R.U32.HI R10, RZ, 0x3, R10 ;  /* 0x00000003ff0a7819 */ /* 0x000fe4000001160a */
[----:B0-----:R-:W-:Y:S09]  /*10f20*/  BRA.DIV UR4, `(.L_x_1274) ;  /* 0x0000004204b87947 */ /* 0x001ff2000b800000 */
[----:B------:R-:W0:Y:S01]  /*10f30*/  SHFL.IDX PT, R3, R6, RZ, 0x181f ;  /* 0x00181fff06037589 */ /* 0x000e2200000e0000 */
[----:B------:R-:W-:Y:S01]  /*10f40*/  ULDC UR4, c[0x0][0x288] ;  /* 0x0000a20000047ab9 */ /* 0x000fe20000000800 */
[----:B------:R-:W-:Y:S01]  /*10f50*/  VIADD R0, R10, UR43 ;  /* 0x0000002b0a007c36 */ /* 0x000fe20008000000 */
[----:B------:R-:W-:Y:S01]  /*10f60*/  ULDC.64 UR6, c[0x0][0x208] ;  /* 0x0000820000067ab9 */ /* 0x000fe20000000a00 */
[----:B------:R-:W1:Y:S01]  /*10f70*/  SHFL.IDX PT, R2, R5, RZ, 0x181f ;  /* 0x00181fff05027589 */ /* 0x000e6200000e0000 */
[----:B------:R-:W-:-:S03]  /*10f80*/  IMAD R4, R7, UR4, RZ ;  /* 0x0000000407047c24 */ /* 0x000fc6000f8e02ff */
[----:B------:R-:W-:Y:S02]  /*10f90*/  SHFL.IDX PT, R7, R5, 0x7, 0x181f ;  /* 0x00f81f0005077f89 */ /* 0x000fe400000e0000 */
[----:B------:R-:W-:-:S13]  /*10fa0*/  ISETP.GE.AND P4, PT, R0, R4, PT ;  /* 0x000000040000720c */ /* 0x000fda0003f86270 */
        /* <DEDUP_REMOVED lines=8> */
[----:B------:R0:W-:Y:S02]  /*11030*/  @!P4 LDGSTS.E.BYPASS.LTC128B.128 [R8+0x1c400], desc[UR6][R2.64+0x180], !P3 ;  /* 0x1c4001800208cfae */ /* 0x0001e4000d901d46 */
[----:B0-----:R-:W-:-:S02]  /*11040*/  VIADD R2, R0, 0x10 ;  /* 0x0000001000027836 */ /* 0x001fc40000000000 */
[----:B------:R-:W0:Y:S03]  /*11050*/  SHFL.IDX PT, R3, R6, 0x1, 0x181f ;  /* 0x00381f0006037f89 */ /* 0x000e2600000e0000 */
[----:B------:R-:W-:Y:S02]  /*11060*/  ISETP.GE.AND P4, PT, R2, R4, PT ;  /* 0x000000040200720c */ /* 0x000fe40003f86270 */
[----:B------:R-:W1:Y:S11]  /*11070*/  SHFL.IDX PT, R2, R5, 0x1, 0x181f ;  /* 0x00381f0005027f89 */ /* 0x000e7600000e0000 */
        /* <DEDUP_REMOVED lines=73> */
[----:B------:R0:W-:Y:S04]  /*11510*/  @!P4 LDGSTS.E.BYPASS.LTC128B.128 [R8+0x1f400], desc[UR6][R2.64+0x180], !P3 ;  /* 0x1f4001800208cfae */ /* 0x0001e8000d901d46 */
[----:B0-----:R0:W1:Y:S02]  /*11520*/  SHFL.IDX PT, R2, R6, 0x7, 0x181f ;  /* 0x00f81f0006027f89 */ /* 0x00106400000e0000 */
.L_x_1392:
[----:B------:R-:W-:Y:S01]  /*11530*/  VIADD R0, R0, 0x70 ;  /* 0x0000007000007836 */ /* 0x000fe20000000000 */
[----:B------:R-:W-:Y:S04]  /*11540*/  BSSY B0, `(.L_x_1275) ;  /* 0x000000d000007945 */ /* 0x000fe80003800000 */
[----:B------:R-:W-:-:S13]  /*11550*/  ISETP.GE.AND P4, PT, R0, R4, PT ;  /* 0x000000040000720c */ /* 0x000fda0003f86270 */
[----:B------:R-:W-:Y:S05]  /*11560*/  @P4 BRA `(.L_x_1276) ;  /* 0x0000000000284947 */ /* 0x000fea0003800000 */
[----:B-1----:R-:W-:Y:S01]  /*11570*/  LEA R2, P4, R9, R2, 0x1 ;  /* 0x0000000209027211 */ /* 0x002fe200078808ff */
[----:B------:R-:W-:-:S04]  /*11580*/  ULDC.64 UR4, c[0x0][0x208] ;  /* 0x0000820000047ab9 */ /* 0x000fc80000000a00 */
[----:B------:R-:W-:-:S05]  /*11590*/  IMAD.X R3, RZ, RZ, R7, P4 ;  /* 0x000000ffff037224 */ /* 0x000fca00020e0607 */
[----:B------:R-:W-:Y:S01]  /*115a0*/  @!PT LDS RZ, [RZ] ;  /* 0x00000000fffff984 */ /* 0x000fe20000000800 */
[----:B------:R-:W-:Y:S01]  /*115b0*/  @!PT LDS RZ, [RZ] ;  /* 0x00000000fffff984 */ /* 0x000fe20000000800 */
[----:B------:R-:W-:Y:S01]  /*115c0*/  @!PT LDS RZ, [RZ] ;  /* 0x00000000fffff984 */ /* 0x000fe20000000800 */
[----:B------:R2:W-:Y:S04]  /*115d0*/  LDGSTS.E.BYPASS.LTC128B.128 [R8+0x13c00], desc[UR4][R2.64], !P0 ;  /* 0x13c0000002087fae */ /* 0x0005e8000c101d44 */
[----:B------:R2:W-:Y:S04]  /*115e0*/  LDGSTS.E.BYPASS.LTC128B.128 [R8+0x17c00], desc[UR4][R2.64+0x80], !P1 ;  /* 0x17c0008002087fae */ /* 0x0005e8000c901d44 */
[----:B------:R2:W-:Y:S04]  /*115f0*/  LDGSTS.E.BYPASS.LTC128B.128 [R8+0x1bc00], desc[UR4][R2.64+0x100], !P2 ;  /* 0x1bc0010002087fae */ /* 0x0005e8000d101d44 */
[----:B------:R2:W-:Y:S02]  /*11600*/  LDGSTS.E.BYPASS.LTC128B.128 [R8+0x1fc00], desc[UR4][R2.64+0x180], !P3 ;  /* 0x1fc0018002087fae */ /* 0x0005e4000d901d44 */
.L_x_1276:
[----:B------:R-:W-:Y:S05]  /*11610*/  BSYNC B0 ;  /* 0x0000000000007941 */ /* 0x000fea0003800000 */
.L_x_1275:
[----:B------:R-:W-:Y:S01]  /*11620*/  NOP ;  /* 0x0000000000007918 */ /* 0x000fe20000000000 */
[----:B------:R-:W-:Y:S01]  /*11630*/  PLOP3.LUT P0, PT, PT, PT, PT, 0x80, 0x0 ;  /* 0x000000000000781c */ /* 0x000fe20003f0f070 */
[----:B0-----:R-:W-:-:S12]  /*11640*/  VIADD R6, R17, 0x30800 ;  /* 0x0003080011067836 */ /* 0x001fd80000000000 */
.L_x_1277:
[----:B------:R-:W-:Y:S02]  /*11650*/  PLOP3.LUT P1, PT, P1, P0, PT, 0xa2, 0x0 ;  /* 0x000000000000781c */ /* 0x000fe40000f21472 */
[----:B------:R-:W-:-:S08]  /*11660*/  @P0 R2UR P1, UR4, R17 ;  /* 0x00000000110402ca */ /* 0x000fd00000020000 */
[----:B------:R-:W-:-:S05]  /*11670*/  @P0 PLOP3.LUT P0, PT, P1, PT, PT, 0x80, 0x0 ;  /* 0x000000000000081c */ /* 0x000fca0000f0f070 */
[----:B------:R-:W-:Y:S01]  /*11680*/  @!P1 SYNCS.ARRIVE.TRANS64.RED.A0T1 RZ, [UR4+0x30800], RZ ;  /* 0x030800ffffff99a7 */ /* 0x000fe20008200404 */
[----:B------:R-:W-:Y:S07]  /*11690*/  @!P1 ARRIVES.LDGSTSBAR.64.TRANSCNT [UR4+0x30800] ;  /* 0x03080000ff0099b0 */ /* 0x000fee0008000a84 */
[----:B------:R-:W-:Y:S05]  /*116a0*/  @P0 BRA.U.ANY `(.L_x_1277) ;  /* 0xfffffffd00e80947 */ /* 0x000fea000393ffff */
[----:B-12---:R-:W2:Y:S02]  /*116b0*/  LDL.LU R2, [R1+0x18] ;  /* 0x0000180001027983 */ /* 0x006ea40000300800 */
        /* <DEDUP_REMOVED lines=9> */
[----:B------:R-:W1:Y:S03]  /*11750*/  SYNCS.PHASECHK.TRANS64.TRYWAIT P0, [R17+URZ+0x30820], R0 ;  /* 0x03082000110075a7 */ /* 0x000e66000800017f */
[----:B01----:R-:W-:Y:S05]  /*11760*/  @!P0 BRA `(.L_x_1279) ;  /* 0x0000004400c08947 */ /* 0x003fea0003800000 */
.L_x_1393:
[----:B------:R-:W-:Y:S05]  /*11770*/  BSYNC B0 ;  /* 0x0000000000007941 */ /* 0x000fea0003800000 */
.L_x_1278:
[----:B------:R-:W-:-:S04]  /*11780*/  UIADD3 UR4, UR41, -0x2, URZ ;  /* 0xfffffffe29047890 */ /* 0x000fc8000fffe03f */
[----:B------:R-:W-:-:S06]  /*11790*/  UISETP.GE.AND UP0, UPT, UR4, UR40, UPT ;  /* 0x000000280400728c */ /* 0x000fcc000bf06270 */
[----:B------:R-:W-:-:S13]  /*117a0*/  PLOP3.LUT P0, PT, PT, PT, UP0, 0x80, 0x0 ;  /* 0x000000000000781c */ /* 0x000fda0003f0f008 */
[----:B------:R-:W-:Y:S05]  /*117b0*/  @!P0 BRA `(.L_x_1280) ;  /* 0x0000002800388947 */ /* 0x000fea0003800000 */
[----:B0-----:R-:W-:Y:S01]  /*117c0*/  IMAD R0, RZ, RZ, -UR41 ;  /* 0x80000029ff007e24 */ /* 0x001fe2000f8e02ff */
[----:B------:R-:W-:Y:S01]  /*117d0*/  LOP3.LUT R5, RZ, UR40, RZ, 0x33, !PT ;  /* 0x00000028ff057c12 */ /* 0x000fe2000f8e33ff */
[----:B------:R-:W-:-:S03]  /*117e0*/  IMAD.U32 R4, RZ, RZ, UR4 ;  /* 0x00000004ff047e24 */ /* 0x000fc6000f8e00ff */
[----:B------:R-:W-:-:S05]  /*117f0*/  VIADDMNMX R5, R0, 0x1, R5, !PT ;  /* 0x0000000100057846 */ /* 0x000fca0007800105 */
[----:B------:R-:W-:-:S05]  /*11800*/  VIADD R0, R5, UR41 ;  /* 0x0000002905007c36 */ /* 0x000fca0008000000 */
[----:B------:R-:W-:-:S04]  /*11810*/  LOP3.LUT R0, R0, 0x1, RZ, 0xc0, !PT ;  /* 0x0000000100007812 */ /* 0x000fc800078ec0ff */
[----:B------:R-:W-:-:S13]  /*11820*/  ISETP.NE.U32.AND P0, PT, R0, 0x1, PT ;  /* 0x000000010000780c */ /* 0x000fda0003f05070 */
[----:B------:R-:W-:Y:S05]  /*11830*/  @P0 BRA `(.L_x_1281) ;  /* 0x0000000c00600947 */ /* 0x000fea0003800000 */
[----:B------:R-:W2:Y:S01]  /*11840*/  LDL R2, [R1+0x8] ;  /* 0x0000080001027983 */ /* 0x000ea20000100800 */
[----:B------:R-:W-:Y:S01]  /*11850*/  LOP3.LUT P1, RZ, R19, 0x2, RZ, 0xc0, !PT ;  /* 0x0000000213ff7812 */ /* 0x000fe2000782c0ff */
[----:B------:R-:W-:Y:S01]  /*11860*/  VIADD R0, R18, 0x1 ;  /* 0x0000000112007836 */ /* 0x000fe20000000000 */
[----:B------:R-:W-:Y:S04]  /*11870*/  BSSY B0, `(.L_x_1282) ;  /* 0x00000d0000007945 */ /* 0x000fe80003800000 */
[----:B------:R-:W-:-:S04]  /*11880*/  ISETP.NE.AND P0, PT, R0, 0x2, PT ;  /* 0x000000020000780c */ /* 0x000fc80003f05270 */
[----:B------:R-:W-:Y:S02]  /*11890*/  SEL R10, RZ, 0x1, P0 ;  /* 0x00000001ff0a7807 */ /* 0x000fe40000000000 */
[----:B------:R-:W-:Y:S02]  /*118a0*/  SEL R0, R0, RZ, P0 ;  /* 0x000000ff00007207 */ /* 0x000fe40000000000 */
[----:B--2---:R-:W-:Y:S01]  /*118b0*/  LOP3.LUT R10, R2, R10, RZ, 0x3c, !PT ;  /* 0x0000000a020a7212 */ /* 0x004fe200078e3cff */
[----:B------:R-:W-:Y:S06]  /*118c0*/  @!P1 BRA `(.L_x_1283) ;  /* 0x0000000c00289947 */ /* 0x000fec0003800000 */
[----:B------:R-:W-:Y:S01]  /*118d0*/  LOP3.LUT P1, RZ, R19, 0x1, RZ, 0xc0, !PT ;  /* 0x0000000113ff7812 */ /* 0x000fe2000782c0ff */
[----:B------:R-:W-:-:S12]  /*118e0*/  IMAD.MOV.U32 R8, RZ, RZ, R16 ;  /* 0x000000ffff087224 */ /* 0x000fd800078e0010 */
[----:B------:R-:W-:Y:S05]  /*118f0*/  @!P1 BRA `(.L_x_1284) ;  /* 0x0000000000589947 */ /* 0x000fea0003800000 */
[----:B------:R-:W2:Y:S01]  /*11900*/  LDL R9, [R1+0xc] ;  /* 0x00000c0001097983 */ /* 0x000ea20000100800 */
[----:B------:R-:W0:Y:S03]  /*11910*/  LDC R8, c[0x0][0x43c] ;  /* 0x00010f00ff087b82 */ /* 0x000e260000000800 */
[----:B------:R-:W3:Y:S01]  /*11920*/  LDL R12, [R1+0x4] ;  /* 0x00000400010c7983 */ /* 0x000ee20000100800 */
[----:B------:R-:W-:Y:S01]  /*11930*/  IMAD.MOV.U32 R7, RZ, RZ, R4 ;  /* 0x000000ffff077224 */ /* 0x000fe200078e0004 */
[----:B------:R-:W-:Y:S01]  /*11940*/  ULDC.64 UR4, c[0x0][0x428] ;  /* 0x00010a0000047ab9 */ /* 0x000fe20000000a00 */
[----:B------:R-:W-:Y:S01]  /*11950*/  ULDC.64 UR6, c[0x0][0x208] ;  /* 0x0000820000067ab9 */ /* 0x000fe20000000a00 */
[----:B0-----:R-:W-:-:S13]  /*11960*/  ISETP.NE.AND P0, PT, R8, 0x1, PT ;  /* 0x000000010800780c */ /* 0x001fda0003f05270 */
[----:B------:R-:W0:Y:S02]  /*11970*/  @P0 LDC.64 R2, c[0x0][0x440] ;  /* 0x00011000ff020b82 */ /* 0x000e240000000a00 */
[----:B0-----:R-:W-:-:S05]  /*11980*/  @P0 IMAD.HI.U32 R2, R4, R2, RZ ;  /* 0x0000000204020227 */ /* 0x001fca00078e00ff */
[----:B------:R-:W-:-:S05]  /*11990*/  @P0 SHF.R.U32.HI R7, RZ, R3, R2 ;  /* 0x00000003ff070219 */ /* 0x000fca0000011602 */
[----:B------:R-:W-:-:S04]  /*119a0*/  IMAD.MOV R2, RZ, RZ, -R7 ;  /* 0x000000ffff027224 */ /* 0x000fc800078e0a07 */
[----:B------:R-:W-:Y:S02]  /*119b0*/  IMAD R4, R8, R2, R4 ;  /* 0x0000000208047224 */ /* 0x000fe400078e0204 */
[----:B------:R-:W0:Y:S01]  /*119c0*/  LDC.64 R2, c[0x0][0x418] ;  /* 0x00010600ff027b82 */ /* 0x000e220000000a00 */
[----:B--2---:R-:W-:Y:S01]  /*119d0*/  IMAD R8, R9, UR4, RZ ;  /* 0x0000000409087c24 */ /* 0x004fe2000f8e02ff */
[----:B------:R-:W-:-:S03]  /*119e0*/  SHF.R.S32.HI R9, RZ, 0x1f, R7 ;  /* 0x0000001fff097819 */ /* 0x000fc60000011407 */
[----:B---3--:R-:W-:Y:S02]  /*119f0*/  IMAD R11, R12, UR5, R8 ;  /* 0x000000050c0b7c24 */ /* 0x008fe4000f8e0208 */
[----:B------:R-:W-:-:S04]  /*11a00*/  IMAD.MOV.U32 R8, RZ, RZ, R7 ;  /* 0x000000ffff087224 */ /* 0x000fc800078e0007 */
[----:B------:R-:W-:-:S04]  /*11a10*/  IMAD.WIDE.U32 R8, R12, UR4, R8 ;  /* 0x000000040c087c25 */ /* 0x000fc8000f8e0008 */
[----:B------:R-:W-:Y:S01]  /*11a20*/  IMAD.IADD R7, R11, 0x1, R9 ;  /* 0x000000010b077824 */ /* 0x000fe200078e0209 */
[----:B0-----:R-:W-:-:S04]  /*11a30*/  LEA R2, P0, R8, R2, 0x2 ;  /* 0x0000000208027211 */ /* 0x001fc800078010ff */
[----:B------:R-:W-:-:S05]  /*11a40*/  LEA.HI.X R3, R8, R3, R7, 0x2, P0 ;  /* 0x0000000308037211 */ /* 0x000fca00000f1407 */
[----:B------:R0:W5:Y:S04]  /*11a50*/  LDG.E R8, desc[UR6][R2.64] ;  /* 0x0000000602087981 */ /* 0x000168000c1e1900 */
.L_x_1284:
[----:B0-----:R-:W-:Y:S01]  /*11a60*/  IMAD R3, R0, 0x8, R17 ;  /* 0x0000000800037824 */ /* 0x001fe200078e0211 */
[----:B------:R-:W-:Y:S01]  /*11a70*/  SHF.L.U32 R2, R10, 0x1f, RZ ;  /* 0x0000001f0a027819 */ /* 0x000fe200000006ff */
[----:B------:R-:W-:Y:S03]  /*11a80*/  BSSY B1, `(.L_x_1285) ;  /* 0x0000003000017945 */ /* 0x000fe60003800000 */
[----:B------:R-:W0:Y:S02]  /*11a90*/  SYNCS.PHASECHK.TRANS64.TRYWAIT P0, [R3+URZ+0x30840], R2 ;  /* 0x03084002030075a7 */ /* 0x000e24000800017f */
[----:B0-----:R-:W-:Y:S05]  /*11aa0*/  @!P0 BRA `(.L_x_1286) ;  /* 0x0000004400048947 */ /* 0x001fea0003800000 */
.L_x_1394:
[----:B------:R-:W-:Y:S05]  /*11ab0*/  BSYNC B1 ;  /* 0x0000000000017941 */ /* 0x000fea0003800000 */
.L_x_1285:
[----:B------:R-:W1:Y:S01]  /*11ac0*/  S2R R7, SR_TID.X ;  /* 0x0000000000077919 */ /* 0x000e620000002100 */
[----:B------:R-:W-:Y:S01]  /*11ad0*/  BSSY B1, `(.L_x_1287) ;  /* 0x000000b000017945 */ /* 0x000fe20003800000 */
[----:B-1----:R-:W-:-:S04]  /*11ae0*/  LOP3.LUT R7, R7, 0x7f, RZ, 0xc0, !PT ;  /* 0x0000007f07077812 */ /* 0x002fc800078ec0ff */
[----:B------:R-:W-:-:S13]  /*11af0*/  ISETP.NE.AND P1, PT, R7, RZ, PT ;  /* 0x000000ff0700720c */ /* 0x000fda0003f25270 */
[----:B------:R-:W-:Y:S05]  /*11b00*/  @P1 BRA `(.L_x_1288) ;  /* 0x00000000001c1947 */ /* 0x000fea0003800000 */
[----:B------:R-:W1:Y:S01]  /*11b10*/  S2R R7, SR_TID.X ;  /* 0x0000000000077919 */ /* 0x000e620000002100 */
[----:B0-----:R-:W-:-:S04]  /*11b20*/  IMAD.MOV.U32 R2, RZ, RZ, 0x8000 ;  /* 0x00008000ff027424 */ /* 0x001fc800078e00ff */
[----:B------:R2:W-:Y:S01]  /*11b30*/  SYNCS.ARRIVE.TRANS64 RZ, [R3+URZ+0x30830], R2 ;  /* 0x0308300203ff79a7 */ /* 0x0005e2000800003f */
[----:B-1----:R-:W-:-:S04]  /*11b40*/  LOP3.LUT R7, R7, 0x1f, RZ, 0xc0, !PT ;  /* 0x0000001f07077812 */ /* 0x002fc800078ec0ff */
[----:B------:R-:W-:-:S13]  /*11b50*/  ISETP.NE.AND P0, PT, R7, RZ, PT ;  /* 0x000000ff0700720c */ /* 0x000fda0003f05270 */
[----:B--2---:R-:W-:Y:S05]  /*11b60*/  @!P0 BRA `(.L_x_1288) ;  /* 0x0000000000048947 */ /* 0x004fea0003800000 */
[----:B------:R-:W-:Y:S01]  /*11b70*/  BPT.TRAP 0x1 ;  /* 0x000000040000795c */ /* 0x000fe20000300000 */
.L_x_1288:
[----:B------:R-:W-:Y:S05]  /*11b80*/  BSYNC B1 ;  /* 0x0000000000017941 */ /* 0x000fea0003800000 */
.L_x_1287:
[----:B------:R-:W-:Y:S01]  /*11b90*/  IMAD.MOV.U32 R11, RZ, RZ, RZ ;  /* 0x000000ffff0b7224 */ /* 0x000fe200078e00ff */
[----:B------:R-:W-:Y:S01]  /*11ba0*/  UIADD3 UR4, UP0, UR38, 0x370, URZ ;  /* 0x0000037026047890 */ /* 0x000fe2000ff1e03f */
[----:B------:R-:W-:Y:S01]  /*11bb0*/  IMAD R7, R0, 0x8000, R17 ;  /* 0x0000800000077824 */ /* 0x000fe200078e0211 */
[----:B------:R-:W-:Y:S01]  /*11bc0*/  PLOP3.LUT P0, PT, PT, PT, PT, 0x80, 0x0 ;  /* 0x000000000000781c */ /* 0x000fe20003f0f070 */
[----:B0-----:R-:W-:Y:S01]  /*11bd0*/  VIADD R3, R3, 0x30830 ;  /* 0x0003083003037836 */ /* 0x001fe20000000000 */
[----:B------:R-:W-:Y:S01]  /*11be0*/  R2UR UR10, R11 ;  /* 0x000000000b0a72ca */ /* 0x000fe200000e0000 */
[----:B------:R-:W-:Y:S01]  /*11bf0*/  IMAD.SHL.U32 R2, R4, 0x40, RZ ;  /* 0x0000004004027824 */ /* 0x000fe200078e00ff */
[----:B------:R-:W-:Y:S01]  /*11c00*/  UIADD3.X UR5, URZ, UR39, URZ, UP0, !UPT ;  /* 0x000000273f057290 */ /* 0x000fe200087fe43f */
[----:B------:R-:W-:Y:S01]  /*11c10*/  VIADD R9, R7, 0x20400 ;  /* 0x0002040007097836 */ /* 0x000fe20000000000 */
[----:B------:R-:W-:Y:S01]  /*11c20*/  UMOV UR6, 0x0 ;  /* 0x0000000000067882 */ /* 0x000fe20000000000 */
[----:B------:R-:W-:-:S10]  /*11c30*/  UMOV UR7, 0x14f00000 ;  /* 0x14f0000000077882 */ /* 0x000fd40000000000 */
.L_x_1289:
[----:B------:R-:W-:-:S13]  /*11c40*/  @P0 ELECT P2, URZ, PT ;  /* 0x00000000003f082f */ /* 0x000fda0003840000 */
[----:B-----5:R-:W-:Y:S01]  /*11c50*/  @P2 R2UR UR13, R8 ;  /* 0x00000000080d22ca */ /* 0x020fe200000e0000 */
[----:B------:R-:W-:Y:S01]  /*11c60*/  UMOV UR12, UR36 ;  /* 0x00000024000c7c82 */ /* 0x000fe20008000000 */
[----:B------:R-:W-:Y:S02]  /*11c70*/  @P2 R2UR UR11, R2 ;  /* 0x00000000020b22ca */ /* 0x000fe400000e0000 */
[----:B------:R-:W-:Y:S02]  /*11c80*/  @P2 R2UR UR9, R3 ;  /* 0x00000000030922ca */ /* 0x000fe400000e0000 */
[----:B------:R-:W-:Y:S02]  /*11c90*/  @P2 R2UR UR8, R9 ;  /* 0x00000000090822ca */ /* 0x000fe400000e0000 */
[----:B------:R-:W-:Y:S02]  /*11ca0*/  @P2 PLOP3.LUT P0, PT, P2, PT, PT, 0x8, 0x0 ;  /* 0x000000000000281c */ /* 0x000fe4000170e170 */
        /* <DEDUP_REMOVED lines=9> */
.L_x_1290:
[----:B------:R-:W-:-:S13]  /*11d40*/  @P0 ELECT P2, URZ, PT ;  /* 0x00000000003f082f */ /* 0x000fda0003840000 */
[----:B------:R-:W-:Y:S01]  /*11d50*/  @P2 R2UR UR13, R8 ;  /* 0x00000000080d22ca */ /* 0x000fe200000e0000 */
        /* <DEDUP_REMOVED lines=14> */
.L_x_1291:
        /* <DEDUP_REMOVED lines=16> */
.L_x_1292:
        /* <DEDUP_REMOVED lines=10> */
[----:B------:R-:W2:Y:S01]  /*11fe0*/  LDL.LU R9, [R1+0x8] ;  /* 0x0000080001097983 */ /* 0x000ea20000300800 */
[----:B------:R-:W-:Y:S01]  /*11ff0*/  IMAD R3, R18, 0x8, R6 ;  /* 0x0000000812037824 */ /* 0x000fe200078e0206 */
[----:B------:R-:W-:Y:S01]  /*12000*/  BSSY B1, `(.L_x_1293) ;  /* 0x0000004000017945 */ /* 0x000fe20003800000 */
[----:B--2---:R-:W-:-:S04]  /*12010*/  SHF.L.U32 R2, R9, 0x1f, RZ ;  /* 0x0000001f09027819 */ /* 0x004fc800000006ff */
[----:B------:R-:W0:Y:S02]  /*12020*/  SYNCS.PHASECHK.TRANS64.TRYWAIT P0, [R3+URZ+0x60], R2 ;  /* 0x00006002030075a7 */ /* 0x000e24000800017f */
[----:B0-----:R-:W-:Y:S05]  /*12030*/  @!P0 BRA `(.L_x_1294) ;  /* 0x0000003c00b48947 */ /* 0x001fea0003800000 */
.L_x_1395:
[----:B------:R-:W-:Y:S05]  /*12040*/  BSYNC B1 ;  /* 0x0000000000017941 */ /* 0x000fea0003800000 */
.L_x_1293:
[----:B------:R-:W-:Y:S01]  /*12050*/  BSSY B1, `(.L_x_1295) ;  /* 0x000000c000017945 */ /* 0x000fe20003800000 */
[----:B------:R-:W-:Y:S02]  /*12060*/  IMAD.MOV.U32 R12, RZ, RZ, 0x0 ;  /* 0x00000000ff0c7424 */ /* 0x000fe400078e00ff */
[----:B------:R-:W-:Y:S01]  /*12070*/  IMAD.MOV.U32 R13, RZ, RZ, 0x14f00000 ;  /* 0x14f00000ff0d7424 */ /* 0x000fe200078e00ff */
[----:B------:R-:W-:Y:S06]  /*12080*/  @P1 BRA `(.L_x_1296) ;  /* 0x0000000000201947 */ /* 0x000fec0003800000 */
[----:B------:R-:W1:Y:S01]  /*12090*/  S2R R7, SR_TID.X ;  /* 0x0000000000077919 */ /* 0x000e620000002100 */
[----:B0-----:R-:W-:Y:S02]  /*120a0*/  IMAD R2, R18, 0x8, R17 ;  /* 0x0000000812027824 */ /* 0x001fe400078e0211 */
[----:B------:R-:W-:-:S04]  /*120b0*/  IMAD.MOV.U32 R3, RZ, RZ, 0x8000 ;  /* 0x00008000ff037424 */ /* 0x000fc800078e00ff */
[----:B------:R2:W-:Y:S01]  /*120c0*/  SYNCS.ARRIVE.TRANS64 RZ, [R2+URZ+0x30850], R3 ;  /* 0x0308500302ff79a7 */ /* 0x0005e2000800003f */
[----:B-1----:R-:W-:-:S04]  /*120d0*/  LOP3.LUT R7, R7, 0x1f, RZ, 0xc0, !PT ;  /* 0x0000001f07077812 */ /* 0x002fc800078ec0ff */
[----:B------:R-:W-:-:S13]  /*120e0*/  ISETP.NE.AND P0, PT, R7, RZ, PT ;  /* 0x000000ff0700720c */ /* 0x000fda0003f05270 */
[----:B--2---:R-:W-:Y:S05]  /*120f0*/  @!P0 BRA `(.L_x_1296) ;  /* 0x0000000000048947 */ /* 0x004fea0003800000 */
[----:B------:R-:W-:Y:S01]  /*12100*/  BPT.TRAP 0x1 ;  /* 0x000000040000795c */ /* 0x000fe20000300000 */
.L_x_1296:
[----:B------:R-:W-:Y:S05]  /*12110*/  BSYNC B1 ;  /* 0x0000000000017941 */ /* 0x000fea0003800000 */
.L_x_1295:
[----:B------:R-:W2:Y:S01]  /*12120*/  LDL.LU R7, [R1] ;  /* 0x0000000001077983 */ /* 0x000ea20000300800 */
[----:B------:R-:W-:Y:S01]  /*12130*/  R2UR UR10, R11 ;  /* 0x000000000b0a72ca */ /* 0x000fe200000e0000 */
[--C-:B0-----:R-:W-:Y:S01]  /*12140*/  IMAD R2, R18, 0x8, R17.reuse ;  /* 0x0000000812027824 */ /* 0x101fe200078e0211 */
[----:B------:R-:W-:Y:S01]  /*12150*/  R2UR UR6, R12 ;  /* 0x000000000c0672ca */ /* 0x000fe200000e0000 */
[----:B------:R-:W-:Y:S01]  /*12160*/  IMAD R3, R18, 0x8000, R17 ;  /* 0x0000800012037824 */ /* 0x000fe200078e0211 */
[----:B------:R-:W-:Y:S01]  /*12170*/  R2UR UR7, R13 ;  /* 0x000000000d0772ca */ /* 0x000fe200000e0000 */
[----:B------:R-:W-:Y:S01]  /*12180*/  UIADD3 UR4, UP0, UR38, 0x470, URZ ;  /* 0x0000047026047890 */ /* 0x000fe2000ff1e03f */
[----:B------:R-:W-:Y:S01]  /*12190*/  PLOP3.LUT P0, PT, PT, PT, PT, 0x80, 0x0 ;  /* 0x000000000000781c */ /* 0x000fe20003f0f070 */
[----:B------:R-:W-:Y:S02]  /*121a0*/  VIADD R2, R2, 0x30850 ;  /* 0x0003085002027836 */ /* 0x000fe40000000000 */
[----:B------:R-:W-:Y:S01]  /*121b0*/  VIADD R9, R3, 0x400 ;  /* 0x0000040003097836 */ /* 0x000fe20000000000 */
[----:B------:R-:W-:Y:S01]  /*121c0*/  UIADD3.X UR5, URZ, UR39, URZ, UP0, !UPT ;  /* 0x000000273f057290 */ /* 0x000fe200087fe43f */
[----:B--2---:R-:W-:-:S11]  /*121d0*/  IMAD.SHL.U32 R7, R7, 0x40, RZ ;  /* 0x0000004007077824 */ /* 0x004fd600078e00ff */
.L_x_1297:
        /* <DEDUP_REMOVED lines=15> */
.L_x_1298:
        /* <DEDUP_REMOVED lines=15> */
.L_x_1299:
        /* <DEDUP_REMOVED lines=15> */
.L_x_1300:
        /* <DEDUP_REMOVED lines=10> */
[----:B------:R0:W-:Y:S01]  /*12550*/  STL [R1], R4 ;  /* 0x0000000401007387 */ /* 0x0001e20000100800 */
[----:B------:R-:W-:-:S07]  /*12560*/  IMAD.MOV.U32 R16, RZ, RZ, R8 ;  /* 0x000000ffff107224 */ /* 0x000fce00078e0008 */
.L_x_1283:
[----:B------:R-:W-:Y:S05]  /*12570*/  BSYNC B0 ;  /* 0x0000000000007941 */ /* 0x000fea0003800000 */
.L_x_1282:
[----:B------:R1:W-:Y:S01]  /*12580*/  STL [R1+0x8], R10 ;  /* 0x0000080a01007387 */ /* 0x0003e20000100800 */
[----:B------:R-:W-:Y:S01]  /*12590*/  UIADD3 UR4, UR41, -0x3, URZ ;  /* 0xfffffffd29047890 */ /* 0x000fe2000fffe03f */
[----:B------:R-:W-:-:S05]  /*125a0*/  IMAD.MOV.U32 R18, RZ, RZ, R0 ;  /* 0x000000ffff127224 */ /* 0x000fca00078e0000 */
[----:B0-----:R-:W-:-:S07]  /*125b0*/  IMAD.U32 R4, RZ, RZ, UR4 ;  /* 0x00000004ff047e24 */ /* 0x001fce000f8e00ff */
.L_x_1281:
[----:B------:R-:W-:Y:S01]  /*125c0*/  ULOP3.LUT UR4, URZ, UR41, URZ, 0x33, !UPT ;  /* 0x000000293f047292 */ /* 0x000fe2000f8e333f */
[----:B------:R-:W-:Y:S01]  /*125d0*/  VIADD R5, R5, 0xfffffffe ;  /* 0xfffffffe05057836 */ /* 0x000fe20000000000 */
[----:B------:R-:W-:Y:S04]  /*125e0*/  BSSY B0, `(.L_x_1280) ;  /* 0x00001ab000007945 */ /* 0x000fe80003800000 */
[----:B------:R-:W-:-:S13]  /*125f0*/  ISETP.NE.AND P0, PT, R5, UR4, PT ;  /* 0x0000000405007c0c */ /* 0x000fda000bf05270 */
[----:B------:R-:W-:Y:S05]  /*12600*/  @!P0 BRA `(.L_x_1301) ;  /* 0x0000001800a08947 */ /* 0x000fea0003800000 */
[----:B------:R-:W-:-:S07]  /*12610*/  IMAD.MOV.U32 R8, RZ, RZ, R16 ;  /* 0x000000ffff087224 */ /* 0x000fce00078e0010 */
.L_x_1340:
[----:B--2---:R-:W2:Y:S01]  /*12620*/  LDL R2, [R1+0x8] ;  /* 0x0000080001027983 */ /* 0x004ea20000100800 */
[----:B------:R-:W-:Y:S01]  /*12630*/  LOP3.LUT P1, RZ, R19, 0x2, RZ, 0xc0, !PT ;  /* 0x0000000213ff7812 */ /* 0x000fe2000782c0ff */
[----:B------:R-:W-:Y:S01]  /*12640*/  VIADD R0, R18, 0x1 ;  /* 0x0000000112007836 */ /* 0x000fe20000000000 */
[----:B------:R-:W-:Y:S05]  /*12650*/  YIELD ;  /* 0x0000000000007946 */ /* 0x000fea0003800000 */
[----:B------:R-:W-:Y:S01]  /*12660*/  ISETP.NE.AND P0, PT, R0, 0x2, PT ;  /* 0x000000020000780c */ /* 0x000fe20003f05270 */
[----:B------:R-:W-:Y:S03]  /*12670*/  BSSY B1, `(.L_x_1302) ;  /* 0x00000cc000017945 */ /* 0x000fe60003800000 */
[----:B------:R-:W-:-:S02]  /*12680*/  SEL R5, RZ, 0x1, P0 ;  /* 0x00000001ff057807 */ /* 0x000fc40000000000 */
[----:B------:R-:W-:Y:S02]  /*12690*/  SEL R0, R0, RZ, P0 ;  /* 0x000000ff00007207 */ /* 0x000fe40000000000 */
[----:B--2---:R-:W-:Y:S01]  /*126a0*/  LOP3.LUT R5, R2, R5, RZ, 0x3c, !PT ;  /* 0x0000000502057212 */ /* 0x004fe200078e3cff */
[----:B0-----:R-:W-:Y:S06]  /*126b0*/  @!P1 BRA `(.L_x_1303) ;  /* 0x0000000c001c9947 */ /* 0x001fec0003800000 */
[----:B------:R-:W-:Y:S01]  /*126c0*/  LOP3.LUT P1, RZ, R19, 0x1, RZ, 0xc0, !PT ;  /* 0x0000000113ff7812 */ /* 0x000fe2000782c0ff */
[----:B------:R-:W-:-:S12]  /*126d0*/  IMAD.MOV.U32 R7, RZ, RZ, R4 ;  /* 0x000000ffff077224 */ /* 0x000fd800078e0004 */
[----:B------:R-:W-:Y:S05]  /*126e0*/  @!P1 BRA `(.L_x_1304) ;  /* 0x0000000000549947 */ /* 0x000fea0003800000 */
[----:B-1----:R-:W2:Y:S01]  /*126f0*/  LDL R10, [R1+0xc] ;  /* 0x00000c00010a7983 */ /* 0x002ea20000100800 */
[----:B------:R-:W0:Y:S01]  /*12700*/  LDC R8, c[0x0][0x43c] ;  /* 0x00010f00ff087b82 */ /* 0x000e220000000800 */
[----:B------:R-:W-:Y:S02]  /*12710*/  ULDC.64 UR4, c[0x0][0x428] ;  /* 0x00010a0000047ab9 */ /* 0x000fe40000000a00 */
[----:B------:R-:W3:Y:S01]  /*12720*/  LDL R9, [R1+0x4] ;  /* 0x0000040001097983 */ /* 0x000ee20000100800 */
[----:B------:R-:W-:Y:S01]  /*12730*/  ULDC.64 UR6, c[0x0][0x208] ;  /* 0x0000820000067ab9 */ /* 0x000fe20000000a00 */
[----:B0-----:R-:W-:-:S13]  /*12740*/  ISETP.NE.AND P0, PT, R8, 0x1, PT ;  /* 0x000000010800780c */ /* 0x001fda0003f05270 */
[----:B------:R-:W0:Y:S02]  /*12750*/  @P0 LDC.64 R2, c[0x0][0x440] ;  /* 0x00011000ff020b82 */ /* 0x000e240000000a00 */
[----:B0-----:R-:W-:-:S04]  /*12760*/  @P0 IMAD.HI.U32 R7, R4, R2, RZ ;  /* 0x0000000204070227 */ /* 0x001fc800078e00ff */
[----:B------:R-:W-:Y:S01]  /*12770*/  IMAD.MOV.U32 R2, RZ, RZ, R4 ;  /* 0x000000ffff027224 */ /* 0x000fe200078e0004 */
[----:B------:R-:W-:-:S04]  /*12780*/  @P0 SHF.R.U32.HI R2, RZ, R3, R7 ;  /* 0x00000003ff020219 */ /* 0x000fc80000011607 */
[--C-:B------:R-:W-:Y:S01]  /*12790*/  SHF.R.S32.HI R3, RZ, 0x1f, R2.reuse ;  /* 0x0000001fff037819 */ /* 0x100fe20000011402 */
[----:B------:R-:W-:-:S04]  /*127a0*/  IMAD.MOV R7, RZ, RZ, -R2 ;  /* 0x000000ffff077224 */ /* 0x000fc800078e0a02 */
[----:B------:R-:W-:Y:S02]  /*127b0*/  IMAD R7, R8, R7, R4 ;  /* 0x0000000708077224 */ /* 0x000fe400078e0204 */
[----:B--2---:R-:W-:-:S04]  /*127c0*/  IMAD R8, R10, UR4, RZ ;  /* 0x000000040a087c24 */ /* 0x004fc8000f8e02ff */
[C---:B---3--:R-:W-:Y:S02]  /*127d0*/  IMAD R8, R9.reuse, UR5, R8 ;  /* 0x0000000509087c24 */ /* 0x048fe4000f8e0208 */
[----:B------:R-:W-:Y:S01]  /*127e0*/  IMAD.WIDE.U32 R2, R9, UR4, R2 ;  /* 0x0000000409027c25 */ /* 0x000fe2000f8e0002 */
[----:B------:R-:W-:-:S03]  /*127f0*/  ULDC.64 UR4, c[0x0][0x418] ;  /* 0x0001060000047ab9 */ /* 0x000fc60000000a00 */
[----:B------:R-:W-:Y:S01]  /*12800*/  IMAD.IADD R3, R8, 0x1, R3 ;  /* 0x0000000108037824 */ /* 0x000fe200078e0203 */
[----:B------:R-:W-:-:S04]  /*12810*/  LEA R8, P0, R2, UR4, 0x2 ;  /* 0x0000000402087c11 */ /* 0x000fc8000f8010ff */
[----:B------:R-:W-:-:S05]  /*12820*/  LEA.HI.X R9, R2, UR5, R3, 0x2, P0 ;  /* 0x0000000502097c11 */ /* 0x000fca00080f1403 */
[----:B------:R0:W5:Y:S04]  /*12830*/  LDG.E R8, desc[UR6][R8.64] ;  /* 0x0000000608087981 */ /* 0x000168000c1e1900 */
.L_x_1304:
[----:B------:R-:W-:Y:S01]  /*12840*/  IMAD R3, R0, 0x8, R17 ;  /* 0x0000000800037824 */ /* 0x000fe200078e0211 */
[----:B------:R-:W-:Y:S01]  /*12850*/  SHF.L.U32 R2, R5, 0x1f, RZ ;  /* 0x0000001f05027819 */ /* 0x000fe200000006ff */
[----:B------:R-:W-:Y:S03]  /*12860*/  BSSY B2, `(.L_x_1305) ;  /* 0x0000003000027945 */ /* 0x000fe60003800000 */
[----:B------:R-:W2:Y:S02]  /*12870*/  SYNCS.PHASECHK.TRANS64.TRYWAIT P0, [R3+URZ+0x30840], R2 ;  /* 0x03084002030075a7 */ /* 0x000ea4000800017f */
[----:B--2---:R-:W-:Y:S05]  /*12880*/  @!P0 BRA `(.L_x_1306) ;  /* 0x0000003400b48947 */ /* 0x004fea0003800000 */
.L_x_1396:
[----:B------:R-:W-:Y:S05]  /*12890*/  BSYNC B2 ;  /* 0x0000000000027941 */ /* 0x000fea0003800000 */
.L_x_1305:
[----:B0-----:R-:W0:Y:S01]  /*128a0*/  S2R R9, SR_TID.X ;  /* 0x0000000000097919 */ /* 0x001e220000002100 */
        /* <DEDUP_REMOVED lines=9> */
[----:B---3--:R-:W-:Y:S05]  /*12940*/  @!P0 BRA `(.L_x_1308) ;  /* 0x0000000000048947 */ /* 0x008fea0003800000 */
[----:B------:R-:W-:Y:S01]  /*12950*/  BPT.TRAP 0x1 ;  /* 0x000000040000795c */ /* 0x000fe20000300000 */
.L_x_1308:
[----:B------:R-:W-:Y:S05]  /*12960*/  BSYNC B2 ;  /* 0x0000000000027941 */ /* 0x000fea0003800000 */
.L_x_1307:
[----:B------:R-:W-:Y:S01]  /*12970*/  IMAD.MOV.U32 R11, RZ, RZ, RZ ;  /* 0x000000ffff0b7224 */ /* 0x000fe200078e00ff */
[----:B------:R-:W-:Y:S01]  /*12980*/  UIADD3 UR4, UP0, UR38, 0x370, URZ ;  /* 0x0000037026047890 */ /* 0x000fe2000ff1e03f */
[----:B------:R-:W-:Y:S01]  /*12990*/  IMAD R9, R0, 0x8000, R17 ;  /* 0x0000800000097824 */ /* 0x000fe200078e0211 */
[----:B------:R-:W-:Y:S01]  /*129a0*/  PLOP3.LUT P0, PT, PT, PT, PT, 0x80, 0x0 ;  /* 0x000000000000781c */ /* 0x000fe20003f0f070 */
[----:B--2---:R-:W-:Y:S01]  /*129b0*/  VIADD R3, R3, 0x30830 ;  /* 0x0003083003037836 */ /* 0x004fe20000000000 */
[----:B------:R-:W-:Y:S01]  /*129c0*/  R2UR UR10, R11 ;  /* 0x000000000b0a72ca */ /* 0x000fe200000e0000 */
[----:B------:R-:W-:Y:S01]  /*129d0*/  IMAD.SHL.U32 R2, R7, 0x40, RZ ;  /* 0x0000004007027824 */ /* 0x000fe200078e00ff */
[----:B------:R-:W-:Y:S01]  /*129e0*/  UIADD3.X UR5, URZ, UR39, URZ, UP0, !UPT ;  /* 0x000000273f057290 */ /* 0x000fe200087fe43f */
[----:B-1----:R-:W-:Y:S01]  /*129f0*/  VIADD R10, R9, 0x20400 ;  /* 0x00020400090a7836 */ /* 0x002fe20000000000 */
[----:B------:R-:W-:Y:S01]  /*12a00*/  UMOV UR6, 0x0 ;  /* 0x0000000000067882 */ /* 0x000fe20000000000 */
[----:B------:R-:W-:-:S10]  /*12a10*/  UMOV UR7, 0x14f00000 ;  /* 0x14f0000000077882 */ /* 0x000fd40000000000 */
.L_x_1309:
        /* <DEDUP_REMOVED lines=16> */
.L_x_1310:
        /* <DEDUP_REMOVED lines=16> */
.L_x_1311:
        /* <DEDUP_REMOVED lines=16> */
.L_x_1312:
        /* <DEDUP_REMOVED lines=16> */
.L_x_1397:
[----:B------:R-:W-:Y:S05]  /*12e20*/  BSYNC B2 ;  /* 0x0000000000027941 */ /* 0x000fea0003800000 */
.L_x_1313:
[----:B------:R-:W-:Y:S01]  /*12e30*/  BSSY B2, `(.L_x_1315) ;  /* 0x000000b000027945 */ /* 0x000fe20003800000 */
[----:B0-----:R-:W-:Y:S02]  /*12e40*/  IMAD.MOV.U32 R2, RZ, RZ, 0x0 ;  /* 0x00000000ff027424 */ /* 0x001fe400078e00ff */
[----:B------:R-:W-:Y:S01]  /*12e50*/  IMAD.MOV.U32 R3, RZ, RZ, 0x14f00000 ;  /* 0x14f00000ff037424 */ /* 0x000fe200078e00ff */
[----:B------:R-:W-:Y:S06]  /*12e60*/  @P1 BRA `(.L_x_1316) ;  /* 0x00000000001c1947 */ /* 0x000fec0003800000 */
[----:B------:R-:W0:Y:S02]  /*12e70*/  S2R R10, SR_TID.X ;  /* 0x00000000000a7919 */ /* 0x000e240000002100 */
[----:B0-----:R-:W-:Y:S01]  /*12e80*/  LOP3.LUT R15, R10, 0x1f, RZ, 0xc0, !PT ;  /* 0x0000001f0a0f7812 */ /* 0x001fe200078ec0ff */
[----:B------:R-:W-:-:S03]  /*12e90*/  IMAD.MOV.U32 R10, RZ, RZ, 0x8000 ;  /* 0x00008000ff0a7424 */ /* 0x000fc600078e00ff */
[----:B------:R-:W-:Y:S01]  /*12ea0*/  ISETP.NE.AND P0, PT, R15, RZ, PT ;  /* 0x000000ff0f00720c */ /* 0x000fe20003f05270 */
[----:B------:R0:W-:-:S12]  /*12eb0*/  SYNCS.ARRIVE.TRANS64 RZ, [R9+URZ+0x50], R10 ;  /* 0x0000500a09ff79a7 */ /* 0x0001d8000800003f */
[----:B0-----:R-:W-:Y:S05]  /*12ec0*/  @!P0 BRA `(.L_x_1316) ;  /* 0x0000000000048947 */ /* 0x001fea0003800000 */
[----:B------:R-:W-:Y:S01]  /*12ed0*/  BPT.TRAP 0x1 ;  /* 0x000000040000795c */ /* 0x000fe20000300000 */
.L_x_1316:
[----:B------:R-:W-:Y:S05]  /*12ee0*/  BSYNC B2 ;  /* 0x0000000000027941 */ /* 0x000fea0003800000 */
.L_x_1315:
[----:B------:R-:W2:Y:S01]  /*12ef0*/  LDL.LU R10, [R1] ;  /* 0x00000000010a7983 */ /* 0x000ea20000300800 */
        /* <DEDUP_REMOVED lines=9> */
[----:B--2---:R-:W-:-:S11]  /*12f90*/  IMAD.SHL.U32 R10, R10, 0x40, RZ ;  /* 0x000000400a0a7824 */ /* 0x004fd600078e00ff */
.L_x_1317:
        /* <DEDUP_REMOVED lines=15> */
.L_x_1318:
        /* <DEDUP_REMOVED lines=15> */
.L_x_1319:
        /* <DEDUP_REMOVED lines=15> */
.L_x_1320:
        /* <DEDUP_REMOVED lines=12> */
.L_x_1303:
[----:B------:R-:W-:Y:S05]  /*13330*/  BSYNC B1 ;  /* 0x0000000000017941 */ /* 0x000fea0003800000 */
.L_x_1302:
[----:B------:R-:W-:Y:S01]  /*13340*/  VIADD R18, R0, 0x1 ;  /* 0x0000000100127836 */ /* 0x000fe20000000000 */
[----:B------:R-:W-:Y:S01]  /*13350*/  LOP3.LUT P1, RZ, R19, 0x2, RZ, 0xc0, !PT ;  /* 0x0000000213ff7812 */ /* 0x000fe2000782c0ff */
[----:B------:R-:W-:Y:S01]  /*13360*/  BSSY B1, `(.L_x_1321) ;  /* 0x00000cf000017945 */ /* 0x000fe20003800000 */
[----:B0-----:R-:W-:Y:S02]  /*13370*/  VIADD R7, R4, 0xffffffff ;  /* 0xffffffff04077836 */ /* 0x001fe40000000000 */
[----:B------:R-:W-:-:S04]  /*13380*/  ISETP.NE.AND P0, PT, R18, 0x2, PT ;  /* 0x000000021200780c */ /* 0x000fc80003f05270 */
[----:B------:R-:W-:Y:S02]  /*13390*/  SEL R2, RZ, 0x1, P0 ;  /* 0x00000001ff027807 */ /* 0x000fe40000000000 */
[----:B------:R-:W-:Y:S02]  /*133a0*/  SEL R18, R18, RZ, P0 ;  /* 0x000000ff12127207 */ /* 0x000fe40000000000 */
[----:B------:R-:W-:-:S05]  /*133b0*/  LOP3.LUT R11, R5, R2, RZ, 0x3c, !PT ;  /* 0x00000002050b7212 */ /* 0x000fca00078e3cff */
[----:B------:R0:W-:Y:S01]  /*133c0*/  STL [R1+0x8], R11 ;  /* 0x0000080b01007387 */ /* 0x0001e20000100800 */
[----:B------:R-:W-:Y:S05]  /*133d0*/  @!P1 BRA `(.L_x_1322) ;  /* 0x0000000c001c9947 */ /* 0x000fea0003800000 */
[----:B------:R-:W-:Y:S01]  /*133e0*/  LOP3.LUT P1, RZ, R19, 0x1, RZ, 0xc0, !PT ;  /* 0x0000000113ff7812 */ /* 0x000fe2000782c0ff */
[----:B-1----:R-:W-:-:S12]  /*133f0*/  IMAD.MOV.U32 R10, RZ, RZ, R7 ;  /* 0x000000ffff0a7224 */ /* 0x002fd800078e0007 */
[----:B------:R-:W-:Y:S05]  /*13400*/  @!P1 BRA `(.L_x_1323) ;  /* 0x0000000000549947 */ /* 0x000fea0003800000 */
[----:B------:R-:W2:Y:S01]  /*13410*/  LDL R13, [R1+0xc] ;  /* 0x00000c00010d7983 */ /* 0x000ea20000100800 */
[----:B------:R-:W1:Y:S01]  /*13420*/  LDC R9, c[0x0][0x43c] ;  /* 0x00010f00ff097b82 */ /* 0x000e620000000800 */
        /* <DEDUP_REMOVED lines=19> */
.L_x_1323:
[----:B------:R-:W-:Y:S01]  /*13560*/  IMAD R2, R18, 0x8, R17 ;  /* 0x0000000812027824 */ /* 0x000fe200078e0211 */
[----:B------:R-:W-:Y:S01]  /*13570*/  SHF.L.U32 R3, R11, 0x1f, RZ ;  /* 0x0000001f0b037819 */ /* 0x000fe200000006ff */
[----:B------:R-:W-:Y:S03]  /*13580*/  BSSY B2, `(.L_x_1324) ;  /* 0x0000003000027945 */ /* 0x000fe60003800000 */
[----:B------:R-:W2:Y:S02]  /*13590*/  SYNCS.PHASECHK.TRANS64.TRYWAIT P0, [R2+URZ+0x30840], R3 ;  /* 0x03084003020075a7 */ /* 0x000ea4000800017f */
[----:B--2---:R-:W-:Y:S05]  /*135a0*/  @!P0 BRA `(.L_x_1325) ;  /* 0x0000002800948947 */ /* 0x004fea0003800000 */
.L_x_1398:
[----:B------:R-:W-:Y:S05]  /*135b0*/  BSYNC B2 ;  /* 0x0000000000027941 */ /* 0x000fea0003800000 */
.L_x_1324:
        /* <DEDUP_REMOVED lines=12> */
.L_x_1327:
[----:B------:R-:W-:Y:S05]  /*13680*/  BSYNC B2 ;  /* 0x0000000000027941 */ /* 0x000fea0003800000 */
.L_x_1326:
[----:B------:R-:W-:Y:S01]  /*13690*/  IMAD.MOV.U32 R14, RZ, RZ, RZ ;  /* 0x000000ffff0e7224 */ /* 0x000fe200078e00ff */
[----:B------:R-:W-:Y:S01]  /*136a0*/  UIADD3 UR4, UP0, UR38, 0x370, URZ ;  /* 0x0000037026047890 */ /* 0x000fe2000ff1e03f */
[C---:B--2---:R-:W-:Y:S01]  /*136b0*/  IMAD R3, R18.reuse, 0x8, R6 ;  /* 0x0000000812037824 */ /* 0x044fe200078e0206 */
[----:B------:R-:W-:Y:S01]  /*136c0*/  PLOP3.LUT P0, PT, PT, PT, PT, 0x80, 0x0 ;  /* 0x000000000000781c */ /* 0x000fe20003f0f070 */
[----:B------:R-:W-:Y:S01]  /*136d0*/  IMAD R9, R18, 0x8000, R17 ;  /* 0x0000800012097824 */ /* 0x000fe200078e0211 */
[----:B------:R-:W-:Y:S01]  /*136e0*/  R2UR UR10, R14 ;  /* 0x000000000e0a72ca */ /* 0x000fe200000e0000 */
[----:B------:R-:W-:Y:S01]  /*136f0*/  VIADD R3, R3, 0x30 ;  /* 0x0000003003037836 */ /* 0x000fe20000000000 */
[----:B------:R-:W-:Y:S01]  /*13700*/  UIADD3.X UR5, URZ, UR39, URZ, UP0, !UPT ;  /* 0x000000273f057290 */ /* 0x000fe200087fe43f */
[----:B------:R-:W-:Y:S01]  /*13710*/  IMAD.SHL.U32 R2, R10, 0x40, RZ ;  /* 0x000000400a027824 */ /* 0x000fe200078e00ff */
[----:B------:R-:W-:Y:S01]  /*13720*/  UMOV UR6, 0x0 ;  /* 0x0000000000067882 */ /* 0x000fe20000000000 */
[----:B0-----:R-:W-:Y:S01]  /*13730*/  VIADD R11, R9, 0x20400 ;  /* 0x00020400090b7836 */ /* 0x001fe20000000000 */
[----:B------:R-:W-:-:S09]  /*13740*/  UMOV UR7, 0x14f00000 ;  /* 0x14f0000000077882 */ /* 0x000fd20000000000 */
.L_x_1328:
        /* <DEDUP_REMOVED lines=16> */
.L_x_1329:
        /* <DEDUP_REMOVED lines=16> */
.L_x_1330:
        /* <DEDUP_REMOVED lines=16> */
.L_x_1331:
        /* <DEDUP_REMOVED lines=15> */
.L_x_1399:
[----:B------:R-:W-:Y:S05]  /*13b40*/  BSYNC B2 ;  /* 0x0000000000027941 */ /* 0x000fea0003800000 */
.L_x_1332:
[----:B------:R-:W-:Y:S01]  /*13b50*/  BSSY B2, `(.L_x_1334) ;  /* 0x000000b000027945 */ /* 0x000fe20003800000 */
[----:B------:R-:W-:Y:S02]  /*13b60*/  IMAD.MOV.U32 R12, RZ, RZ, 0x0 ;  /* 0x00000000ff0c7424 */ /* 0x000fe400078e00ff */
[----:B------:R-:W-:Y:S01]  /*13b70*/  IMAD.MOV.U32 R13, RZ, RZ, 0x14f00000 ;  /* 0x14f00000ff0d7424 */ /* 0x000fe200078e00ff */
[----:B------:R-:W-:Y:S06]  /*13b80*/  @P1 BRA `(.L_x_1335) ;  /* 0x00000000001c1947 */ /* 0x000fec0003800000 */
[----:B------:R-:W1:Y:S02]  /*13b90*/  S2R R3, SR_TID.X ;  /* 0x0000000000037919 */ /* 0x000e640000002100 */
[----:B-1----:R-:W-:Y:S01]  /*13ba0*/  LOP3.LUT R9, R3, 0x1f, RZ, 0xc0, !PT ;  /* 0x0000001f03097812 */ /* 0x002fe200078ec0ff */
[----:B------:R-:W-:-:S03]  /*13bb0*/  IMAD.MOV.U32 R3, RZ, RZ, 0x8000 ;  /* 0x00008000ff037424 */ /* 0x000fc600078e00ff */
[----:B------:R-:W-:Y:S01]  /*13bc0*/  ISETP.NE.AND P0, PT, R9, RZ, PT ;  /* 0x000000ff0900720c */ /* 0x000fe20003f05270 */
[----:B------:R1:W-:-:S12]  /*13bd0*/  SYNCS.ARRIVE.TRANS64 RZ, [R2+URZ+0x50], R3 ;  /* 0x0000500302ff79a7 */ /* 0x0003d8000800003f */
[----:B-1----:R-:W-:Y:S05]  /*13be0*/  @!P0 BRA `(.L_x_1335) ;  /* 0x0000000000048947 */ /* 0x002fea0003800000 */
[----:B------:R-:W-:Y:S01]  /*13bf0*/  BPT.TRAP 0x1 ;  /* 0x000000040000795c */ /* 0x000fe20000300000 */
.L_x_1335:
[----:B------:R-:W-:Y:S05]  /*13c00*/  BSYNC B2 ;  /* 0x0000000000027941 */ /* 0x000fea0003800000 */
.L_x_1334:
[----:B------:R-:W2:Y:S01]  /*13c10*/  LDL.LU R3, [R1] ;  /* 0x0000000001037983 */ /* 0x000ea20000300800 */
[----:B------:R-:W-:Y:S01]  /*13c20*/  R2UR UR10, R14 ;  /* 0x000000000e0a72ca */ /* 0x000fe200000e0000 */
[----:B------:R-:W-:Y:S01]  /*13c30*/  IMAD R0, R0, 0x8000, R17 ;  /* 0x0000800000007824 */ /* 0x000fe200078e0211 */
[----:B------:R-:W-:Y:S01]  /*13c40*/  R2UR UR6, R12 ;  /* 0x000000000c0672ca */ /* 0x000fe200000e0000 */
[----:B------:R-:W-:Y:S01]  /*13c50*/  UIADD3 UR4, UP0, UR38, 0x470, URZ ;  /* 0x0000047026047890 */ /* 0x000fe2000ff1e03f */
[----:B------:R-:W-:Y:S01]  /*13c60*/  R2UR UR7, R13 ;  /* 0x000000000d0772ca */ /* 0x000fe200000e0000 */
[----:B0-----:R-:W-:Y:S01]  /*13c70*/  VIADD R2, R2, 0x50 ;  /* 0x0000005002027836 */ /* 0x001fe20000000000 */
[----:B------:R-:W-:Y:S01]  /*13c80*/  PLOP3.LUT P0, PT, PT, PT, PT, 0x80, 0x0 ;  /* 0x000000000000781c */ /* 0x000fe20003f0f070 */
[----:B------:R-:W-:Y:S01]  /*13c90*/  VIADD R5, R0, 0x400 ;  /* 0x0000040000057836 */ /* 0x000fe20000000000 */
[----:B------:R-:W-:Y:S01]  /*13ca0*/  UIADD3.X UR5, URZ, UR39, URZ, UP0, !UPT ;  /* 0x000000273f057290 */ /* 0x000fe200087fe43f */
[----:B--2---:R-:W-:-:S11]  /*13cb0*/  IMAD.SHL.U32 R3, R3, 0x40, RZ ;  /* 0x0000004003037824 */ /* 0x004fd600078e00ff */
.L_x_1336:
        /* <DEDUP_REMOVED lines=15> */
.L_x_1337:
        /* <DEDUP_REMOVED lines=15> */
.L_x_1338:
        /* <DEDUP_REMOVED lines=15> */
.L_x_1339:
        /* <DEDUP_REMOVED lines=12> */
.L_x_1322:
[----:B------:R-:W-:Y:S05]  /*14050*/  BSYNC B1 ;  /* 0x0000000000017941 */ /* 0x000fea0003800000 */
.L_x_1321:
[----:B------:R-:W-:Y:S01]  /*14060*/  ISETP.GT.AND P0, PT, R7, UR40, PT ;  /* 0x0000002807007c0c */ /* 0x000fe2000bf04270 */
[----:B------:R-:W-:-:S12]  /*14070*/  VIADD R4, R4, 0xfffffffe ;  /* 0xfffffffe04047836 */ /* 0x000fd80000000000 */
[----:B------:R-:W-:Y:S05]  /*14080*/  @P0 BRA `(.L_x_1340) ;  /* 0xffffffe400640947 */ /* 0x000fea000383ffff */
.L_x_1301:
[----:B------:R-:W-:Y:S05]  /*14090*/  BSYNC B0 ;  /* 0x0000000000007941 */ /* 0x000fea0003800000 */
.L_x_1280:
[----:B0-----:R-:W0:Y:S01]  /*140a0*/  S2R R0, SR_TID.X ;  /* 0x0000000000007919 */ /* 0x001e220000002100 */
[----:B------:R-:W-:Y:S01]  /*140b0*/  BSSY B0, `(.L_x_1341) ;  /* 0x0000012000007945 */ /* 0x000fe20003800000 */
[----:B0-----:R-:W-:-:S04]  /*140c0*/  LOP3.LUT R6, R0, 0x7f, RZ, 0xc0, !PT ;  /* 0x0000007f00067812 */ /* 0x001fc800078ec0ff */
[----:B------:R-:W-:-:S13]  /*140d0*/  ISETP.NE.AND P1, PT, R6, RZ, PT ;  /* 0x000000ff0600720c */ /* 0x000fda0003f25270 */
[----:B------:R-:W-:Y:S05]  /*140e0*/  @P1 BRA `(.L_x_1342) ;  /* 0x0000000000381947 */ /* 0x000fea0003800000 */
[----:B------:R-:W0:Y:S01]  /*140f0*/  S2R R3, SR_LANEID ;  /* 0x0000000000037919 */ /* 0x000e220000000000 */
[----:B------:R-:W-:Y:S01]  /*14100*/  VOTEU.ANY UR4, UPT, PT ;  /* 0x0000000000047886 */ /* 0x000fe200038e0100 */
[----:B------:R-:W3:Y:S01]  /*14110*/  LDC.64 R4, c[0x0][0xc80] ;  /* 0x00032000ff047b82 */ /* 0x000ee20000000a00 */
[----:B------:R-:W0:Y:S01]  /*14120*/  FLO.U32 R0, UR4 ;  /* 0x0000000400007d00 */ /* 0x000e2200080e0000 */
[----:B------:R-:W-:-:S07]  /*14130*/  ULDC.64 UR6, c[0x0][0x208] ;  /* 0x0000820000067ab9 */ /* 0x000fce0000000a00 */
[----:B------:R-:W3:Y:S01]  /*14140*/  POPC R2, UR4 ;  /* 0x0000000400027d09 */ /* 0x000ee20008000000 */
[----:B0-----:R-:W-:-:S13]  /*14150*/  ISETP.EQ.U32.AND P0, PT, R0, R3, PT ;  /* 0x000000030000720c */ /* 0x001fda0003f02070 */
[----:B---3--:R-:W3:Y:S01]  /*14160*/  @P0 ATOMG.E.ADD.STRONG.GPU PT, R5, desc[UR6][R4.64], R2 ;  /* 0x00000002040509a8 */ /* 0x008ee200081ee1c6 */
[----:B------:R-:W0:Y:S02]  /*14170*/  S2R R3, SR_LTMASK ;  /* 0x0000000000037919 */ /* 0x000e240000003900 */
[----:B0-----:R-:W-:-:S06]  /*14180*/  LOP3.LUT R3, R3, UR4, RZ, 0xc0, !PT ;  /* 0x0000000403037c12 */ /* 0x001fcc000f8ec0ff */
[----:B------:R-:W0:Y:S01]  /*14190*/  POPC R3, R3 ;  /* 0x0000000300037309 */ /* 0x000e220000000000 */
[----:B---3--:R-:W0:Y:S02]  /*141a0*/  SHFL.IDX PT, R0, R5, R0, 0x1f ;  /* 0x00001f0005007589 */ /* 0x008e2400000e0000 */
[----:B0-----:R-:W-:-:S05]  /*141b0*/  IADD3 R0, R0, UR44, R3 ;  /* 0x0000002c00007c10 */ /* 0x001fca000fffe003 */
[----:B------:R0:W-:Y:S02]  /*141c0*/  STL [R1+0x14], R0 ;  /* 0x0000140001007387 */ /* 0x0001e40000100800 */
.L_x_1342:
[----:B------:R-:W-:Y:S05]  /*141d0*/  BSYNC B0 ;  /* 0x0000000000007941 */ /* 0x000fea0003800000 */
.L_x_1341:
[----:B------:R-:W-:Y:S01]  /*141e0*/  LOP3.LUT P0, RZ, R19, 0x2, RZ, 0xc0, !PT ;  /* 0x0000000213ff7812 */ /* 0x000fe2000780c0ff */
[----:B------:R-:W-:-:S12]  /*141f0*/  BSSY B0, `(.L_x_1343) ;  /* 0x0000056000007945 */ /* 0x000fd80003800000 */
[----:B------:R-:W-:Y:S05]  /*14200*/  @!P0 BRA `(.L_x_1344) ;  /* 0x0000000400508947 */ /* 0x000fea0003800000 */
[----:B------:R-:W3:Y:S01]  /*14210*/  LDL R2, [R1+0x8] ;  /* 0x0000080001027983 */ /* 0x000ee20000100800 */
[----:B0-----:R-:W-:Y:S01]  /*14220*/  IMAD R0, R18, 0x8, R17 ;  /* 0x0000000812007824 */ /* 0x001fe200078e0211 */
[----:B------:R-:W-:Y:S01]  /*14230*/  BSSY B1, `(.L_x_1345) ;  /* 0x0000005000017945 */ /* 0x000fe20003800000 */
[----:B------:R-:W-:Y:S02]  /*14240*/  ISETP.NE.AND P2, PT, R6, RZ, PT ;  /* 0x000000ff0600720c */ /* 0x000fe40003f45270 */
[----:B---3--:R-:W-:-:S04]  /*14250*/  SHF.L.U32 R3, R2, 0x1f, RZ ;  /* 0x0000001f02037819 */ /* 0x008fc800000006ff */
[----:B------:R-:W0:Y:S02]  /*14260*/  SYNCS.PHASECHK.TRANS64.TRYWAIT P0, [R0+URZ+0x30860], R3 ;  /* 0x03086003000075a7 */ /* 0x000e24000800017f */
[----:B0-----:R-:W-:Y:S05]  /*14270*/  @!P0 BRA `(.L_x_1346) ;  /* 0x0000001c00888947 */ /* 0x001fea0003800000 */
.L_x_1400:
[----:B------:R-:W-:Y:S05]  /*14280*/  BSYNC B1 ;  /* 0x0000000000017941 */ /* 0x000fea0003800000 */
.L_x_1345:
[----:B------:R-:W-:Y:S04]  /*14290*/  BSSY B1, `(.L_x_1347) ;  /* 0x0000009000017945 */ /* 0x000fe80003800000 */
[----:B------:R-:W-:Y:S05]  /*142a0*/  @P2 BRA `(.L_x_1348) ;  /* 0x00000000001c2947 */ /* 0x000fea0003800000 */
[----:B------:R-:W3:Y:S01]  /*142b0*/  S2R R2, SR_TID.X ;  /* 0x0000000000027919 */ /* 0x000ee20000002100 */
[----:B0-----:R-:W-:-:S04]  /*142c0*/  IMAD.MOV.U32 R3, RZ, RZ, 0x8000 ;  /* 0x00008000ff037424 */ /* 0x001fc800078e00ff */
[----:B------:R4:W-:Y:S01]  /*142d0*/  SYNCS.ARRIVE.TRANS64 RZ, [R0+URZ+0x30850], R3 ;  /* 0x0308500300ff79a7 */ /* 0x0009e2000800003f */
[----:B---3--:R-:W-:-:S04]  /*142e0*/  LOP3.LUT R2, R2, 0x1f, RZ, 0xc0, !PT ;  /* 0x0000001f02027812 */ /* 0x008fc800078ec0ff */
[----:B------:R-:W-:-:S13]  /*142f0*/  ISETP.NE.AND P0, PT, R2, RZ, PT ;  /* 0x000000ff0200720c */ /* 0x000fda0003f05270 */
[----:B----4-:R-:W-:Y:S05]  /*14300*/  @!P0 BRA `(.L_x_1348) ;  /* 0x0000000000048947 */ /* 0x010fea0003800000 */
[----:B------:R-:W-:Y:S01]  /*14310*/  BPT.TRAP 0x1 ;  /* 0x000000040000795c */ /* 0x000fe20000300000 */
.L_x_1348:
[----:B------:R-:W-:Y:S05]  /*14320*/  BSYNC B1 ;  /* 0x0000000000017941 */ /* 0x000fea0003800000 */
.L_x_1347:
[----:B------:R-:W3:Y:S01]  /*14330*/  LDL.LU R2, [R1] ;  /* 0x0000000001027983 */ /* 0x000ee20000300800 */
[----:B------:R-:W-:Y:S01]  /*14340*/  UIADD3 UR4, UP0, UR38, 0x470, URZ ;  /* 0x0000047026047890 */ /* 0x000fe2000ff1e03f */
[----:B------:R-:W-:Y:S01]  /*14350*/  PLOP3.LUT P0, PT, PT, PT, PT, 0x80, 0x0 ;  /* 0x000000000000781c */ /* 0x000fe20003f0f070 */
[----:B0-----:R-:W-:Y:S01]  /*14360*/  VIADD R0, R0, 0x30850 ;  /* 0x0003085000007836 */ /* 0x001fe20000000000 */
[----:B------:R-:W-:Y:S01]  /*14370*/  UMOV UR6, 0x0 ;  /* 0x0000000000067882 */ /* 0x000fe20000000000 */
[----:B------:R-:W-:Y:S01]  /*14380*/  UIADD3.X UR5, URZ, UR39, URZ, UP0, !UPT ;  /* 0x000000273f057290 */ /* 0x000fe200087fe43f */
[----:B------:R-:W-:Y:S01]  /*14390*/  UMOV UR7, 0x14f00000 ;  /* 0x14f0000000077882 */ /* 0x000fe20000000000 */
[----:B------:R-:W-:Y:S01]  /*143a0*/  UMOV UR10, URZ ;  /* 0x0000003f000a7c82 */ /* 0x000fe20008000000 */
[----:B---3--:R-:W-:Y:S02]  /*143b0*/  IMAD.SHL.U32 R3, R2, 0x40, RZ ;  /* 0x0000004002037824 */ /* 0x008fe400078e00ff */
[----:B------:R-:W-:-:S04]  /*143c0*/  IMAD R2, R18, 0x8000, R17 ;  /* 0x0000800012027824 */ /* 0x000fc800078e0211 */
[----:B------:R-:W-:-:S07]  /*143d0*/  VIADD R4, R2, 0x400 ;  /* 0x0000040002047836 */ /* 0x000fce0000000000 */
.L_x_1349:
        /* <DEDUP_REMOVED lines=15> */
.L_x_1350:
        /* <DEDUP_REMOVED lines=15> */
.L_x_1351:
        /* <DEDUP_REMOVED lines=15> */
.L_x_1352:
        /* <DEDUP_REMOVED lines=9> */
[----:B---3--:R-:W-:Y:S05]  /*14740*/  @P0 BRA.U.ANY `(.L_x_1352) ;  /* 0xfffffffd00d80947 */ /* 0x008fea000393ffff */
.L_x_1344:
[----:B------:R-:W-:Y:S05]  /*14750*/  BSYNC B0 ;  /* 0x0000000000007941 */ /* 0x000fea0003800000 */
.L_x_1343:
[----:B------:R-:W3:Y:S01]  /*14760*/  LDL.LU R4, [R1+0x8] ;  /* 0x0000080001047983 */ /* 0x000ee20000300800 */
[----:B------:R-:W-:-:S05]  /*14770*/  VIADD R18, R18, 0x1 ;  /* 0x0000000112127836 */ /* 0x000fca0000000000 */
[----:B------:R-:W-:-:S04]  /*14780*/  ISETP.NE.AND P0, PT, R18, 0x2, PT ;  /* 0x000000021200780c */ /* 0x000fc80003f05270 */
[----:B0-----:R-:W-:Y:S02]  /*14790*/  SEL R0, RZ, 0x1, P0 ;  /* 0x00000001ff007807 */ /* 0x001fe40000000000 */
[----:B------:R-:W-:Y:S02]  /*147a0*/  SEL R18, R18, RZ, P0 ;  /* 0x000000ff12127207 */ /* 0x000fe40000000000 */
[----:B---3--:R-:W-:-:S05]  /*147b0*/  LOP3.LUT R4, R4, R0, RZ, 0x3c, !PT ;  /* 0x0000000004047212 */ /* 0x008fca00078e3cff */
[----:B------:R0:W-:Y:S02]  /*147c0*/  STL [R1+0x8], R4 ;  /* 0x0000080401007387 */ /* 0x0001e40000100800 */
.L_x_1260:
[----:B------:R-:W-:Y:S05]  /*147d0*/  BSYNC B7 ;  /* 0x0000000000077941 */ /* 0x000fea0003800000 */
.L_x_1258:
[----:B------:R4:W5:Y:S01]  /*147e0*/  LDL R2, [R1+0x14] ;  /* 0x0000140001027983 */ /* 0x0009620000100800 */
[----:B------:R-:W-:-:S13]  /*147f0*/  LOP3.LUT P0, RZ, R19, 0x4, RZ, 0xc0, !PT ;  /* 0x0000000413ff7812 */ /* 0x000fda000780c0ff */
[----:B----4-:R-:W-:Y:S05]  /*14800*/  @!P0 BRA `(.L_x_1353) ;  /* 0x0000000000288947 */ /* 0x010fea0003800000 */
[----:B------:R-:W-:Y:S05]  /*14810*/  WARPSYNC.ALL ;  /* 0x0000000000007948 */ /* 0x000fea0003800000 */
[----:B------:R-:W4:Y:S08]  /*14820*/  S2UR UR5, SR_CgaCtaId ;  /* 0x00000000000579c3 */ /* 0x000f300000008800 */
[----:B------:R-:W-:Y:S06]  /*14830*/  BAR.SYNC.DEFER_BLOCKING 0x5, 0x180 ;  /* 0x0146000000007b1d */ /* 0x000fec0000010000 */
[----:B------:R-:W-:-:S02]  /*14840*/  UMOV UR4, 0x400 ;  /* 0x0000040000047882 */ /* 0x000fc40000000000 */
[----:B----4-:R-:W-:-:S06]  /*14850*/  ULEA UR4, UR5, UR4, 0x18 ;  /* 0x0000000405047291 */ /* 0x010fcc000f8ec03f */
[----:B------:R-:W-:-:S05]  /*14860*/  IMAD.U32 R17, RZ, RZ, UR4 ;  /* 0x00000004ff117e24 */ /* 0x000fca000f8e00ff */
[----:B-----5:R-:W4:Y:S04]  /*14870*/  LDS R2, [R17+0x308d0] ;  /* 0x0308d00011027984 */ /* 0x020f280000000800 */
[----:B----4-:R4:W-:Y:S01]  /*14880*/  STL [R1+0x14], R2 ;  /* 0x0000140201007387 */ /* 0x0109e20000100800 */
[----:B------:R-:W-:Y:S06]  /*14890*/  BAR.ARV 0x4, 0x180 ;  /* 0x0106000000007b1d */ /* 0x000fec0000002000 */
[----:B------:R-:W-:Y:S05]  /*148a0*/  BRA `(.L_x_1354) ;  /* 0x00000000002c7947 */ /* 0x000fea0003800000 */
.L_x_1353:
[----:B------:R-:W-:-:S03]  /*148b0*/  UMOV UR4, 0xffffffff ;  /* 0xffffffff00047882 */ /* 0x000fc60000000000 */
[----:B------:R-:W-:Y:S05]  /*148c0*/  BRA.DIV UR4, `(.L_x_1355) ;  /* 0x0000001a04087947 */ /* 0x000fea000b800000 */
[----:B-----5:R4:W0:Y:S02]  /*148d0*/  SHFL.IDX PT, R14, R2, RZ, 0x1f ;  /* 0x00001fff020e7589 */ /* 0x02082400000e0000 */
.L_x_1403:
[----:B------:R-:W5:Y:S01]  /*148e0*/  @!P1 S2R R3, SR_CgaCtaId ;  /* 0x0000000000039919 */ /* 0x000f620000008800 */
[----:B------:R-:W-:Y:S05]  /*148f0*/  WARPSYNC.ALL ;  /* 0x0000000000007948 */ /* 0x000fea0003800000 */
[----:B------:R-:W-:Y:S01]  /*14900*/  BAR.SYNC.DEFER_BLOCKING 0x4, 0x180 ;  /* 0x0106000000007b1d */ /* 0x000fe20000010000 */
[----:B---3--:R-:W-:-:S05]  /*14910*/  @!P1 MOV R0, 0x400 ;  /* 0x0000040000009802 */ /* 0x008fca0000000f00 */
[----:B0-----:R0:W-:Y:S01]  /*14920*/  STL [R1+0x14], R14 ;  /* 0x0000140e01007387 */ /* 0x0011e20000100800 */
[----:B-----5:R-:W-:-:S05]  /*14930*/  @!P1 LEA R17, R3, R0, 0x18 ;  /* 0x0000000003119211 */ /* 0x020fca00078ec0ff */
[----:B------:R0:W-:Y:S01]  /*14940*/  @!P1 STS [R17+0x308d0], R2 ;  /* 0x0308d00211009388 */ /* 0x0001e20000000800 */
[----:B------:R-:W-:Y:S06]  /*14950*/  BAR.ARV 0x5, 0x180 ;  /* 0x0146000000007b1d */ /* 0x000fec0000002000 */
.L_x_1354:
[----:B---3--:R-:W3:Y:S01]  /*14960*/  LDL R0, [R1+0x14] ;  /* 0x0000140001007983 */ /* 0x008ee20000100800 */
[----:B------:R-:W-:Y:S02]  /*14970*/  ULDC UR4, c[0x0][0xc38] ;  /* 0x00030e0000047ab9 */ /* 0x000fe40000000800 */
[----:B---3--:R-:W-:-:S13]  /*14980*/  ISETP.GE.AND P0, PT, R0, UR4, PT ;  /* 0x0000000400007c0c */ /* 0x008fda000bf06270 */
[----:B------:R-:W-:Y:S05]  /*14990*/  @!P0 BRA `(.L_x_1356) ;  /* 0xffffffa800f88947 */ /* 0x000fea000383ffff */
.L_x_1249:
[----:B0-----:R-:W3:Y:S01]  /*149a0*/  LDL.LU R0, [R1+0x18] ;  /* 0x0000180001007983 */ /* 0x001ee20000300800 */
[----:B------:R-:W-:Y:S01]  /*149b0*/  BSSY B0, `(.L_x_1357) ;  /* 0x000000b000007945 */ /* 0x000fe20003800000 */
[----:B------:R-:W0:Y:S01]  /*149c0*/  S2R R5, SR_CgaCtaId ;  /* 0x0000000000057919 */ /* 0x000e220000008800 */
[----:B---3--:R-:W-:-:S05]  /*149d0*/  VIADD R0, R0, 0x1 ;  /* 0x0000000100007836 */ /* 0x008fca0000000000 */
[----:B----4-:R-:W-:-:S04]  /*149e0*/  LEA.HI R2, R0, R0, RZ, 0x1 ;  /* 0x0000000000027211 */ /* 0x010fc800078f08ff */
[----:B------:R-:W-:-:S05]  /*149f0*/  LOP3.LUT R3, R2, 0xfffffffe, RZ, 0xc0, !PT ;  /* 0xfffffffe02037812 */ /* 0x000fca00078ec0ff */
[----:B------:R-:W-:Y:S01]  /*14a00*/  IMAD.IADD R3, R0, 0x1, -R3 ;  /* 0x0000000100037824 */ /* 0x000fe200078e0a03 */
[----:B------:R-:W-:-:S04]  /*14a10*/  MOV R0, 0x400 ;  /* 0x0000040000007802 */ /* 0x000fc80000000f00 */
[----:B0-----:R-:W-:Y:S02]  /*14a20*/  LEA R0, R5, R0, 0x18 ;  /* 0x0000000005007211 */ /* 0x001fe400078ec0ff */
[----:B------:R-:W-:-:S04]  /*14a30*/  SHF.L.U32 R3, R3, 0x1f, RZ ;  /* 0x0000001f03037819 */ /* 0x000fc800000006ff */
[----:B------:R-:W0:Y:S02]  /*14a40*/  SYNCS.PHASECHK.TRANS64.TRYWAIT P0, [R0+URZ+0x30820], R3 ;  /* 0x03082003000075a7 */ /* 0x000e24000800017f */
[----:B0-----:R-:W-:Y:S05]  /*14a50*/  @!P0 BRA `(.L_x_1358) ;  /* 0x0000001400cc8947 */ /* 0x001fea0003800000 */
.L_x_1404:
[----:B------:R-:W-:Y:S05]  /*14a60*/  BSYNC B0 ;  /* 0x0000000000007941 */ /* 0x000fea0003800000 */
.L_x_1357:
[----:B------:R-:W-:-:S03]  /*14a70*/  UMOV UR4, 0xffffffff ;  /* 0xffffffff00047882 */ /* 0x000fc60000000000 */
[----:B------:R-:W-:Y:S05]  /*14a80*/  BRA.DIV UR4, `(.L_x_1359) ;  /* 0x0000001604d47947 */ /* 0x000fea000b800000 */
[----:B------:R-:W3:Y:S02]  /*14a90*/  S2R R2, SR_TID.X ;  /* 0x0000000000027919 */ /* 0x000ee40000002100 */
[----:B---3--:R-:W-:-:S04]  /*14aa0*/  SHF.R.U32.HI R2, RZ, 0x5, R2 ;  /* 0x00000005ff027819 */ /* 0x008fc80000011602 */
[----:B------:R-:W-:-:S05]  /*14ab0*/  LOP3.LUT R2, R2, 0x3, RZ, 0xc0, !PT ;  /* 0x0000000302027812 */ /* 0x000fca00078ec0ff */
[----:B------:R3:W4:Y:S02]  /*14ac0*/  SHFL.IDX PT, R14, R2, RZ, 0x1f ;  /* 0x00001fff020e7589 */ /* 0x00072400000e0000 */
.L_x_1407:
[----:B----4-:R-:W-:Y:S01]  /*14ad0*/  ISETP.NE.AND P0, PT, R14, RZ, PT ;  /* 0x000000ff0e00720c */ /* 0x010fe20003f05270 */
[----:B------:R-:W-:-:S12]  /*14ae0*/  BSSY B0, `(.L_x_1360) ;  /* 0x0000027000007945 */ /* 0x000fd80003800000 */
[----:B------:R-:W-:Y:S05]  /*14af0*/  @P0 BRA `(.L_x_1361) ;  /* 0x0000000000940947 */ /* 0x000fea0003800000 */
[----:B------:R-:W-:-:S03]  /*14b00*/  UMOV UR4, 0xffffffff ;  /* 0xffffffff00047882 */ /* 0x000fc60000000000 */
[----:B------:R-:W-:Y:S05]  /*14b10*/  BRA.DIV UR4, `(.L_x_1362) ;  /* 0x0000001604e47947 */ /* 0x000fea000b800000 */
[----:B------:R-:W-:-:S13]  /*14b20*/  ELECT P6, URZ, PT ;  /* 0x00000000003f782f */ /* 0x000fda00038c0000 */
.L_x_1410:
        /* <DEDUP_REMOVED lines=8> */
.L_x_1363:
[----:B------:R-:W3:Y:S01]  /*14bb0*/  LDL.LU R7, [R1+0x8] ;  /* 0x0000080001077983 */ /* 0x000ee20000300800 */
[----:B0-----:R-:W-:Y:S02]  /*14bc0*/  VIADD R3, R0, 0x30840 ;  /* 0x0003084000037836 */ /* 0x001fe40000000000 */
[C---:B------:R-:W-:Y:S02]  /*14bd0*/  VIADD R2, R18.reuse, 0x1 ;  /* 0x0000000112027836 */ /* 0x040fe40000000000 */
[----:B------:R-:W-:-:S03]  /*14be0*/  IMAD R6, R18, 0x8, R3 ;  /* 0x0000000812067824 */ /* 0x000fc600078e0203 */
[----:B------:R-:W-:-:S04]  /*14bf0*/  ISETP.NE.AND P1, PT, R2, 0x2, PT ;  /* 0x000000020200780c */ /* 0x000fc80003f25270 */
[----:B------:R-:W-:Y:S02]  /*14c00*/  SEL R4, RZ, 0x1, P1 ;  /* 0x00000001ff047807 */ /* 0x000fe40000800000 */
[C---:B---3--:R-:W-:Y:S02]  /*14c10*/  SHF.L.U32 R5, R7.reuse, 0x1f, RZ ;  /* 0x0000001f07057819 */ /* 0x048fe400000006ff */
[----:B------:R-:W-:Y:S02]  /*14c20*/  LOP3.LUT R7, R7, R4, RZ, 0x3c, !PT ;  /* 0x0000000407077212 */ /* 0x000fe400078e3cff */
[----:B------:R-:W0:Y:S01]  /*14c30*/  SYNCS.PHASECHK.TRANS64.TRYWAIT P0, [R6+URZ], R5 ;  /* 0x00000005060075a7 */ /* 0x000e22000800017f */
[----:B------:R-:W-:Y:S02]  /*14c40*/  SEL R4, R2, RZ, P1 ;  /* 0x000000ff02047207 */ /* 0x000fe40000800000 */
[----:B------:R-:W-:-:S03]  /*14c50*/  SHF.L.U32 R2, R7, 0x1f, RZ ;  /* 0x0000001f07027819 */ /* 0x000fc600000006ff */
[----:B------:R-:W-:Y:S01]  /*14c60*/  IMAD R3, R4, 0x8, R3 ;  /* 0x0000000804037824 */ /* 0x000fe200078e0203 */
[----:B0-----:R-:W-:Y:S06]  /*14c70*/  @!P0 BRA `(.L_x_1364) ;  /* 0x0000001400ac8947 */ /* 0x001fec0003800000 */
.L_x_1411:
[----:B------:R-:W3:Y:S02]  /*14c80*/  SYNCS.PHASECHK.TRANS64.TRYWAIT P0, [R3+URZ], R2 ;  /* 0x00000002030075a7 */ /* 0x000ee4000800017f */
[----:B---3--:R-:W-:Y:S05]  /*14c90*/  @!P0 BRA `(.L_x_1365) ;  /* 0x0000001400b88947 */ /* 0x008fea0003800000 */
.L_x_1412:
[----:B------:R-:W-:Y:S05]  /*14ca0*/  @!P2 BRA `(.L_x_1366) ;  /* 0x000000000004a947 */ /* 0x000fea0003800000 */
[----:B------:R-:W-:Y:S01]  /*14cb0*/  BPT.TRAP 0x1 ;  /* 0x000000040000795c */ /* 0x000fe20000300000 */
.L_x_1366:
[----:B---3--:R-:W-:-:S04]  /*14cc0*/  VIADD R3, R0, 0x30860 ;  /* 0x0003086000037836 */ /* 0x008fc80000000000 */
[----:B------:R-:W-:-:S04]  /*14cd0*/  IMAD R18, R18, 0x8, R3 ;  /* 0x0000000812127824 */ /* 0x000fc800078e0203 */
[----:B------:R-:W3:Y:S02]  /*14ce0*/  SYNCS.PHASECHK.TRANS64.TRYWAIT P0, [R18+URZ], R5 ;  /* 0x00000005120075a7 */ /* 0x000ee4000800017f */
[----:B---3--:R-:W-:Y:S05]  /*14cf0*/  @!P0 BRA `(.L_x_1367) ;  /* 0x0000001400b48947 */ /* 0x008fea0003800000 */
.L_x_1413:
[----:B------:R-:W-:-:S07]  /*14d00*/  IMAD R3, R4, 0x8, R3 ;  /* 0x0000000804037824 */ /* 0x000fce00078e0203 */
.L_x_1368:
[----:B----4-:R4:W0:Y:S02]  /*14d10*/  SYNCS.PHASECHK.TRANS64.TRYWAIT P0, [R3+URZ], R2 ;  /* 0x00000002030075a7 */ /* 0x010824000800017f */
[----:B0-----:R-:W-:Y:S05]  /*14d20*/  @!P0 NANOSLEEP.SYNCS 0x989680 ;  /* 0x009896800000895d */ /* 0x001fea0003900000 */
[----:B------:R-:W0:Y:S02]  /*14d30*/  @!P0 SYNCS.PHASECHK.TRANS64 P0, [R3+URZ], R2 ;  /* 0x00000002030085a7 */ /* 0x000e24000800007f */
[----:B0-----:R-:W-:Y:S05]  /*14d40*/  @!P0 BRA `(.L_x_1368) ;  /* 0xfffffffc00f08947 */ /* 0x001fea000383ffff */
.L_x_1361:
[----:B------:R-:W-:Y:S05]  /*14d50*/  BSYNC B0 ;  /* 0x0000000000007941 */ /* 0x000fea0003800000 */
.L_x_1360:
[----:B------:R-:W-:Y:S05]  /*14d60*/  EXIT ;  /* 0x000000000000794d */ /* 0x000fea0003800000 */
.L_x_1162:
[----:B0-----:R-:W-:-:S04]  /*14d70*/  IMAD.U32 R3, RZ, RZ, UR37 ;  /* 0x00000025ff037e24 */ /* 0x001fc8000f8e00ff */
[----:B------:R0:W1:Y:S03]  /*14d80*/  SYNCS.PHASECHK.TRANS64.TRYWAIT P1, [R3+URZ+0x30800], R0 ;  /* 0x03080000030075a7 */ /* 0x000066000802017f */
[----:B-1----:R-:W-:Y:S05]  /*14d90*/  @!P1 NANOSLEEP.SYNCS 0x989680 ;  /* 0x009896800000995d */ /* 0x002fea0003900000 */
[----:B------:R-:W1:Y:S02]  /*14da0*/  @!P1 SYNCS.PHASECHK.TRANS64 P1, [R3+URZ+0x30800], R0 ;  /* 0x03080000030095a7 */ /* 0x000e64000802007f */
[----:B-1----:R-:W-:Y:S05]  /*14db0*/  @!P1 BRA `(.L_x_1162) ;  /* 0xfffffffc00ec9947 */ /* 0x002fea000383ffff */
[----:B------:R-:W-:Y:S05]  /*14dc0*/  BRA `(.L_x_1369) ;  /* 0xfffffecc00c47947 */ /* 0x000fea000383ffff */
.L_x_1166:
[----:B-1----:R1:W2:Y:S02]  /*14dd0*/  SYNCS.PHASECHK.TRANS64.TRYWAIT P2, [R3+URZ+0x30830], R0 ;  /* 0x03083000030075a7 */ /* 0x0022a4000804017f */
[----:B--2---:R-:W-:Y:S05]  /*14de0*/  @!P2 NANOSLEEP.SYNCS 0x989680 ;  /* 0x009896800000a95d */ /* 0x004fea0003900000 */
[----:B------:R-:W2:Y:S02]  /*14df0*/  @!P2 SYNCS.PHASECHK.TRANS64 P2, [R3+URZ+0x30830], R0 ;  /* 0x030830000300a5a7 */ /* 0x000ea4000804007f */
[----:B--2---:R-:W-:Y:S05]  /*14e00*/  @!P2 BRA `(.L_x_1166) ;  /* 0xfffffffc00f0a947 */ /* 0x004fea000383ffff */
[----:B------:R-:W-:Y:S05]  /*14e10*/  BRA `(.L_x_1165) ;  /* 0xfffffecc00e87947 */ /* 0x000fea000383ffff */
.L_x_1182:
[----:B-1----:R-:W-:-:S04]  /*14e20*/  IMAD.U32 R21, RZ, RZ, UR6 ;  /* 0x00000006ff157e24 */ /* 0x002fc8000f8e00ff */
[----:B------:R1:W2:Y:S03]  /*14e30*/  SYNCS.PHASECHK.TRANS64.TRYWAIT P2, [R21+URZ+0x30830], R20 ;  /* 0x03083014150075a7 */ /* 0x0002a6000804017f */
[----:B--2---:R-:W-:Y:S05]  /*14e40*/  @!P2 NANOSLEEP.SYNCS 0x989680 ;  /* 0x009896800000a95d */ /* 0x004fea0003900000 */
[----:B------:R-:W2:Y:S02]  /*14e50*/  @!P2 SYNCS.PHASECHK.TRANS64 P2, [R21+URZ+0x30830], R20 ;  /* 0x030830141500a5a7 */ /* 0x000ea4000804007f */
[----:B--2---:R-:W-:Y:S05]  /*14e60*/  @!P2 BRA `(.L_x_1182) ;  /* 0xfffffffc00eca947 */ /* 0x004fea000383ffff */
[----:B------:R-:W-:Y:S05]  /*14e70*/  BRA `(.L_x_1181) ;  /* 0xfffffef400c07947 */ /* 0x000fea000383ffff */
.L_x_1186:
[----:B-1----:R-:W-:-:S04]  /*14e80*/  IMAD.U32 R21, RZ, RZ, UR10 ;  /* 0x0000000aff157e24 */ /* 0x002fc8000f8e00ff */
[----:B------:R1:W3:Y:S03]  /*14e90*/  SYNCS.PHASECHK.TRANS64.TRYWAIT P2, [R21+URZ+0x30850], R0 ;  /* 0x03085000150075a7 */ /* 0x0002e6000804017f */
[----:B---3--:R-:W-:Y:S05]  /*14ea0*/  @!P2 NANOSLEEP.SYNCS 0x989680 ;  /* 0x009896800000a95d */ /* 0x008fea0003900000 */
[----:B------:R-:W3:Y:S02]  /*14eb0*/  @!P2 SYNCS.PHASECHK.TRANS64 P2, [R21+URZ+0x30850], R0 ;  /* 0x030850001500a5a7 */ /* 0x000ee4000804007f */
[----:B---3--:R-:W-:Y:S05]  /*14ec0*/  @!P2 BRA `(.L_x_1186) ;  /* 0xfffffffc00eca947 */ /* 0x008fea000383ffff */
[----:B------:R-:W-:Y:S05]  /*14ed0*/  BRA `(.L_x_1185) ;  /* 0xffffff0400487947 */ /* 0x000fea000383ffff */
.L_x_1203:
[----:B-1----:R-:W-:-:S04]  /*14ee0*/  IMAD.U32 R4, RZ, RZ, UR5 ;  /* 0x00000005ff047e24 */ /* 0x002fc8000f8e00ff */
[----:B------:R1:W2:Y:S03]  /*14ef0*/  SYNCS.PHASECHK.TRANS64.TRYWAIT P2, [R4+URZ+0x30830], R3 ;  /* 0x03083003040075a7 */ /* 0x0002a6000804017f */
[----:B--2---:R-:W-:Y:S05]  /*14f00*/  @!P2 NANOSLEEP.SYNCS 0x989680 ;  /* 0x009896800000a95d */ /* 0x004fea0003900000 */
[----:B------:R-:W2:Y:S02]  /*14f10*/  @!P2 SYNCS.PHASECHK.TRANS64 P2, [R4+URZ+0x30830], R3 ;  /* 0x030830030400a5a7 */ /* 0x000ea4000804007f */
[----:B--2---:R-:W-:Y:S05]  /*14f20*/  @!P2 BRA `(.L_x_1203) ;  /* 0xfffffffc00eca947 */ /* 0x004fea000383ffff */
[----:B------:R-:W-:Y:S05]  /*14f30*/  BRA `(.L_x_1202) ;  /* 0xffffff20002c7947 */ /* 0x000fea000383ffff */
.L_x_1207:
[----:B01----:R-:W-:-:S04]  /*14f40*/  IMAD.U32 R3, RZ, RZ, UR14 ;  /* 0x0000000eff037e24 */ /* 0x003fc8000f8e00ff */
[----:B------:R0:W1:Y:S03]  /*14f50*/  SYNCS.PHASECHK.TRANS64.TRYWAIT P2, [R3+URZ+0x30850], R0 ;  /* 0x03085000030075a7 */ /* 0x000066000804017f */
[----:B-1----:R-:W-:Y:S05]  /*14f60*/  @!P2 NANOSLEEP.SYNCS 0x989680 ;  /* 0x009896800000a95d */ /* 0x002fea0003900000 */
[----:B------:R-:W1:Y:S02]  /*14f70*/  @!P2 SYNCS.PHASECHK.TRANS64 P2, [R3+URZ+0x30850], R0 ;  /* 0x030850000300a5a7 */ /* 0x000e64000804007f */
[----:B-1----:R-:W-:Y:S05]  /*14f80*/  @!P2 BRA `(.L_x_1207) ;  /* 0xfffffffc00eca947 */ /* 0x002fea000383ffff */
[----:B------:R-:W-:Y:S05]  /*14f90*/  BRA `(.L_x_1206) ;  /* 0xffffff2c00b47947 */ /* 0x000fea000383ffff */
.L_x_1213:
[----:B-1----:R-:W-:-:S04]  /*14fa0*/  IMAD.U32 R4, RZ, RZ, UR5 ;  /* 0x00000005ff047e24 */ /* 0x002fc8000f8e00ff */
[----:B------:R1:W2:Y:S03]  /*14fb0*/  SYNCS.PHASECHK.TRANS64.TRYWAIT P2, [R4+URZ+0x30830], R3 ;  /* 0x03083003040075a7 */ /* 0x0002a6000804017f */
[----:B--2---:R-:W-:Y:S05]  /*14fc0*/  @!P2 NANOSLEEP.SYNCS 0x989680 ;  /* 0x009896800000a95d */ /* 0x004fea0003900000 */
[----:B------:R-:W2:Y:S02]  /*14fd0*/  @!P2 SYNCS.PHASECHK.TRANS64 P2, [R4+URZ+0x30830], R3 ;  /* 0x030830030400a5a7 */ /* 0x000ea4000804007f */
[----:B--2---:R-:W-:Y:S05]  /*14fe0*/  @!P2 BRA `(.L_x_1213) ;  /* 0xfffffffc00eca947 */ /* 0x004fea000383ffff */
[----:B------:R-:W-:Y:S05]  /*14ff0*/  BRA `(.L_x_1212) ;  /* 0xffffff3c00347947 */ /* 0x000fea000383ffff */
.L_x_1217:
[----:B01----:R-:W-:-:S04]  /*15000*/  IMAD.U32 R3, RZ, RZ, UR14 ;  /* 0x0000000eff037e24 */ /* 0x003fc8000f8e00ff */
[----:B------:R0:W1:Y:S03]  /*15010*/  SYNCS.PHASECHK.TRANS64.TRYWAIT P2, [R3+URZ+0x30850], R0 ;  /* 0x03085000030075a7 */ /* 0x000066000804017f */
[----:B-1----:R-:W-:Y:S05]  /*15020*/  @!P2 NANOSLEEP.SYNCS 0x989680 ;  /* 0x009896800000a95d */ /* 0x002fea0003900000 */
[----:B------:R-:W1:Y:S02]  /*15030*/  @!P2 SYNCS.PHASECHK.TRANS64 P2, [R3+URZ+0x30850], R0 ;  /* 0x030850000300a5a7 */ /* 0x000e64000804007f */
[----:B-1----:R-:W-:Y:S05]  /*15040*/  @!P2 BRA `(.L_x_1217) ;  /* 0xfffffffc00eca947 */ /* 0x002fea000383ffff */
[----:B------:R-:W-:Y:S05]  /*15050*/  BRA `(.L_x_1216) ;  /* 0xffffff4800bc7947 */ /* 0x000fea000383ffff */
.L_x_1230:
[----:B-1----:R-:W-:-:S04]  /*15060*/  IMAD.U32 R7, RZ, RZ, UR7 ;  /* 0x00000007ff077e24 */ /* 0x002fc8000f8e00ff */
[----:B------:R1:W2:Y:S03]  /*15070*/  SYNCS.PHASECHK.TRANS64.TRYWAIT P0, [R7+URZ+0x30850], R0 ;  /* 0x03085000070075a7 */ /* 0x0002a6000800017f */
[----:B--2---:R-:W-:Y:S05]  /*15080*/  @!P0 NANOSLEEP.SYNCS 0x989680 ;  /* 0x009896800000895d */ /* 0x004fea0003900000 */
[----:B------:R-:W2:Y:S02]  /*15090*/  @!P0 SYNCS.PHASECHK.TRANS64 P0, [R7+URZ+0x30850], R0 ;  /* 0x03085000070085a7 */ /* 0x000ea4000800007f */
[----:B--2---:R-:W-:Y:S05]  /*150a0*/  @!P0 BRA `(.L_x_1230) ;  /* 0xfffffffc00ec8947 */ /* 0x004fea000383ffff */
[----:B------:R-:W-:Y:S05]  /*150b0*/  BRA `(.L_x_1229) ;  /* 0xffffff6800c47947 */ /* 0x000fea000383ffff */
.L_x_1266:
[----:B------:R-:W-:Y:S02]  /*150c0*/  IMAD.MOV.U32 R13, RZ, RZ, R4 ;  /* 0x000000ffff0d7224 */ /* 0x000fe400078e0004 */
[----:B------:R-:W-:Y:S02]  /*150d0*/  IMAD.MOV.U32 R12, RZ, RZ, RZ ;  /* 0x000000ffff0c7224 */ /* 0x000fe400078e00ff */
[----:B------:R-:W-:Y:S02]  /*150e0*/  IMAD.MOV.U32 R11, RZ, RZ, 0x1f ;  /* 0x0000001fff0b7424 */ /* 0x000fe400078e00ff */
[----:B------:R-:W-:-:S07]  /*150f0*/  IMAD.MOV.U32 R15, RZ, RZ, -0x1 ;  /* 0xffffffffff0f7424 */ /* 0x000fce00078e00ff */
[----:B0-----:R-:W-:Y:S05]  /*15100*/  WARPSYNC.COLLECTIVE R15, `(.L_x_1370) ;  /* 0x000000000f087348 */ /* 0x001fea0003c00000 */
[----:B------:R1:W2:Y:S02]  /*15110*/  SHFL.IDX P6, R14, R13, R12, R11 ;  /* 0x0000000c0d0e7389 */ /* 0x0002a400000c000b */
[----:B012---:R-:W-:Y:S01]  /*15120*/  ENDCOLLECTIVE ;  /* 0x000000000000791b */ /* 0x007fe20003800000 */
.L_x_1370:
[----:B------:R-:W-:Y:S05]  /*15130*/  BRA `(.L_x_1371) ;  /* 0xffffffb000bc7947 */ /* 0x000fea000383ffff */
.L_x_1268:
[----:B------:R-:W-:Y:S01]  /*15140*/  BSSY B0, `(.L_x_1372) ;  /* 0x0000006000007945 */ /* 0x000fe20003800000 */
[----:B------:R-:W-:-:S07]  /*15150*/  IMAD.MOV.U32 R15, RZ, RZ, -0x1 ;  /* 0xffffffffff0f7424 */ /* 0x000fce00078e00ff */
[----:B01----:R-:W-:Y:S05]  /*15160*/  WARPSYNC.COLLECTIVE R15, `(.L_x_1373) ;  /* 0x000000000f0c7348 */ /* 0x003fea0003c00000 */
[----:B------:R-:W-:Y:S02]  /*15170*/  ELECT P6, UR62, PT ;  /* 0x00000000003e782f */ /* 0x000fe400038c0000 */
[----:B------:R-:W-:Y:S01]  /*15180*/  MOV R14, UR62 ;  /* 0x0000003e000e7c02 */ /* 0x000fe20008000f00 */
[----:B01----:R-:W-:Y:S10]  /*15190*/  ENDCOLLECTIVE ;  /* 0x000000000000791b */ /* 0x003ff40003800000 */
.L_x_1373:
[----:B------:R-:W-:Y:S05]  /*151a0*/  BSYNC B0 ;  /* 0x0000000000007941 */ /* 0x000fea0003800000 */
.L_x_1372:
[----:B------:R-:W-:Y:S05]  /*151b0*/  BRA `(.L_x_1374) ;  /* 0xffffffb000c07947 */ /* 0x000fea000383ffff */
.L_x_1270:
[----:B--2---:R2:W3:Y:S02]  /*151c0*/  SYNCS.PHASECHK.TRANS64.TRYWAIT P0, [R0+URZ+0x30840], R2 ;  /* 0x03084002000075a7 */ /* 0x0044e4000800017f */
[----:B---3--:R-:W-:Y:S05]  /*151d0*/  @!P0 NANOSLEEP.SYNCS 0x989680 ;  /* 0x009896800000895d */ /* 0x008fea0003900000 */
[----:B------:R-:W3:Y:S02]  /*151e0*/  @!P0 SYNCS.PHASECHK.TRANS64 P0, [R0+URZ+0x30840], R2 ;  /* 0x03084002000085a7 */ /* 0x000ee4000800007f */
[----:B---3--:R-:W-:Y:S05]  /*151f0*/  @!P0 BRA `(.L_x_1270) ;  /* 0xfffffffc00f08947 */ /* 0x008fea000383ffff */
[----:B------:R-:W-:Y:S05]  /*15200*/  BRA `(.L_x_1375) ;  /* 0xffffffb4001c7947 */ /* 0x000fea000383ffff */
.L_x_1274:
[----:B------:R-:W-:Y:S02]  /*15210*/  IMAD.MOV.U32 R13, RZ, RZ, R5 ;  /* 0x000000ffff0d7224 */ /* 0x000fe400078e0005 */
[----:B------:R-:W-:Y:S02]  /*15220*/  IMAD.MOV.U32 R12, RZ, RZ, RZ ;  /* 0x000000ffff0c7224 */ /* 0x000fe400078e00ff */
[----:B------:R-:W-:Y:S02]  /*15230*/  IMAD.MOV.U32 R11, RZ, RZ, 0x181f ;  /* 0x0000181fff0b7424 */ /* 0x000fe400078e00ff */
[----:B------:R-:W-:Y:S02]  /*15240*/  IMAD.MOV.U32 R15, RZ, RZ, -0x1 ;  /* 0xffffffffff0f7424 */ /* 0x000fe400078e00ff */
[----:B------:R-:W-:-:S07]  /*15250*/  VIADD R0, R10, UR43 ;  /* 0x0000002b0a007c36 */ /* 0x000fce0008000000 */
[----:B-----5:R-:W-:Y:S05]  /*15260*/  WARPSYNC.COLLECTIVE R15, `(.L_x_1376) ;  /* 0x000000000f087348 */ /* 0x020fea0003c00000 */
[----:B------:R0:W1:Y:S02]  /*15270*/  SHFL.IDX P6, R14, R13, R12, R11 ;  /* 0x0000000c0d0e7389 */ /* 0x00006400000c000b */
[----:B01---5:R-:W-:Y:S01]  /*15280*/  ENDCOLLECTIVE ;  /* 0x000000000000791b */ /* 0x023fe20003800000 */
.L_x_1376:
[----:B------:R-:W-:Y:S02]  /*15290*/  IMAD.MOV.U32 R13, RZ, RZ, R6 ;  /* 0x000000ffff0d7224 */ /* 0x000fe400078e0006 */
[----:B------:R-:W-:-:S07]  /*152a0*/  IMAD.MOV.U32 R2, RZ, RZ, R14 ;  /* 0x000000ffff027224 */ /* 0x000fce00078e000e */
[----:B------:R-:W-:Y:S05]  /*152b0*/  WARPSYNC.COLLECTIVE R15, `(.L_x_1377) ;  /* 0x000000000f087348 */ /* 0x000fea0003c00000 */
[----:B------:R0:W1:Y:S02]  /*152c0*/  SHFL.IDX P6, R14, R13, R12, R11 ;  /* 0x0000000c0d0e7389 */ /* 0x00006400000c000b */
[----:B01----:R-:W-:Y:S01]  /*152d0*/  ENDCOLLECTIVE ;  /* 0x000000000000791b */ /* 0x003fe20003800000 */
.L_x_1377:
[----:B------:R-:W-:Y:S01]  /*152e0*/  ULDC UR4, c[0x0][0x288] ;  /* 0x0000a20000047ab9 */ /* 0x000fe20000000800 */
[----:B------:R-:W-:Y:S01]  /*152f0*/  ULDC.64 UR6, c[0x0][0x208] ;  /* 0x0000820000067ab9 */ /* 0x000fe20000000a00 */
[----:B------:R-:W-:Y:S02]  /*15300*/  IMAD R4, R7, UR4, RZ ;  /* 0x0000000407047c24 */ /* 0x000fe4000f8e02ff */
[----:B------:R-:W-:-:S03]  /*15310*/  VIADD R7, R0, 0x10 ;  /* 0x0000001000077836 */ /* 0x000fc60000000000 */
        /* <DEDUP_REMOVED lines=20> */
.L_x_1378:
[----:B------:R-:W-:Y:S02]  /*15460*/  IMAD.MOV.U32 R13, RZ, RZ, R6 ;  /* 0x000000ffff0d7224 */ /* 0x000fe400078e0006 */
[----:B------:R-:W-:-:S07]  /*15470*/  IMAD.MOV.U32 R2, RZ, RZ, R14 ;  /* 0x000000ffff027224 */ /* 0x000fce00078e000e */
[----:B------:R-:W-:Y:S05]  /*15480*/  WARPSYNC.COLLECTIVE R15, `(.L_x_1379) ;  /* 0x000000000f087348 */ /* 0x000fea0003c00000 */
[----:B------:R0:W1:Y:S02]  /*15490*/  SHFL.IDX P6, R14, R13, R12, R11 ;  /* 0x0000000c0d0e7389 */ /* 0x00006400000c000b */
[----:B01----:R-:W-:Y:S01]  /*154a0*/  ENDCOLLECTIVE ;  /* 0x000000000000791b */ /* 0x003fe20003800000 */
.L_x_1379:
        /* <DEDUP_REMOVED lines=19> */
.L_x_1380:
[----:B------:R-:W-:-:S05]  /*155e0*/  VIADD R2, R0, 0x20 ;  /* 0x0000002000027836 */ /* 0x000fca0000000000 */
[----:B------:R-:W-:Y:S01]  /*155f0*/  ISETP.GE.AND P4, PT, R2, R4, PT ;  /* 0x000000040200720c */ /* 0x000fe20003f86270 */
[----:B------:R-:W-:Y:S02]  /*15600*/  IMAD.MOV.U32 R13, RZ, RZ, R6 ;  /* 0x000000ffff0d7224 */ /* 0x000fe400078e0006 */
[----:B------:R-:W-:-:S10]  /*15610*/  IMAD.MOV.U32 R2, RZ, RZ, R14 ;  /* 0x000000ffff027224 */ /* 0x000fd400078e000e */
[----:B------:R-:W-:Y:S05]  /*15620*/  WARPSYNC.COLLECTIVE R15, `(.L_x_1381) ;  /* 0x000000000f087348 */ /* 0x000fea0003c00000 */
[----:B------:R0:W1:Y:S02]  /*15630*/  SHFL.IDX P6, R14, R13, R12, R11 ;  /* 0x0000000c0d0e7389 */ /* 0x00006400000c000b */
[----:B01----:R-:W-:Y:S01]  /*15640*/  ENDCOLLECTIVE ;  /* 0x000000000000791b */ /* 0x003fe20003800000 */
.L_x_1381:
        /* <DEDUP_REMOVED lines=19> */
.L_x_1382:
[----:B------:R-:W-:-:S05]  /*15780*/  VIADD R2, R0, 0x30 ;  /* 0x0000003000027836 */ /* 0x000fca0000000000 */
[----:B------:R-:W-:Y:S01]  /*15790*/  ISETP.GE.AND P4, PT, R2, R4, PT ;  /* 0x000000040200720c */ /* 0x000fe20003f86270 */
[----:B------:R-:W-:Y:S02]  /*157a0*/  IMAD.MOV.U32 R13, RZ, RZ, R6 ;  /* 0x000000ffff0d7224 */ /* 0x000fe400078e0006 */
[----:B------:R-:W-:-:S10]  /*157b0*/  IMAD.MOV.U32 R2, RZ, RZ, R14 ;  /* 0x000000ffff027224 */ /* 0x000fd400078e000e */
[----:B------:R-:W-:Y:S05]  /*157c0*/  WARPSYNC.COLLECTIVE R15, `(.L_x_1383) ;  /* 0x000000000f087348 */ /* 0x000fea0003c00000 */
[----:B------:R0:W1:Y:S02]  /*157d0*/  SHFL.IDX P6, R14, R13, R12, R11 ;  /* 0x0000000c0d0e7389 */ /* 0x00006400000c000b */
[----:B01----:R-:W-:Y:S01]  /*157e0*/  ENDCOLLECTIVE ;  /* 0x000000000000791b */ /* 0x003fe20003800000 */
.L_x_1383:
        /* <DEDUP_REMOVED lines=19> */
.L_x_1384:
[----:B------:R-:W-:-:S05]  /*15920*/  VIADD R2, R0, 0x40 ;  /* 0x0000004000027836 */ /* 0x000fca0000000000 */
[----:B------:R-:W-:Y:S01]  /*15930*/  ISETP.GE.AND P4, PT, R2, R4, PT ;  /* 0x000000040200720c */ /* 0x000fe20003f86270 */
[----:B------:R-:W-:Y:S02]  /*15940*/  IMAD.MOV.U32 R13, RZ, RZ, R6 ;  /* 0x000000ffff0d7224 */ /* 0x000fe400078e0006 */
[----:B------:R-:W-:-:S10]  /*15950*/  IMAD.MOV.U32 R2, RZ, RZ, R14 ;  /* 0x000000ffff027224 */ /* 0x000fd400078e000e */
[----:B------:R-:W-:Y:S05]  /*15960*/  WARPSYNC.COLLECTIVE R15, `(.L_x_1385) ;  /* 0x000000000f087348 */ /* 0x000fea0003c00000 */
[----:B------:R0:W1:Y:S02]  /*15970*/  SHFL.IDX P6, R14, R13, R12, R11 ;  /* 0x0000000c0d0e7389 */ /* 0x00006400000c000b */
[----:B01----:R-:W-:Y:S01]  /*15980*/  ENDCOLLECTIVE ;  /* 0x000000000000791b */ /* 0x003fe20003800000 */
.L_x_1385:
        /* <DEDUP_REMOVED lines=19> */
.L_x_1386:
[----:B------:R-:W-:-:S05]  /*15ac0*/  VIADD R2, R0, 0x50 ;  /* 0x0000005000027836 */ /* 0x000fca0000000000 */
[----:B------:R-:W-:Y:S01]  /*15ad0*/  ISETP.GE.AND P4, PT, R2, R4, PT ;  /* 0x000000040200720c */ /* 0x000fe20003f86270 */
[----:B------:R-:W-:Y:S02]  /*15ae0*/  IMAD.MOV.U32 R13, RZ, RZ, R6 ;  /* 0x000000ffff0d7224 */ /* 0x000fe400078e0006 */
[----:B------:R-:W-:-:S10]  /*15af0*/  IMAD.MOV.U32 R2, RZ, RZ, R14 ;  /* 0x000000ffff027224 */ /* 0x000fd400078e000e */
[----:B------:R-:W-:Y:S05]  /*15b00*/  WARPSYNC.COLLECTIVE R15, `(.L_x_1387) ;  /* 0x000000000f087348 */ /* 0x000fea0003c00000 */
[----:B------:R0:W1:Y:S02]  /*15b10*/  SHFL.IDX P6, R14, R13, R12, R11 ;  /* 0x0000000c0d0e7389 */ /* 0x00006400000c000b */
[----:B01----:R-:W-:Y:S01]  /*15b20*/  ENDCOLLECTIVE ;  /* 0x000000000000791b */ /* 0x003fe20003800000 */
.L_x_1387:
        /* <DEDUP_REMOVED lines=19> */
.L_x_1388:
[----:B------:R-:W-:-:S05]  /*15c60*/  VIADD R2, R0, 0x60 ;  /* 0x0000006000027836 */ /* 0x000fca0000000000 */
[----:B------:R-:W-:Y:S01]  /*15c70*/  ISETP.GE.AND P4, PT, R2, R4, PT ;  /* 0x000000040200720c */ /* 0x000fe20003f86270 */
[----:B------:R-:W-:Y:S02]  /*15c80*/  IMAD.MOV.U32 R13, RZ, RZ, R6 ;  /* 0x000000ffff0d7224 */ /* 0x000fe400078e0006 */
[----:B------:R-:W-:-:S10]  /*15c90*/  IMAD.MOV.U32 R2, RZ, RZ, R14 ;  /* 0x000000ffff027224 */ /* 0x000fd400078e000e */
[----:B------:R-:W-:Y:S05]  /*15ca0*/  WARPSYNC.COLLECTIVE R15, `(.L_x_1389) ;  /* 0x000000000f087348 */ /* 0x000fea0003c00000 */
[----:B------:R0:W1:Y:S02]  /*15cb0*/  SHFL.IDX P6, R14, R13, R12, R11 ;  /* 0x0000000c0d0e7389 */ /* 0x00006400000c000b */
[----:B01----:R-:W-:Y:S01]  /*15cc0*/  ENDCOLLECTIVE ;  /* 0x000000000000791b */ /* 0x003fe20003800000 */
.L_x_1389:
        /* <DEDUP_REMOVED lines=19> */
.L_x_1390:
[----:B------:R-:W-:Y:S02]  /*15e00*/  IMAD.MOV.U32 R13, RZ, RZ, R6 ;  /* 0x000000ffff0d7224 */ /* 0x000fe400078e0006 */
[----:B------:R-:W-:-:S07]  /*15e10*/  IMAD.MOV.U32 R7, RZ, RZ, R14 ;  /* 0x000000ffff077224 */ /* 0x000fce00078e000e */
[----:B------:R-:W-:Y:S05]  /*15e20*/  WARPSYNC.COLLECTIVE R15, `(.L_x_1391) ;  /* 0x000000000f087348 */ /* 0x000fea0003c00000 */
[----:B------:R0:W1:Y:S02]  /*15e30*/  SHFL.IDX P6, R14, R13, R12, R11 ;  /* 0x0000000c0d0e7389 */ /* 0x00006400000c000b */
[----:B01----:R-:W-:Y:S01]  /*15e40*/  ENDCOLLECTIVE ;  /* 0x000000000000791b */ /* 0x003fe20003800000 */
.L_x_1391:
[----:B------:R-:W-:Y:S01]  /*15e50*/  IMAD.MOV.U32 R2, RZ, RZ, R14 ;  /* 0x000000ffff027224 */ /* 0x000fe200078e000e */
[----:B------:R-:W-:Y:S06]  /*15e60*/  BRA `(.L_x_1392) ;  /* 0xffffffb400b07947 */ /* 0x000fec000383ffff */
.L_x_1279:
[----:B0-----:R0:W1:Y:S02]  /*15e70*/  SYNCS.PHASECHK.TRANS64.TRYWAIT P0, [R17+URZ+0x30820], R0 ;  /* 0x03082000110075a7 */ /* 0x001064000800017f */
[----:B-1----:R-:W-:Y:S05]  /*15e80*/  @!P0 NANOSLEEP.SYNCS 0x989680 ;  /* 0x009896800000895d */ /* 0x002fea0003900000 */
[----:B------:R-:W1:Y:S02]  /*15e90*/  @!P0 SYNCS.PHASECHK.TRANS64 P0, [R17+URZ+0x30820], R0 ;  /* 0x03082000110085a7 */ /* 0x000e64000800007f */
[----:B-1----:R-:W-:Y:S05]  /*15ea0*/  @!P0 BRA `(.L_x_1279) ;  /* 0xfffffffc00f08947 */ /* 0x002fea000383ffff */
[----:B------:R-:W-:Y:S05]  /*15eb0*/  BRA `(.L_x_1393) ;  /* 0xffffffb8002c7947 */ /* 0x000fea000383ffff */
.L_x_1286:
[----:B0-----:R0:W1:Y:S02]  /*15ec0*/  SYNCS.PHASECHK.TRANS64.TRYWAIT P0, [R3+URZ+0x30840], R2 ;  /* 0x03084002030075a7 */ /* 0x001064000800017f */
[----:B-1----:R-:W-:Y:S05]  /*15ed0*/  @!P0 NANOSLEEP.SYNCS 0x989680 ;  /* 0x009896800000895d */ /* 0x002fea0003900000 */
[----:B------:R-:W1:Y:S02]  /*15ee0*/  @!P0 SYNCS.PHASECHK.TRANS64 P0, [R3+URZ+0x30840], R2 ;  /* 0x03084002030085a7 */ /* 0x000e64000800007f */
[----:B-1----:R-:W-:Y:S05]  /*15ef0*/  @!P0 BRA `(.L_x_1286) ;  /* 0xfffffffc00f08947 */ /* 0x002fea000383ffff */
[----:B------:R-:W-:Y:S05]  /*15f00*/  BRA `(.L_x_1394) ;  /* 0xffffffb800e87947 */ /* 0x000fea000383ffff */
.L_x_1294:
[----:B0-----:R0:W1:Y:S02]  /*15f10*/  SYNCS.PHASECHK.TRANS64.TRYWAIT P0, [R3+URZ+0x60], R2 ;  /* 0x00006002030075a7 */ /* 0x001064000800017f */
[----:B-1----:R-:W-:Y:S05]  /*15f20*/  @!P0 NANOSLEEP.SYNCS 0x989680 ;  /* 0x009896800000895d */ /* 0x002fea0003900000 */
[----:B------:R-:W1:Y:S02]  /*15f30*/  @!P0 SYNCS.PHASECHK.TRANS64 P0, [R3+URZ+0x60], R2 ;  /* 0x00006002030085a7 */ /* 0x000e64000800007f */
[----:B-1----:R-:W-:Y:S05]  /*15f40*/  @!P0 BRA `(.L_x_1294) ;  /* 0xfffffffc00f08947 */ /* 0x002fea000383ffff */
[----:B------:R-:W-:Y:S05]  /*15f50*/  BRA `(.L_x_1395) ;  /* 0xffffffc000387947 */ /* 0x000fea000383ffff */
.L_x_1306:
[----:B--2---:R2:W3:Y:S02]  /*15f60*/  SYNCS.PHASECHK.TRANS64.TRYWAIT P0, [R3+URZ+0x30840], R2 ;  /* 0x03084002030075a7 */ /* 0x0044e4000800017f */
[----:B---3--:R-:W-:Y:S05]  /*15f70*/  @!P0 NANOSLEEP.SYNCS 0x989680 ;  /* 0x009896800000895d */ /* 0x008fea0003900000 */
[----:B------:R-:W3:Y:S02]  /*15f80*/  @!P0 SYNCS.PHASECHK.TRANS64 P0, [R3+URZ+0x30840], R2 ;  /* 0x03084002030085a7 */ /* 0x000ee4000800007f */
[----:B---3--:R-:W-:Y:S05]  /*15f90*/  @!P0 BRA `(.L_x_1306) ;  /* 0xfffffffc00f08947 */ /* 0x008fea000383ffff */
[----:B------:R-:W-:Y:S05]  /*15fa0*/  BRA `(.L_x_1396) ;  /* 0xffffffc800387947 */ /* 0x000fea000383ffff */
.L_x_1314:
[----:B0-----:R0:W1:Y:S02]  /*15fb0*/  SYNCS.PHASECHK.TRANS64.TRYWAIT P0, [R9+URZ+0x60], R2 ;  /* 0x00006002090075a7 */ /* 0x001064000800017f */
[----:B-1----:R-:W-:Y:S05]  /*15fc0*/  @!P0 NANOSLEEP.SYNCS 0x989680 ;  /* 0x009896800000895d */ /* 0x002fea0003900000 */
[----:B------:R-:W1:Y:S02]  /*15fd0*/  @!P0 SYNCS.PHASECHK.TRANS64 P0, [R9+URZ+0x60], R2 ;  /* 0x00006002090085a7 */ /* 0x000e64000800007f */
[----:B-1----:R-:W-:Y:S05]  /*15fe0*/  @!P0 BRA `(.L_x_1314) ;  /* 0xfffffffc00f08947 */ /* 0x002fea000383ffff */
[----:B------:R-:W-:Y:S05]  /*15ff0*/  BRA `(.L_x_1397) ;  /* 0xffffffcc00887947 */ /* 0x000fea000383ffff */
.L_x_1325:
[----:B--2---:R2:W3:Y:S02]  /*16000*/  SYNCS.PHASECHK.TRANS64.TRYWAIT P0, [R2+URZ+0x30840], R3 ;  /* 0x03084003020075a7 */ /* 0x0044e4000800017f */
[----:B---3--:R-:W-:Y:S05]  /*16010*/  @!P0 NANOSLEEP.SYNCS 0x989680 ;  /* 0x009896800000895d */ /* 0x008fea0003900000 */
[----:B------:R-:W3:Y:S02]  /*16020*/  @!P0 SYNCS.PHASECHK.TRANS64 P0, [R2+URZ+0x30840], R3 ;  /* 0x03084003020085a7 */ /* 0x000ee4000800007f */
[----:B---3--:R-:W-:Y:S05]  /*16030*/  @!P0 BRA `(.L_x_1325) ;  /* 0xfffffffc00f08947 */ /* 0x008fea000383ffff */
[----:B------:R-:W-:Y:S05]  /*16040*/  BRA `(.L_x_1398) ;  /* 0xffffffd400587947 */ /* 0x000fea000383ffff */
.L_x_1333:
[----:B0-----:R0:W1:Y:S02]  /*16050*/  SYNCS.PHASECHK.TRANS64.TRYWAIT P0, [R2+URZ+0x60], R5 ;  /* 0x00006005020075a7 */ /* 0x001064000800017f */
[----:B-1----:R-:W-:Y:S05]  /*16060*/  @!P0 NANOSLEEP.SYNCS 0x989680 ;  /* 0x009896800000895d */ /* 0x002fea0003900000 */
[----:B------:R-:W1:Y:S02]  /*16070*/  @!P0 SYNCS.PHASECHK.TRANS64 P0, [R2+URZ+0x60], R5 ;  /* 0x00006005020085a7 */ /* 0x000e64000800007f */
[----:B-1----:R-:W-:Y:S05]  /*16080*/  @!P0 BRA `(.L_x_1333) ;  /* 0xfffffffc00f08947 */ /* 0x002fea000383ffff */
[----:B------:R-:W-:Y:S05]  /*16090*/  BRA `(.L_x_1399) ;  /* 0xffffffd800a87947 */ /* 0x000fea000383ffff */
.L_x_1346:
[----:B0-----:R0:W3:Y:S02]  /*160a0*/  SYNCS.PHASECHK.TRANS64.TRYWAIT P0, [R0+URZ+0x30860], R3 ;  /* 0x03086003000075a7 */ /* 0x0010e4000800017f */
[----:B---3--:R-:W-:Y:S05]  /*160b0*/  @!P0 NANOSLEEP.SYNCS 0x989680 ;  /* 0x009896800000895d */ /* 0x008fea0003900000 */
[----:B------:R-:W3:Y:S02]  /*160c0*/  @!P0 SYNCS.PHASECHK.TRANS64 P0, [R0+URZ+0x30860], R3 ;  /* 0x03086003000085a7 */ /* 0x000ee4000800007f */
[----:B---3--:R-:W-:Y:S05]  /*160d0*/  @!P0 BRA `(.L_x_1346) ;  /* 0xfffffffc00f08947 */ /* 0x008fea000383ffff */
[----:B------:R-:W-:Y:S05]  /*160e0*/  BRA `(.L_x_1400) ;  /* 0xffffffe000647947 */ /* 0x000fea000383ffff */
.L_x_1355:
[----:B------:R-:W-:Y:S01]  /*160f0*/  BSSY B0, `(.L_x_1401) ;  /* 0x0000008000007945 */ /* 0x000fe20003800000 */
[----:B-----5:R-:W-:Y:S02]  /*16100*/  IMAD.MOV.U32 R13, RZ, RZ, R2 ;  /* 0x000000ffff0d7224 */ /* 0x020fe400078e0002 */
[----:B------:R-:W-:Y:S02]  /*16110*/  IMAD.MOV.U32 R12, RZ, RZ, RZ ;  /* 0x000000ffff0c7224 */ /* 0x000fe400078e00ff */
[----:B------:R-:W-:Y:S02]  /*16120*/  IMAD.MOV.U32 R11, RZ, RZ, 0x1f ;  /* 0x0000001fff0b7424 */ /* 0x000fe400078e00ff */
[----:B------:R-:W-:-:S07]  /*16130*/  IMAD.MOV.U32 R15, RZ, RZ, -0x1 ;  /* 0xffffffffff0f7424 */ /* 0x000fce00078e00ff */
[----:B0123--:R-:W-:Y:S05]  /*16140*/  WARPSYNC.COLLECTIVE R15, `(.L_x_1402) ;  /* 0x000000000f087348 */ /* 0x00ffea0003c00000 */
[----:B------:R4:W0:Y:S02]  /*16150*/  SHFL.IDX P6, R14, R13, R12, R11 ;  /* 0x0000000c0d0e7389 */ /* 0x00082400000c000b */
[----:B01234-:R-:W-:Y:S01]  /*16160*/  ENDCOLLECTIVE ;  /* 0x000000000000791b */ /* 0x01ffe20003800000 */
.L_x_1402:
[----:B------:R-:W-:Y:S05]  /*16170*/  BSYNC B0 ;  /* 0x0000000000007941 */ /* 0x000fea0003800000 */
.L_x_1401:
[----:B------:R-:W-:Y:S05]  /*16180*/  BRA `(.L_x_1403) ;  /* 0xffffffe400d47947 */ /* 0x000fea000383ffff */
.L_x_1358:
[----:B0-----:R0:W3:Y:S02]  /*16190*/  SYNCS.PHASECHK.TRANS64.TRYWAIT P0, [R0+URZ+0x30820], R3 ;  /* 0x03082003000075a7 */ /* 0x0010e4000800017f */
[----:B---3--:R-:W-:Y:S05]  /*161a0*/  @!P0 NANOSLEEP.SYNCS 0x989680 ;  /* 0x009896800000895d */ /* 0x008fea0003900000 */
[----:B------:R-:W3:Y:S02]  /*161b0*/  @!P0 SYNCS.PHASECHK.TRANS64 P0, [R0+URZ+0x30820], R3 ;  /* 0x03082003000085a7 */ /* 0x000ee4000800007f */
[----:B---3--:R-:W-:Y:S05]  /*161c0*/  @!P0 BRA `(.L_x_1358) ;  /* 0xfffffffc00f08947 */ /* 0x008fea000383ffff */
[----:B------:R-:W-:Y:S05]  /*161d0*/  BRA `(.L_x_1404) ;  /* 0xffffffe800207947 */ /* 0x000fea000383ffff */
.L_x_1359:
        /* <DEDUP_REMOVED lines=8> */
[----:B012---:R-:W-:Y:S05]  /*16260*/  WARPSYNC.COLLECTIVE R15, `(.L_x_1406) ;  /* 0x000000000f087348 */ /* 0x007fea0003c00000 */
[----:B------:R3:W4:Y:S02]  /*16270*/  SHFL.IDX P6, R14, R13, R12, R11 ;  /* 0x0000000c0d0e7389 */ /* 0x00072400000c000b */
[----:B01234-:R-:W-:Y:S01]  /*16280*/  ENDCOLLECTIVE ;  /* 0x000000000000791b */ /* 0x01ffe20003800000 */
.L_x_1406:
[----:B------:R-:W-:Y:S05]  /*16290*/  BSYNC B0 ;  /* 0x0000000000007941 */ /* 0x000fea0003800000 */
.L_x_1405:
[----:B------:R-:W-:Y:S05]  /*162a0*/  BRA `(.L_x_1407) ;  /* 0xffffffe800087947 */ /* 0x000fea000383ffff */
.L_x_1362:
[----:B------:R-:W-:Y:S01]  /*162b0*/  BSSY B1, `(.L_x_1408) ;  /* 0x0000006000017945 */ /* 0x000fe20003800000 */
[----:B------:R-:W-:-:S07]  /*162c0*/  IMAD.MOV.U32 R15, RZ, RZ, -0x1 ;  /* 0xffffffffff0f7424 */ /* 0x000fce00078e00ff */
[----:B0123--:R-:W-:Y:S05]  /*162d0*/  WARPSYNC.COLLECTIVE R15, `(.L_x_1409) ;  /* 0x000000000f0c7348 */ /* 0x00ffea0003c00000 */
[----:B------:R-:W-:Y:S02]  /*162e0*/  ELECT P6, UR62, PT ;  /* 0x00000000003e782f */ /* 0x000fe400038c0000 */
[----:B------:R-:W-:Y:S01]  /*162f0*/  MOV R14, UR62 ;  /* 0x0000003e000e7c02 */ /* 0x000fe20008000f00 */
[----:B0123--:R-:W-:Y:S10]  /*16300*/  ENDCOLLECTIVE ;  /* 0x000000000000791b */ /* 0x00fff40003800000 */
.L_x_1409:
[----:B------:R-:W-:Y:S05]  /*16310*/  BSYNC B1 ;  /* 0x0000000000017941 */ /* 0x000fea0003800000 */
.L_x_1408:
[----:B------:R-:W-:Y:S05]  /*16320*/  BRA `(.L_x_1410) ;  /* 0xffffffe800007947 */ /* 0x000fea000383ffff */
.L_x_1364:
[----:B0-----:R0:W3:Y:S02]  /*16330*/  SYNCS.PHASECHK.TRANS64.TRYWAIT P0, [R6+URZ], R5 ;  /* 0x00000005060075a7 */ /* 0x0010e4000800017f */
[----:B---3--:R-:W-:Y:S05]  /*16340*/  @!P0 NANOSLEEP.SYNCS 0x989680 ;  /* 0x009896800000895d */ /* 0x008fea0003900000 */
[----:B------:R-:W3:Y:S02]  /*16350*/  @!P0 SYNCS.PHASECHK.TRANS64 P0, [R6+URZ], R5 ;  /* 0x00000005060085a7 */ /* 0x000ee4000800007f */
[----:B---3--:R-:W-:Y:S05]  /*16360*/  @!P0 BRA `(.L_x_1364) ;  /* 0xfffffffc00f08947 */ /* 0x008fea000383ffff */
[----:B------:R-:W-:Y:S05]  /*16370*/  BRA `(.L_x_1411) ;  /* 0xffffffe800407947 */ /* 0x000fea000383ffff */
.L_x_1365:
[----:B---3--:R3:W4:Y:S02]  /*16380*/  SYNCS.PHASECHK.TRANS64.TRYWAIT P0, [R3+URZ], R2 ;  /* 0x00000002030075a7 */ /* 0x008724000800017f */
[----:B----4-:R-:W-:Y:S05]  /*16390*/  @!P0 NANOSLEEP.SYNCS 0x989680 ;  /* 0x009896800000895d */ /* 0x010fea0003900000 */
[----:B------:R-:W4:Y:S02]  /*163a0*/  @!P0 SYNCS.PHASECHK.TRANS64 P0, [R3+URZ], R2 ;  /* 0x00000002030085a7 */ /* 0x000f24000800007f */
[----:B----4-:R-:W-:Y:S05]  /*163b0*/  @!P0 BRA `(.L_x_1365) ;  /* 0xfffffffc00f08947 */ /* 0x010fea000383ffff */
[----:B------:R-:W-:Y:S05]  /*163c0*/  BRA `(.L_x_1412) ;  /* 0xffffffe800347947 */ /* 0x000fea000383ffff */
.L_x_1367:
[----:B---3--:R3:W4:Y:S02]  /*163d0*/  SYNCS.PHASECHK.TRANS64.TRYWAIT P0, [R18+URZ], R5 ;  /* 0x00000005120075a7 */ /* 0x008724000800017f */
[----:B----4-:R-:W-:Y:S05]  /*163e0*/  @!P0 NANOSLEEP.SYNCS 0x989680 ;  /* 0x009896800000895d */ /* 0x010fea0003900000 */
[----:B------:R-:W4:Y:S02]  /*163f0*/  @!P0 SYNCS.PHASECHK.TRANS64 P0, [R18+URZ], R5 ;  /* 0x00000005120085a7 */ /* 0x000f24000800007f */
[----:B----4-:R-:W-:Y:S05]  /*16400*/  @!P0 BRA `(.L_x_1367) ;  /* 0xfffffffc00f08947 */ /* 0x010fea000383ffff */
[----:B------:R-:W-:Y:S05]  /*16410*/  BRA `(.L_x_1413) ;  /* 0xffffffe800387947 */ /* 0x000fea000383ffff */
.L_x_1414:
        /* <DEDUP_REMOVED lines=14> */
.L_x_3428:


//--------------------- .text._ZN7cutlass13device_kernelIN5flash11enable_sm90INS1_16FlashAttnFwdSm90INS1_25CollectiveMainloopFwdSm90ILi2EN4cute5tupleIJNS5_1CILi1EEES8_S8_EEENS6_IJNS7_ILi128EEENS7_ILi64EEENS7_ILi256EEEEEELi256ENS_6half_tEfNS_4arch4Sm90ELb0ELb1ELb0ELb1ELb0ELb0ELb0ELb1ELb1ELb1ELb0ELb0EEENS1_21CollectiveEpilogueFwdINS6_IJSA_SC_SB_EEES9_SE_SG_Li256ELb1ELb1ELb0ELb0EEENS1_36VarlenDynamicPersistentTileSchedulerILi128ELi64ELi256ELi128ELb0ELb1ELb1ELb1ELb0ELb1EEEEEEEEEvNT_6ParamsE --------------------------
	.section	.text._ZN7cutlass13device_kernelIN5flash11enable_sm90INS1_16FlashAttnFwdSm90INS1_25CollectiveMainloopFwdSm90ILi2EN4cute5tupleIJNS5_1CILi1EEES8_S8_EEENS6_IJNS7_ILi128EEENS7_ILi64EEENS7_ILi256EEEEEELi256ENS_6half_tEfNS_4arch4Sm90ELb0ELb1ELb0ELb1ELb0ELb0ELb0ELb1ELb1ELb1ELb0ELb0EEENS1_21CollectiveEpilogueFwdINS6_IJSA_SC_SB_EEES9_SE_SG_Li256ELb1ELb1ELb0ELb0EEENS1_36VarlenDynamicPersistentTileSchedulerILi128ELi64ELi256ELi128ELb0ELb1ELb1ELb1ELb0ELb1EEEEEEEEEvNT_6ParamsE,"ax",@progbits
	.align	128
.text._ZN7cutlass13device_kernelIN5flash11enable_sm90INS1_16FlashAttnFwdSm90INS1_25CollectiveMainloopFwdSm90ILi2EN4cute5tupleIJNS5_1CILi1EEES8_S8_EEENS6_IJNS7_ILi128EEENS7_ILi64EEENS7_ILi256EEEEEELi256ENS_6half_tEfNS_4arch4Sm90ELb0ELb1ELb0ELb1ELb0ELb0ELb0ELb1ELb1ELb1ELb0ELb0EEENS1_21CollectiveEpilogueFwdINS6_IJSA_SC_SB_EEES9_SE_SG_Li256ELb1ELb1ELb0ELb0EEENS1_36VarlenDynamicPersistentTileSchedulerILi128ELi64ELi256ELi128ELb0ELb1ELb1ELb1ELb0ELb1EEEEEEEEEvNT_6ParamsE:
        .type           _ZN7cutlass13device_kernelIN5flash11enable_sm90INS1_16FlashAttnFwdSm90INS1_25CollectiveMainloopFwdSm90ILi2EN4cute5tupleIJNS5_1CILi1EEES8_S8_EEENS6_IJNS7_ILi128EEENS7_ILi64EEENS7_ILi256EEEEEELi256ENS_6half_tEfNS_4arch4Sm90ELb0ELb1ELb0ELb1ELb0ELb0ELb0ELb1ELb1ELb1ELb0ELb0EEENS1_21CollectiveEpilogueFwdINS6_IJSA_SC_SB_EEES9_SE_SG_Li256ELb1ELb1ELb0ELb0EEENS1_36VarlenDynamicPersistentTileSchedulerILi128ELi64ELi256ELi128ELb0ELb1ELb1ELb1ELb0ELb1EEEEEEEEEvNT_6ParamsE,@function
        .size           _ZN7cutlass13device_kernelIN5flash11enable_sm90INS1_16FlashAttnFwdSm90INS1_25CollectiveMainloopFwdSm90ILi2EN4cute5tupleIJNS5_1CILi1EEES8_S8_EEENS6_IJNS7_ILi128EEENS7_ILi64EEENS7_ILi256EEEEEELi256ENS_6half_tEfNS_4arch4Sm90ELb0ELb1ELb0ELb1ELb0ELb0ELb0ELb1ELb1ELb1ELb0ELb0EEENS1_21CollectiveEpilogueFwdINS6_IJSA_SC_SB_EEES9_SE_SG_Li256ELb1ELb1ELb0ELb0EEENS1_36VarlenDynamicPersistentTileSchedulerILi128ELi64ELi256ELi128ELb0ELb1ELb1ELb1ELb0ELb1EEEEEEEEEvNT_6ParamsE,(.L_x_3429 - _ZN7cutlass13device_kernelIN5flash11enable_sm90INS1_16FlashAttnFwdSm90INS1_25CollectiveMainloopFwdSm90ILi2EN4cute5tupleIJNS5_1CILi1EEES8_S8_EEENS6_IJNS7_ILi128EEENS7_ILi64EEENS7_ILi256EEEEEELi256ENS_6half_tEfNS_4arch4Sm90ELb0ELb1ELb0ELb1ELb0ELb0ELb0ELb1ELb1ELb1ELb0ELb0EEENS1_21CollectiveEpilogueFwdINS6_IJSA_SC_SB_EEES9_SE_SG_Li256ELb1ELb1ELb0ELb0EEENS1_36VarlenDynamicPersistentTileSchedulerILi128ELi64ELi256ELi128ELb0ELb1ELb1ELb1ELb0ELb1EEEEEEEEEvNT_6ParamsE)
        .other          _ZN7cutlass13device_kernelIN5flash11enable_sm90INS1_16FlashAttnFwdSm90INS1_25CollectiveMainloopFwdSm90ILi2EN4cute5tupleIJNS5_1CILi1EEES8_S8_EEENS6_IJNS7_ILi128EEENS7_ILi64EEENS7_ILi256EEEEEELi256ENS_6half_tEfNS_4arch4Sm90ELb0ELb1ELb0ELb1ELb0ELb0ELb0ELb1ELb1ELb1ELb0ELb0EEENS1_21CollectiveEpilogueFwdINS6_IJSA_SC_SB_EEES9_SE_SG_Li256ELb1ELb1ELb0ELb0EEENS1_36VarlenDynamicPersistentTileSchedulerILi128ELi64ELi256ELi128ELb0ELb1ELb1ELb1ELb0ELb1EEEEEEEEEvNT_6ParamsE,@"STO_CUDA_ENTRY STV_DEFAULT"
_ZN7cutlass13device_kernelIN5flash11enable_sm90INS1_16FlashAttnFwdSm90INS1_25CollectiveMainloopFwdSm90ILi2EN4cute5tupleIJNS5_1CILi1EEES8_S8_EEENS6_IJNS7_ILi128EEENS7_ILi64EEENS7_ILi256EEEEEELi256ENS_6half_tEfNS_4arch4Sm90ELb0ELb1ELb0ELb1ELb0ELb0ELb0ELb1ELb1ELb1ELb0ELb0EEENS1_21CollectiveEpilogueFwdINS6_IJSA_SC_SB_EEES9_SE_SG_Li256ELb1ELb1ELb0ELb0EEENS1_36VarlenDynamicPersistentTileSchedulerILi128ELi64ELi256ELi128ELb0ELb1ELb1ELb1ELb0ELb1EEEEEEEEEvNT_6ParamsE:
        /* <DEDUP_REMOVED lines=18> */
.L_x_1416:
[----:B------:R-:W-:Y:S05]  /*0120*/  BSYNC B0 ;  /* 0x0000000000007941 */ /* 0x000fea0003800000 */
.L_x_1415:
        /* <DEDUP_REMOVED lines=41> */
.L_x_1417:
        /* <DEDUP_REMOVED lines=22> */
.L_x_1418:
        /* <DEDUP_REMOVED lines=18> */
.L_x_1419:
        /* <DEDUP_REMOVED lines=22> */
.L_x_1420:
        /* <DEDUP_REMOVED lines=22> */
.L_x_1421:
        /* <DEDUP_REMOVED lines=8> */
.L_x_1423:
        /* <DEDUP_REMOVED lines=16> */
[----:B------:R-:W-:Y:S01]  /*0a80*/  UMOV UR38, URZ ;  /* 0x0000003f00267c82 */ /* 0x000fe20008000000 */
[----:B------:R-:W-:Y:S01]  /*0a90*/  R2UR UR5, R9 ;  /* 0x00000000090572ca */ /* 0x000fe200000e0000 */
[----:B------:R-:W0:Y:S01]  /*0aa0*/  S2R R0, SR_TID.X ;  /* 0x0000000000007919 */ /* 0x000e220000002100 */
[----:B------:R-:W-:Y:S01]  /*0ab0*/  R2UR UR7, R10 ;  /* 0x000000000a0772ca */ /* 0x000fe200000e0000 */
[----:B------:R-:W-:Y:S01]  /*0ac0*/  UMOV UR36, URZ ;  /* 0x0000003f00247c82 */ /* 0x000fe20008000000 */
[----:B0-----:R-:W-:-:S05]  /*0ad0*/  VIADD R217, R0, 0xffffff80 ;  /* 0xffffff8000d97836 */ /* 0x001fca0000000000 */
[----:B------:R-:W-:-:S04]  /*0ae0*/  SHF.R.S32.HI R0, RZ, 0x1f, R217 ;  /* 0x0000001fff007819 */ /* 0x000fc800000114d9 */
[CC--:B------:R-:W-:Y:S02]  /*0af0*/  LEA.HI R3, R0.reuse, R217.reuse, RZ, 0x4 ;  /* 0x000000d900037211 */ /* 0x0c0fe400078f20ff */
[CC--:B------:R-:W-:Y:S02]  /*0b00*/  LEA.HI R4, R0.reuse, R217.reuse, RZ, 0x5 ;  /* 0x000000d900047211 */ /* 0x0c0fe400078f28ff */
[----:B------:R-:W-:Y:S02]  /*0b10*/  SHF.R.S32.HI R6, RZ, 0x4, R3 ;  /* 0x00000004ff067819 */ /* 0x000fe40000011403 */
[----:B------:R-:W-:Y:S01]  /*0b20*/  LEA.HI R11, R0, R217, RZ, 0x2 ;  /* 0x000000d9000b7211 */ /* 0x000fe200078f10ff */
[----:B------:R-:W-:Y:S01]  /*0b30*/  IMAD.SHL.U32 R5, R4, 0x20, RZ ;  /* 0x0000002004057824 */ /* 0x000fe200078e00ff */
[C---:B------:R-:W-:Y:S02]  /*0b40*/  LOP3.LUT R4, R3.reuse, 0x3fffff0, RZ, 0xc0, !PT ;  /* 0x03fffff003047812 */ /* 0x040fe400078ec0ff */
[----:B------:R-:W-:-:S02]  /*0b50*/  LEA.HI R3, R3, R6, RZ, 0x1 ;  /* 0x0000000603037211 */ /* 0x000fc400078f08ff */
[----:B------:R-:W-:Y:S01]  /*0b60*/  LOP3.LUT R5, R5, 0xfffffc00, RZ, 0xc0, !PT ;  /* 0xfffffc0005057812 */ /* 0x000fe200078ec0ff */
[----:B------:R-:W-:Y:S01]  /*0b70*/  IMAD.IADD R4, R217, 0x1, -R4 ;  /* 0x00000001d9047824 */ /* 0x000fe200078e0a04 */
[----:B------:R-:W-:-:S03]  /*0b80*/  LOP3.LUT R3, R3, 0x1ffffffe, RZ, 0xc0, !PT ;  /* 0x1ffffffe03037812 */ /* 0x000fc600078ec0ff */
[----:B------:R-:W-:Y:S02]  /*0b90*/  IMAD R4, R4, 0x40, R5 ;  /* 0x0000004004047824 */ /* 0x000fe400078e0205 */
[----:B------:R-:W-:Y:S01]  /*0ba0*/  IMAD.IADD R3, R6, 0x1, -R3 ;  /* 0x0000000106037824 */ /* 0x000fe200078e0a03 */
[----:B------:R-:W-:-:S03]  /*0bb0*/  LOP3.LUT R6, R11, 0xfffffffc, RZ, 0xc0, !PT ;  /* 0xfffffffc0b067812 */ /* 0x000fc600078ec0ff */
[----:B------:R-:W-:Y:S02]  /*0bc0*/  IMAD R211, R3, 0x8, R4 ;  /* 0x0000000803d37824 */ /* 0x000fe400078e0204 */
[----:B------:R-:W-:Y:S01]  /*0bd0*/  IMAD.IADD R5, R217, 0x1, -R6 ;  /* 0x00000001d9057824 */ /* 0x000fe200078e0a06 */
[----:B--2---:R-:W-:Y:S02]  /*0be0*/  R2UR UR4, R2 ;  /* 0x00000000020472ca */ /* 0x004fe400000e0000 */
[CC--:B------:R-:W-:Y:S02]  /*0bf0*/  LEA.HI R2, R0.reuse, R217.reuse, RZ, 0x7 ;  /* 0x000000d900027211 */ /* 0x0c0fe400078f38ff */
[----:B------:R-:W-:Y:S02]  /*0c00*/  LEA.HI R0, R0, R217, RZ, 0x3 ;  /* 0x000000d900007211 */ /* 0x000fe400078f18ff */
[----:B------:R-:W-:Y:S02]  /*0c10*/  LOP3.LUT R208, R2, 0xffffff80, RZ, 0xc0, !PT ;  /* 0xffffff8002d07812 */ /* 0x000fe400078ec0ff */
[----:B------:R-:W-:-:S02]  /*0c20*/  SHF.R.S32.HI R209, RZ, 0x7, R2 ;  /* 0x00000007ffd17819 */ /* 0x000fc40000011402 */
[----:B------:R-:W-:Y:S01]  /*0c30*/  SHF.R.S32.HI R205, RZ, 0x3, R0 ;  /* 0x00000003ffcd7819 */ /* 0x000fe20000011400 */
[----:B------:R-:W-:Y:S01]  /*0c40*/  IMAD.IADD R208, R217, 0x1, -R208 ;  /* 0x00000001d9d07824 */ /* 0x000fe200078e0ad0 */
[----:B------:R-:W-:Y:S01]  /*0c50*/  LEA.HI R2, R2, R209, RZ, 0x1 ;  /* 0x000000d102027211 */ /* 0x000fe200078f08ff */
[----:B------:R-:W-:-:S03]  /*0c60*/  ULOP3.LUT UR8, UR4, 0x1, URZ, 0xfc, !UPT ;  /* 0x0000000104087892 */ /* 0x000fc6000f8efc3f */
[----:B------:R-:W-:Y:S01]  /*0c70*/  SHF.R.S32.HI R7, RZ, 0x1f, R208 ;  /* 0x0000001fff077819 */ /* 0x000fe200000114d0 */
[----:B------:R-:W-:Y:S01]  /*0c80*/  UMOV UR4, URZ ;  /* 0x0000003f00047c82 */ /* 0x000fe20008000000 */
[----:B------:R-:W-:Y:S01]  /*0c90*/  LOP3.LUT R6, R2, 0x3fffffe, RZ, 0xc0, !PT ;  /* 0x03fffffe02067812 */ /* 0x000fe200078ec0ff */
[----:B------:R-:W-:Y:S01]  /*0ca0*/  IMAD.U32 R212, RZ, RZ, UR8 ;  /* 0x00000008ffd47e24 */ /* 0x000fe2000f8e00ff */
[CC--:B------:R-:W-:Y:S01]  /*0cb0*/  LEA.HI R8, R7.reuse, R208.reuse, RZ, 0x2 ;  /* 0x000000d007087211 */ /* 0x0c0fe200078f10ff */
[----:B------:R-:W-:Y:S01]  /*0cc0*/  IMAD.U32 R207, RZ, RZ, UR4 ;  /* 0x00000004ffcf7e24 */ /* 0x000fe2000f8e00ff */
        /* <DEDUP_REMOVED lines=11> */
[----:B------:R-:W-:Y:S01]  /*0d80*/  IMAD.IADD R10, R9, 0x1, -R10 ;  /* 0x00000001090a7824 */ /* 0x000fe200078e0a0a */
[----:B------:R-:W-:Y:S01]  /*0d90*/  LEA.HI R9, R5, R5, RZ, 0x1 ;  /* 0x0000000505097211 */ /* 0x000fe200078f08ff */
[----:B------:R-:W-:Y:S01]  /*0da0*/  VIADD R201, R19, 0x40 ;  /* 0x0000004013c97836 */ /* 0x000fe20000000000 */
[----:B------:R-:W-:Y:S01]  /*0db0*/  SHF.R.S32.HI R216, RZ, 0x1f, R19 ;  /* 0x0000001fffd87819 */ /* 0x000fe20000011413 */
[----:B------:R-:W-:Y:S01]  /*0dc0*/  IMAD R7, R7, 0x10, R10 ;  /* 0x0000001007077824 */ /* 0x000fe200078e020a */
[----:B------:R-:W-:Y:S01]  /*0dd0*/  LOP3.LUT R10, R9, 0x1ffffffe, RZ, 0xc0, !PT ;  /* 0x1ffffffe090a7812 */ /* 0x000fe200078ec0ff */
[C---:B------:R-:W-:Y:S01]  /*0de0*/  VIADD R200, R19.reuse, 0x80 ;  /* 0x0000008013c87836 */ /* 0x040fe20000000000 */
[----:B------:R-:W-:Y:S01]  /*0df0*/  SHF.R.S32.HI R215, RZ, 0x1f, R201 ;  /* 0x0000001fffd77819 */ /* 0x000fe200000114c9 */
[----:B------:R-:W-:-:S02]  /*0e00*/  VIADD R202, R19, 0xc0 ;  /* 0x000000c013ca7836 */ /* 0x000fc40000000000 */
[----:B------:R-:W-:Y:S01]  /*0e10*/  IMAD.IADD R5, R5, 0x1, -R10 ;  /* 0x0000000105057824 */ /* 0x000fe200078e0a0a */
[----:B------:R-:W-:Y:S01]  /*0e20*/  SHF.R.S32.HI R214, RZ, 0x1f, R200 ;  /* 0x0000001fffd67819 */ /* 0x000fe200000114c8 */
[----:B------:R-:W-:Y:S01]  /*0e30*/  IMAD R210, R6, 0x40, R7 ;  /* 0x0000004006d27824 */ /* 0x000fe200078e0207 */
[----:B------:R-:W-:Y:S01]  /*0e40*/  SHF.R.S32.HI R213, RZ, 0x1f, R202 ;  /* 0x0000001fffd57819 */ /* 0x000fe200000114ca */
[----:B------:R-:W-:Y:S02]  /*0e50*/  IMAD.IADD R17, R208, 0x1, -R17 ;  /* 0x00000001d0117824 */ /* 0x000fe400078e0a11 */
[----:B------:R-:W-:-:S07]  /*0e60*/  IMAD R22, R5, 0x8, R210 ;  /* 0x0000000805167824 */ /* 0x000fce00078e02d2 */
.L_x_1523:
[----:B------:R-:W-:Y:S01]  /*0e70*/  ULDC.64 UR8, c[0x0][0xa28] ;  /* 0x00028a0000087ab9 */ /* 0x000fe20000000a00 */
[----:B------:R-:W-:Y:S01]  /*0e80*/  ULDC.64 UR12, c[0x0][0x208] ;  /* 0x00008200000c7ab9 */ /* 0x000fe20000000a00 */
[----:B------:R-:W-:Y:S01]  /*0e90*/  UISETP.NE.U32.AND UP0, UPT, UR8, URZ, UPT ;  /* 0x0000003f0800728c */ /* 0x000fe2000bf05070 */
[----:B------:R-:W-:-:S03]  /*0ea0*/  ULDC UR4, c[0x0][0x424] ;  /* 0x0001090000047ab9 */ /* 0x000fc60000000800 */
[----:B------:R-:W-:-:S03]  /*0eb0*/  UISETP.NE.AND.EX UP0, UPT, UR9, URZ, UPT, UP0 ;  /* 0x0000003f0900728c */ /* 0x000fc6000bf05300 */
[----:B------:R-:W-:Y:S02]  /*0ec0*/  ULDC.64 UR8, c[0x0][0xa18] ;  /* 0x0002860000087ab9 */ /* 0x000fe40000000a00 */
[----:B------:R-:W-:Y:S01]  /*0ed0*/  UISETP.NE.U32.AND UP1, UPT, UR8, URZ, UPT ;  /* 0x0000003f0800728c */ /* 0x000fe2000bf25070 */
[----:B------:R-:W-:-:S03]  /*0ee0*/  PLOP3.LUT P0, PT, PT, PT, UP0, 0x80, 0x0 ;  /* 0x000000000000781c */ /* 0x000fc60003f0f008 */
[----:B------:R-:W-:-:S03]  /*0ef0*/  UISETP.NE.AND.EX UP1, UPT, UR9, URZ, UPT, UP1 ;  /* 0x0000003f0900728c */ /* 0x000fc6000bf25310 */
[----:B------:R-:W-:Y:S02]  /*0f00*/  @UP0 ULDC.64 UR8, c[0x0][0xa28] ;  /* 0x00028a0000080ab9 */ /* 0x000fe40000000a00 */
[----:B------:R-:W-:Y:S01]  /*0f10*/  @UP0 UIMAD.WIDE UR8, UR6, 0x4, UR8 ;  /* 0x00000004060808a5 */ /* 0x000fe2000f8e0208 */
[----:B------:R-:W-:-:S05]  /*0f20*/  PLOP3.LUT P2, PT, PT, PT, UP1, 0x80, 0x0 ;  /* 0x000000000000781c */ /* 0x000fca0003f4f018 */
[----:B------:R-:W-:Y:S01]  /*0f30*/  @UP1 ULDC.64 UR10, c[0x0][0xa18] ;  /* 0x00028600000a1ab9 */ /* 0x000fe20000000a00 */
[----:B0-2-4-:R-:W-:Y:S02]  /*0f40*/  IMAD.U32 R2, RZ, RZ, UR8 ;  /* 0x00000008ff027e24 */ /* 0x015fe4000f8e00ff */
[----:B------:R-:W-:Y:S01]  /*0f50*/  IMAD.U32 R3, RZ, RZ, UR9 ;  /* 0x00000009ff037e24 */ /* 0x000fe2000f8e00ff */
[----:B------:R-:W-:-:S04]  /*0f60*/  @UP1 UIMAD.WIDE UR8, UR6, 0x4, UR10 ;  /* 0x00000004060818a5 */ /* 0x000fc8000f8e020a */
[----:B------:R-:W2:Y:S02]  /*0f70*/  @P0 LDG.E R2, desc[UR12][R2.64] ;  /* 0x0000000c02020981 */ /* 0x000ea4000c1e1900 */
[----:B------:R-:W-:Y:S02]  /*0f80*/  IMAD.U32 R4, RZ, RZ, UR8 ;  /* 0x00000008ff047e24 */ /* 0x000fe4000f8e00ff */
[----:B------:R-:W-:Y:S01]  /*0f90*/  IMAD.U32 R5, RZ, RZ, UR9 ;  /* 0x00000009ff057e24 */ /* 0x000fe2000f8e00ff */
[----:B------:R-:W-:-:S04]  /*0fa0*/  ULDC.64 UR8, c[0x0][0x418] ;  /* 0x0001060000087ab9 */ /* 0x000fc80000000a00 */
[----:B---3--:R-:W3:Y:S01]  /*0fb0*/  @P2 LDG.E R4, desc[UR12][R4.64] ;  /* 0x0000000c04042981 */ /* 0x008ee2000c1e1900 */
[----:B------:R-:W-:Y:S01]  /*0fc0*/  UISETP.NE.U32.AND UP0, UPT, UR8, URZ, UPT ;  /* 0x0000003f0800728c */ /* 0x000fe2000bf05070 */
[----:B------:R-:W-:Y:S01]  /*0fd0*/  IMAD.U32 R204, RZ, RZ, UR7 ;  /* 0x00000007ffcc7e24 */ /* 0x000fe2000f8e00ff */
[----:B------:R-:W-:Y:S01]  /*0fe0*/  UMOV UR60, URZ ;  /* 0x0000003f003c7c82 */ /* 0x000fe20008000000 */
[----:B------:R-:W-:Y:S01]  /*0ff0*/  ULDC UR39, c[0x0][0x288] ;  /* 0x0000a20000277ab9 */ /* 0x000fe20000000800 */
[----:B------:R-:W-:-:S03]  /*1000*/  UISETP.NE.AND.EX UP0, UPT, UR9, URZ, UPT, UP0 ;  /* 0x0000003f0900728c */ /* 0x000fc6000bf05300 */
[----:B------:R-:W-:Y:S01]  /*1010*/  ULDC.64 UR8, c[0x0][0xa20] ;  /* 0x0002880000087ab9 */ /* 0x000fe20000000a00 */
[----:B------:R-:W-:Y:S01]  /*1020*/  USEL UR4, UR4, 0x1, UP0 ;  /* 0x0000000104047887 */ /* 0x000fe20008000000 */
[----:B------:R-:W-:Y:S01]  /*1030*/  ISETP.NE.U32.AND P1, PT, RZ, UR8, PT ;  /* 0x00000008ff007c0c */ /* 0x000fe2000bf25070 */
[----:B------:R-:W-:Y:S02]  /*1040*/  ULDC UR8, c[0x0][0x2f0] ;  /* 0x0000bc0000087ab9 */ /* 0x000fe40000000800 */
[----:B------:R-:W-:Y:S01]  /*1050*/  UIMAD UR4, UR4, UR8, URZ ;  /* 0x00000008040472a4 */ /* 0x000fe2000f8e023f */
[----:B------:R-:W-:Y:S02]  /*1060*/  ISETP.NE.AND.EX P1, PT, RZ, UR9, PT, P1 ;  /* 0x00000009ff007c0c */ /* 0x000fe4000bf25310 */
[----:B--2---:R-:W-:Y:S02]  /*1070*/  @P0 R2UR UR60, R2 ;  /* 0x00000000023c02ca */ /* 0x004fe400000e0000 */
[----:B---3--:R-:W-:Y:S01]  /*1080*/  @P2 R2UR UR39, R4 ;  /* 0x00000000042722ca */ /* 0x008fe200000e0000 */
[----:B-1----:R-:W-:-:S14]  /*1090*/  @P2 BRA `(.L_x_1424) ;  /* 0x0000000000382947 */ /* 0x002fdc0003800000 */
[----:B------:R-:W-:Y:S02]  /*10a0*/  ULDC.64 UR8, c[0x0][0xa00] ;  /* 0x0002800000087ab9 */ /* 0x000fe40000000a00 */
[----:B------:R-:W-:-:S04]  /*10b0*/  ISETP.NE.U32.AND P0, PT, RZ, UR8, PT ;  /* 0x00000008ff007c0c */ /* 0x000fc8000bf05070 */
[----:B------:R-:W-:-:S13]  /*10c0*/  ISETP.NE.AND.EX P0, PT, RZ, UR9, PT, P0 ;  /* 0x00000009ff007c0c */ /* 0x000fda000bf05300 */
[----:B------:R-:W-:Y:S05]  /*10d0*/  @!P0 BRA `(.L_x_1424) ;  /* 0x0000000000288947 */ /* 0x000fea0003800000 */
[----:B------:R-:W-:Y:S01]  /*10e0*/  ULDC.64 UR8, c[0x0][0xa00] ;  /* 0x0002800000087ab9 */ /* 0x000fe20000000a00 */
[----:B------:R-:W-:Y:S01]  /*10f0*/  ULDC.64 UR10, c[0x0][0x208] ;  /* 0x00008200000a7ab9 */ /* 0x000fe20000000a00 */
        /* <DEDUP_REMOVED lines=8> */
.L_x_1424:
[----:B------:R-:W-:Y:S01]  /*1180*/  IMAD.U32 R206, RZ, RZ, UR6 ;  /* 0x00000006ffce7e24 */ /* 0x000fe2000f8e00ff */
[----:B------:R-:W-:Y:S06]  /*1190*/  @!P1 BRA `(.L_x_1425) ;  /* 0x0000000000209947 */ /* 0x000fec0003800000 */
[----:B------:R-:W-:Y:S01]  /*11a0*/  ULDC.64 UR8, c[0x0][0xa20] ;  /* 0x0002880000087ab9 */ /* 0x000fe20000000a00 */
[----:B------:R-:W-:Y:S01]  /*11b0*/  ULDC.64 UR10, c[0x0][0x208] ;  /* 0x00008200000a7ab9 */ /* 0x000fe20000000a00 */
[----:B------:R-:W-:-:S06]  /*11c0*/  UIMAD.WIDE UR6, UR6, 0x4, UR8 ;  /* 0x00000004060678a5 */ /* 0x000fcc000f8e0208 */
[----:B------:R-:W-:Y:S02]  /*11d0*/  IMAD.U32 R2, RZ, RZ, UR6 ;  /* 0x00000006ff027e24 */ /* 0x000fe4000f8e00ff */
[----:B------:R-:W-:-:S05]  /*11e0*/  IMAD.U32 R3, RZ, RZ, UR7 ;  /* 0x00000007ff037e24 */ /* 0x000fca000f8e00ff */
[----:B------:R-:W2:Y:S02]  /*11f0*/  LDG.E R2, desc[UR10][R2.64] ;  /* 0x0000000a02027981 */ /* 0x000ea4000c1e1900 */
[----:B--2---:R-:W-:Y:S01]  /*1200*/  R2UR UR4, R2 ;  /* 0x00000000020472ca */ /* 0x004fe200000e0000 */
[----:B------:R-:W-:-:S14]  /*1210*/  BRA `(.L_x_1426) ;  /* 0x0000000000387947 */ /* 0x000fdc0003800000 */
.L_x_1425:
        /* <DEDUP_REMOVED lines=14> */
.L_x_1426:
[----:B------:R-:W-:Y:S01]  /*1300*/  ULDC UR6, c[0x0][0x448] ;  /* 0x0001120000067ab9 */ /* 0x000fe20000000800 */
[----:B------:R-:W-:Y:S02]  /*1310*/  USHF.L.U32 UR61, UR5, 0x7, URZ ;  /* 0x00000007053d7899 */ /* 0x000fe4000800063f */
[----:B------:R-:W-:Y:S02]  /*1320*/  UISETP.NE.AND UP0, UPT, UR6, 0x1, UPT ;  /* 0x000000010600788c */ /* 0x000fe4000bf05270 */
[----:B------:R-:W-:Y:S02]  /*1330*/  UIADD3 UR8, UR61, 0x7f, URZ ;  /* 0x0000007f3d087890 */ /* 0x000fe4000fffe03f */
[----:B------:R-:W-:-:S03]  /*1340*/  UIADD3 UR60, -UR60, UR4, URZ ;  /* 0x000000043c3c7290 */ /* 0x000fc6000fffe13f */
[----:B------:R-:W-:Y:S01]  /*1350*/  ULDC.64 UR4, c[0x0][0x9e0] ;  /* 0x0002780000047ab9 */ /* 0x000fe20000000a00 */
[----:B------:R-:W-:Y:S02]  /*1360*/  UIADD3 UR9, UR60, 0x1, -UR39 ;  /* 0x000000013c097890 */ /* 0x000fe4000fffe827 */
[----:B------:R-:W-:Y:S01]  /*1370*/  UISETP.GE.AND UP1, UPT, UR5, 0x1, UPT ;  /* 0x000000010500788c */ /* 0x000fe2000bf26270 */
[----:B------:R-:W-:Y:S01]  /*1380*/  @UP0 ULDC UR6, c[0x0][0x44c] ;  /* 0x0001130000060ab9 */ /* 0x000fe20000000800 */
[----:B------:R-:W-:Y:S01]  /*1390*/  @UP0 ULDC UR10, c[0x0][0x450] ;  /* 0x00011400000a0ab9 */ /* 0x000fe20000000800 */
[----:B------:R-:W-:-:S03]  /*13a0*/  UIMAD.WIDE.U32 UR6, UR8, UR6, URZ ;  /* 0x00000006080672a5 */ /* 0x000fc6000f8e003f */
[----:B------:R-:W-:Y:S01]  /*13b0*/  PLOP3.LUT P1, PT, PT, PT, UP1, 0x80, 0x0 ;  /* 0x000000000000781c */ /* 0x000fe20003f2f018 */
[----:B------:R-:W-:-:S04]  /*13c0*/  @UP0 USHF.R.U32.HI UR8, URZ, UR10, UR7 ;  /* 0x0000000a3f080299 */ /* 0x000fc80008011607 */
[----:B------:R-:W-:-:S04]  /*13d0*/  UIADD3 UR8, UR9, UR8, URZ ;  /* 0x0000000809087290 */ /* 0x000fc8000fffe03f */
[----:B------:R-:W-:-:S06]  /*13e0*/  UIADD3 UR4, UR8, UR4, URZ ;  /* 0x0000000408047290 */ /* 0x000fcc000fffe03f */
        /* <DEDUP_REMOVED lines=12> */
.L_x_1428:
[----:B------:R-:W-:-:S11]  /*14b0*/  UISETP.NE.AND UP1, UPT, UR5, 0x1, UPT ;  /* 0x000000010500788c */ /* 0x000fd6000bf25270 */
[----:B------:R-:W-:Y:S02]  /*14c0*/  @UP1 ULDC.64 UR8, c[0x0][0x9e8] ;  /* 0x00027a0000081ab9 */ /* 0x000fe40000000a00 */
[----:B------:R-:W-:-:S04]  /*14d0*/  UIMAD.WIDE.U32 UR6, UR4, UR8, URZ ;  /* 0x00000008040672a5 */ /* 0x000fc8000f8e003f */
[----:B------:R-:W-:-:S12]  /*14e0*/  @UP1 USHF.R.U32.HI UR4, URZ, UR9, UR7 ;  /* 0x000000093f041299 */ /* 0x000fd80008011607 */
.L_x_1429:
[----:B------:R-:W-:-:S06]  /*14f0*/  UIMAD UR4, UR4, UR5, UR5 ;  /* 0x00000005040472a4 */ /* 0x000fcc000f8e0205 */
[----:B------:R-:W-:-:S07]  /*1500*/  VIMNMX R0, R0, UR4, PT ;  /* 0x0000000400007c48 */ /* 0x000fce000bfe0100 */
.L_x_1427:
[----:B------:R-:W-:Y:S01]  /*1510*/  UIADD3 UR4, UR60, 0x3f, URZ ;  /* 0x0000003f3c047890 */ /* 0x000fe2000fffe03f */
        /* <DEDUP_REMOVED lines=10> */
[----:B------:R-:W-:-:S02]  /*15c0*/  UIADD3 UR52, UR60, -UR39, URZ ;  /* 0x800000273c347290 */ /* 0x000fc4000fffe03f */
        /* <DEDUP_REMOVED lines=17> */
.L_x_1431:
[----:B------:R-:W-:-:S11]  /*16e0*/  UISETP.NE.AND UP0, UPT, UR5, 0x1, UPT ;  /* 0x000000010500788c */ /* 0x000fd6000bf05270 */
[----:B------:R-:W-:Y:S02]  /*16f0*/  @UP0 ULDC.64 UR10, c[0x0][0x9e8] ;  /* 0x00027a00000a0ab9 */ /* 0x000fe40000000a00 */
[----:B------:R-:W-:-:S04]  /*1700*/  UIMAD.WIDE.U32 UR6, UR4, UR10, URZ ;  /* 0x0000000a040672a5 */ /* 0x000fc8000f8e003f */
[----:B------:R-:W-:-:S12]  /*1710*/  @UP0 USHF.R.U32.HI UR4, URZ, UR11, UR7 ;  /* 0x0000000b3f040299 */ /* 0x000fd80008011607 */
.L_x_1432:
[----:B------:R-:W-:-:S04]  /*1720*/  UIMAD UR4, UR4, UR5, URZ ;  /* 0x00000005040472a4 */ /* 0x000fc8000f8e023f */
[----:B------:R-:W-:-:S04]  /*1730*/  UISETP.LT.AND UP0, UPT, UR9, UR4, UPT ;  /* 0x000000040900728c */ /* 0x000fc8000bf01270 */
[----:B------:R-:W-:-:S12]  /*1740*/  USEL UR9, UR9, UR4, !UP0 ;  /* 0x0000000409097287 */ /* 0x000fd8000c000000 */
.L_x_1430:
        /* <DEDUP_REMOVED lines=45> */
[----:B------:R-:W-:Y:S01]  /*1a20*/  CS2R R80, SRZ ;  /* 0x0000000000507805 */ /* 0x000fe2000001ff00 */
        /* <DEDUP_REMOVED lines=61> */
.L_x_1434:
        /* <DEDUP_REMOVED lines=11> */
.L_x_1667:
[----:B------:R-:W-:Y:S05]  /*1eb0*/  @!P0 BRA `(.L_x_1436) ;  /* 0x0000000000048947 */ /* 0x000fea0003800000 */
[----:B------:R-:W-:Y:S01]  /*1ec0*/  BPT.TRAP 0x1 ;  /* 0x000000040000795c */ /* 0x000fe20000300000 */
.L_x_1436:
[----:B------:R-:W-:Y:S02]  /*1ed0*/  IMAD.U32 R5, RZ, RZ, UR36 ;  /* 0x00000024ff057e24 */ /* 0x000fe4000f8e00ff */
[----:B0-----:R-:W-:-:S03]  /*1ee0*/  IMAD.U32 R0, RZ, RZ, UR38 ;  /* 0x00000026ff007e24 */ /* 0x001fc6000f8e00ff */
[----:B------:R-:W-:Y:S02]  /*1ef0*/  LEA R5, R5, UR37, 0x3 ;  /* 0x0000002505057c11 */ /* 0x000fe4000f8e18ff */
[----:B------:R-:W-:-:S04]  /*1f00*/  SHF.L.U32 R0, R0, 0x1f, RZ ;  /* 0x0000001f00007819 */ /* 0x000fc800000006ff */
[----:B------:R0:W1:Y:S01]  /*1f10*/  SYNCS.PHASECHK.TRANS64.TRYWAIT P2, [R5+URZ+0x30830], R0 ;  /* 0x03083000050075a7 */ /* 0x000062000804017f */
[----:B------:R-:W-:Y:S05]  /*1f20*/  @!P0 BRA `(.L_x_1437) ;  /* 0x0000000000048947 */ /* 0x000fea0003800000 */
[----:B------:R-:W-:Y:S01]  /*1f30*/  BPT.TRAP 0x1 ;  /* 0x000000040000795c */ /* 0x000fe20000300000 */
.L_x_1437:
[----:B------:R-:W2:Y:S02]  /*1f40*/  S2R R2, SR_TID.X ;  /* 0x0000000000027919 */ /* 0x000ea40000002100 */
[----:B--2---:R-:W-:Y:S01]  /*1f50*/  LOP3.LUT P1, RZ, R2, 0x7f, RZ, 0xc0, !PT ;  /* 0x0000007f02ff7812 */ /* 0x004fe2000782c0ff */
[----:B-1----:R-:W-:-:S12]  /*1f60*/  @P2 BRA `(.L_x_1438) ;  /* 0x0000000000082947 */ /* 0x002fd80003800000 */
[----:B------:R-:W1:Y:S02]  /*1f70*/  SYNCS.PHASECHK.TRANS64.TRYWAIT P2, [R5+URZ+0x30830], R0 ;  /* 0x03083000050075a7 */ /* 0x000e64000804017f */
[----:B-1----:R-:W-:Y:S05]  /*1f80*/  @!P2 BRA `(.L_x_1439) ;  /* 0x0000014c00d8a947 */ /* 0x002fea0003800000 */
.L_x_1438:
        /* <DEDUP_REMOVED lines=14> */
[----:B------:R-:W-:Y:S01]  /*2070*/  IMAD.MOV.U32 R2, RZ, RZ, R0 ;  /* 0x000000ffff027224 */ /* 0x000fe200078e0000 */
[----:B------:R-:W-:Y:S01]  /*2080*/  ULOP3.LUT UR4, UR40, 0x10000, URZ, 0xfc, !UPT ;  /* 0x0001000028047892 */ /* 0x000fe2000f8efc3f */
[----:B------:R-:W-:Y:S01]  /*2090*/  UMOV UR21, 0x40000040 ;  /* 0x4000004000157882 */ /* 0x000fe20000000000 */
[----:B------:R-:W-:-:S02]  /*20a0*/  UMOV UR23, 0x40000040 ;  /* 0x4000004000177882 */ /* 0x000fc40000000000 */
[----:B------:R-:W-:Y:S01]  /*20b0*/  IMAD.U32 R18, RZ, RZ, UR5 ;  /* 0x00000005ff127e24 */ /* 0x000fe2000f8e00ff */
[----:B------:R-:W-:Y:S02]  /*20c0*/  ULEA UR5, UR36, UR5, 0xb ;  /* 0x0000000524057291 */ /* 0x000fe4000f8e583f */
[----:B------:R-:W-:Y:S01]  /*20d0*/  UMOV UR8, UR4 ;  /* 0x0000000400087c82 */ /* 0x000fe20008000000 */
[----:B------:R-:W-:Y:S01]  /*20e0*/  UIADD3 UR6, UR4, 0x2, URZ ;  /* 0x0000000204067890 */ /* 0x000fe2000fffe03f */
[----:B------:R-:W-:Y:S01]  /*20f0*/  IMAD.U32 R14, RZ, RZ, UR8 ;  /* 0x00000008ff0e7e24 */ /* 0x000fe2000f8e00ff */
[----:B------:R-:W-:Y:S02]  /*2100*/  UIADD3 UR7, UR5, 0x2, URZ ;  /* 0x0000000205077890 */ /* 0x000fe4000fffe03f */
[----:B------:R-:W-:Y:S01]  /*2110*/  UMOV UR10, UR5 ;  /* 0x00000005000a7c82 */ /* 0x000fe20008000000 */
[----:B------:R-:W-:Y:S01]  /*2120*/  UIADD3 UR12, UR4, 0x404, URZ ;  /* 0x00000404040c7890 */ /* 0x000fe2000fffe03f */
        /* <DEDUP_REMOVED lines=9> */
[----:B------:R-:W-:-:S02]  /*21c0*/  UIADD3 UR14, UR5, 0x204, URZ ;  /* 0x00000204050e7890 */ /* 0x000fc4000fffe03f */
[----:B------:R-:W-:Y:S02]  /*21d0*/  UIADD3 UR16, UR4, 0x406, URZ ;  /* 0x0000040604107890 */ /* 0x000fe4000fffe03f */
[----:B------:R-:W-:Y:S02]  /*21e0*/  UIADD3 UR18, UR5, 0x206, URZ ;  /* 0x0000020605127890 */ /* 0x000fe4000fffe03f */
[----:B------:R-:W-:Y:S02]  /*21f0*/  UIADD3 UR20, UR4, 0x800, URZ ;  /* 0x0000080004147890 */ /* 0x000fe4000fffe03f */
[----:B------:R-:W-:Y:S02]  /*2200*/  UIADD3 UR22, UR5, 0x400, URZ ;  /* 0x0000040005167890 */ /* 0x000fe4000fffe03f */
        /* <DEDUP_REMOVED lines=78> */
[----:B------:R-:W-:Y:S01]  /*26f0*/  IMAD.MOV.U32 R3, RZ, RZ, -0x40 ;  /* 0xffffffc0ff037424 */ /* 0x000fe200078e00ff */
[C---:B------:R-:W-:Y:S02]  /*2700*/  LEA R5, R62.reuse, 0xffffffc0, 0x6 ;  /* 0xffffffc03e057811 */ /* 0x040fe400078e30ff */
[----:B------:R-:W-:Y:S01]  /*2710*/  @!P1 PRMT R0, RZ, 0x654, R0 ;  /* 0x00000654ff009816 */ /* 0x000fe20000000000 */
[----:B------:R-:W0:Y:S01]  /*2720*/  SHFL.IDX PT, R57, R2, RZ, 0x1c1f ;  /* 0x001c1fff02397589 */ /* 0x000e2200000e0000 */
[----:B------:R-:W-:-:S02]  /*2730*/  IMAD R16, R62, R3, 0x40 ;  /* 0x000000403e107424 */ /* 0x000fc400078e0203 */
[----:B------:R-:W-:Y:S02]  /*2740*/  IMAD.U32 R3, RZ, RZ, UR39 ;  /* 0x00000027ff037e24 */ /* 0x000fe4000f8e00ff */
[----:B------:R-:W-:-:S04]  /*2750*/  VIADD R4, R16, 0x1 ;  /* 0x0000000110047836 */ /* 0x000fc80000000000 */
[----:B------:R-:W-:-:S05]  /*2760*/  IMAD R4, R17, -0x2, R4 ;  /* 0xfffffffe11047824 */ /* 0x000fca00078e0204 */
[----:B------:R-:W-:-:S05]  /*2770*/  IADD3 R4, -R3, UR60, R4 ;  /* 0x0000003c03047c10 */ /* 0x000fca000fffe104 */
        /* <DEDUP_REMOVED lines=13> */
[----:B0-----:R-:W-:Y:S01]  /*2850*/  IMAD.IADD R3, R56, 0x1, R57 ;  /* 0x0000000138037824 */ /* 0x001fe200078e0239 */
        /* <DEDUP_REMOVED lines=26> */
[----:B0-----:R-:W-:-:S04]  /*2a00*/  VIADD R0, R16, UR60 ;  /* 0x0000003c10007c36 */ /* 0x001fc80008000000 */
[----:B------:R-:W-:-:S05]  /*2a10*/  IMAD R20, R17, -0x2, R0 ;  /* 0xfffffffe11147824 */ /* 0x000fca00078e0200 */
[----:B------:R-:W-:Y:S01]  /*2a20*/  VIADDMNMX R0, R57, R21, R20, PT ;  /* 0x0000001539007246 */ /* 0x000fe20003800114 */
[----:B------:R-:W-:Y:S06]  /*2a30*/  @P2 BRA `(.L_x_1440) ;  /* 0x00000000005c2947 */ /* 0x000fec0003800000 */
[----:B------:R-:W-:Y:S01]  /*2a40*/  IMAD.U32 R4, RZ, RZ, UR39 ;  /* 0x00000027ff047e24 */ /* 0x000fe2000f8e00ff */
[----:B------:R-:W-:Y:S04]  /*2a50*/  BSSY B0, `(.L_x_1441) ;  /* 0x0000011000007945 */ /* 0x000fe80003800000 */
[----:B------:R-:W-:-:S04]  /*2a60*/  IADD3 R4, -R4, UR60, R57 ;  /* 0x0000003c04047c10 */ /* 0x000fc8000fffe139 */
        /* <DEDUP_REMOVED lines=10> */
.L_x_1442:
[----:B------:R-:W-:-:S06]  /*2b10*/  UISETP.NE.AND UP2, UPT, UR7, 0x1, UPT ;  /* 0x000000010700788c */ /* 0x000fcc000bf45270 */
[----:B------:R-:W-:-:S05]  /*2b20*/  PLOP3.LUT P2, PT, PT, PT, UP2, 0x80, 0x0 ;  /* 0x000000000000781c */ /* 0x000fca0003f4f028 */
[----:B------:R-:W-:-:S08]  /*2b30*/  @UP2 ULDC.64 UR4, c[0x0][0x9e8] ;  /* 0x00027a0000042ab9 */ /* 0x000fd00000000a00 */
[----:B------:R-:W-:-:S05]  /*2b40*/  @P2 IMAD.HI.U32 R57, R4, UR4, RZ ;  /* 0x0000000404392c27 */ /* 0x000fca000f8e00ff */
[----:B------:R-:W-:-:S07]  /*2b50*/  @P2 SHF.R.U32.HI R4, RZ, UR5, R57 ;  /* 0x00000005ff042c19 */ /* 0x000fce0008011639 */
.L_x_1443:
[----:B------:R-:W-:Y:S05]  /*2b60*/  BSYNC B0 ;  /* 0x0000000000007941 */ /* 0x000fea0003800000 */
.L_x_1441:
[----:B------:R-:W-:-:S04]  /*2b70*/  IMAD R4, R4, UR7, -R5 ;  /* 0x0000000704047c24 */ /* 0x000fc8000f8e0a05 */
[----:B------:R-:W-:-:S05]  /*2b80*/  IMAD R4, R17, -0x2, R4 ;  /* 0xfffffffe11047824 */ /* 0x000fca00078e0204 */
[----:B------:R-:W-:Y:S02]  /*2b90*/  VIMNMX R3, R3, R4, !PT ;  /* 0x0000000403037248 */ /* 0x000fe40007fe0100 */
[----:B------:R-:W-:-:S07]  /*2ba0*/  VIADDMNMX R0, R4, UR7, R0, PT ;  /* 0x0000000704007c46 */ /* 0x000fce000b800100 */
.L_x_1440:
[C---:B------:R-:W-:Y:S01]  /*2bb0*/  ISETP.GE.AND P2, PT, R16.reuse, 0x2, PT ;  /* 0x000000021000780c */ /* 0x040fe20003f46270 */
[----:B------:R-:W0:Y:S01]  /*2bc0*/  SHFL.IDX PT, R73, R2, 0x1, 0x1c1f ;  /* 0x003c1f0002497f89 */ /* 0x000e2200000e0000 */
[C---:B------:R-:W-:Y:S02]  /*2bd0*/  ISETP.GE.AND P6, PT, R16.reuse, 0xa, PT ;  /* 0x0000000a1000780c */ /* 0x040fe40003fc6270 */
[----:B------:R-:W-:Y:S02]  /*2be0*/  ISETP.GT.AND P4, PT, R3, 0x1, !P2 ;  /* 0x000000010300780c */ /* 0x000fe40005784270 */
[----:B------:R-:W-:Y:S02]  /*2bf0*/  ISETP.GE.AND P3, PT, R16, 0x9, PT ;  /* 0x000000091000780c */ /* 0x000fe40003f66270 */
[----:B------:R-:W-:Y:S02]  /*2c00*/  ISETP.LT.OR P4, PT, R0, 0x2, P4 ;  /* 0x000000020000780c */ /* 0x000fe40002781670 */
[----:B------:R-:W-:-:S02]  /*2c10*/  P2R R58, PR, RZ, 0x40 ;  /* 0x00000040ff3a7803 */ /* 0x000fc40000000000 */
[----:B------:R-:W-:Y:S02]  /*2c20*/  FSEL R57, R25, -INF , !P4 ;  /* 0xff80000019397808 */ /* 0x000fe40006000000 */
[C---:B------:R-:W-:Y:S02]  /*2c30*/  ISETP.GT.AND P4, PT, R3.reuse, 0x9, !P6 ;  /* 0x000000090300780c */ /* 0x040fe40007784270 */
        /* <DEDUP_REMOVED lines=22> */
[----:B------:R-:W-:Y:S02]  /*2da0*/  ISETP.LT.OR P4, PT, R0, 0x1a, P4 ;  /* 0x0000001a0000780c */ /* 0x000fe40002781670 */
        /* <DEDUP_REMOVED lines=63> */
.L_x_1446:
[----:B------:R-:W-:-:S06]  /*31a0*/  UISETP.NE.AND UP2, UPT, UR7, 0x1, UPT ;  /* 0x000000010700788c */ /* 0x000fcc000bf45270 */
[----:B------:R-:W-:-:S05]  /*31b0*/  PLOP3.LUT P6, PT, PT, PT, UP2, 0x80, 0x0 ;  /* 0x000000000000781c */ /* 0x000fca0003fcf028 */
[----:B------:R-:W-:-:S08]  /*31c0*/  @UP2 ULDC.64 UR4, c[0x0][0x9e8] ;  /* 0x00027a0000042ab9 */ /* 0x000fd00000000a00 */
[----:B------:R-:W-:Y:S01]  /*31d0*/  @P6 IMAD.HI.U32 R20, R2, UR4, RZ ;  /* 0x0000000402146c27 */ /* 0x000fe2000f8e00ff */
[----:B------:R-:W-:-:S13]  /*31e0*/  PLOP3.LUT P6, PT, PT, PT, UP2, 0x80, 0x0 ;  /* 0x000000000000781c */ /* 0x000fda0003fcf028 */
[----:B------:R-:W-:-:S07]  /*31f0*/  @P6 SHF.R.U32.HI R2, RZ, UR5, R20 ;  /* 0x00000005ff026c19 */ /* 0x000fce0008011614 */
.L_x_1447:
[----:B------:R-:W-:Y:S05]  /*3200*/  BSYNC B0 ;  /* 0x0000000000007941 */ /* 0x000fea0003800000 */
.L_x_1445:
[----:B------:R-:W-:-:S04]  /*3210*/  IMAD R2, R2, UR7, -R5 ;  /* 0x0000000702027c24 */ /* 0x000fc8000f8e0a05 */
[----:B------:R-:W-:-:S05]  /*3220*/  IMAD R2, R17, -0x2, R2 ;  /* 0xfffffffe11027824 */ /* 0x000fca00078e0202 */
[----:B------:R-:W-:Y:S02]  /*3230*/  VIMNMX R3, R3, R2, !PT ;  /* 0x0000000203037248 */ /* 0x000fe40007fe0100 */
[----:B------:R-:W-:-:S07]  /*3240*/  VIADDMNMX R0, R2, UR7, R0, PT ;  /* 0x0000000702007c46 */ /* 0x000fce000b800100 */
.L_x_1444:
        /* <DEDUP_REMOVED lines=12> */
[----:B------:R-:W-:-:S02]  /*3310*/  FMNMX.FTZ R2, R29, R2, !PT ;  /* 0x000000021d027209 */ /* 0x000fc40007810000 */
[----:B------:R-:W-:Y:S01]  /*3320*/  ISETP.GT.AND P2, PT, R3, 0x9, !P2 ;  /* 0x000000090300780c */ /* 0x000fe20005744270 */
[----:B------:R-:W-:Y:S01]  /*3330*/  UIADD3 UR52, UR52, UR4, URZ ;  /* 0x0000000434347290 */ /* 0x000fe2000fffe03f */
[----:B------:R-:W-:Y:S02]  /*3340*/  FMNMX.FTZ R2, R61, R2, !PT ;  /* 0x000000023d027209 */ /* 0x000fe40007810000 */
[----:B------:R-:W-:Y:S01]  /*3350*/  ISETP.LT.OR P2, PT, R0, 0xa, P2 ;  /* 0x0000000a0000780c */ /* 0x000fe20001741670 */
[----:B------:R-:W-:Y:S01]  /*3360*/  UIADD3 UR6, UR52, UR6, URZ ;  /* 0x0000000634067290 */ /* 0x000fe2000fffe03f */
[----:B------:R-:W-:Y:S02]  /*3370*/  FMNMX.FTZ R2, R33, R2, !PT ;  /* 0x0000000221027209 */ /* 0x000fe40007810000 */
[----:B------:R-:W-:Y:S02]  /*3380*/  FSEL R31, R31, -INF , !P2 ;  /* 0xff8000001f1f7808 */ /* 0x000fe40005000000 */
[----:B------:R-:W-:-:S02]  /*3390*/  ISETP.NE.AND P2, PT, R28, RZ, PT ;  /* 0x000000ff1c00720c */ /* 0x000fc40003f45270 */
[----:B------:R-:W-:Y:S02]  /*33a0*/  FMNMX.FTZ R2, R63, R2, !PT ;  /* 0x000000023f027209 */ /* 0x000fe40007810000 */
[----:B------:R-:W-:Y:S02]  /*33b0*/  ISETP.GT.AND P2, PT, R3, 0x10, !P2 ;  /* 0x000000100300780c */ /* 0x000fe40005744270 */
[----:B------:R-:W-:Y:S02]  /*33c0*/  FMNMX.FTZ R2, R37, R2, !PT ;  /* 0x0000000225027209 */ /* 0x000fe40007810000 */
[----:B------:R-:W-:Y:S02]  /*33d0*/  ISETP.LT.OR P2, PT, R0, 0x11, P2 ;  /* 0x000000110000780c */ /* 0x000fe40001741670 */
[----:B------:R-:W-:Y:S02]  /*33e0*/  FMNMX.FTZ R2, R65, R2, !PT ;  /* 0x0000000241027209 */ /* 0x000fe40007810000 */
[----:B------:R-:W-:-:S02]  /*33f0*/  FSEL R34, R34, -INF , !P2 ;  /* 0xff80000022227808 */ /* 0x000fc40005000000 */
[----:B------:R-:W-:Y:S02]  /*3400*/  ISETP.NE.AND P2, PT, R32, RZ, PT ;  /* 0x000000ff2000720c */ /* 0x000fe40003f45270 */
[C---:B------:R-:W-:Y:S02]  /*3410*/  ISETP.GT.AND P3, PT, R3.reuse, 0x8, !P3 ;  /* 0x000000080300780c */ /* 0x040fe40005f64270 */
[----:B------:R-:W-:Y:S02]  /*3420*/  ISETP.GT.AND P2, PT, R3, 0x11, !P2 ;  /* 0x000000110300780c */ /* 0x000fe40005744270 */
[----:B------:R-:W-:Y:S02]  /*3430*/  FMNMX.FTZ R2, R41, R2, !PT ;  /* 0x0000000229027209 */ /* 0x000fe40007810000 */
[C---:B------:R-:W-:Y:S02]  /*3440*/  ISETP.LT.OR P2, PT, R0.reuse, 0x12, P2 ;  /* 0x000000120000780c */ /* 0x040fe40001741670 */
[----:B------:R-:W-:-:S02]  /*3450*/  ISETP.LT.OR P3, PT, R0, 0x9, P3 ;  /* 0x000000090000780c */ /* 0x000fc40001f61670 */
[----:B------:R-:W-:Y:S02]  /*3460*/  FSEL R35, R35, -INF , !P2 ;  /* 0xff80000023237808 */ /* 0x000fe40005000000 */
[----:B------:R-:W-:Y:S02]  /*3470*/  ISETP.NE.AND P2, PT, R60, RZ, PT ;  /* 0x000000ff3c00720c */ /* 0x000fe40003f45270 */
[----:B------:R-:W-:Y:S02]  /*3480*/  FMNMX.FTZ R2, R67, R2, !PT ;  /* 0x0000000243027209 */ /* 0x000fe40007810000 */
[----:B------:R-:W-:Y:S02]  /*3490*/  ISETP.GT.AND P2, PT, R3, 0x18, !P2 ;  /* 0x000000180300780c */ /* 0x000fe40005744270 */
[----:B------:R-:W-:Y:S02]  /*34a0*/  FSEL R30, R30, -INF , !P3 ;  /* 0xff8000001e1e7808 */ /* 0x000fe40005800000 */
[----:B------:R-:W-:-:S02]  /*34b0*/  ISETP.LT.OR P2, PT, R0, 0x19, P2 ;  /* 0x000000190000780c */ /* 0x000fc40001741670 */
[----:B------:R-:W-:Y:S02]  /*34c0*/  FMNMX.FTZ R2, R45, R2, !PT ;  /* 0x000000022d027209 */ /* 0x000fe40007810000 */
[----:B------:R-:W-:Y:S02]  /*34d0*/  FSEL R38, R38, -INF , !P2 ;  /* 0xff80000026267808 */ /* 0x000fe40005000000 */
[----:B------:R-:W-:Y:S02]  /*34e0*/  ISETP.NE.AND P2, PT, R36, RZ, PT ;  /* 0x000000ff2400720c */ /* 0x000fe40003f45270 */
[----:B------:R-:W-:Y:S02]  /*34f0*/  ISETP.NE.AND P3, PT, R66, RZ, PT ;  /* 0x000000ff4200720c */ /* 0x000fe40003f65270 */
[----:B------:R-:W-:Y:S02]  /*3500*/  ISETP.GT.AND P2, PT, R3, 0x19, !P2 ;  /* 0x000000190300780c */ /* 0x000fe40005744270 */
[----:B------:R-:W-:-:S02]  /*3510*/  FMNMX.FTZ R2, R69, R2, !PT ;  /* 0x0000000245027209 */ /* 0x000fc40007810000 */
[----:B------:R-:W-:Y:S02]  /*3520*/  ISETP.LT.OR P2, PT, R0, 0x1a, P2 ;  /* 0x0000001a0000780c */ /* 0x000fe40001741670 */
[----:B------:R-:W-:Y:S02]  /*3530*/  FMNMX.FTZ R2, R49, R2, !PT ;  /* 0x0000000231027209 */ /* 0x000fe40007810000 */
[----:B------:R-:W-:Y:S02]  /*3540*/  FSEL R39, R39, -INF , !P2 ;  /* 0xff80000027277808 */ /* 0x000fe40005000000 */
[----:B------:R-:W-:Y:S02]  /*3550*/  ISETP.NE.AND P2, PT, R64, RZ, PT ;  /* 0x000000ff4000720c */ /* 0x000fe40003f45270 */
[----:B------:R-:W-:Y:S02]  /*3560*/  ISETP.NE.AND P6, PT, R4, RZ, PT ;  /* 0x000000ff0400720c */ /* 0x000fe40003fc5270 */
[----:B------:R-:W-:-:S02]  /*3570*/  ISETP.GT.AND P2, PT, R3, 0x20, !P2 ;  /* 0x000000200300780c */ /* 0x000fc40005744270 */
[----:B------:R-:W-:Y:S02]  /*3580*/  FMNMX.FTZ R2, R71, R2, !PT ;  /* 0x0000000247027209 */ /* 0x000fe40007810000 */
[----:B------:R-:W-:Y:S02]  /*3590*/  ISETP.LT.OR P2, PT, R0, 0x21, P2 ;  /* 0x000000210000780c */ /* 0x000fe40001741670 */
[C---:B------:R-:W-:Y:S02]  /*35a0*/  ISETP.GT.AND P4, PT, R3.reuse, 0x31, !P4 ;  /* 0x000000310300780c */ /* 0x040fe40006784270 */
[----:B------:R-:W-:Y:S02]  /*35b0*/  FSEL R42, R42, -INF , !P2 ;  /* 0xff8000002a2a7808 */ /* 0x000fe40005000000 */
[----:B------:R-:W-:Y:S02]  /*35c0*/  ISETP.NE.AND P2, PT, R40, RZ, PT ;  /* 0x000000ff2800720c */ /* 0x000fe40003f45270 */
[----:B------:R-:W-:-:S02]  /*35d0*/  ISETP.GT.AND P5, PT, R3, 0x38, !P5 ;  /* 0x000000380300780c */ /* 0x000fc40006fa4270 */
[----:B------:R-:W-:Y:S02]  /*35e0*/  ISETP.GT.AND P2, PT, R3, 0x21, !P2 ;  /* 0x000000210300780c */ /* 0x000fe40005744270 */
[C---:B------:R-:W-:Y:S02]  /*35f0*/  ISETP.LT.OR P4, PT, R0.reuse, 0x32, P4 ;  /* 0x000000320000780c */ /* 0x040fe40002781670 */
[C---:B------:R-:W-:Y:S02]  /*3600*/  ISETP.LT.OR P2, PT, R0.reuse, 0x22, P2 ;  /* 0x000000220000780c */ /* 0x040fe40001741670 */
[----:B------:R-:W-:Y:S02]  /*3610*/  ISETP.LT.OR P5, PT, R0, 0x39, P5 ;  /* 0x000000390000780c */ /* 0x000fe40002fa1670 */
[----:B------:R-:W-:Y:S02]  /*3620*/  FSEL R43, R43, -INF , !P2 ;  /* 0xff8000002b2b7808 */ /* 0x000fe40005000000 */
[----:B------:R-:W-:-:S02]  /*3630*/  ISETP.GT.AND P2, PT, R3, 0x28, !P3 ;  /* 0x000000280300780c */ /* 0x000fc40005f44270 */
[----:B------:R-:W-:Y:S02]  /*3640*/  ISETP.NE.AND P3, PT, R68, RZ, PT ;  /* 0x000000ff4400720c */ /* 0x000fe40003f65270 */
[----:B------:R-:W-:Y:S02]  /*3650*/  ISETP.LT.OR P2, PT, R0, 0x29, P2 ;  /* 0x000000290000780c */ /* 0x000fe40001741670 */
[C---:B------:R-:W-:Y:S02]  /*3660*/  ISETP.GT.AND P3, PT, R3.reuse, 0x30, !P3 ;  /* 0x000000300300780c */ /* 0x040fe40005f64270 */
[----:B------:R-:W-:Y:S02]  /*3670*/  FSEL R46, R46, -INF , !P2 ;  /* 0xff8000002e2e7808 */ /* 0x000fe40005000000 */
[----:B------:R-:W-:Y:S02]  /*3680*/  ISETP.GT.AND P2, PT, R3, RZ, !P6 ;  /* 0x000000ff0300720c */ /* 0x000fe40007744270 */
[----:B------:R-:W-:-:S02]  /*3690*/  ISETP.NE.AND P6, PT, R16, RZ, PT ;  /* 0x000000ff1000720c */ /* 0x000fc40003fc5270 */
[----:B------:R-:W-:Y:S02]  /*36a0*/  FMNMX.FTZ R16, R53, R2, !PT ;  /* 0x0000000235107209 */ /* 0x000fe40007810000 */
[C---:B------:R-:W-:Y:S02]  /*36b0*/  ISETP.LT.OR P2, PT, R0.reuse, 0x1, P2 ;  /* 0x000000010000780c */ /* 0x040fe40001741670 */
[----:B------:R-:W-:Y:S01]  /*36c0*/  ISETP.LT.OR P3, PT, R0, 0x31, P3 ;  /* 0x000000310000780c */ /* 0x000fe20001f61670 */
[----:B------:R-:W0:Y:S01]  /*36d0*/  SHFL.BFLY PT, R5, R16, 0x2, 0x1f ;  /* 0x0c401f0010057f89 */ /* 0x000e2200000e0000 */
[----:B------:R-:W-:Y:S02]  /*36e0*/  FSEL R26, R26, -INF , !P2 ;  /* 0xff8000001a1a7808 */ /* 0x000fe40005000000 */
[----:B------:R-:W-:Y:S02]  /*36f0*/  ISETP.NE.AND P2, PT, R44, RZ, PT ;  /* 0x000000ff2c00720c */ /* 0x000fe40003f45270 */
[----:B------:R-:W-:-:S02]  /*3700*/  FSEL R50, R50, -INF , !P3 ;  /* 0xff80000032327808 */ /* 0x000fc40005800000 */
[----:B------:R-:W-:Y:S02]  /*3710*/  ISETP.GT.AND P2, PT, R3, 0x29, !P2 ;  /* 0x000000290300780c */ /* 0x000fe40005744270 */
[----:B------:R-:W-:Y:S02]  /*3720*/  FSEL R51, R51, -INF , !P4 ;  /* 0xff80000033337808 */ /* 0x000fe40006000000 */
[----:B------:R-:W-:Y:S02]  /*3730*/  ISETP.LT.OR P2, PT, R0, 0x2a, P2 ;  /* 0x0000002a0000780c */ /* 0x000fe40001741670 */
[----:B------:R-:W-:Y:S02]  /*3740*/  FSEL R54, R54, -INF , !P5 ;  /* 0xff80000036367808 */ /* 0x000fe40006800000 */
[----:B------:R-:W-:Y:S02]  /*3750*/  FSEL R47, R47, -INF , !P2 ;  /* 0xff8000002f2f7808 */ /* 0x000fe40005000000 */
[----:B0-----:R-:W-:-:S02]  /*3760*/  FMNMX.FTZ R20, R16, R5, !PT ;  /* 0x0000000510147209 */ /* 0x001fc40007810000 */
[----:B------:R-:W-:-:S03]  /*3770*/  FMNMX.FTZ R5, R26, R27, !PT ;  /* 0x0000001b1a057209 */ /* 0x000fc60007810000 */
[----:B------:R-:W0:Y:S01]  /*3780*/  SHFL.BFLY PT, R21, R20, 0x1, 0x1f ;  /* 0x0c201f0014157f89 */ /* 0x000e2200000e0000 */
[----:B------:R-:W-:-:S04]  /*3790*/  FMNMX.FTZ R2, R30, R5, !PT ;  /* 0x000000051e027209 */ /* 0x000fc80007810000 */
[----:B------:R-:W-:-:S04]  /*37a0*/  FMNMX.FTZ R5, R31, R2, !PT ;  /* 0x000000021f057209 */ /* 0x000fc80007810000 */
[----:B------:R-:W-:-:S04]  /*37b0*/  FMNMX.FTZ R2, R34, R5, !PT ;  /* 0x0000000522027209 */ /* 0x000fc80007810000 */
[----:B------:R-:W-:-:S04]  /*37c0*/  FMNMX.FTZ R5, R35, R2, !PT ;  /* 0x0000000223057209 */ /* 0x000fc80007810000 */
[----:B------:R-:W-:-:S04]  /*37d0*/  FMNMX.FTZ R2, R38, R5, !PT ;  /* 0x0000000526027209 */ /* 0x000fc80007810000 */
[----:B------:R-:W-:Y:S02]  /*37e0*/  FMNMX.FTZ R5, R39, R2, !PT ;  /* 0x0000000227057209 */ /* 0x000fe40007810000 */
[----:B0-----:R-:W-:Y:S02]  /*37f0*/  FMNMX.FTZ R4, R20, R21, !PT ;  /* 0x0000001514047209 */ /* 0x001fe40007810000 */
[----:B------:R-:W-:Y:S02]  /*3800*/  FMNMX.FTZ R2, R42, R5, !PT ;  /* 0x000000052a027209 */ /* 0x000fe40007810000 */
[C---:B------:R-:W-:Y:S01]  /*3810*/  FSETP.NEU.FTZ.AND P2, PT, R4.reuse, -INF , PT ;  /* 0xff8000000400780b */ /* 0x040fe20003f5d000 */
[----:B------:R-:W-:Y:S01]  /*3820*/  FMUL.FTZ R16, R4, UR5 ;  /* 0x0000000504107c20 */ /* 0x000fe20008410000 */
[----:B------:R-:W-:-:S04]  /*3830*/  FMNMX.FTZ R5, R43, R2, !PT ;  /* 0x000000022b057209 */ /* 0x000fc80007810000 */
        /* <DEDUP_REMOVED lines=13> */
[--C-:B------:R-:W-:Y:S01]  /*3910*/  FFMA.FTZ R25, R33, UR5, -R16.reuse ;  /* 0x0000000521197c23 */ /* 0x100fe20008010810 */
        /* <DEDUP_REMOVED lines=17> */
[----:B------:R-:W-:-:S03]  /*3a30*/  FFMA.FTZ R41, R49, UR5, -R16 ;  /* 0x0000000531297c23 */ /* 0x000fc60008010810 */
[----:B------:R-:W0:Y:S01]  /*3a40*/  MUFU.EX2 R25, R25 ;  /* 0x0000001900197308 */ /* 0x000e220000000800 */
[----:B------:R-:W-:Y:S01]  /*3a50*/  FADD.FTZ R49, R20, R5 ;  /* 0x0000000514317221 */ /* 0x000fe20000010000 */
[----:B------:R-:W1:Y:S06]  /*3a60*/  SHFL.BFLY PT, R3, R2, 0x1, 0x1f ;  /* 0x0c201f0002037f89 */ /* 0x000e6c00000e0000 */
[----:B------:R2:W-:Y:S08]  /*3a70*/  MUFU.EX2 R33, R0 ;  /* 0x0000000000217308 */ /* 0x0005f00000000800 */
[----:B------:R-:W3:Y:S01]  /*3a80*/  MUFU.EX2 R28, R28 ;  /* 0x0000001c001c7308 */ /* 0x000ee20000000800 */
[----:B0-----:R-:W-:-:S07]  /*3a90*/  F2FP.F16.F32.PACK_AB R192, R25, R24 ;  /* 0x0000001819c0723e */ /* 0x001fce00000000ff */
[----:B------:R-:W0:Y:S01]  /*3aa0*/  MUFU.EX2 R29, R29 ;  /* 0x0000001d001d7308 */ /* 0x000e220000000800 */
[----:B-1----:R-:W-:Y:S01]  /*3ab0*/  FMNMX.FTZ R3, R2, R3, !PT ;  /* 0x0000000302037209 */ /* 0x002fe20007810000 */
[--C-:B------:R-:W-:Y:S01]  /*3ac0*/  FFMA.FTZ R2, R71, UR5, -R16.reuse ;  /* 0x0000000547027c23 */ /* 0x100fe20008010810 */
[----:B------:R-:W-:Y:S02]  /*3ad0*/  FFMA.FTZ R16, R53, UR5, -R16 ;  /* 0x0000000535107c23 */ /* 0x000fe40008010810 */
[C---:B------:R-:W-:Y:S01]  /*3ae0*/  FSETP.NEU.FTZ.AND P2, PT, R3.reuse, -INF , PT ;  /* 0xff8000000300780b */ /* 0x040fe20003f5d000 */
[----:B--2---:R-:W-:Y:S02]  /*3af0*/  FMUL.FTZ R0, R3, UR5 ;  /* 0x0000000503007c20 */ /* 0x004fe40008410000 */
[----:B------:R1:W-:Y:S03]  /*3b00*/  MUFU.EX2 R45, R16 ;  /* 0x00000010002d7308 */ /* 0x0003e60000000800 */
[----:B------:R-:W-:-:S02]  /*3b10*/  FSEL R0, R0, RZ, P2 ;  /* 0x000000ff00007208 */ /* 0x000fc40001000000 */
[----:B------:R-:W-:-:S03]  /*3b20*/  PLOP3.LUT P2, PT, PT, PT, UP1, 0x40, 0x0 ;  /* 0x000000000000781c */ /* 0x000fc60003f4e818 */
[----:B------:R-:W2:Y:S01]  /*3b30*/  MUFU.EX2 R32, R32 ;  /* 0x0000002000207308 */ /* 0x000ea20000000800 */
[--C-:B------:R-:W-:Y:S01]  /*3b40*/  FFMA.FTZ R26, R26, UR5, -R0.reuse ;  /* 0x000000051a1a7c23 */ /* 0x100fe20008010800 */
[--C-:B------:R-:W-:Y:S01]  /*3b50*/  FFMA.FTZ R27, R27, UR5, -R0.reuse ;  /* 0x000000051b1b7c23 */ /* 0x100fe20008010800 */
[--C-:B------:R-:W-:Y:S01]  /*3b60*/  FFMA.FTZ R30, R30, UR5, -R0.reuse ;  /* 0x000000051e1e7c23 */ /* 0x100fe20008010800 */
[----:B-1----:R-:W-:Y:S01]  /*3b70*/  FADD.FTZ R16, R198, R49 ;  /* 0x00000031c6107221 */ /* 0x002fe20000010000 */
[--C-:B------:R-:W-:Y:S01]  /*3b80*/  FFMA.FTZ R31, R31, UR5, -R0.reuse ;  /* 0x000000051f1f7c23 */ /* 0x100fe20008010800 */
        /* <DEDUP_REMOVED lines=16> */
[----:B------:R-:W-:Y:S01]  /*3c90*/  FFMA.FTZ R54, R54, UR5, -R0 ;  /* 0x0000000536367c23 */ /* 0x000fe20008010800 */
[----:B------:R-:W-:Y:S01]  /*3ca0*/  F2FP.F16.F32.PACK_AB R198, R21, R198 ;  /* 0x000000c615c6723e */ /* 0x000fe200000000ff */
[----:B------:R-:W3:Y:S01]  /*3cb0*/  MUFU.EX2 R30, R30 ;  /* 0x0000001e001e7308 */ /* 0x000ee20000000800 */
[----:B0-----:R-:W-:Y:S01]  /*3cc0*/  FADD.FTZ R53, R29, R16 ;  /* 0x000000101d357221 */ /* 0x001fe20000010000 */
[----:B------:R-:W-:Y:S01]  /*3cd0*/  FFMA.FTZ R0, R55, UR5, -R0 ;  /* 0x0000000537007c23 */ /* 0x000fe20008010800 */
[----:B------:R-:W-:-:S02]  /*3ce0*/  F2FP.F16.F32.PACK_AB R194, R29, R28 ;  /* 0x0000001c1dc2723e */ /* 0x000fc400000000ff */
[----:B--2---:R-:W-:Y:S01]  /*3cf0*/  FADD.FTZ R44, R32, R53 ;  /* 0x00000035202c7221 */ /* 0x004fe20000010000 */
[C---:B------:R-:W-:Y:S02]  /*3d00*/  F2FP.F16.F32.PACK_AB R188, R33.reuse, R32 ;  /* 0x0000002021bc723e */ /* 0x040fe400000000ff */
[----:B------:R-:W0:Y:S01]  /*3d10*/  MUFU.EX2 R31, R31 ;  /* 0x0000001f001f7308 */ /* 0x000e220000000800 */
[----:B-1----:R-:W-:Y:S01]  /*3d20*/  FADD.FTZ R49, R26, R27 ;  /* 0x0000001b1a317221 */ /* 0x002fe20000010000 */
[----:B------:R-:W-:Y:S01]  /*3d30*/  FADD.FTZ R53, R33, R44 ;  /* 0x0000002c21357221 */ /* 0x000fe20000010000 */
[----:B------:R-:W-:-:S05]  /*3d40*/  F2FP.F16.F32.PACK_AB R197, R27, R26 ;  /* 0x0000001a1bc5723e */ /* 0x000fca00000000ff */
[----:B------:R-:W1:Y:S01]  /*3d50*/  MUFU.EX2 R34, R34 ;  /* 0x0000002200227308 */ /* 0x000e620000000800 */
[----:B---3--:R-:W-:-:S07]  /*3d60*/  FADD.FTZ R16, R30, R49 ;  /* 0x000000311e107221 */ /* 0x008fce0000010000 */
        /* <DEDUP_REMOVED lines=9> */
[----:B0-----:R-:W-:-:S07]  /*3e00*/  FADD.FTZ R44, R36, R53 ;  /* 0x00000035242c7221 */ /* 0x001fce0000010000 */
[----:B------:R-:W0:Y:S01]  /*3e10*/  MUFU.EX2 R39, R39 ;  /* 0x0000002700277308 */ /* 0x000e220000000800 */
[----:B-1----:R-:W-:-:S07]  /*3e20*/  FADD.FTZ R16, R38, R5 ;  /* 0x0000000526107221 */ /* 0x002fce0000010000 */
[----:B------:R-:W1:Y:S01]  /*3e30*/  MUFU.EX2 R40, R40 ;  /* 0x0000002800287308 */ /* 0x000e620000000800 */
[C---:B--2---:R-:W-:Y:S01]  /*3e40*/  FADD.FTZ R49, R37.reuse, R44 ;  /* 0x0000002c25317221 */ /* 0x044fe20000010000 */
[----:B------:R-:W-:-:S06]  /*3e50*/  F2FP.F16.F32.PACK_AB R190, R37, R36 ;  /* 0x0000002425be723e */ /* 0x000fcc00000000ff */
        /* <DEDUP_REMOVED lines=14> */
[----:B--2---:R-:W-:Y:S01]  /*3f40*/  FADD.FTZ R20, R2, R21 ;  /* 0x0000001502147221 */ /* 0x004fe20000010000 */
[----:B------:R-:W-:-:S03]  /*3f50*/  F2FP.F16.F32.PACK_AB R186, R45, R2 ;  /* 0x000000022dba723e */ /* 0x000fc600000000ff */
[----:B------:R-:W-:Y:S01]  /*3f60*/  FADD.FTZ R16, R45, R20 ;  /* 0x000000142d107221 */ /* 0x000fe20000010000 */
[----:B------:R-:W-:Y:S02]  /*3f70*/  VIADD R20, R62, 0xfffffffe ;  /* 0xfffffffe3e147836 */ /* 0x000fe40000000000 */
[----:B------:R-:W2:Y:S01]  /*3f80*/  MUFU.EX2 R50, R50 ;  /* 0x0000003200327308 */ /* 0x000ea20000000800 */
[----:B0-----:R-:W-:-:S07]  /*3f90*/  FADD.FTZ R2, R46, R5 ;  /* 0x000000052e027221 */ /* 0x001fce0000010000 */
[----:B------:R-:W0:Y:S01]  /*3fa0*/  MUFU.EX2 R51, R51 ;  /* 0x0000003300337308 */ /* 0x000e220000000800 */
[C---:B-1----:R-:W-:Y:S01]  /*3fb0*/  FADD.FTZ R5, R47.reuse, R2 ;  /* 0x000000022f057221 */ /* 0x042fe20000010000 */
[----:B------:R-:W-:-:S06]  /*3fc0*/  F2FP.F16.F32.PACK_AB R191, R47, R46 ;  /* 0x0000002e2fbf723e */ /* 0x000fcc00000000ff */
[----:B------:R-:W1:Y:S01]  /*3fd0*/  MUFU.EX2 R54, R54 ;  /* 0x0000003600367308 */ /* 0x000e620000000800 */
[----:B--2---:R-:W-:-:S07]  /*3fe0*/  FADD.FTZ R2, R50, R5 ;  /* 0x0000000532027221 */ /* 0x004fce0000010000 */
[----:B------:R1:W2:Y:S01]  /*3ff0*/  MUFU.EX2 R187, R0 ;  /* 0x0000000000bb7308 */ /* 0x0002a20000000800 */
[C---:B0-----:R-:W-:Y:S01]  /*4000*/  FADD.FTZ R5, R51.reuse, R2 ;  /* 0x0000000233057221 */ /* 0x041fe20000010000 */
[----:B------:R-:W-:-:S03]  /*4010*/  F2FP.F16.F32.PACK_AB R185, R51, R50 ;  /* 0x0000003233b9723e */ /* 0x000fc600000000ff */
[----:B-1----:R-:W-:-:S04]  /*4020*/  FADD.FTZ R0, R54, R5 ;  /* 0x0000000536007221 */ /* 0x002fc80000010000 */
[C---:B--2---:R-:W-:Y:S01]  /*4030*/  FADD.FTZ R5, R187.reuse, R0 ;  /* 0x00000000bb057221 */ /* 0x044fe20000010000 */
        /* <DEDUP_REMOVED lines=12> */
.L_x_1449:
[----:B------:R-:W-:-:S11]  /*4100*/  UISETP.NE.AND UP2, UPT, UR7, 0x1, UPT ;  /* 0x000000010700788c */ /* 0x000fd6000bf45270 */
[----:B------:R-:W-:Y:S02]  /*4110*/  @UP2 ULDC.64 UR10, c[0x0][0x9e8] ;  /* 0x00027a00000a2ab9 */ /* 0x000fe40000000a00 */
[----:B------:R-:W-:-:S04]  /*4120*/  UIMAD.WIDE.U32 UR14, UR4, UR10, URZ ;  /* 0x0000000a040e72a5 */ /* 0x000fc8000f8e003f */
[----:B------:R-:W-:-:S12]  /*4130*/  @UP2 USHF.R.U32.HI UR4, URZ, UR11, UR15 ;  /* 0x0000000b3f042299 */ /* 0x000fd8000801160f */
.L_x_1450:
[----:B------:R-:W-:-:S04]  /*4140*/  UIMAD UR4, UR4, UR7, UR7 ;  /* 0x00000007040472a4 */ /* 0x000fc8000f8e0207 */
[----:B------:R-:W-:-:S04]  /*4150*/  UISETP.LT.AND UP2, UPT, UR6, UR4, UPT ;  /* 0x000000040600728c */ /* 0x000fc8000bf41270 */
[----:B------:R-:W-:-:S12]  /*4160*/  USEL UR6, UR6, UR4, UP2 ;  /* 0x0000000406067287 */ /* 0x000fd80009000000 */
.L_x_1448:
        /* <DEDUP_REMOVED lines=77> */
.L_x_1468:
[----:B------:R-:W-:-:S04]  /*4640*/  UIADD3 UR4, UR36, 0x1, URZ ;  /* 0x0000000124047890 */ /* 0x000fc8000fffe03f */
[----:B------:R-:W-:-:S04]  /*4650*/  UISETP.NE.AND UP2, UPT, UR4, 0x2, UPT ;  /* 0x000000020400788c */ /* 0x000fc8000bf45270 */
[----:B------:R-:W-:Y:S02]  /*4660*/  USEL UR7, URZ, 0x1, UP2 ;  /* 0x000000013f077887 */ /* 0x000fe40009000000 */
[----:B------:R-:W-:Y:S02]  /*4670*/  USEL UR4, UR4, URZ, UP2 ;  /* 0x0000003f04047287 */ /* 0x000fe40009000000 */
[----:B------:R-:W-:Y:S01]  /*4680*/  ULOP3.LUT UR7, UR38, UR7, URZ, 0x3c, !UPT ;  /* 0x0000000726077292 */ /* 0x000fe2000f8e3c3f */
[----:B------:R-:W-:Y:S11]  /*4690*/  @!P0 BRA `(.L_x_1452) ;  /* 0x0000000000048947 */ /* 0x000ff60003800000 */
[----:B------:R-:W-:Y:S01]  /*46a0*/  BPT.TRAP 0x1 ;  /* 0x000000040000795c */ /* 0x000fe20000300000 */
.L_x_1452:
[----:B------:R-:W-:Y:S01]  /*46b0*/  ULEA UR6, UR4, UR37, 0x3 ;  /* 0x0000002504067291 */ /* 0x000fe2000f8e183f */
[----:B------:R-:W-:-:S05]  /*46c0*/  IMAD.U32 R21, RZ, RZ, UR7 ;  /* 0x00000007ff157e24 */ /* 0x000fca000f8e00ff */
[----:B------:R-:W-:-:S04]  /*46d0*/  SHF.L.U32 R21, R21, 0x1f, RZ ;  /* 0x0000001f15157819 */ /* 0x000fc800000006ff */
[----:B------:R0:W1:Y:S01]  /*46e0*/  SYNCS.PHASECHK.TRANS64.TRYWAIT P2, [UR6+0x30830], R21 ;  /* 0x03083015ff0075a7 */ /* 0x0000620008040146 */
[----:B------:R-:W-:Y:S05]  /*46f0*/  @!P0 BRA `(.L_x_1453) ;  /* 0x0000000000048947 */ /* 0x000fea0003800000 */
[----:B------:R-:W-:Y:S01]  /*4700*/  BPT.TRAP 0x1 ;  /* 0x000000040000795c */ /* 0x000fe20000300000 */
.L_x_1453:
[----:B-1----:R-:W-:Y:S05]  /*4710*/  @P2 BRA `(.L_x_1454) ;  /* 0x0000000000082947 */ /* 0x002fea0003800000 */
[----:B------:R-:W1:Y:S02]  /*4720*/  SYNCS.PHASECHK.TRANS64.TRYWAIT P2, [UR6+0x30830], R21 ;  /* 0x03083015ff0075a7 */ /* 0x000e640008040146 */
[----:B-1----:R-:W-:Y:S05]  /*4730*/  @!P2 BRA `(.L_x_1455) ;  /* 0x000001280000a947 */ /* 0x002fea0003800000 */
.L_x_1454:
[----:B------:R-:W-:Y:S01]  /*4740*/  R2UR UR5, R18 ;  /* 0x00000000120572ca */ /* 0x000fe200000e0000 */
[----:B-1----:R-:W-:Y:S01]  /*4750*/  WARPGROUP.ARRIVE ;  /* 0x00000000000079c5 */ /* 0x002fe20000000000 */
[----:B------:R-:W-:Y:S01]  /*4760*/  R2UR UR52, R14 ;  /* 0x000000000e3472ca */ /* 0x000fe200000e0000 */
[----:B------:R-:W-:Y:S01]  /*4770*/  UMOV UR55, 0x40000040 ;  /* 0x4000004000377882 */ /* 0x000fe20000000000 */
[----:B------:R-:W-:Y:S01]  /*4780*/  R2UR UR53, R15 ;  /* 0x000000000f3572ca */ /* 0x000fe200000e0000 */
[----:B------:R-:W-:Y:S01]  /*4790*/  UMOV UR11, 0x40000040 ;  /* 0x40000040000b7882 */ /* 0x000fe20000000000 */
[----:B------:R-:W-:Y:S01]  /*47a0*/  UMOV UR15, 0x40000040 ;  /* 0x40000040000f7882 */ /* 0x000fe20000000000 */
[----:B------:R-:W-:Y:S01]  /*47b0*/  UMOV UR19, 0x40000040 ;  /* 0x4000004000137882 */ /* 0x000fe20000000000 */
[----:B------:R-:W-:Y:S01]  /*47c0*/  UMOV UR23, 0x40000040 ;  /* 0x4000004000177882 */ /* 0x000fe20000000000 */
[----:B------:R-:W-:Y:S01]  /*47d0*/  UMOV UR27, 0x40000040 ;  /* 0x40000040001b7882 */ /* 0x000fe20000000000 */
[----:B------:R-:W-:Y:S01]  /*47e0*/  UMOV UR31, 0x40000040 ;  /* 0x40000040001f7882 */ /* 0x000fe20000000000 */
[----:B------:R-:W-:Y:S01]  /*47f0*/  UMOV UR35, 0x40000040 ;  /* 0x4000004000237882 */ /* 0x000fe20000000000 */
[----:B------:R-:W-:Y:S01]  /*4800*/  UMOV UR43, 0x40000040 ;  /* 0x40000040002b7882 */ /* 0x000fe20000000000 */
[----:B------:R-:W-:Y:S01]  /*4810*/  ULEA UR5, UR4, UR5, 0xb ;  /* 0x0000000504057291 */ /* 0x000fe2000f8e583f */
[-C--:B------:R-:W-:Y:S01]  /*4820*/  FMUL.FTZ R24, R24, R0.reuse ;  /* 0x0000000018187220 */ /* 0x080fe20000410000 */
[----:B------:R-:W-:Y:S01]  /*4830*/  UMOV UR47, 0x40000040 ;  /* 0x40000040002f7882 */ /* 0x000fe20000000000 */
[----:B------:R-:W-:Y:S01]  /*4840*/  UMOV UR51, 0x40000040 ;  /* 0x4000004000337882 */ /* 0x000fe20000000000 */
[----:B------:R-:W-:Y:S01]  /*4850*/  UIADD3 UR10, UR5, 0x202, URZ ;  /* 0x00000202050a7890 */ /* 0x000fe2000fffe03f */
[-C--:B------:R-:W-:Y:S01]  /*4860*/  FMUL.FTZ R25, R25, R0.reuse ;  /* 0x0000000019197220 */ /* 0x080fe20000410000 */
[----:B------:R-:W-:Y:S01]  /*4870*/  UIADD3 UR14, UR5, 0x204, URZ ;  /* 0x00000204050e7890 */ /* 0x000fe2000fffe03f */
[-C--:B------:R-:W-:Y:S01]  /*4880*/  FMUL.FTZ R28, R28, R0.reuse ;  /* 0x000000001c1c7220 */ /* 0x080fe20000410000 */
[----:B------:R-:W-:Y:S01]  /*4890*/  UMOV UR54, UR5 ;  /* 0x0000000500367c82 */ /* 0x000fe20008000000 */
[----:B------:R-:W-:Y:S01]  /*48a0*/  UIADD3 UR18, UR5, 0x206, URZ ;  /* 0x0000020605127890 */ /* 0x000fe2000fffe03f */
[----:B------:R-:W-:Y:S01]  /*48b0*/  HGMMA.64x64x16.F32 R152, gdesc[UR52], RZ, !UPT, gsb0 ;  /* 0x00e00000349879f0 */ /* 0x000fe2000c0008ff */
[----:B------:R-:W-:Y:S01]  /*48c0*/  R2UR UR52, R12 ;  /* 0x000000000c3472ca */ /* 0x000fe200000e0000 */
[----:B------:R-:W-:Y:S01]  /*48d0*/  UIADD3 UR54, UR5, 0x2, URZ ;  /* 0x0000000205367890 */ /* 0x000fe2000fffe03f */
[----:B------:R-:W-:Y:S01]  /*48e0*/  R2UR UR53, R13 ;  /* 0x000000000d3572ca */ /* 0x000fe200000e0000 */
        /* <DEDUP_REMOVED lines=197> */
.L_x_1456:
[----:B------:R-:W-:Y:S01]  /*5540*/  ULEA UR10, UR36, UR37, 0x3 ;  /* 0x00000025240a7291 */ /* 0x000fe2000f8e183f */
[----:B------:R-:W-:-:S05]  /*5550*/  IMAD.U32 R0, RZ, RZ, UR38 ;  /* 0x00000026ff007e24 */ /* 0x000fca000f8e00ff */
[----:B------:R-:W-:-:S04]  /*5560*/  SHF.L.U32 R0, R0, 0x1f, RZ ;  /* 0x0000001f00007819 */ /* 0x000fc800000006ff */
[----:B------:R1:W2:Y:S01]  /*5570*/  SYNCS.PHASECHK.TRANS64.TRYWAIT P2, [UR10+0x30850], R0 ;  /* 0x03085000ff0075a7 */ /* 0x0002a2000804014a */
[----:B------:R-:W-:Y:S05]  /*5580*/  @!P0 BRA `(.L_x_1457) ;  /* 0x0000000000048947 */ /* 0x000fea0003800000 */
[----:B------:R-:W-:Y:S01]  /*5590*/  BPT.TRAP 0x1 ;  /* 0x000000040000795c */ /* 0x000fe20000300000 */
.L_x_1457:
[----:B--2---:R-:W-:Y:S05]  /*55a0*/  @P2 BRA `(.L_x_1458) ;  /* 0x0000000000082947 */ /* 0x004fea0003800000 */
[----:B------:R-:W2:Y:S02]  /*55b0*/  SYNCS.PHASECHK.TRANS64.TRYWAIT P2, [UR10+0x30850], R0 ;  /* 0x03085000ff0075a7 */ /* 0x000ea4000804014a */
[----:B--2---:R-:W-:Y:S05]  /*55c0*/  @!P2 BRA `(.L_x_1459) ;  /* 0x000001180074a947 */ /* 0x004fea0003800000 */
.L_x_1458:
[----:B------:R-:W-:Y:S01]  /*55d0*/  UIADD3 UR5, UR37, 0x400, URZ ;  /* 0x0000040025057890 */ /* 0x000fe2000fffe03f */
[----:B------:R-:W-:Y:S01]  /*55e0*/  WARPGROUP.ARRIVE ;  /* 0x00000000000079c5 */ /* 0x000fe20000000000 */
[----:B------:R-:W-:Y:S01]  /*55f0*/  UMOV UR15, 0x40000040 ;  /* 0x40000040000f7882 */ /* 0x000fe20000000000 */
[----:B------:R-:W-:Y:S01]  /*5600*/  PLOP3.LUT P2, PT, PT, PT, UP0, 0x80, 0x0 ;  /* 0x000000000000781c */ /* 0x000fe20003f4f008 */
[----:B------:R-:W-:Y:S01]  /*5610*/  USHF.R.U32.HI UR5, URZ, 0x4, UR5 ;  /* 0x000000043f057899 */ /* 0x000fe20008011605 */
[----:B------:R-:W-:Y:S01]  /*5620*/  PLOP3.LUT P3, PT, PT, PT, UP0, 0x80, 0x0 ;  /* 0x000000000000781c */ /* 0x000fe20003f6f008 */
[----:B0-----:R-:W-:Y:S01]  /*5630*/  VIADD R21, R22, UR61 ;  /* 0x0000003d16157c36 */ /* 0x001fe20008000000 */
[----:B------:R-:W-:Y:S01]  /*5640*/  ULDC UR11, c[0x0][0x9dc] ;  /* 0x00027700000b7ab9 */ /* 0x000fe20000000800 */
[----:B------:R-:W-:Y:S01]  /*5650*/  ULOP3.LUT UR5, UR5, 0x3fff, URZ, 0xc0, !UPT ;  /* 0x00003fff05057892 */ /* 0x000fe2000f8ec03f */
[----:B-1----:R-:W-:Y:S01]  /*5660*/  IMAD.U32 R0, RZ, RZ, UR6 ;  /* 0x00000006ff007e24 */ /* 0x002fe2000f8e00ff */
[----:B------:R-:W-:Y:S01]  /*5670*/  UMOV UR18, UR11 ;  /* 0x0000000b00127c82 */ /* 0x000fe20008000000 */
[----:B------:R-:W-:Y:S01]  /*5680*/  ULDC UR11, c[0x0][0x9e0] ;  /* 0x00027800000b7ab9 */ /* 0x000fe20000000800 */
[----:B------:R-:W-:Y:S01]  /*5690*/  ULOP3.LUT UR5, UR5, 0x2000000, URZ, 0xfc, !UPT ;  /* 0x0200000005057892 */ /* 0x000fe2000f8efc3f */
[----:B------:R-:W-:-:S03]  /*56a0*/  @!P1 VIADD R0, R0, 0x30840 ;  /* 0x0003084000009836 */ /* 0x000fc60000000000 */
[----:B------:R-:W-:Y:S02]  /*56b0*/  ULEA UR5, UR36, UR5, 0xb ;  /* 0x0000000524057291 */ /* 0x000fe4000f8e583f */
[----:B------:R-:W-:-:S05]  /*56c0*/  @!P1 PRMT R0, RZ, 0x654, R0 ;  /* 0x00000654ff009816 */ /* 0x000fca0000000000 */
        /* <DEDUP_REMOVED lines=16> */
[----:B------:R-:W-:Y:S02]  /*57d0*/  @UP0 ULDC UR5, c[0x0][0x44c] ;  /* 0x0001130000050ab9 */ /* 0x000fe40000000800 */
[----:B------:R-:W-:Y:S01]  /*57e0*/  @P2 IMAD.HI.U32 R2, R21, UR5, RZ ;  /* 0x0000000515022c27 */ /* 0x000fe2000f8e00ff */
[----:B------:R-:W-:Y:S01]  /*57f0*/  @UP0 ULDC UR5, c[0x0][0x450] ;  /* 0x0001140000050ab9 */ /* 0x000fe20000000800 */
[----:B------:R-:W-:-:S03]  /*5800*/  PLOP3.LUT P2, PT, PT, PT, UP1, 0x40, 0x0 ;  /* 0x000000000000781c */ /* 0x000fc60003f4e818 */
[----:B------:R-:W-:Y:S01]  /*5810*/  @P3 SHF.R.U32.HI R21, RZ, UR5, R2 ;  /* 0x00000005ff153c19 */ /* 0x000fe20008011602 */
[----:B------:R-:W-:Y:S01]  /*5820*/  IMAD.SHL.U32 R2, R20, 0x40, RZ ;  /* 0x0000004014027824 */ /* 0x000fe200078e00ff */
[----:B------:R-:W-:Y:S01]  /*5830*/  ULOP3.LUT UR5, URZ, UR18, URZ, 0x33, !UPT ;  /* 0x000000123f057292 */ /* 0x000fe2000f8e333f */
[----:B------:R-:W-:Y:S02]  /*5840*/  WARPGROUP.DEPBAR.LE gsb0, 0x0 ;  /* 0x00008000000079c5 */ /* 0x000fe40000010000 */
[----:B------:R-:W-:Y:S01]  /*5850*/  WARPGROUP.ARRIVE ;  /* 0x00000000000079c5 */ /* 0x000fe20000000000 */
[----:B------:R-:W0:Y:S11]  /*5860*/  SHFL.IDX PT, R189, R21, RZ, 0x1c1f ;  /* 0x001c1fff15bd7589 */ /* 0x000e3600000e0000 */
[----:B------:R-:W-:Y:S03]  /*5870*/  HGMMA.64x256x16.F32 R24, R184, gdesc[UR12].tnspB, R24, gsb0 ;  /* 0x43e0000cb8187df0 */ /* 0x000fe60008000818 */
[----:B------:R-:W-:-:S02]  /*5880*/  WARPGROUP.DEPBAR.LE gsb0, 0x0 ;  /* 0x00008000000079c5 */ /* 0x000fc40000010000 */
[----:B------:R-:W-:Y:S01]  /*5890*/  IADD3 R184, -R2, 0x1, RZ ;  /* 0x0000000102b87810 */ /* 0x000fe20007ffe1ff */
[----:B------:R-:W-:Y:S01]  /*58a0*/  IMAD.U32 R185, RZ, RZ, UR39 ;  /* 0x00000027ffb97e24 */ /* 0x000fe2000f8e00ff */
[----:B------:R1:W-:Y:S03]  /*58b0*/  @!P1 SYNCS.ARRIVE.TRANS64.RED.A1T0 RZ, [R0+URZ], RZ ;  /* 0x000000ff00ff99a7 */ /* 0x0003e6000810043f */
[----:B------:R-:W-:-:S05]  /*58c0*/  IMAD R184, R17, -0x2, R184 ;  /* 0xfffffffe11b87824 */ /* 0x000fca00078e02b8 */
[----:B------:R-:W-:-:S05]  /*58d0*/  IADD3 R184, -R185, UR60, R184 ;  /* 0x0000003cb9b87c10 */ /* 0x000fca000fffe1b8 */
[C---:B------:R-:W-:Y:S02]  /*58e0*/  VIADD R188, R184.reuse, UR11 ;  /* 0x0000000bb8bc7c36 */ /* 0x040fe40008000000 */
[----:B------:R-:W-:Y:S02]  /*58f0*/  VIADD R190, R184, UR5 ;  /* 0x00000005b8be7c36 */ /* 0x000fe40008000000 */
[--C-:B0-----:R-:W-:Y:S02]  /*5900*/  IMAD.IADD R186, R188, 0x1, R189.reuse ;  /* 0x00000001bcba7824 */ /* 0x101fe400078e02bd */
[----:B------:R-:W-:Y:S01]  /*5910*/  IMAD.IADD R187, R190, 0x1, R189 ;  /* 0x00000001bebb7824 */ /* 0x000fe200078e02bd */
[----:B-1----:R-:W-:Y:S06]  /*5920*/  @P2 BRA `(.L_x_1460) ;  /* 0x00000000005c2947 */ /* 0x002fec0003800000 */
[----:B------:R-:W-:Y:S01]  /*5930*/  IMAD.U32 R0, RZ, RZ, UR39 ;  /* 0x00000027ff007e24 */ /* 0x000fe2000f8e00ff */
[----:B------:R-:W-:Y:S04]  /*5940*/  BSSY B0, `(.L_x_1461) ;  /* 0x0000011000007945 */ /* 0x000fe80003800000 */
[----:B------:R-:W-:-:S04]  /*5950*/  IADD3 R189, -R0, UR60, R189 ;  /* 0x0000003c00bd7c10 */ /* 0x000fc8000fffe1bd */
        /* <DEDUP_REMOVED lines=10> */
.L_x_1462:
[----:B------:R-:W-:-:S05]  /*5a00*/  IMAD.U32 R191, RZ, RZ, UR59 ;  /* 0x0000003bffbf7e24 */ /* 0x000fca000f8e00ff */
[----:B------:R-:W-:-:S13]  /*5a10*/  ISETP.NE.AND P2, PT, R191, 0x1, PT ;  /* 0x00000001bf00780c */ /* 0x000fda0003f45270 */
[----:B------:R-:W0:Y:S02]  /*5a20*/  @P2 LDC.64 R184, c[0x0][0x9e8] ;  /* 0x00027a00ffb82b82 */ /* 0x000e240000000a00 */
[----:B0-----:R-:W-:-:S05]  /*5a30*/  @P2 IMAD.HI.U32 R184, R189, R184, RZ ;  /* 0x000000b8bdb82227 */ /* 0x001fca00078e00ff */
[----:B------:R-:W-:-:S07]  /*5a40*/  @P2 SHF.R.U32.HI R189, RZ, R185, R184 ;  /* 0x000000b9ffbd2219 */ /* 0x000fce00000116b8 */
.L_x_1463:
[----:B------:R-:W-:Y:S05]  /*5a50*/  BSYNC B0 ;  /* 0x0000000000007941 */ /* 0x000fea0003800000 */
.L_x_1461:
[----:B------:R-:W-:-:S04]  /*5a60*/  IMAD R0, R189, R191, -R2 ;  /* 0x000000bfbd007224 */ /* 0x000fc800078e0a02 */
[----:B------:R-:W-:-:S05]  /*5a70*/  IMAD R0, R17, -0x2, R0 ;  /* 0xfffffffe11007824 */ /* 0x000fca00078e0200 */
[----:B------:R-:W-:Y:S02]  /*5a80*/  VIADDMNMX R186, R0, R191, R186, PT ;  /* 0x000000bf00ba7246 */ /* 0x000fe400038001ba */
[----:B------:R-:W-:-:S07]  /*5a90*/  VIMNMX R187, R187, R0, !PT ;  /* 0x00000000bbbb7248 */ /* 0x000fce0007fe0100 */
.L_x_1460:
        /* <DEDUP_REMOVED lines=13> */
[----:B0-----:R-:W-:Y:S01]  /*5b70*/  IMAD.IADD R184, R188, 0x1, R21 ;  /* 0x00000001bcb87824 */ /* 0x001fe200078e0215 */
        /* <DEDUP_REMOVED lines=8> */
[C---:B------:R-:W-:Y:S02]  /*5c00*/  ISETP.GT.AND P3, PT, R187.reuse, 0x19, P2 ;  /* 0x00000019bb00780c */ /* 0x040fe40001764270 */
        /* <DEDUP_REMOVED lines=25> */
[----:B------:R-:W-:Y:S01]  /*5da0*/  ISETP.LT.OR P3, PT, R186, 0x3a, P3 ;  /* 0x0000003aba00780c */ /* 0x000fe20001f61670 */
[----:B------:R-:W-:Y:S01]  /*5db0*/  IMAD.IADD R186, R190, 0x1, R21 ;  /* 0x00000001beba7824 */ /* 0x000fe200078e0215 */
[----:B------:R-:W-:-:S02]  /*5dc0*/  FSEL R177, R177, -INF , !P4 ;  /* 0xff800000b1b17808 */ /* 0x000fc40006000000 */
[----:B------:R-:W-:Y:S02]  /*5dd0*/  FSEL R180, R180, -INF , !P6 ;  /* 0xff800000b4b47808 */ /* 0x000fe40007000000 */
[----:B------:R-:W-:Y:S01]  /*5de0*/  FSEL R181, R181, -INF , !P3 ;  /* 0xff800000b5b57808 */ /* 0x000fe20005800000 */
[----:B------:R-:W-:Y:S06]  /*5df0*/  @P5 BRA `(.L_x_1464) ;  /* 0x00000000005c5947 */ /* 0x000fec0003800000 */
        /* <DEDUP_REMOVED lines=13> */
.L_x_1466:
[----:B------:R-:W-:-:S05]  /*5ed0*/  IMAD.U32 R187, RZ, RZ, UR59 ;  /* 0x0000003bffbb7e24 */ /* 0x000fca000f8e00ff */
[----:B------:R-:W-:-:S13]  /*5ee0*/  ISETP.NE.AND P3, PT, R187, 0x1, PT ;  /* 0x00000001bb00780c */ /* 0x000fda0003f65270 */
[----:B------:R-:W0:Y:S02]  /*5ef0*/  @P3 LDC.64 R152, c[0x0][0x9e8] ;  /* 0x00027a00ff983b82 */ /* 0x000e240000000a00 */
[----:B0-----:R-:W-:-:S05]  /*5f00*/  @P3 IMAD.HI.U32 R152, R21, R152, RZ ;  /* 0x0000009815983227 */ /* 0x001fca00078e00ff */
[----:B------:R-:W-:-:S07]  /*5f10*/  @P3 SHF.R.U32.HI R21, RZ, R153, R152 ;  /* 0x00000099ff153219 */ /* 0x000fce0000011698 */
.L_x_1467:
[----:B------:R-:W-:Y:S05]  /*5f20*/  BSYNC B0 ;  /* 0x0000000000007941 */ /* 0x000fea0003800000 */
.L_x_1465:
[----:B------:R-:W-:-:S04]  /*5f30*/  IMAD R2, R21, R187, -R2 ;  /* 0x000000bb15027224 */ /* 0x000fc800078e0a02 */
[----:B------:R-:W-:-:S05]  /*5f40*/  IMAD R21, R17, -0x2, R2 ;  /* 0xfffffffe11157824 */ /* 0x000fca00078e0202 */
[----:B------:R-:W-:Y:S02]  /*5f50*/  VIADDMNMX R184, R21, R187, R184, PT ;  /* 0x000000bb15b87246 */ /* 0x000fe400038001b8 */
[----:B------:R-:W-:-:S07]  /*5f60*/  VIMNMX R186, R186, R21, !PT ;  /* 0x00000015baba7248 */ /* 0x000fce0007fe0100 */
.L_x_1464:
        /* <DEDUP_REMOVED lines=53> */
[----:B------:R-:W-:-:S02]  /*62c0*/  FMNMX.FTZ R153, R155, R2, !PT ;  /* 0x000000029b997209 */ /* 0x000fc40007810000 */
[----:B------:R-:W-:Y:S02]  /*62d0*/  ISETP.GT.AND P3, PT, R186, 0x29, P2 ;  /* 0x00000029ba00780c */ /* 0x000fe40001764270 */
[----:B------:R-:W-:Y:S02]  /*62e0*/  FMNMX.FTZ R2, R158, R153, !PT ;  /* 0x000000999e027209 */ /* 0x000fe40007810000 */
[----:B------:R-:W-:Y:S02]  /*62f0*/  FSEL R171, R171, -INF , !P5 ;  /* 0xff800000abab7808 */ /* 0x000fe40006800000 */
[----:B------:R-:W-:Y:S02]  /*6300*/  FMNMX.FTZ R153, R159, R2, !PT ;  /* 0x000000029f997209 */ /* 0x000fe40007810000 */
[----:B------:R-:W-:Y:S02]  /*6310*/  ISETP.LT.OR P6, PT, R184, 0x29, P6 ;  /* 0x00000029b800780c */ /* 0x000fe400037c1670 */
[----:B------:R-:W-:-:S02]  /*6320*/  FMNMX.FTZ R2, R162, R153, !PT ;  /* 0x00000099a2027209 */ /* 0x000fc40007810000 */
[----:B------:R-:W-:Y:S02]  /*6330*/  ISETP.GT.AND P5, PT, R186, 0x30, P2 ;  /* 0x00000030ba00780c */ /* 0x000fe400017a4270 */
[----:B------:R-:W-:Y:S02]  /*6340*/  FMNMX.FTZ R153, R163, R2, !PT ;  /* 0x00000002a3997209 */ /* 0x000fe40007810000 */
[----:B------:R-:W-:Y:S02]  /*6350*/  ISETP.LT.OR P3, PT, R184, 0x2a, P3 ;  /* 0x0000002ab800780c */ /* 0x000fe40001f61670 */
[----:B------:R-:W-:Y:S02]  /*6360*/  FSEL R174, R174, -INF , !P6 ;  /* 0xff800000aeae7808 */ /* 0x000fe40007000000 */
[----:B------:R-:W-:Y:S02]  /*6370*/  ISETP.GT.AND P6, PT, R186, 0x31, P2 ;  /* 0x00000031ba00780c */ /* 0x000fe400017c4270 */
[----:B0-----:R-:W-:-:S02]  /*6380*/  FMNMX.FTZ R21, R152, R21, !PT ;  /* 0x0000001598157209 */ /* 0x001fc40007810000 */
[----:B------:R-:W-:Y:S02]  /*6390*/  FSEL R175, R175, -INF , !P3 ;  /* 0xff800000afaf7808 */ /* 0x000fe40005800000 */
[C---:B------:R-:W-:Y:S01]  /*63a0*/  FSETP.NEU.FTZ.AND P4, PT, R21.reuse, -INF , PT ;  /* 0xff8000001500780b */ /* 0x040fe20003f9d000 */
[----:B------:R-:W-:Y:S01]  /*63b0*/  FMUL.FTZ R152, R21, UR5 ;  /* 0x0000000515987c20 */ /* 0x000fe20008410000 */
[----:B------:R-:W-:Y:S02]  /*63c0*/  ISETP.LT.OR P5, PT, R184, 0x31, P5 ;  /* 0x00000031b800780c */ /* 0x000fe40002fa1670 */
[----:B------:R-:W-:Y:S02]  /*63d0*/  ISETP.GT.AND P3, PT, R186, 0x38, P2 ;  /* 0x00000038ba00780c */ /* 0x000fe40001764270 */
[----:B------:R-:W-:Y:S02]  /*63e0*/  FSEL R2, R152, RZ, P4 ;  /* 0x000000ff98027208 */ /* 0x000fe40002000000 */
[----:B------:R-:W-:-:S02]  /*63f0*/  FMNMX.FTZ R152, R166, R153, !PT ;  /* 0x00000099a6987209 */ /* 0x000fc40007810000 */
        /* <DEDUP_REMOVED lines=31> */
[----:B------:R-:W-:Y:S01]  /*65f0*/  FFMA.FTZ R181, R181, UR5, -R2 ;  /* 0x00000005b5b57c23 */ /* 0x000fe20008010802 */
[----:B------:R-:W-:Y:S01]  /*6600*/  FSEL R187, R21, RZ, P4 ;  /* 0x000000ff15bb7208 */ /* 0x000fe20002000000 */
[----:B------:R-:W-:Y:S01]  /*6610*/  MUFU.EX2 R153, R153 ;  /* 0x0000009900997308 */ /* 0x000fe20000000800 */
[----:B------:R-:W-:-:S03]  /*6620*/  FMNMX.FTZ R0, R183, R0, !PT ;  /* 0x00000000b7007209 */ /* 0x000fc60007810000 */
[----:B------:R-:W-:Y:S02]  /*6630*/  FADD.FTZ R187, -R187, R4 ;  /* 0x00000004bbbb7221 */ /* 0x000fe40000010100 */
[----:B------:R-:W0:Y:S02]  /*6640*/  SHFL.BFLY PT, R185, R0, 0x2, 0x1f ;  /* 0x0c401f0000b97f89 */ /* 0x000e2400000e0000 */
[----:B------:R-:W-:Y:S01]  /*6650*/  FMUL.FTZ R187, R187, UR5 ;  /* 0x00000005bbbb7c20 */ /* 0x000fe20008410000 */
[----:B------:R-:W-:Y:S08]  /*6660*/  MUFU.EX2 R196, R196 ;  /* 0x000000c400c47308 */ /* 0x000ff00000000800 */
[----:B------:R-:W-:Y:S08]  /*6670*/  MUFU.EX2 R198, R198 ;  /* 0x000000c600c67308 */ /* 0x000ff00000000800 */
[----:B------:R-:W-:Y:S01]  /*6680*/  MUFU.EX2 R157, R157 ;  /* 0x0000009d009d7308 */ /* 0x000fe20000000800 */
[----:B0-----:R-:W-:-:S07]  /*6690*/  FMNMX.FTZ R185, R0, R185, !PT ;  /* 0x000000b900b97209 */ /* 0x001fce0007810000 */
[----:B------:R-:W0:Y:S01]  /*66a0*/  MUFU.EX2 R0, R187 ;  /* 0x000000bb00007308 */ /* 0x000e220000000800 */
[----:B------:R-:W1:Y:S07]  /*66b0*/  SHFL.BFLY PT, R152, R185, 0x1, 0x1f ;  /* 0x0c201f00b9987f89 */ /* 0x000e6e00000e0000 */
[----:B------:R-:W2:Y:S08]  /*66c0*/  MUFU.EX2 R192, R192 ;  /* 0x000000c000c07308 */ /* 0x000eb00000000800 */
[----:B------:R-:W3:Y:S08]  /*66d0*/  MUFU.EX2 R161, R161 ;  /* 0x000000a100a17308 */ /* 0x000ef00000000800 */
[----:B------:R-:W-:Y:S01]  /*66e0*/  MUFU.EX2 R194, R194 ;  /* 0x000000c200c27308 */ /* 0x000fe20000000800 */
[----:B-1----:R-:W-:-:S04]  /*66f0*/  FMNMX.FTZ R152, R185, R152, !PT ;  /* 0x00000098b9987209 */ /* 0x002fc80007810000 */
[C---:B------:R-:W-:Y:S01]  /*6700*/  FSETP.NEU.FTZ.AND P2, PT, R152.reuse, -INF , PT ;  /* 0xff8000009800780b */ /* 0x040fe20003f5d000 */
[C---:B------:R-:W-:Y:S02]  /*6710*/  FMUL.FTZ R156, R152.reuse, UR5 ;  /* 0x00000005989c7c20 */ /* 0x040fe40008410000 */
[----:B------:R-:W-:Y:S01]  /*6720*/  MUFU.EX2 R165, R165 ;  /* 0x000000a500a57308 */ /* 0x000fe20000000800 */
[----:B------:R-:W-:Y:S02]  /*6730*/  FSEL R2, R152, RZ, P2 ;  /* 0x000000ff98027208 */ /* 0x000fe40001000000 */
[----:B------:R-:W-:Y:S02]  /*6740*/  FSEL R156, R156, RZ, P2 ;  /* 0x000000ff9c9c7208 */ /* 0x000fe40001000000 */
[----:B------:R-:W-:Y:S01]  /*6750*/  ISETP.GT.AND P2, PT, R20, UR58, PT ;  /* 0x0000003a14007c0c */ /* 0x000fe2000bf44270 */
[----:B------:R-:W-:Y:S01]  /*6760*/  FADD.FTZ R2, -R2, R3 ;  /* 0x0000000302027221 */ /* 0x000fe20000010100 */
[----:B0-----:R-:W-:Y:S01]  /*6770*/  FFMA.FTZ R3, R0, R16, R153 ;  /* 0x0000001000037223 */ /* 0x001fe20000010099 */
        /* <DEDUP_REMOVED lines=19> */
[----:B--2---:R-:W-:Y:S01]  /*68b0*/  FADD.FTZ R164, R192, R3 ;  /* 0x00000003c0a47221 */ /* 0x004fe20000010000 */
[----:B------:R-:W-:Y:S01]  /*68c0*/  FFMA.FTZ R182, R182, UR5, -R156 ;  /* 0x00000005b6b67c23 */ /* 0x000fe2000801089c */
[----:B------:R-:W-:Y:S01]  /*68d0*/  IMAD.U32 R155, RZ, RZ, UR10 ;  /* 0x0000000aff9b7e24 */ /* 0x000fe2000f8e00ff */
[----:B------:R-:W1:Y:S01]  /*68e0*/  MUFU.EX2 R4, R4 ;  /* 0x0000000400047308 */ /* 0x000e620000000800 */
[----:B------:R-:W-:Y:S01]  /*68f0*/  F2FP.F16.F32.PACK_AB R196, R196, R153 ;  /* 0x00000099c4c4723e */ /* 0x000fe200000000ff */
[----:B------:R-:W-:Y:S01]  /*6900*/  VIADD R20, R20, 0xffffffff ;  /* 0xffffffff14147836 */ /* 0x000fe20000000000 */
[----:B------:R-:W-:Y:S01]  /*6910*/  F2FP.F16.F32.PACK_AB R198, R157, R198 ;  /* 0x000000c69dc6723e */ /* 0x000fe200000000ff */
[----:B------:R-:W-:Y:S01]  /*6920*/  @!P1 VIADD R155, R155, 0x30860 ;  /* 0x000308609b9b9836 */ /* 0x000fe20000000000 */
[----:B---3--:R-:W-:-:S03]  /*6930*/  F2FP.F16.F32.PACK_AB R192, R161, R192 ;  /* 0x000000c0a1c0723e */ /* 0x008fc600000000ff */
        /* <DEDUP_REMOVED lines=15> */
[----:B------:R-:W-:-:S05]  /*6a30*/  IMAD.MOV.U32 R4, RZ, RZ, R21 ;  /* 0x000000ffff047224 */ /* 0x000fca00078e0015 */
        /* <DEDUP_REMOVED lines=31> */
[----:B---3--:R-:W-:-:S07]  /*6c30*/  FADD.FTZ R3, R191, R16 ;  /* 0x00000010bf037221 */ /* 0x008fce0000010000 */
[----:B------:R-:W3:Y:S01]  /*6c40*/  MUFU.EX2 R185, R185 ;  /* 0x000000b900b97308 */ /* 0x000ee20000000800 */
[C---:B-1----:R-:W-:Y:S01]  /*6c50*/  FADD.FTZ R5, R177.reuse, R166 ;  /* 0x000000a6b1057221 */ /* 0x042fe20000010000 */
[----:B------:R-:W-:-:S06]  /*6c60*/  F2FP.F16.F32.PACK_AB R184, R177, R184 ;  /* 0x000000b8b1b8723e */ /* 0x000fcc00000000ff */
[----:B------:R-:W1:Y:S01]  /*6c70*/  MUFU.EX2 R179, R179 ;  /* 0x000000b300b37308 */ /* 0x000e620000000800 */
[C---:B--2---:R-:W-:Y:S01]  /*6c80*/  FADD.FTZ R166, R164.reuse, R3 ;  /* 0x00000003a4a67221 */ /* 0x044fe20000010000 */
[----:B------:R-:W-:Y:S01]  /*6c90*/  F2FP.F16.F32.PACK_AB R191, R164, R191 ;  /* 0x000000bfa4bf723e */ /* 0x000fe200000000ff */
[----:B------:R-:W-:-:S05]  /*6ca0*/  IMAD.MOV.U32 R3, RZ, RZ, R152 ;  /* 0x000000ffff037224 */ /* 0x000fca00078e0098 */
[----:B------:R-:W2:Y:S01]  /*6cb0*/  MUFU.EX2 R186, R186 ;  /* 0x000000ba00ba7308 */ /* 0x000ea20000000800 */
[----:B---3--:R-:W-:-:S07]  /*6cc0*/  FADD.FTZ R166, R185, R166 ;  /* 0x000000a6b9a67221 */ /* 0x008fce0000010000 */
[----:B------:R-:W3:Y:S01]  /*6cd0*/  MUFU.EX2 R187, R182 ;  /* 0x000000b600bb7308 */ /* 0x000ee20000000800 */
[C---:B-1----:R-:W-:Y:S01]  /*6ce0*/  FADD.FTZ R166, R179.reuse, R166 ;  /* 0x000000a6b3a67221 */ /* 0x042fe20000010000 */
[----:B------:R-:W-:-:S06]  /*6cf0*/  F2FP.F16.F32.PACK_AB R185, R179, R185 ;  /* 0x000000b9b3b9723e */ /* 0x000fcc00000000ff */
[----:B------:R-:W1:Y:S01]  /*6d00*/  MUFU.EX2 R181, R181 ;  /* 0x000000b500b57308 */ /* 0x000e620000000800 */
[----:B--2---:R-:W-:-:S07]  /*6d10*/  FADD.FTZ R16, R186, R5 ;  /* 0x00000005ba107221 */ /* 0x004fce0000010000 */
[----:B------:R-:W2:Y:S01]  /*6d20*/  MUFU.EX2 R156, R156 ;  /* 0x0000009c009c7308 */ /* 0x000ea20000000800 */
[----:B---3--:R-:W-:Y:S01]  /*6d30*/  FADD.FTZ R166, R187, R166 ;  /* 0x000000a6bba67221 */ /* 0x008fe20000010000 */
[C---:B-1----:R-:W-:Y:S01]  /*6d40*/  FADD.FTZ R16, R181.reuse, R16 ;  /* 0x00000010b5107221 */ /* 0x042fe20000010000 */
[----:B------:R-:W-:Y:S02]  /*6d50*/  F2FP.F16.F32.PACK_AB R186, R181, R186 ;  /* 0x000000bab5ba723e */ /* 0x000fe400000000ff */
[C---:B--2---:R-:W-:Y:S01]  /*6d60*/  FADD.FTZ R5, R156.reuse, R166 ;  /* 0x000000a69c057221 */ /* 0x044fe20000010000 */
[----:B------:R-:W-:Y:S01]  /*6d70*/  F2FP.F16.F32.PACK_AB R187, R156, R187 ;  /* 0x000000bb9cbb723e */ /* 0x000fe200000000ff */
[----:B0-----:R-:W-:Y:S06]  /*6d80*/  @P2 BRA `(.L_x_1468) ;  /* 0xffffffd8002c2947 */ /* 0x001fec000383ffff */
[----:B------:R-:W-:Y:S01]  /*6d90*/  IMAD.MOV.U32 R3, RZ, RZ, R152 ;  /* 0x000000ffff037224 */ /* 0x000fe200078e0098 */
[----:B------:R-:W-:Y:S01]  /*6da0*/  UMOV UR36, UR4 ;  /* 0x0000000400247c82 */ /* 0x000fe20008000000 */
[----:B------:R-:W-:Y:S01]  /*6db0*/  IMAD.MOV.U32 R4, RZ, RZ, R21 ;  /* 0x000000ffff047224 */ /* 0x000fe200078e0015 */
[----:B------:R-:W-:-:S06]  /*6dc0*/  UMOV UR38, UR7 ;  /* 0x0000000700267c82 */ /* 0x000fcc0008000000 */
.L_x_1451:
[----:B------:R-:W-:Y:S01]  /*6dd0*/  ULDC UR4, c[0x0][0x448] ;  /* 0x0001120000047ab9 */ /* 0x000fe20000000800 */
[----:B------:R-:W-:Y:S02]  /*6de0*/  UIADD3 UR10, UR61, 0x7f, URZ ;  /* 0x0000007f3d0a7890 */ /* 0x000fe4000fffe03f */
[----:B------:R-:W-:Y:S02]  /*6df0*/  UISETP.NE.AND UP0, UPT, UR4, 0x1, UPT ;  /* 0x000000010400788c */ /* 0x000fe4000bf05270 */
[----:B------:R-:W-:Y:S01]  /*6e00*/  UIADD3 UR11, UR60, 0x1, -UR39 ;  /* 0x000000013c0b7890 */ /* 0x000fe2000fffe827 */
[----:B------:R-:W-:Y:S02]  /*6e10*/  ULDC UR4, c[0x0][0x9e4] ;  /* 0x0002790000047ab9 */ /* 0x000fe40000000800 */
[----:B------:R-:W-:-:S06]  /*6e20*/  UISETP.GE.AND UP1, UPT, UR4, 0x1, UPT ;  /* 0x000000010400788c */ /* 0x000fcc000bf26270 */
[----:B------:R-:W-:Y:S01]  /*6e30*/  @UP0 ULDC UR6, c[0x0][0x44c] ;  /* 0x0001130000060ab9 */ /* 0x000fe20000000800 */
[----:B------:R-:W-:Y:S01]  /*6e40*/  PLOP3.LUT P6, PT, PT, PT, UP1, 0x80, 0x0 ;  /* 0x000000000000781c */ /* 0x000fe20003fcf018 */
[----:B------:R-:W-:Y:S01]  /*6e50*/  UIMAD.WIDE.U32 UR6, UR10, UR6, URZ ;  /* 0x000000060a0672a5 */ /* 0x000fe2000f8e003f */
[----:B------:R-:W-:-:S03]  /*6e60*/  @UP0 ULDC UR14, c[0x0][0x450] ;  /* 0x00011400000e0ab9 */ /* 0x000fc60000000800 */
[----:B------:R-:W-:-:S04]  /*6e70*/  @UP0 USHF.R.U32.HI UR10, URZ, UR14, UR7 ;  /* 0x0000000e3f0a0299 */ /* 0x000fc80008011607 */
[----:B------:R-:W-:-:S04]  /*6e80*/  UIADD3 UR10, UR11, UR10, URZ ;  /* 0x0000000a0b0a7290 */ /* 0x000fc8000fffe03f */
[----:B------:R-:W-:Y:S01]  /*6e90*/  UIADD3 UR18, UR10, -UR18, URZ ;  /* 0x800000120a127290 */ /* 0x000fe2000fffe03f */
[----:B------:R-:W-:Y:S11]  /*6ea0*/  @!P6 BRA `(.L_x_1469) ;  /* 0x000000000048e947 */ /* 0x000ff60003800000 */
[----:B------:R-:W-:Y:S02]  /*6eb0*/  UMOV UR14, UR10 ;  /* 0x0000000a000e7c82 */ /* 0x000fe40008000000 */
        /* <DEDUP_REMOVED lines=10> */
.L_x_1470:
[----:B------:R-:W-:-:S11]  /*6f60*/  UISETP.NE.AND UP1, UPT, UR4, 0x1, UPT ;  /* 0x000000010400788c */ /* 0x000fd6000bf25270 */
[----:B------:R-:W-:Y:S02]  /*6f70*/  @UP1 ULDC.64 UR6, c[0x0][0x9e8] ;  /* 0x00027a0000061ab9 */ /* 0x000fe40000000a00 */
[----:B------:R-:W-:-:S04]  /*6f80*/  UIMAD.WIDE.U32 UR10, UR14, UR6, URZ ;  /* 0x000000060e0a72a5 */ /* 0x000fc8000f8e003f */
[----:B------:R-:W-:-:S12]  /*6f90*/  @UP1 USHF.R.U32.HI UR14, URZ, UR7, UR11 ;  /* 0x000000073f0e1299 */ /* 0x000fd8000801160b */
.L_x_1471:
[----:B------:R-:W-:-:S04]  /*6fa0*/  UIMAD UR4, UR14, UR4, URZ ;  /* 0x000000040e0472a4 */ /* 0x000fc8000f8e023f */
[----:B------:R-:W-:-:S04]  /*6fb0*/  UISETP.LT.AND UP1, UPT, UR18, UR4, UPT ;  /* 0x000000041200728c */ /* 0x000fc8000bf21270 */
[----:B------:R-:W-:-:S12]  /*6fc0*/  USEL UR18, UR18, UR4, !UP1 ;  /* 0x0000000412127287 */ /* 0x000fd8000c800000 */
.L_x_1469:
[----:B------:R-:W-:Y:S01]  /*6fd0*/  UIADD3 UR18, UR18, 0x3f, URZ ;  /* 0x0000003f12127890 */ /* 0x000fe2000fffe03f */
[----:B------:R-:W-:-:S03]  /*6fe0*/  R2UR UR6, R23 ;  /* 0x00000000170672ca */ /* 0x000fc600000e0000 */
[----:B------:R-:W-:-:S04]  /*6ff0*/  USHF.R.S32.HI UR4, URZ, 0x1f, UR18 ;  /* 0x0000001f3f047899 */ /* 0x000fc80008011412 */
[----:B------:R-:W-:-:S04]  /*7000*/  ULEA.HI UR4, UR4, UR18, URZ, 0x6 ;  /* 0x0000001204047291 */ /* 0x000fc8000f8f303f */
[----:B------:R-:W-:-:S04]  /*7010*/  USHF.R.S32.HI UR4, URZ, 0x6, UR4 ;  /* 0x000000063f047899 */ /* 0x000fc80008011404 */
[----:B------:R-:W-:-:S04]  /*7020*/  UISETP.LT.AND UP1, UPT, UR6, UR4, UPT ;  /* 0x000000040600728c */ /* 0x000fc8000bf21270 */
[----:B------:R-:W-:-:S06]  /*7030*/  USEL UR58, UR6, UR4, !UP1 ;  /* 0x00000004063a7287 */ /* 0x000fcc000c800000 */
[----:B------:R-:W-:-:S13]  /*7040*/  ISETP.GE.AND P2, PT, R20, UR58, PT ;  /* 0x0000003a14007c0c */ /* 0x000fda000bf46270 */
[----:B------:R-:W-:Y:S05]  /*7050*/  @!P2 BRA `(.L_x_1472) ;  /* 0x0000001c002ca947 */ /* 0x000fea0003800000 */
[----:B------:R-:W-:Y:S01]  /*7060*/  IMAD.MOV.U32 R218, RZ, RZ, R3 ;  /* 0x000000ffffda7224 */ /* 0x000fe200078e0003 */
[----:B------:R-:W-:Y:S01]  /*7070*/  UMOV UR6, UR38 ;  /* 0x0000002600067c82 */ /* 0x000fe20008000000 */
[----:B------:R-:W-:Y:S01]  /*7080*/  IMAD.MOV.U32 R21, RZ, RZ, R4 ;  /* 0x000000ffff157224 */ /* 0x000fe200078e0004 */
[----:B------:R-:W-:Y:S01]  /*7090*/  UMOV UR4, UR36 ;  /* 0x0000002400047c82 */ /* 0x000fe20008000000 */
[----:B------:R-:W-:-:S05]  /*70a0*/  ULDC UR59, c[0x0][0x988] ;  /* 0x00026200003b7ab9 */ /* 0x000fca0000000800 */
.L_x_1481:
        /* <DEDUP_REMOVED lines=8> */
.L_x_1473:
[----:B------:R-:W-:Y:S01]  /*7130*/  ULEA UR5, UR36, UR37, 0x3 ;  /* 0x0000002524057291 */ /* 0x000fe2000f8e183f */
[----:B------:R-:W-:-:S05]  /*7140*/  IMAD.U32 R3, RZ, RZ, UR38 ;  /* 0x00000026ff037e24 */ /* 0x000fca000f8e00ff */
[----:B------:R-:W-:-:S04]  /*7150*/  SHF.L.U32 R3, R3, 0x1f, RZ ;  /* 0x0000001f03037819 */ /* 0x000fc800000006ff */
[----:B------:R0:W1:Y:S01]  /*7160*/  SYNCS.PHASECHK.TRANS64.TRYWAIT P2, [UR5+0x30830], R3 ;  /* 0x03083003ff0075a7 */ /* 0x0000620008040145 */
[----:B------:R-:W-:Y:S05]  /*7170*/  @!P0 BRA `(.L_x_1474) ;  /* 0x0000000000048947 */ /* 0x000fea0003800000 */
[----:B------:R-:W-:Y:S01]  /*7180*/  BPT.TRAP 0x1 ;  /* 0x000000040000795c */ /* 0x000fe20000300000 */
.L_x_1474:
[----:B-1----:R-:W-:Y:S05]  /*7190*/  @P2 BRA `(.L_x_1475) ;  /* 0x0000000000082947 */ /* 0x002fea0003800000 */
[----:B------:R-:W1:Y:S02]  /*71a0*/  SYNCS.PHASECHK.TRANS64.TRYWAIT P2, [UR5+0x30830], R3 ;  /* 0x03083003ff0075a7 */ /* 0x000e640008040145 */
[----:B-1----:R-:W-:Y:S05]  /*71b0*/  @!P2 BRA `(.L_x_1476) ;  /* 0x000000fc0090a947 */ /* 0x002fea0003800000 */
.L_x_1475:
[----:B------:R-:W-:Y:S01]  /*71c0*/  R2UR UR5, R18 ;  /* 0x00000000120572ca */ /* 0x000fe200000e0000 */
[----:B------:R-:W-:Y:S01]  /*71d0*/  WARPGROUP.ARRIVE ;  /* 0x00000000000079c5 */ /* 0x000fe20000000000 */
        /* <DEDUP_REMOVED lines=222> */
.L_x_1477:
[----:B------:R-:W-:Y:S01]  /*7fc0*/  ULEA UR14, UR4, UR37, 0x3 ;  /* 0x00000025040e7291 */ /* 0x000fe2000f8e183f */
[----:B------:R-:W-:-:S05]  /*7fd0*/  IMAD.U32 R0, RZ, RZ, UR6 ;  /* 0x00000006ff007e24 */ /* 0x000fca000f8e00ff */
[----:B------:R-:W-:-:S04]  /*7fe0*/  SHF.L.U32 R0, R0, 0x1f, RZ ;  /* 0x0000001f00007819 */ /* 0x000fc800000006ff */
[----:B------:R2:W3:Y:S01]  /*7ff0*/  SYNCS.PHASECHK.TRANS64.TRYWAIT P2, [UR14+0x30850], R0 ;  /* 0x03085000ff0075a7 */ /* 0x0004e2000804014e */
[----:B------:R-:W-:Y:S05]  /*8000*/  @!P0 BRA `(.L_x_1478) ;  /* 0x0000000000048947 */ /* 0x000fea0003800000 */
[----:B------:R-:W-:Y:S01]  /*8010*/  BPT.TRAP 0x1 ;  /* 0x000000040000795c */ /* 0x000fe20000300000 */
.L_x_1478:
[----:B---3--:R-:W-:Y:S05]  /*8020*/  @P2 BRA `(.L_x_1479) ;  /* 0x0000000000082947 */ /* 0x008fea0003800000 */
[----:B------:R-:W3:Y:S02]  /*8030*/  SYNCS.PHASECHK.TRANS64.TRYWAIT P2, [UR14+0x30850], R0 ;  /* 0x03085000ff0075a7 */ /* 0x000ee4000804014e */
[----:B---3--:R-:W-:Y:S05]  /*8040*/  @!P2 BRA `(.L_x_1480) ;  /* 0x000000f00004a947 */ /* 0x008fea0003800000 */
.L_x_1479:
[----:B------:R-:W-:Y:S01]  /*8050*/  UIADD3 UR5, UR37, 0x400, URZ ;  /* 0x0000040025057890 */ /* 0x000fe2000fffe03f */
[----:B------:R-:W-:Y:S01]  /*8060*/  WARPGROUP.ARRIVE ;  /* 0x00000000000079c5 */ /* 0x000fe20000000000 */
[----:B------:R-:W-:Y:S01]  /*8070*/  UMOV UR11, 0x40000040 ;  /* 0x40000040000b7882 */ /* 0x000fe20000000000 */
[----:B0-2---:R-:W-:Y:S01]  /*8080*/  FMNMX.FTZ R0, R152, R21, !PT ;  /* 0x0000001598007209 */ /* 0x005fe20007810000 */
[----:B------:R-:W-:Y:S01]  /*8090*/  USHF.R.U32.HI UR5, URZ, 0x4, UR5 ;  /* 0x000000043f057899 */ /* 0x000fe20008011605 */
[C---:B------:R-:W-:Y:S01]  /*80a0*/  ISETP.GT.AND P2, PT, R20.reuse, UR58, PT ;  /* 0x0000003a14007c0c */ /* 0x040fe2000bf44270 */
        /* <DEDUP_REMOVED lines=198> */
.L_x_1472:
        /* <DEDUP_REMOVED lines=9> */
.L_x_1499:
        /* <DEDUP_REMOVED lines=8> */
.L_x_1483:
[----:B------:R-:W-:Y:S01]  /*8e20*/  ULEA UR5, UR36, UR37, 0x3 ;  /* 0x0000002524057291 */ /* 0x000fe2000f8e183f */
[----:B------:R-:W-:-:S05]  /*8e30*/  IMAD.U32 R3, RZ, RZ, UR38 ;  /* 0x00000026ff037e24 */ /* 0x000fca000f8e00ff */
[----:B------:R-:W-:-:S04]  /*8e40*/  SHF.L.U32 R3, R3, 0x1f, RZ ;  /* 0x0000001f03037819 */ /* 0x000fc800000006ff */
[----:B------:R0:W1:Y:S01]  /*8e50*/  SYNCS.PHASECHK.TRANS64.TRYWAIT P2, [UR5+0x30830], R3 ;  /* 0x03083003ff0075a7 */ /* 0x0000620008040145 */
[----:B------:R-:W-:Y:S05]  /*8e60*/  @!P0 BRA `(.L_x_1484) ;  /* 0x0000000000048947 */ /* 0x000fea0003800000 */
[----:B------:R-:W-:Y:S01]  /*8e70*/  BPT.TRAP 0x1 ;  /* 0x000000040000795c */ /* 0x000fe20000300000 */
.L_x_1484:
[----:B-1----:R-:W-:Y:S05]  /*8e80*/  @P2 BRA `(.L_x_1485) ;  /* 0x0000000000082947 */ /* 0x002fea0003800000 */
[----:B------:R-:W1:Y:S02]  /*8e90*/  SYNCS.PHASECHK.TRANS64.TRYWAIT P2, [UR5+0x30830], R3 ;  /* 0x03083003ff0075a7 */ /* 0x000e640008040145 */
[----:B-1----:R-:W-:Y:S05]  /*8ea0*/  @!P2 BRA `(.L_x_1486) ;  /* 0x000000e00084a947 */ /* 0x002fea0003800000 */
.L_x_1485:
        /* <DEDUP_REMOVED lines=224> */
.L_x_1487:
[----:B------:R-:W-:Y:S01]  /*9cb0*/  ULEA UR14, UR4, UR37, 0x3 ;  /* 0x00000025040e7291 */ /* 0x000fe2000f8e183f */
[----:B------:R-:W-:-:S05]  /*9cc0*/  IMAD.U32 R0, RZ, RZ, UR6 ;  /* 0x00000006ff007e24 */ /* 0x000fca000f8e00ff */
[----:B------:R-:W-:-:S04]  /*9cd0*/  SHF.L.U32 R0, R0, 0x1f, RZ ;  /* 0x0000001f00007819 */ /* 0x000fc800000006ff */
[----:B------:R2:W3:Y:S01]  /*9ce0*/  SYNCS.PHASECHK.TRANS64.TRYWAIT P2, [UR14+0x30850], R0 ;  /* 0x03085000ff0075a7 */ /* 0x0004e2000804014e */
[----:B------:R-:W-:Y:S05]  /*9cf0*/  @!P0 BRA `(.L_x_1488) ;  /* 0x0000000000048947 */ /* 0x000fea0003800000 */
[----:B------:R-:W-:Y:S01]  /*9d00*/  BPT.TRAP 0x1 ;  /* 0x000000040000795c */ /* 0x000fe20000300000 */
.L_x_1488:
[----:B---3--:R-:W-:Y:S05]  /*9d10*/  @P2 BRA `(.L_x_1489) ;  /* 0x0000000000082947 */ /* 0x008fea0003800000 */
[----:B------:R-:W3:Y:S02]  /*9d20*/  SYNCS.PHASECHK.TRANS64.TRYWAIT P2, [UR14+0x30850], R0 ;  /* 0x03085000ff0075a7 */ /* 0x000ee4000804014e */
[----:B---3--:R-:W-:Y:S05]  /*9d30*/  @!P2 BRA `(.L_x_1490) ;  /* 0x000000d000f8a947 */ /* 0x008fea0003800000 */
.L_x_1489:
[----:B------:R-:W-:Y:S01]  /*9d40*/  UIADD3 UR5, UR37, 0x400, URZ ;  /* 0x0000040025057890 */ /* 0x000fe2000fffe03f */
[----:B------:R-:W-:Y:S01]  /*9d50*/  WARPGROUP.ARRIVE ;  /* 0x00000000000079c5 */ /* 0x000fe20000000000 */
[----:B------:R-:W-:Y:S01]  /*9d60*/  UMOV UR11, 0x40000040 ;  /* 0x40000040000b7882 */ /* 0x000fe20000000000 */
[----:B------:R-:W-:Y:S01]  /*9d70*/  PLOP3.LUT P2, PT, PT, PT, UP0, 0x80, 0x0 ;  /* 0x000000000000781c */ /* 0x000fe20003f4f008 */
[----:B------:R-:W-:Y:S01]  /*9d80*/  USHF.R.U32.HI UR5, URZ, 0x4, UR5 ;  /* 0x000000043f057899 */ /* 0x000fe20008011605 */
[----:B-1----:R-:W-:Y:S01]  /*9d90*/  IMAD.SHL.U32 R4, R20, 0x40, RZ ;  /* 0x0000004014047824 */ /* 0x002fe200078e00ff */
[----:B------:R-:W-:Y:S01]  /*9da0*/  ULDC UR6, c[0x0][0x9e0] ;  /* 0x0002780000067ab9 */ /* 0x000fe20000000800 */
[----:B0-2---:R-:W-:Y:S01]  /*9db0*/  IMAD.U32 R0, RZ, RZ, UR7 ;  /* 0x00000007ff007e24 */ /* 0x005fe2000f8e00ff */
[----:B------:R-:W-:Y:S01]  /*9dc0*/  ULOP3.LUT UR5, UR5, 0x3fff, URZ, 0xc0, !UPT ;  /* 0x00003fff05057892 */ /* 0x000fe2000f8ec03f */
[----:B------:R-:W-:-:S03]  /*9dd0*/  IMAD.U32 R3, RZ, RZ, UR39 ;  /* 0x00000027ff037e24 */ /* 0x000fc6000f8e00ff */
[----:B------:R-:W-:Y:S01]  /*9de0*/  ULOP3.LUT UR5, UR5, 0x2000000, URZ, 0xfc, !UPT ;  /* 0x0200000005057892 */ /* 0x000fe2000f8efc3f */
[----:B------:R-:W-:-:S03]  /*9df0*/  @!P1 LEA R0, R0, UR37, 0x3 ;  /* 0x0000002500009c11 */ /* 0x000fc6000f8e18ff */
[----:B------:R-:W-:Y:S02]  /*9e00*/  ULEA UR4, UR4, UR5, 0xb ;  /* 0x0000000504047291 */ /* 0x000fe4000f8e583f */
[----:B------:R-:W-:-:S05]  /*9e10*/  @!P1 VIADD R0, R0, 0x30840 ;  /* 0x0003084000009836 */ /* 0x000fca0000000000 */
[----:B------:R-:W-:Y:S01]  /*9e20*/  UMOV UR10, UR4 ;  /* 0x00000004000a7c82 */ /* 0x000fe20008000000 */
[----:B------:R-:W-:Y:S01]  /*9e30*/  @!P1 PRMT R0, RZ, 0x654, R0 ;  /* 0x00000654ff009816 */ /* 0x000fe20000000000 */
        /* <DEDUP_REMOVED lines=22> */
[----:B------:R0:W-:Y:S03]  /*9fa0*/  @!P1 SYNCS.ARRIVE.TRANS64.RED.A1T0 RZ, [R0+URZ], RZ ;  /* 0x000000ff00ff99a7 */ /* 0x0001e6000810043f */
[----:B------:R-:W-:Y:S01]  /*9fb0*/  @P2 IMAD.HI.U32 R2, R184, UR4, RZ ;  /* 0x00000004b8022c27 */ /* 0x000fe2000f8e00ff */
[----:B------:R-:W-:-:S04]  /*9fc0*/  @UP0 ULDC UR4, c[0x0][0x450] ;  /* 0x0001140000040ab9 */ /* 0x000fc80000000800 */
[----:B------:R-:W-:Y:S01]  /*9fd0*/  @P2 SHF.R.U32.HI R184, RZ, UR4, R2 ;  /* 0x00000004ffb82c19 */ /* 0x000fe20008011602 */
[----:B------:R-:W-:Y:S01]  /*9fe0*/  ULOP3.LUT UR4, URZ, UR59, URZ, 0x33, !UPT ;  /* 0x0000003b3f047292 */ /* 0x000fe2000f8e333f */
[----:B------:R-:W-:-:S03]  /*9ff0*/  IADD3 R2, -R4, 0x1, RZ ;  /* 0x0000000104027810 */ /* 0x000fc60007ffe1ff */
[----:B------:R-:W1:Y:S02]  /*a000*/  SHFL.IDX PT, R187, R184, RZ, 0x1c1f ;  /* 0x001c1fffb8bb7589 */ /* 0x000e6400000e0000 */
[----:B------:R-:W-:-:S05]  /*a010*/  IMAD R2, R17, -0x2, R2 ;  /* 0xfffffffe11027824 */ /* 0x000fca00078e0202 */
[----:B------:R-:W-:-:S05]  /*a020*/  IADD3 R2, -R3, UR60, R2 ;  /* 0x0000003c03027c10 */ /* 0x000fca000fffe102 */
[C---:B------:R-:W-:Y:S02]  /*a030*/  VIADD R188, R2.reuse, UR6 ;  /* 0x0000000602bc7c36 */ /* 0x040fe40008000000 */
[----:B------:R-:W-:Y:S02]  /*a040*/  VIADD R189, R2, UR4 ;  /* 0x0000000402bd7c36 */ /* 0x000fe40008000000 */
[--C-:B-1----:R-:W-:Y:S02]  /*a050*/  IMAD.IADD R185, R188, 0x1, R187.reuse ;  /* 0x00000001bcb97824 */ /* 0x102fe400078e02bb */
[----:B------:R-:W-:Y:S01]  /*a060*/  IMAD.IADD R186, R189, 0x1, R187 ;  /* 0x00000001bdba7824 */ /* 0x000fe200078e02bb */
[----:B0-----:R-:W-:Y:S06]  /*a070*/  @!P6 BRA `(.L_x_1491) ;  /* 0x00000000005ce947 */ /* 0x001fec0003800000 */
        /* <DEDUP_REMOVED lines=13> */
.L_x_1493:
[----:B------:R-:W-:-:S05]  /*a150*/  IMAD.U32 R190, RZ, RZ, UR58 ;  /* 0x0000003affbe7e24 */ /* 0x000fca000f8e00ff */
[----:B------:R-:W-:-:S13]  /*a160*/  ISETP.NE.AND P2, PT, R190, 0x1, PT ;  /* 0x00000001be00780c */ /* 0x000fda0003f45270 */
[----:B------:R-:W0:Y:S02]  /*a170*/  @P2 LDC.64 R2, c[0x0][0x9e8] ;  /* 0x00027a00ff022b82 */ /* 0x000e240000000a00 */
[----:B0-----:R-:W-:-:S05]  /*a180*/  @P2 IMAD.HI.U32 R2, R187, R2, RZ ;  /* 0x00000002bb022227 */ /* 0x001fca00078e00ff */
[----:B------:R-:W-:-:S07]  /*a190*/  @P2 SHF.R.U32.HI R187, RZ, R3, R2 ;  /* 0x00000003ffbb2219 */ /* 0x000fce0000011602 */
.L_x_1494:
[----:B------:R-:W-:Y:S05]  /*a1a0*/  BSYNC B0 ;  /* 0x0000000000007941 */ /* 0x000fea0003800000 */
.L_x_1492:
[----:B------:R-:W-:-:S04]  /*a1b0*/  IMAD R0, R187, R190, -R4 ;  /* 0x000000bebb007224 */ /* 0x000fc800078e0a04 */
[----:B------:R-:W-:-:S05]  /*a1c0*/  IMAD R0, R17, -0x2, R0 ;  /* 0xfffffffe11007824 */ /* 0x000fca00078e0200 */
[----:B------:R-:W-:Y:S02]  /*a1d0*/  VIADDMNMX R185, R0, R190, R185, PT ;  /* 0x000000be00b97246 */ /* 0x000fe400038001b9 */
[----:B------:R-:W-:-:S07]  /*a1e0*/  VIMNMX R186, R186, R0, !PT ;  /* 0x00000000baba7248 */ /* 0x000fce0007fe0100 */
.L_x_1491:
[----:B------:R-:W-:-:S04]  /*a1f0*/  ISETP.GT.AND P2, PT, R20, -0x1, PT ;  /* 0xffffffff1400780c */ /* 0x000fc80003f44270 */
[C---:B------:R-:W-:Y:S02]  /*a200*/  ISETP.GT.AND P3, PT, R186.reuse, RZ, P2 ;  /* 0x000000ffba00720c */ /* 0x040fe40001764270 */
[C---:B------:R-:W-:Y:S02]  /*a210*/  ISETP.GT.AND P5, PT, R186.reuse, 0x1, P2 ;  /* 0x00000001ba00780c */ /* 0x040fe400017a4270 */
[----:B------:R-:W-:Y:S02]  /*a220*/  ISETP.LT.OR P4, PT, R185, 0x1, P3 ;  /* 0x00000001b900780c */ /* 0x000fe40001f81670 */
[----:B------:R-:W-:Y:S02]  /*a230*/  ISETP.GT.AND P3, PT, R186, 0x8, P2 ;  /* 0x00000008ba00780c */ /* 0x000fe40001764270 */
[----:B------:R-:W-:Y:S02]  /*a240*/  FSEL R152, R152, -INF , !P4 ;  /* 0xff80000098987808 */ /* 0x000fe40006000000 */
[----:B------:R-:W-:-:S02]  /*a250*/  ISETP.GT.AND P4, PT, R186, 0x9, P2 ;  /* 0x00000009ba00780c */ /* 0x000fc40001784270 */
[C---:B------:R-:W-:Y:S02]  /*a260*/  ISETP.LT.OR P5, PT, R185.reuse, 0x2, P5 ;  /* 0x00000002b900780c */ /* 0x040fe40002fa1670 */
[C---:B------:R-:W-:Y:S02]  /*a270*/  ISETP.LT.OR P3, PT, R185.reuse, 0x9, P3 ;  /* 0x00000009b900780c */ /* 0x040fe40001f61670 */
[----:B------:R-:W-:Y:S02]  /*a280*/  ISETP.LT.OR P4, PT, R185, 0xa, P4 ;  /* 0x0000000ab900780c */ /* 0x000fe40002781670 */
[----:B------:R-:W-:Y:S02]  /*a290*/  FSEL R0, R153, -INF , !P5 ;  /* 0xff80000099007808 */ /* 0x000fe40006800000 */
[----:B------:R-:W-:Y:S01]  /*a2a0*/  FSEL R156, R156, -INF , !P3 ;  /* 0xff8000009c9c7808 */ /* 0x000fe20005800000 */
[----:B------:R-:W0:Y:S01]  /*a2b0*/  SHFL.IDX PT, R153, R184, 0x1, 0x1c1f ;  /* 0x003c1f00b8997f89 */ /* 0x000e2200000e0000 */
        /* <DEDUP_REMOVED lines=9> */
[----:B------:R-:W-:Y:S02]  /*a350*/  FSEL R164, R164, -INF , !P4 ;  /* 0xff800000a4a47808 */ /* 0x000fe40006000000 */
[C---:B------:R-:W-:Y:S02]  /*a360*/  ISETP.GT.AND P5, PT, R186.reuse, 0x19, P2 ;  /* 0x00000019ba00780c */ /* 0x040fe400017a4270 */
[----:B------:R-:W-:Y:S01]  /*a370*/  ISETP.GT.AND P3, PT, R186, 0x20, P2 ;  /* 0x00000020ba00780c */ /* 0x000fe20001764270 */
[----:B0-----:R-:W-:Y:S01]  /*a380*/  IMAD.IADD R184, R188, 0x1, R153 ;  /* 0x00000001bcb87824 */ /* 0x001fe200078e0299 */
[----:B------:R-:W-:-:S02]  /*a390*/  ISETP.GT.AND P4, PT, R186, 0x21, P2 ;  /* 0x00000021ba00780c */ /* 0x000fc40001784270 */
        /* <DEDUP_REMOVED lines=16> */
[C---:B------:R-:W-:Y:S02]  /*a4a0*/  ISETP.GT.AND P3, PT, R186.reuse, 0x38, P2 ;  /* 0x00000038ba00780c */ /* 0x040fe40001764270 */
[----:B------:R-:W-:-:S02]  /*a4b0*/  ISETP.GT.AND P4, PT, R186, 0x39, P2 ;  /* 0x00000039ba00780c */ /* 0x000fc40001784270 */
[C---:B------:R-:W-:Y:S02]  /*a4c0*/  ISETP.LT.OR P5, PT, R185.reuse, 0x32, P5 ;  /* 0x00000032b900780c */ /* 0x040fe40002fa1670 */
[C---:B------:R-:W-:Y:S02]  /*a4d0*/  ISETP.LT.OR P3, PT, R185.reuse, 0x39, P3 ;  /* 0x00000039b900780c */ /* 0x040fe40001f61670 */
[----:B------:R-:W-:Y:S01]  /*a4e0*/  ISETP.LT.OR P4, PT, R185, 0x3a, P4 ;  /* 0x0000003ab900780c */ /* 0x000fe20002781670 */
[----:B------:R-:W-:Y:S01]  /*a4f0*/  IMAD.IADD R185, R189, 0x1, R153 ;  /* 0x00000001bdb97824 */ /* 0x000fe200078e0299 */
[----:B------:R-:W-:Y:S02]  /*a500*/  FSEL R177, R177, -INF , !P5 ;  /* 0xff800000b1b17808 */ /* 0x000fe40006800000 */
[----:B------:R-:W-:Y:S02]  /*a510*/  FSEL R180, R180, -INF , !P3 ;  /* 0xff800000b4b47808 */ /* 0x000fe40005800000 */
[----:B------:R-:W-:Y:S01]  /*a520*/  FSEL R181, R181, -INF , !P4 ;  /* 0xff800000b5b57808 */ /* 0x000fe20006000000 */
[----:B------:R-:W-:Y:S06]  /*a530*/  @!P6 BRA `(.L_x_1495) ;  /* 0x00000000005ce947 */ /* 0x000fec0003800000 */
        /* <DEDUP_REMOVED lines=13> */
.L_x_1497:
[----:B------:R-:W-:-:S05]  /*a610*/  IMAD.U32 R187, RZ, RZ, UR58 ;  /* 0x0000003affbb7e24 */ /* 0x000fca000f8e00ff */
[----:B------:R-:W-:-:S13]  /*a620*/  ISETP.NE.AND P3, PT, R187, 0x1, PT ;  /* 0x00000001bb00780c */ /* 0x000fda0003f65270 */
[----:B------:R-:W0:Y:S02]  /*a630*/  @P3 LDC.64 R2, c[0x0][0x9e8] ;  /* 0x00027a00ff023b82 */ /* 0x000e240000000a00 */
[----:B0-----:R-:W-:-:S05]  /*a640*/  @P3 IMAD.HI.U32 R2, R153, R2, RZ ;  /* 0x0000000299023227 */ /* 0x001fca00078e00ff */
[----:B------:R-:W-:-:S07]  /*a650*/  @P3 SHF.R.U32.HI R153, RZ, R3, R2 ;  /* 0x00000003ff993219 */ /* 0x000fce0000011602 */
.L_x_1498:
[----:B------:R-:W-:Y:S05]  /*a660*/  BSYNC B0 ;  /* 0x0000000000007941 */ /* 0x000fea0003800000 */
.L_x_1496:
[----:B------:R-:W-:-:S04]  /*a670*/  IMAD R4, R153, R187, -R4 ;  /* 0x000000bb99047224 */ /* 0x000fc800078e0a04 */
[----:B------:R-:W-:-:S05]  /*a680*/  IMAD R4, R17, -0x2, R4 ;  /* 0xfffffffe11047824 */ /* 0x000fca00078e0204 */
[----:B------:R-:W-:Y:S02]  /*a690*/  VIADDMNMX R184, R4, R187, R184, PT ;  /* 0x000000bb04b87246 */ /* 0x000fe400038001b8 */
[----:B------:R-:W-:-:S07]  /*a6a0*/  VIMNMX R185, R185, R4, !PT ;  /* 0x00000004b9b97248 */ /* 0x000fce0007fe0100 */
.L_x_1495:
        /* <DEDUP_REMOVED lines=10> */
[----:B------:R-:W-:Y:S02]  /*a750*/  ISETP.GT.AND P3, PT, R185, RZ, P2 ;  /* 0x000000ffb900720c */ /* 0x000fe40001764270 */
[----:B------:R-:W-:Y:S02]  /*a760*/  FMNMX.FTZ R2, R160, R3, !PT ;  /* 0x00000003a0027209 */ /* 0x000fe40007810000 */
[----:B------:R-:W-:Y:S02]  /*a770*/  ISETP.LT.OR P3, PT, R184, 0x1, P3 ;  /* 0x00000001b800780c */ /* 0x000fe40001f61670 */
[----:B------:R-:W-:Y:S02]  /*a780*/  FMNMX.FTZ R3, R161, R2, !PT ;  /* 0x00000002a1037209 */ /* 0x000fe40007810000 */
[----:B------:R-:W-:-:S02]  /*a790*/  ISETP.GT.AND P4, PT, R185, 0x8, P2 ;  /* 0x00000008b900780c */ /* 0x000fc40001784270 */
[----:B------:R-:W-:Y:S02]  /*a7a0*/  FMNMX.FTZ R2, R164, R3, !PT ;  /* 0x00000003a4027209 */ /* 0x000fe40007810000 */
[----:B------:R-:W-:Y:S02]  /*a7b0*/  FSEL R187, R154, -INF , !P3 ;  /* 0xff8000009abb7808 */ /* 0x000fe40005800000 */
        /* <DEDUP_REMOVED lines=18> */
[C---:B------:R-:W-:Y:S01]  /*a8e0*/  ISETP.GT.AND P3, PT, R185.reuse, 0x18, P2 ;  /* 0x00000018b900780c */ /* 0x040fe20001764270 */
[----:B------:R-:W0:Y:S01]  /*a8f0*/  SHFL.BFLY PT, R3, R2, 0x2, 0x1f ;  /* 0x0c401f0002037f89 */ /* 0x000e2200000e0000 */
[C---:B------:R-:W-:Y:S02]  /*a900*/  ISETP.LT.OR P5, PT, R184.reuse, 0x12, P5 ;  /* 0x00000012b800780c */ /* 0x040fe40002fa1670 */
[----:B------:R-:W-:Y:S02]  /*a910*/  ISETP.GT.AND P4, PT, R185, 0x19, P2 ;  /* 0x00000019b900780c */ /* 0x000fe40001784270 */
[----:B------:R-:W-:-:S02]  /*a920*/  ISETP.LT.OR P3, PT, R184, 0x19, P3 ;  /* 0x00000019b800780c */ /* 0x000fc40001f61670 */
[----:B------:R-:W-:Y:S02]  /*a930*/  FSEL R163, R163, -INF , !P5 ;  /* 0xff800000a3a37808 */ /* 0x000fe40006800000 */
[----:B------:R-:W-:Y:S02]  /*a940*/  ISETP.LT.OR P4, PT, R184, 0x1a, P4 ;  /* 0x0000001ab800780c */ /* 0x000fe40002781670 */
[C---:B------:R-:W-:Y:S02]  /*a950*/  ISETP.GT.AND P5, PT, R185.reuse, 0x20, P2 ;  /* 0x00000020b900780c */ /* 0x040fe400017a4270 */
[----:B------:R-:W-:Y:S02]  /*a960*/  FSEL R166, R166, -INF , !P3 ;  /* 0xff800000a6a67808 */ /* 0x000fe40005800000 */
[----:B------:R-:W-:Y:S02]  /*a970*/  ISETP.GT.AND P3, PT, R185, 0x21, P2 ;  /* 0x00000021b900780c */ /* 0x000fe40001764270 */
[----:B------:R-:W-:-:S02]  /*a980*/  FSEL R167, R167, -INF , !P4 ;  /* 0xff800000a7a77808 */ /* 0x000fc40006000000 */
[C---:B------:R-:W-:Y:S02]  /*a990*/  ISETP.LT.OR P5, PT, R184.reuse, 0x21, P5 ;  /* 0x00000021b800780c */ /* 0x040fe40002fa1670 */
[----:B------:R-:W-:Y:S02]  /*a9a0*/  ISETP.GT.AND P4, PT, R185, 0x28, P2 ;  /* 0x00000028b900780c */ /* 0x000fe40001784270 */
[----:B------:R-:W-:Y:S02]  /*a9b0*/  ISETP.LT.OR P3, PT, R184, 0x22, P3 ;  /* 0x00000022b800780c */ /* 0x000fe40001f61670 */
[----:B0-----:R-:W-:Y:S02]  /*a9c0*/  FMNMX.FTZ R3, R2, R3, !PT ;  /* 0x0000000302037209 */ /* 0x001fe40007810000 */
[----:B------:R-:W-:Y:S02]  /*a9d0*/  FMNMX.FTZ R2, R187, R218, !PT ;  /* 0x000000dabb027209 */ /* 0x000fe40007810000 */
[----:B------:R-:W-:Y:S01]  /*a9e0*/  FSEL R170, R170, -INF , !P5 ;  /* 0xff800000aaaa7808 */ /* 0x000fe20006800000 */
[----:B------:R-:W0:Y:S01]  /*a9f0*/  SHFL.BFLY PT, R4, R3, 0x1, 0x1f ;  /* 0x0c201f0003047f89 */ /* 0x000e2200000e0000 */
[----:B------:R-:W-:-:S02]  /*aa00*/  ISETP.LT.OR P4, PT, R184, 0x29, P4 ;  /* 0x00000029b800780c */ /* 0x000fc40002781670 */
[----:B------:R-:W-:Y:S02]  /*aa10*/  FSEL R171, R171, -INF , !P3 ;  /* 0xff800000abab7808 */ /* 0x000fe40005800000 */
[C---:B------:R-:W-:Y:S02]  /*aa20*/  ISETP.GT.AND P3, PT, R185.reuse, 0x29, P2 ;  /* 0x00000029b900780c */ /* 0x040fe40001764270 */
[----:B------:R-:W-:Y:S02]  /*aa30*/  FSEL R174, R174, -INF , !P4 ;  /* 0xff800000aeae7808 */ /* 0x000fe40006000000 */
[----:B------:R-:W-:Y:S02]  /*aa40*/  ISETP.GT.AND P4, PT, R185, 0x30, P2 ;  /* 0x00000030b900780c */ /* 0x000fe40001784270 */
[C---:B------:R-:W-:Y:S02]  /*aa50*/  ISETP.LT.OR P3, PT, R184.reuse, 0x2a, P3 ;  /* 0x0000002ab800780c */ /* 0x040fe40001f61670 */
[----:B------:R-:W-:-:S02]  /*aa60*/  ISETP.LT.OR P4, PT, R184, 0x31, P4 ;  /* 0x00000031b800780c */ /* 0x000fc40002781670 */
[----:B------:R-:W-:Y:S02]  /*aa70*/  FSEL R175, R175, -INF , !P3 ;  /* 0xff800000afaf7808 */ /* 0x000fe40005800000 */
[C---:B------:R-:W-:Y:S02]  /*aa80*/  ISETP.GT.AND P3, PT, R185.reuse, 0x31, P2 ;  /* 0x00000031b900780c */ /* 0x040fe40001764270 */
[----:B------:R-:W-:Y:S02]  /*aa90*/  FSEL R178, R178, -INF , !P4 ;  /* 0xff800000b2b27808 */ /* 0x000fe40006000000 */
[C---:B------:R-:W-:Y:S02]  /*aaa0*/  ISETP.GT.AND P4, PT, R185.reuse, 0x38, P2 ;  /* 0x00000038b900780c */ /* 0x040fe40001784270 */
[----:B------:R-:W-:Y:S02]  /*aab0*/  ISETP.GT.AND P2, PT, R185, 0x39, P2 ;  /* 0x00000039b900780c */ /* 0x000fe40001744270 */
[----:B0-----:R-:W-:-:S02]  /*aac0*/  FMNMX.FTZ R4, R3, R4, !PT ;  /* 0x0000000403047209 */ /* 0x001fc40007810000 */
[----:B------:R-:W-:Y:S02]  /*aad0*/  FMNMX.FTZ R3, R155, R2, !PT ;  /* 0x000000029b037209 */ /* 0x000fe40007810000 */
[----:B------:R-:W-:Y:S02]  /*aae0*/  FSETP.NEU.FTZ.AND P5, PT, R4, -INF , PT ;  /* 0xff8000000400780b */ /* 0x000fe40003fbd000 */
[----:B------:R-:W-:Y:S02]  /*aaf0*/  FMNMX.FTZ R2, R158, R3, !PT ;  /* 0x000000039e027209 */ /* 0x000fe40007810000 */
[C---:B------:R-:W-:Y:S02]  /*ab00*/  ISETP.LT.OR P3, PT, R184.reuse, 0x32, P3 ;  /* 0x00000032b800780c */ /* 0x040fe40001f61670 */
[----:B------:R-:W-:Y:S02]  /*ab10*/  FMNMX.FTZ R3, R159, R2, !PT ;  /* 0x000000029f037209 */ /* 0x000fe40007810000 */
[----:B------:R-:W-:-:S02]  /*ab20*/  ISETP.LT.OR P4, PT, R184, 0x39, P4 ;  /* 0x00000039b800780c */ /* 0x000fc40002781670 */
[----:B------:R-:W-:Y:S01]  /*ab30*/  FMNMX.FTZ R2, R162, R3, !PT ;  /* 0x00000003a2027209 */ /* 0x000fe20007810000 */
[----:B------:R-:W-:Y:S01]  /*ab40*/  FMUL.FTZ R3, R4, UR5 ;  /* 0x0000000504037c20 */ /* 0x000fe20008410000 */
        /* <DEDUP_REMOVED lines=28> */
[----:B------:R-:W-:Y:S01]  /*ad10*/  FFMA.FTZ R181, R181, UR5, -R3 ;  /* 0x00000005b5b57c23 */ /* 0x000fe20008010803 */
[----:B------:R-:W-:Y:S01]  /*ad20*/  FSEL R2, R4, RZ, P5 ;  /* 0x000000ff04027208 */ /* 0x000fe20002800000 */
[----:B------:R-:W-:Y:S01]  /*ad30*/  MUFU.EX2 R153, R153 ;  /* 0x0000009900997308 */ /* 0x000fe20000000800 */
[----:B------:R-:W-:-:S02]  /*ad40*/  FMNMX.FTZ R185, R179, R0, !PT ;  /* 0x00000000b3b97209 */ /* 0x000fc40007810000 */
[----:B------:R-:W-:Y:S01]  /*ad50*/  R2UR UR4, R23 ;  /* 0x00000000170472ca */ /* 0x000fe200000e0000 */
[----:B------:R-:W-:Y:S01]  /*ad60*/  FADD.FTZ R2, -R2, R21 ;  /* 0x0000001502027221 */ /* 0x000fe20000010100 */
[----:B------:R-:W-:-:S03]  /*ad70*/  FMNMX.FTZ R0, R182, R185, !PT ;  /* 0x000000b9b6007209 */ /* 0x000fc60007810000 */
[----:B------:R-:W-:Y:S01]  /*ad80*/  FMUL.FTZ R2, R2, UR5 ;  /* 0x0000000502027c20 */ /* 0x000fe20008410000 */
[----:B------:R-:W-:Y:S01]  /*ad90*/  FMNMX.FTZ R0, R183, R0, !PT ;  /* 0x00000000b7007209 */ /* 0x000fe20007810000 */
[----:B------:R-:W-:Y:S04]  /*ada0*/  MUFU.EX2 R196, R196 ;  /* 0x000000c400c47308 */ /* 0x000fe80000000800 */
[----:B------:R-:W0:Y:S04]  /*adb0*/  SHFL.BFLY PT, R185, R0, 0x2, 0x1f ;  /* 0x0c401f0000b97f89 */ /* 0x000e2800000e0000 */
        /* <DEDUP_REMOVED lines=11> */
[----:B------:R-:W-:Y:S02]  /*ae70*/  FMUL.FTZ R156, R3, UR5 ;  /* 0x00000005039c7c20 */ /* 0x000fe40008410000 */
[----:B------:R-:W0:Y:S03]  /*ae80*/  MUFU.EX2 R0, R2 ;  /* 0x0000000200007308 */ /* 0x000e260000000800 */
[----:B------:R-:W-:-:S05]  /*ae90*/  FSEL R156, R156, RZ, P2 ;  /* 0x000000ff9c9c7208 */ /* 0x000fca0001000000 */
[--C-:B------:R-:W-:Y:S01]  /*aea0*/  FFMA.FTZ R152, R155, UR5, -R156.reuse ;  /* 0x000000059b987c23 */ /* 0x100fe2000801089c */
[----:B------:R-:W-:Y:S01]  /*aeb0*/  FSEL R155, R3, RZ, P2 ;  /* 0x000000ff039b7208 */ /* 0x000fe20001000000 */
[--C-:B------:R-:W-:Y:S01]  /*aec0*/  FFMA.FTZ R197, R187, UR5, -R156.reuse ;  /* 0x00000005bbc57c23 */ /* 0x100fe2000801089c */
[--C-:B------:R-:W-:Y:S01]  /*aed0*/  FFMA.FTZ R199, R158, UR5, -R156.reuse ;  /* 0x000000059ec77c23 */ /* 0x100fe2000801089c */
[--C-:B------:R-:W-:Y:S01]  /*aee0*/  FFMA.FTZ R154, R159, UR5, -R156.reuse ;  /* 0x000000059f9a7c23 */ /* 0x100fe2000801089c */
[----:B------:R-:W-:Y:S01]  /*aef0*/  FFMA.FTZ R193, R162, UR5, -R156 ;  /* 0x00000005a2c17c23 */ /* 0x000fe2000801089c */
[----:B------:R-:W-:Y:S01]  /*af00*/  FADD.FTZ R155, -R155, R218 ;  /* 0x000000da9b9b7221 */ /* 0x000fe20000010100 */
[----:B------:R-:W-:Y:S01]  /*af10*/  MUFU.EX2 R152, R152 ;  /* 0x0000009800987308 */ /* 0x000fe20000000800 */
[--C-:B------:R-:W-:Y:S01]  /*af20*/  FFMA.FTZ R158, R163, UR5, -R156.reuse ;  /* 0x00000005a39e7c23 */ /* 0x100fe2000801089c */
[----:B0-----:R-:W-:Y:S01]  /*af30*/  FFMA.FTZ R159, R0, R16, R153 ;  /* 0x00000010009f7223 */ /* 0x001fe20000010099 */
[----:B------:R-:W-:Y:S01]  /*af40*/  FMUL.FTZ R155, R155, UR5 ;  /* 0x000000059b9b7c20 */ /* 0x000fe20008410000 */
[--C-:B------:R-:W-:Y:S01]  /*af50*/  FFMA.FTZ R195, R166, UR5, -R156.reuse ;  /* 0x00000005a6c37c23 */ /* 0x100fe2000801089c */
[--C-:B------:R-:W-:Y:S01]  /*af60*/  FFMA.FTZ R160, R167, UR5, -R156.reuse ;  /* 0x00000005a7a07c23 */ /* 0x100fe2000801089c */
[----:B------:R-:W-:Y:S01]  /*af70*/  FADD.FTZ R159, R196, R159 ;  /* 0x0000009fc49f7221 */ /* 0x000fe20000010000 */
[--C-:B------:R-:W-:Y:S01]  /*af80*/  FFMA.FTZ R189, R170, UR5, -R156.reuse ;  /* 0x00000005aabd7c23 */ /* 0x100fe2000801089c */
[----:B------:R-:W-:Y:S01]  /*af90*/  MUFU.EX2 R197, R197 ;  /* 0x000000c500c57308 */ /* 0x000fe20000000800 */
[--C-:B------:R-:W-:Y:S01]  /*afa0*/  FFMA.FTZ R162, R171, UR5, -R156.reuse ;  /* 0x00000005aba27c23 */ /* 0x100fe2000801089c */
[----:B------:R-:W-:Y:S01]  /*afb0*/  FADD.FTZ R16, R198, R159 ;  /* 0x0000009fc6107221 */ /* 0x000fe20000010000 */
[--C-:B------:R-:W-:Y:S01]  /*afc0*/  FFMA.FTZ R191, R174, UR5, -R156.reuse ;  /* 0x00000005aebf7c23 */ /* 0x100fe2000801089c */
[--C-:B------:R-:W-:Y:S01]  /*afd0*/  FFMA.FTZ R185, R178, UR5, -R156.reuse ;  /* 0x00000005b2b97c23 */ /* 0x100fe2000801089c */
[----:B------:R-:W-:Y:S01]  /*afe0*/  FFMA.FTZ R179, R179, UR5, -R156 ;  /* 0x00000005b3b37c23 */ /* 0x000fe2000801089c */
[C---:B------:R-:W-:Y:S01]  /*aff0*/  FADD.FTZ R159, R157.reuse, R16 ;  /* 0x000000109d9f7221 */ /* 0x040fe20000010000 */
[----:B------:R-:W-:Y:S01]  /*b000*/  F2FP.F16.F32.PACK_AB R196, R196, R153 ;  /* 0x00000099c4c4723e */ /* 0x000fe200000000ff */
[----:B------:R0:W1:Y:S01]  /*b010*/  MUFU.EX2 R2, R155 ;  /* 0x0000009b00027308 */ /* 0x0000620000000800 */
[----:B------:R-:W-:Y:S01]  /*b020*/  FFMA.FTZ R182, R182, UR5, -R156 ;  /* 0x00000005b6b67c23 */ /* 0x000fe2000801089c */
[----:B------:R-:W-:Y:S01]  /*b030*/  FADD.FTZ R164, R192, R159 ;  /* 0x0000009fc0a47221 */ /* 0x000fe20000010000 */
[----:B------:R-:W-:Y:S01]  /*b040*/  IMAD.U32 R159, RZ, RZ, UR14 ;  /* 0x0000000eff9f7e24 */ /* 0x000fe2000f8e00ff */
[----:B------:R-:W-:Y:S01]  /*b050*/  ISETP.GT.AND P2, PT, R20, UR4, PT ;  /* 0x0000000414007c0c */ /* 0x000fe2000bf44270 */
[----:B------:R-:W-:Y:S01]  /*b060*/  UMOV UR4, UR36 ;  /* 0x0000002400047c82 */ /* 0x000fe20008000000 */
[----:B------:R-:W-:Y:S01]  /*b070*/  F2FP.F16.F32.PACK_AB R198, R157, R198 ;  /* 0x000000c69dc6723e */ /* 0x000fe200000000ff */
[----:B------:R-:W-:Y:S01]  /*b080*/  @!P1 VIADD R159, R159, 0x30860 ;  /* 0x000308609f9f9836 */ /* 0x000fe20000000000 */
[----:B------:R-:W2:Y:S01]  /*b090*/  MUFU.EX2 R199, R199 ;  /* 0x000000c700c77308 */ /* 0x000ea20000000800 */
[----:B0-----:R-:W-:Y:S01]  /*b0a0*/  FADD.FTZ R155, R161, R164 ;  /* 0x000000a4a19b7221 */ /* 0x001fe20000010000 */
[--C-:B------:R-:W-:Y:S01]  /*b0b0*/  FFMA.FTZ R164, R175, UR5, -R156.reuse ;  /* 0x00000005afa47c23 */ /* 0x100fe2000801089c */
[----:B------:R-:W-:Y:S01]  /*b0c0*/  FFMA.FTZ R156, R183, UR5, -R156 ;  /* 0x00000005b79c7c23 */ /* 0x000fe2000801089c */
[----:B------:R-:W-:Y:S01]  /*b0d0*/  @!P1 PRMT R159, RZ, 0x654, R159 ;  /* 0x00000654ff9f9816 */ /* 0x000fe2000000009f */
[----:B------:R-:W-:Y:S01]  /*b0e0*/  FADD.FTZ R166, R194, R155 ;  /* 0x0000009bc2a67221 */ /* 0x000fe20000010000 */
[----:B------:R-:W-:Y:S01]  /*b0f0*/  F2FP.F16.F32.PACK_AB R192, R161, R192 ;  /* 0x000000c0a1c0723e */ /* 0x000fe200000000ff */
[----:B------:R-:W-:Y:S01]  /*b100*/  VIADD R20, R20, 0xffffffff ;  /* 0xffffffff14147836 */ /* 0x000fe20000000000 */
[----:B------:R-:W0:Y:S01]  /*b110*/  MUFU.EX2 R154, R154 ;  /* 0x0000009a009a7308 */ /* 0x000e220000000800 */
[----:B-1----:R-:W-:Y:S01]  /*b120*/  FFMA.FTZ R5, R2, R5, R197 ;  /* 0x0000000502057223 */ /* 0x002fe200000100c5 */
[C---:B------:R-:W-:Y:S01]  /*b130*/  FADD.FTZ R155, R165.reuse, R166 ;  /* 0x000000a6a59b7221 */ /* 0x040fe20000010000 */
[----:B------:R1:W-:Y:S01]  /*b140*/  @!P1 SYNCS.ARRIVE.TRANS64.RED.A1T0 RZ, [R159+URZ], RZ ;  /* 0x000000ff9fff99a7 */ /* 0x0003e2000810043f */
[----:B------:R-:W-:Y:S01]  /*b150*/  F2FP.F16.F32.PACK_AB R194, R165, R194 ;  /* 0x000000c2a5c2723e */ /* 0x000fe200000000ff */
[----:B------:R-:W-:Y:S01]  /*b160*/  FADD.FTZ R16, R152, R5 ;  /* 0x0000000598107221 */ /* 0x000fe20000010000 */
[----:B------:R-:W-:Y:S01]  /*b170*/  FADD.FTZ R166, R188, R155 ;  /* 0x0000009bbca67221 */ /* 0x000fe20000010000 */
[----:B------:R-:W-:Y:S01]  /*b180*/  F2FP.F16.F32.PACK_AB R197, R152, R197 ;  /* 0x000000c598c5723e */ /* 0x000fe200000000ff */
[----:B------:R-:W3:Y:S01]  /*b190*/  MUFU.EX2 R193, R193 ;  /* 0x000000c100c17308 */ /* 0x000ee20000000800 */
[----:B--2---:R-:W-:Y:S01]  /*b1a0*/  FADD.FTZ R5, R199, R16 ;  /* 0x00000010c7057221 */ /* 0x004fe20000010000 */
[----:B------:R-:W-:-:S06]  /*b1b0*/  IMAD.MOV.U32 R218, RZ, RZ, R3 ;  /* 0x000000ffffda7224 */ /* 0x000fcc00078e0003 */
[----:B------:R-:W2:Y:S01]  /*b1c0*/  MUFU.EX2 R158, R158 ;  /* 0x0000009e009e7308 */ /* 0x000ea20000000800 */
[C---:B0-----:R-:W-:Y:S01]  /*b1d0*/  FADD.FTZ R16, R154.reuse, R5 ;  /* 0x000000059a107221 */ /* 0x041fe20000010000 */
[----:B------:R-:W-:-:S06]  /*b1e0*/  F2FP.F16.F32.PACK_AB R199, R154, R199 ;  /* 0x000000c79ac7723e */ /* 0x000fcc00000000ff */
[----:B------:R-:W0:Y:S01]  /*b1f0*/  MUFU.EX2 R195, R195 ;  /* 0x000000c300c37308 */ /* 0x000e220000000800 */
[----:B---3--:R-:W-:-:S07]  /*b200*/  FADD.FTZ R5, R193, R16 ;  /* 0x00000010c1057221 */ /* 0x008fce0000010000 */
[----:B------:R-:W3:Y:S01]  /*b210*/  MUFU.EX2 R169, R169 ;  /* 0x000000a900a97308 */ /* 0x000ee20000000800 */
[C---:B--2---:R-:W-:Y:S01]  /*b220*/  FADD.FTZ R16, R158.reuse, R5 ;  /* 0x000000059e107221 */ /* 0x044fe20000010000 */
[----:B------:R-:W-:-:S06]  /*b230*/  F2FP.F16.F32.PACK_AB R193, R158, R193 ;  /* 0x000000c19ec1723e */ /* 0x000fcc00000000ff */
[----:B------:R-:W2:Y:S01]  /*b240*/  MUFU.EX2 R160, R160 ;  /* 0x000000a000a07308 */ /* 0x000ea20000000800 */
[----:B0-----:R-:W-:-:S07]  /*b250*/  FADD.FTZ R5, R195, R16 ;  /* 0x00000010c3057221 */ /* 0x001fce0000010000 */
[----:B------:R-:W0:Y:S01]  /*b260*/  MUFU.EX2 R190, R190 ;  /* 0x000000be00be7308 */ /* 0x000e220000000800 */
[C---:B---3--:R-:W-:Y:S01]  /*b270*/  FADD.FTZ R155, R169.reuse, R166 ;  /* 0x000000a6a99b7221 */ /* 0x048fe20000010000 */
[----:B------:R-:W-:-:S06]  /*b280*/  F2FP.F16.F32.PACK_AB R188, R169, R188 ;  /* 0x000000bca9bc723e */ /* 0x000fcc00000000ff */
[----:B------:R-:W3:Y:S01]  /*b290*/  MUFU.EX2 R189, R189 ;  /* 0x000000bd00bd7308 */ /* 0x000ee20000000800 */
[C---:B--2---:R-:W-:Y:S01]  /*b2a0*/  FADD.FTZ R16, R160.reuse, R5 ;  /* 0x00000005a0107221 */ /* 0x044fe20000010000 */
[----:B------:R-:W-:-:S06]  /*b2b0*/  F2FP.F16.F32.PACK_AB R195, R160, R195 ;  /* 0x000000c3a0c3723e */ /* 0x000fcc00000000ff */
[----:B------:R-:W2:Y:S01]  /*b2c0*/  MUFU.EX2 R173, R173 ;  /* 0x000000ad00ad7308 */ /* 0x000ea20000000800 */
[----:B0-----:R-:W-:-:S07]  /*b2d0*/  FADD.FTZ R166, R190, R155 ;  /* 0x0000009bbea67221 */ /* 0x001fce0000010000 */
[----:B------:R-:W0:Y:S01]  /*b2e0*/  MUFU.EX2 R162, R162 ;  /* 0x000000a200a27308 */ /* 0x000e220000000800 */
[----:B---3--:R-:W-:-:S07]  /*b2f0*/  FADD.FTZ R5, R189, R16 ;  /* 0x00000010bd057221 */ /* 0x008fce0000010000 */
[----:B------:R-:W3:Y:S01]  /*b300*/  MUFU.EX2 R184, R184 ;  /* 0x000000b800b87308 */ /* 0x000ee20000000800 */
[C---:B--2---:R-:W-:Y:S01]  /*b310*/  FADD.FTZ R153, R173.reuse, R166 ;  /* 0x000000a6ad997221 */ /* 0x044fe20000010000 */
[----:B------:R-:W-:-:S06]  /*b320*/  F2FP.F16.F32.PACK_AB R190, R173, R190 ;  /* 0x000000beadbe723e */ /* 0x000fcc00000000ff */
[----:B------:R-:W2:Y:S01]  /*b330*/  MUFU.EX2 R191, R191 ;  /* 0x000000bf00bf7308 */ /* 0x000ea20000000800 */
[C---:B0-----:R-:W-:Y:S01]  /*b340*/  FADD.FTZ R16, R162.reuse, R5 ;  /* 0x00000005a2107221 */ /* 0x041fe20000010000 */
[----:B------:R-:W-:-:S06]  /*b350*/  F2FP.F16.F32.PACK_AB R189, R162, R189 ;  /* 0x000000bda2bd723e */ /* 0x000fcc00000000ff */
[----:B------:R-:W0:Y:S01]  /*b360*/  MUFU.EX2 R177, R177 ;  /* 0x000000b100b17308 */ /* 0x000e220000000800 */
[----:B---3--:R-:W-:-:S07]  /*b370*/  FADD.FTZ R166, R184, R153 ;  /* 0x00000099b8a67221 */ /* 0x008fce0000010000 */
[----:B------:R-:W3:Y:S01]  /*b380*/  MUFU.EX2 R164, R164 ;  /* 0x000000a400a47308 */ /* 0x000ee20000000800 */
[----:B--2---:R-:W-:-:S07]  /*b390*/  FADD.FTZ R5, R191, R16 ;  /* 0x00000010bf057221 */ /* 0x004fce0000010000 */
[----:B------:R-:W2:Y:S01]  /*b3a0*/  MUFU.EX2 R185, R185 ;  /* 0x000000b900b97308 */ /* 0x000ea20000000800 */
[C---:B0-----:R-:W-:Y:S01]  /*b3b0*/  FADD.FTZ R153, R177.reuse, R166 ;  /* 0x000000a6b1997221 */ /* 0x041fe20000010000 */
[----:B------:R-:W-:-:S06]  /*b3c0*/  F2FP.F16.F32.PACK_AB R184, R177, R184 ;  /* 0x000000b8b1b8723e */ /* 0x000fcc00000000ff */
[----:B------:R-:W0:Y:S01]  /*b3d0*/  MUFU.EX2 R179, R179 ;  /* 0x000000b300b37308 */ /* 0x000e220000000800 */
[C---:B---3--:R-:W-:Y:S01]  /*b3e0*/  FADD.FTZ R166, R164.reuse, R5 ;  /* 0x00000005a4a67221 */ /* 0x048fe20000010000 */
[----:B------:R-:W-:-:S06]  /*b3f0*/  F2FP.F16.F32.PACK_AB R191, R164, R191 ;  /* 0x000000bfa4bf723e */ /* 0x000fcc00000000ff */
[----:B------:R-:W3:Y:S01]  /*b400*/  MUFU.EX2 R186, R186 ;  /* 0x000000ba00ba7308 */ /* 0x000ee20000000800 */
[----:B--2---:R-:W-:-:S07]  /*b410*/  FADD.FTZ R166, R185, R166 ;  /* 0x000000a6b9a67221 */ /* 0x004fce0000010000 */
[----:B------:R-:W2:Y:S01]  /*b420*/  MUFU.EX2 R187, R182 ;  /* 0x000000b600bb7308 */ /* 0x000ea20000000800 */
[C---:B0-----:R-:W-:Y:S01]  /*b430*/  FADD.FTZ R166, R179.reuse, R166 ;  /* 0x000000a6b3a67221 */ /* 0x041fe20000010000 */
[----:B------:R-:W-:-:S06]  /*b440*/  F2FP.F16.F32.PACK_AB R185, R179, R185 ;  /* 0x000000b9b3b9723e */ /* 0x000fcc00000000ff */
[----:B------:R-:W0:Y:S01]  /*b450*/  MUFU.EX2 R21, R181 ;  /* 0x000000b500157308 */ /* 0x000e220000000800 */
[----:B---3--:R-:W-:-:S07]  /*b460*/  FADD.FTZ R16, R186, R153 ;  /* 0x00000099ba107221 */ /* 0x008fce0000010000 */
[----:B------:R-:W3:Y:S01]  /*b470*/  MUFU.EX2 R156, R156 ;  /* 0x0000009c009c7308 */ /* 0x000ee20000000800 */
[----:B--2---:R-:W-:Y:S01]  /*b480*/  FADD.FTZ R166, R187, R166 ;  /* 0x000000a6bba67221 */ /* 0x004fe20000010000 */
[C---:B0-----:R-:W-:Y:S01]  /*b490*/  FADD.FTZ R16, R21.reuse, R16 ;  /* 0x0000001015107221 */ /* 0x041fe20000010000 */
[----:B------:R-:W-:Y:S01]  /*b4a0*/  F2FP.F16.F32.PACK_AB R186, R21, R186 ;  /* 0x000000ba15ba723e */ /* 0x000fe200000000ff */
[----:B------:R-:W-:Y:S02]  /*b4b0*/  IMAD.MOV.U32 R21, RZ, RZ, R4 ;  /* 0x000000ffff157224 */ /* 0x000fe400078e0004 */
[C---:B---3--:R-:W-:Y:S01]  /*b4c0*/  FADD.FTZ R5, R156.reuse, R166 ;  /* 0x000000a69c057221 */ /* 0x048fe20000010000 */
[----:B------:R-:W-:Y:S01]  /*b4d0*/  F2FP.F16.F32.PACK_AB R187, R156, R187 ;  /* 0x000000bb9cbb723e */ /* 0x000fe200000000ff */
[----:B-1----:R-:W-:Y:S06]  /*b4e0*/  @P2 BRA `(.L_x_1499) ;  /* 0xffffffd8002c2947 */ /* 0x002fec000383ffff */
.L_x_1482:
        /* <DEDUP_REMOVED lines=131> */
.L_x_1500:
[----:B------:R-:W-:Y:S01]  /*bd20*/  ULEA UR7, UR36, UR37, 0x3 ;  /* 0x0000002524077291 */ /* 0x000fe2000f8e183f */
[----:B------:R-:W-:-:S05]  /*bd30*/  IMAD.U32 R0, RZ, RZ, UR38 ;  /* 0x00000026ff007e24 */ /* 0x000fca000f8e00ff */
[----:B------:R-:W-:-:S04]  /*bd40*/  SHF.L.U32 R0, R0, 0x1f, RZ ;  /* 0x0000001f00007819 */ /* 0x000fc800000006ff */
[----:B------:R0:W1:Y:S01]  /*bd50*/  SYNCS.PHASECHK.TRANS64.TRYWAIT P2, [UR7+0x30850], R0 ;  /* 0x03085000ff0075a7 */ /* 0x0000620008040147 */
[----:B------:R-:W-:Y:S05]  /*bd60*/  @!P0 BRA `(.L_x_1501) ;  /* 0x0000000000048947 */ /* 0x000fea0003800000 */
[----:B------:R-:W-:Y:S01]  /*bd70*/  BPT.TRAP 0x1 ;  /* 0x000000040000795c */ /* 0x000fe20000300000 */
.L_x_1501:
[----:B-1----:R-:W-:Y:S05]  /*bd80*/  @P2 BRA `(.L_x_1502) ;  /* 0x0000000000082947 */ /* 0x002fea0003800000 */
[----:B------:R-:W1:Y:S02]  /*bd90*/  SYNCS.PHASECHK.TRANS64.TRYWAIT P0, [UR7+0x30850], R0 ;  /* 0x03085000ff0075a7 */ /* 0x000e640008000147 */
[----:B-1----:R-:W-:Y:S05]  /*bda0*/  @!P0 BRA `(.L_x_1503) ;  /* 0x000000b000f48947 */ /* 0x002fea0003800000 */
.L_x_1502:
        /* <DEDUP_REMOVED lines=197> */
.L_x_1433:
[----:B------:R-:W0:Y:S01]  /*ca00*/  S2R R4, SR_CgaCtaId ;  /* 0x0000000000047919 */ /* 0x000e220000008800 */
[----:B------:R-:W-:Y:S01]  /*ca10*/  MOV R23, 0x400 ;  /* 0x0000040000177802 */ /* 0x000fe20000000f00 */
[----:B------:R-:W-:Y:S01]  /*ca20*/  BSSY B0, `(.L_x_1504) ;  /* 0x00002ec000007945 */ /* 0x000fe20003800000 */
[----:B------:R-:W-:Y:S02]  /*ca30*/  BAR.SYNC.DEFER_BLOCKING 0x5, 0x180 ;  /* 0x0146000000007b1d */ /* 0x000fe40000010000 */
[----:B0-----:R-:W-:-:S05]  /*ca40*/  LEA R23, R4, R23, 0x18 ;  /* 0x0000001704177211 */ /* 0x001fca00078ec0ff */
[----:B------:R-:W0:Y:S02]  /*ca50*/  LDS.128 R4, [R23+0x308d0] ;  /* 0x0308d00017047984 */ /* 0x000e240000000c00 */
[----:B0-----:R-:W-:Y:S02]  /*ca60*/  R2UR UR5, R5 ;  /* 0x00000000050572ca */ /* 0x001fe400000e0000 */
[----:B------:R-:W-:Y:S02]  /*ca70*/  R2UR UR7, R6 ;  /* 0x00000000060772ca */ /* 0x000fe400000e0000 */
        /* <DEDUP_REMOVED lines=13> */
[----:B------:R-:W-:Y:S01]  /*cb50*/  F2FP.F16.F32.PACK_AB R33, R162, R34 ;  /* 0x00000022a221723e */ /* 0x000fe200000000ff */
[----:B------:R-:W-:Y:S01]  /*cb60*/  ULDC.64 UR8, c[0x0][0xc00] ;  /* 0x0003000000087ab9 */ /* 0x000fe20000000a00 */
        /* <DEDUP_REMOVED lines=10> */
[----:B------:R-:W-:Y:S02]  /*cc10*/  MOV R4, R23 ;  /* 0x0000001700047202 */ /* 0x000fe40000000f00 */
[----:B0-----:R-:W-:Y:S02]  /*cc20*/  MOV R5, R6 ;  /* 0x0000000600057202 */ /* 0x001fe40000000f00 */
[----:B------:R-:W-:-:S02]  /*cc30*/  F2FP.F16.F32.PACK_AB R51, R157, R51 ;  /* 0x000000339d33723e */ /* 0x000fc400000000ff */
[----:B------:R-:W-:Y:S01]  /*cc40*/  F2FP.F16.F32.PACK_AB R57, R156, R58 ;  /* 0x0000003a9c39723e */ /* 0x000fe200000000ff */
[----:B------:R-:W-:Y:S01]  /*cc50*/  IMAD.WIDE R98, R211, 0x2, R4 ;  /* 0x00000002d3627825 */ /* 0x000fe200078e0204 */
[----:B------:R-:W-:Y:S02]  /*cc60*/  F2FP.F16.F32.PACK_AB R64, R65, R64 ;  /* 0x000000404140723e */ /* 0x000fe400000000ff */
[----:B------:R-:W-:Y:S02]  /*cc70*/  F2FP.F16.F32.PACK_AB R58, R61, R60 ;  /* 0x0000003c3d3a723e */ /* 0x000fe400000000ff */
[C---:B------:R-:W-:Y:S02]  /*cc80*/  IADD3 R171, P1, R98.reuse, 0x20, RZ ;  /* 0x0000002062ab7810 */ /* 0x040fe40007f3e0ff */
[C---:B------:R-:W-:Y:S02]  /*cc90*/  LOP3.LUT R7, R98.reuse, 0x380, RZ, 0xc0, !PT ;  /* 0x0000038062077812 */ /* 0x040fe400078ec0ff */
        /* <DEDUP_REMOVED lines=15> */
[----:B------:R-:W-:Y:S01]  /*cd90*/  SHF.R.U64 R7, R7, 0x3, RZ ;  /* 0x0000000307077819 */ /* 0x000fe200000012ff */
[----:B------:R-:W-:Y:S01]  /*cda0*/  IMAD.X R55, RZ, RZ, R99, P1 ;  /* 0x000000ffff377224 */ /* 0x000fe200008e0663 */
[----:B------:R-:W-:-:S02]  /*cdb0*/  LOP3.LUT R12, R173, 0x380, RZ, 0xc0, !PT ;  /* 0x00000380ad0c7812 */ /* 0x000fc400078ec0ff */
[----:B------:R-:W-:Y:S02]  /*cdc0*/  LOP3.LUT R14, R175, 0x380, RZ, 0xc0, !PT ;  /* 0x00000380af0e7812 */ /* 0x000fe400078ec0ff */
[----:B------:R-:W-:Y:S02]  /*cdd0*/  LOP3.LUT R20, R177, 0x380, RZ, 0xc0, !PT ;  /* 0x00000380b1147812 */ /* 0x000fe400078ec0ff */
        /* <DEDUP_REMOVED lines=11> */
[----:B------:R-:W-:Y:S01]  /*ce90*/  IMAD.X R95, RZ, RZ, R99, P5 ;  /* 0x000000ffff5f7224 */ /* 0x000fe200028e0663 */
[----:B------:R-:W-:-:S02]  /*cea0*/  SHF.R.U64 R10, R10, 0x3, RZ ;  /* 0x000000030a0a7819 */ /* 0x000fc400000012ff */
[----:B------:R-:W-:Y:S01]  /*ceb0*/  LOP3.LUT R30, R179, 0x380, RZ, 0xc0, !PT ;  /* 0x00000380b31e7812 */ /* 0x000fe200078ec0ff */
[--C-:B------:R-:W-:Y:S01]  /*cec0*/  IMAD.X R9, RZ, RZ, R99.reuse, P1 ;  /* 0x000000ffff097224 */ /* 0x100fe200008e0663 */
[----:B------:R-:W-:Y:S01]  /*ced0*/  LOP3.LUT R98, R7, R98, RZ, 0x3c, !PT ;  /* 0x0000006207627212 */ /* 0x000fe200078e3cff */
[----:B------:R-:W-:Y:S01]  /*cee0*/  IMAD.X R7, RZ, RZ, R99, P2 ;  /* 0x000000ffff077224 */ /* 0x000fe200010e0663 */
[----:B------:R-:W-:Y:S02]  /*cef0*/  SHF.R.U64 R12, R12, 0x3, RZ ;  /* 0x000000030c0c7819 */ /* 0x000fe400000012ff */
[----:B------:R-:W-:Y:S02]  /*cf00*/  LOP3.LUT R38, R181, 0x380, RZ, 0xc0, !PT ;  /* 0x00000380b5267812 */ /* 0x000fe400078ec0ff */
[----:B------:R-:W-:Y:S02]  /*cf10*/  SHF.R.U64 R14, R14, 0x3, RZ ;  /* 0x000000030e0e7819 */ /* 0x000fe400000012ff */
[----:B------:R-:W-:-:S02]  /*cf20*/  LOP3.LUT R46, R183, 0x380, RZ, 0xc0, !PT ;  /* 0x00000380b72e7812 */ /* 0x000fc400078ec0ff */
[----:B------:R-:W-:Y:S02]  /*cf30*/  SHF.R.U64 R20, R20, 0x3, RZ ;  /* 0x0000000314147819 */ /* 0x000fe400000012ff */
[----:B------:R-:W-:Y:S02]  /*cf40*/  LOP3.LUT R54, R185, 0x380, RZ, 0xc0, !PT ;  /* 0x00000380b9367812 */ /* 0x000fe400078ec0ff */
[----:B------:R-:W-:Y:S02]  /*cf50*/  LOP3.LUT R10, R10, R171, RZ, 0x3c, !PT ;  /* 0x000000ab0a0a7212 */ /* 0x000fe400078e3cff */
[----:B------:R-:W-:Y:S02]  /*cf60*/  SHF.R.U64 R30, R30, 0x3, RZ ;  /* 0x000000031e1e7819 */ /* 0x000fe400000012ff */
[----:B------:R-:W-:Y:S02]  /*cf70*/  LOP3.LUT R62, R187, 0x380, RZ, 0xc0, !PT ;  /* 0x00000380bb3e7812 */ /* 0x000fe400078ec0ff */
[----:B------:R-:W-:-:S02]  /*cf80*/  LOP3.LUT R12, R12, R173, RZ, 0x3c, !PT ;  /* 0x000000ad0c0c7212 */ /* 0x000fc400078e3cff */
[----:B------:R-:W-:Y:S02]  /*cf90*/  SHF.R.U64 R38, R38, 0x3, RZ ;  /* 0x0000000326267819 */ /* 0x000fe400000012ff */
[----:B------:R-:W-:Y:S02]  /*cfa0*/  LOP3.LUT R70, R189, 0x380, RZ, 0xc0, !PT ;  /* 0x00000380bd467812 */ /* 0x000fe400078ec0ff */
[----:B------:R-:W-:Y:S01]  /*cfb0*/  MOV R98, R98 ;  /* 0x0000006200627202 */ /* 0x000fe20000000f00 */
[----:B------:R-:W-:Y:S01]  /*cfc0*/  BAR.SYNC.DEFER_BLOCKING 0x1, 0x100 ;  /* 0x0044000000007b1d */ /* 0x000fe20000010000 */
[----:B------:R-:W-:Y:S02]  /*cfd0*/  LOP3.LUT R14, R14, R175, RZ, 0x3c, !PT ;  /* 0x000000af0e0e7212 */ /* 0x000fe400078e3cff */
[----:B------:R-:W-:Y:S02]  /*cfe0*/  SHF.R.U64 R46, R46, 0x3, RZ ;  /* 0x000000032e2e7819 */ /* 0x000fe400000012ff */
[----:B------:R-:W-:-:S02]  /*cff0*/  LOP3.LUT R78, R191, 0x380, RZ, 0xc0, !PT ;  /* 0x00000380bf4e7812 */ /* 0x000fc400078ec0ff */
[----:B------:R-:W-:Y:S02]  /*d000*/  LOP3.LUT R99, R169, 0x380, RZ, 0xc0, !PT ;  /* 0x00000380a9637812 */ /* 0x000fe400078ec0ff */
[----:B------:R-:W-:Y:S02]  /*d010*/  LOP3.LUT R20, R20, R177, RZ, 0x3c, !PT ;  /* 0x000000b114147212 */ /* 0x000fe400078e3cff */
[----:B------:R-:W-:Y:S02]  /*d020*/  SHF.R.U64 R54, R54, 0x3, RZ ;  /* 0x0000000336367819 */ /* 0x000fe400000012ff */
[----:B------:R-:W-:Y:S02]  /*d030*/  LOP3.LUT R86, R193, 0x380, RZ, 0xc0, !PT ;  /* 0x00000380c1567812 */ /* 0x000fe400078ec0ff */
[----:B------:R-:W-:Y:S02]  /*d040*/  LOP3.LUT R163, R168, 0x380, RZ, 0xc0, !PT ;  /* 0x00000380a8a37812 */ /* 0x000fe400078ec0ff */
[----:B------:R-:W-:-:S02]  /*d050*/  LOP3.LUT R30, R30, R179, RZ, 0x3c, !PT ;  /* 0x000000b31e1e7212 */ /* 0x000fc400078e3cff */
[----:B------:R-:W-:Y:S02]  /*d060*/  SHF.R.U64 R62, R62, 0x3, RZ ;  /* 0x000000033e3e7819 */ /* 0x000fe400000012ff */
[----:B------:R-:W-:Y:S02]  /*d070*/  LOP3.LUT R94, R6, 0x380, RZ, 0xc0, !PT ;  /* 0x00000380065e7812 */ /* 0x000fe400078ec0ff */
[----:B------:R-:W-:Y:S01]  /*d080*/  MOV R11, R10 ;  /* 0x0000000a000b7202 */ /* 0x000fe20000000f00 */
[----:B------:R0:W-:Y:S01]  /*d090*/  STSM.16.M88.4 [R98], R24 ;  /* 0x0000001862007844 */ /* 0x0001e20000000200 */
[----:B------:R-:W-:Y:S02]  /*d0a0*/  LOP3.LUT R38, R38, R181, RZ, 0x3c, !PT ;  /* 0x000000b526267212 */ /* 0x000fe400078e3cff */
[----:B------:R-:W-:Y:S01]  /*d0b0*/  SHF.R.U64 R70, R70, 0x3, RZ ;  /* 0x0000000346467819 */ /* 0x000fe200000012ff */
[----:B------:R-:W-:Y:S01]  /*d0c0*/  STSM.16.M88.4 [R11], R32 ;  /* 0x000000200b007844 */ /* 0x000fe20000000200 */
[----:B------:R-:W-:-:S02]  /*d0d0*/  MOV R12, R12 ;  /* 0x0000000c000c7202 */ /* 0x000fc40000000f00 */
[----:B------:R-:W-:Y:S02]  /*d0e0*/  LOP3.LUT R46, R46, R183, RZ, 0x3c, !PT ;  /* 0x000000b72e2e7212 */ /* 0x000fe400078e3cff */
[----:B------:R-:W-:Y:S01]  /*d0f0*/  SHF.R.U64 R78, R78, 0x3, RZ ;  /* 0x000000034e4e7819 */ /* 0x000fe200000012ff */
[----:B------:R1:W-:Y:S01]  /*d100*/  STSM.16.M88.4 [R12], R40 ;  /* 0x000000280c007844 */ /* 0x0003e20000000200 */
[----:B------:R-:W-:Y:S02]  /*d110*/  SHF.R.U64 R28, R99, 0x3, RZ ;  /* 0x00000003631c7819 */ /* 0x000fe400000012ff */
[----:B------:R-:W-:Y:S02]  /*d120*/  MOV R14, R14 ;  /* 0x0000000e000e7202 */ /* 0x000fe40000000f00 */
[----:B------:R-:W-:Y:S02]  /*d130*/  LOP3.LUT R54, R54, R185, RZ, 0x3c, !PT ;  /* 0x000000b936367212 */ /* 0x000fe400078e3cff */
[----:B------:R-:W-:Y:S01]  /*d140*/  SHF.R.U64 R86, R86, 0x3, RZ ;  /* 0x0000000356567819 */ /* 0x000fe200000012ff */
[----:B------:R-:W-:Y:S01]  /*d150*/  STSM.16.M88.4 [R14], R48 ;  /* 0x000000300e007844 */ /* 0x000fe20000000200 */
[----:B------:R-:W-:-:S02]  /*d160*/  SHF.R.U64 R99, R163, 0x3, RZ ;  /* 0x00000003a3637819 */ /* 0x000fc400000012ff */
[----:B------:R-:W-:Y:S02]  /*d170*/  MOV R20, R20 ;  /* 0x0000001400147202 */ /* 0x000fe40000000f00 */
[----:B------:R-:W-:Y:S02]  /*d180*/  F2FP.F16.F32.PACK_AB R59, R155, R59 ;  /* 0x0000003b9b3b723e */ /* 0x000fe400000000ff */
[----:B------:R-:W-:Y:S02]  /*d190*/  F2FP.F16.F32.PACK_AB R65, R154, R66 ;  /* 0x000000429a41723e */ /* 0x000fe400000000ff */
[----:B------:R-:W-:Y:S01]  /*d1a0*/  F2FP.F16.F32.PACK_AB R72, R73, R72 ;  /* 0x000000484948723e */ /* 0x000fe200000000ff */
[----:B------:R-:W-:Y:S01]  /*d1b0*/  STSM.16.M88.4 [R20], R56 ;  /* 0x0000003814007844 */ /* 0x000fe20000000200 */
[----:B------:R-:W-:Y:S02]  /*d1c0*/  LOP3.LUT R62, R62, R187, RZ, 0x3c, !PT ;  /* 0x000000bb3e3e7212 */ /* 0x000fe400078e3cff */
[----:B------:R-:W-:-:S02]  /*d1d0*/  SHF.R.U64 R29, R94, 0x3, RZ ;  /* 0x000000035e1d7819 */ /* 0x000fc400000012ff */
        /* <DEDUP_REMOVED lines=13> */
[----:B------:R-:W-:Y:S01]  /*d2b0*/  LOP3.LUT R78, R78, R191, RZ, 0x3c, !PT ;  /* 0x000000bf4e4e7212 */ /* 0x000fe200078e3cff */
[----:B------:R-:W2:Y:S01]  /*d2c0*/  LDC R16, c[0x0][0xbe8] ;  /* 0x0002fa00ff107b82 */ /* 0x000ea20000000800 */
[----:B------:R-:W-:-:S02]  /*d2d0*/  MOV R46, R46 ;  /* 0x0000002e002e7202 */ /* 0x000fc40000000f00 */
[----:B------:R-:W-:Y:S02]  /*d2e0*/  F2FP.F16.F32.PACK_AB R82, R85, R84 ;  /* 0x000000545552723e */ /* 0x000fe400000000ff */
[----:B------:R-:W-:Y:S02]  /*d2f0*/  F2FP.F16.F32.PACK_AB R83, R3, R83 ;  /* 0x000000530353723e */ /* 0x000fe400000000ff */
[----:B------:R-:W-:Y:S02]  /*d300*/  F2FP.F16.F32.PACK_AB R89, R91, R90 ;  /* 0x0000005a5b59723e */ /* 0x000fe400000000ff */
[----:B------:R-:W-:Y:S01]  /*d310*/  LOP3.LUT R86, R86, R193, RZ, 0x3c, !PT ;  /* 0x000000c156567212 */ /* 0x000fe200078e3cff */
[----:B------:R-:W-:Y:S01]  /*d320*/  STSM.16.M88.4 [R46], R80 ;  /* 0x000000502e007844 */ /* 0x000fe20000000200 */
[----:B------:R-:W-:Y:S02]  /*d330*/  LOP3.LUT R8, R99, R168, RZ, 0x3c, !PT ;  /* 0x000000a863087212 */ /* 0x000fe400078e3cff */
[----:B------:R-:W-:-:S02]  /*d340*/  MOV R54, R54 ;  /* 0x0000003600367202 */ /* 0x000fc40000000f00 */
[----:B------:R-:W-:Y:S02]  /*d350*/  F2FP.F16.F32.PACK_AB R90, R93, R92 ;  /* 0x0000005c5d5a723e */ /* 0x000fe400000000ff */
[----:B------:R-:W-:Y:S02]  /*d360*/  F2FP.F16.F32.PACK_AB R91, R165, R164 ;  /* 0x000000a4a55b723e */ /* 0x000fe400000000ff */
[----:B------:R-:W-:Y:S02]  /*d370*/  F2FP.F16.F32.PACK_AB R96, R97, R96 ;  /* 0x000000606160723e */ /* 0x000fe400000000ff */
[----:B------:R-:W-:Y:S01]  /*d380*/  F2FP.F16.F32.PACK_AB R104, R105, R104 ;  /* 0x000000686968723e */ /* 0x000fe200000000ff */
[----:B------:R-:W-:Y:S01]  /*d390*/  STSM.16.M88.4 [R54], R88 ;  /* 0x0000005836007844 */ /* 0x000fe20000000200 */
[----:B------:R-:W-:Y:S02]  /*d3a0*/  LOP3.LUT R94, R29, R6, RZ, 0x3c, !PT ;  /* 0x000000061d5e7212 */ /* 0x000fe400078e3cff */
[----:B------:R-:W-:-:S02]  /*d3b0*/  MOV R62, R62 ;  /* 0x0000003e003e7202 */ /* 0x000fc40000000f00 */
[----:B------:R-:W-:Y:S02]  /*d3c0*/  F2FP.F16.F32.PACK_AB R97, R167, R166 ;  /* 0x000000a6a761723e */ /* 0x000fe400000000ff */
[----:B0-----:R-:W-:Y:S02]  /*d3d0*/  F2FP.F16.F32.PACK_AB R98, R101, R100 ;  /* 0x000000646562723e */ /* 0x001fe400000000ff */
        /* <DEDUP_REMOVED lines=15> */
[----:B------:R-:W-:Y:S01]  /*d4d0*/  F2FP.F16.F32.PACK_AB R128, R129, R128 ;  /* 0x000000808180723e */ /* 0x000fe200000000ff */
[----:B------:R-:W-:Y:S01]  /*d4e0*/  STSM.16.M88.4 [R78], R112 ;  /* 0x000000704e007844 */ /* 0x000fe20000000200 */
[----:B------:R-:W-:Y:S02]  /*d4f0*/  MOV R86, R86 ;  /* 0x0000005600567202 */ /* 0x000fe40000000f00 */
[----:B------:R-:W-:-:S02]  /*d500*/  F2FP.F16.F32.PACK_AB R122, R125, R124 ;  /* 0x0000007c7d7a723e */ /* 0x000fc400000000ff */
[----:B------:R-:W-:Y:S02]  /*d510*/  F2FP.F16.F32.PACK_AB R123, R127, R126 ;  /* 0x0000007e7f7b723e */ /* 0x000fe400000000ff */
[----:B------:R-:W-:Y:S02]  /*d520*/  F2FP.F16.F32.PACK_AB R129, R131, R130 ;  /* 0x000000828381723e */ /* 0x000fe400000000ff */
[----:B------:R-:W-:Y:S01]  /*d530*/  F2FP.F16.F32.PACK_AB R136, R137, R136 ;  /* 0x000000888988723e */ /* 0x000fe200000000ff */
[----:B------:R-:W-:Y:S01]  /*d540*/  STSM.16.M88.4 [R86], R120 ;  /* 0x0000007856007844 */ /* 0x000fe20000000200 */
[----:B------:R-:W-:Y:S02]  /*d550*/  MOV R94, R94 ;  /* 0x0000005e005e7202 */ /* 0x000fe40000000f00 */
[----:B------:R-:W-:Y:S02]  /*d560*/  F2FP.F16.F32.PACK_AB R130, R133, R132 ;  /* 0x000000848582723e */ /* 0x000fe400000000ff */
[----:B------:R-:W-:-:S02]  /*d570*/  F2FP.F16.F32.PACK_AB R131, R135, R134 ;  /* 0x000000868783723e */ /* 0x000fc400000000ff */
[----:B------:R-:W-:Y:S02]  /*d580*/  F2FP.F16.F32.PACK_AB R137, R139, R138 ;  /* 0x0000008a8b89723e */ /* 0x000fe400000000ff */
[----:B------:R-:W-:Y:S01]  /*d590*/  F2FP.F16.F32.PACK_AB R144, R145, R144 ;  /* 0x000000909190723e */ /* 0x000fe200000000ff */
[----:B------:R-:W-:Y:S01]  /*d5a0*/  STSM.16.M88.4 [R94], R128 ;  /* 0x000000805e007844 */ /* 0x000fe20000000200 */
[----:B------:R-:W-:Y:S02]  /*d5b0*/  MOV R10, R6 ;  /* 0x00000006000a7202 */ /* 0x000fe40000000f00 */
[----:B------:R-:W-:Y:S02]  /*d5c0*/  F2FP.F16.F32.PACK_AB R138, R141, R140 ;  /* 0x0000008c8d8a723e */ /* 0x000fe400000000ff */
        /* <DEDUP_REMOVED lines=8> */
[----:B------:R3:W-:Y:S10]  /*d650*/  STSM.16.M88.4 [R8], R144 ;  /* 0x0000009008007844 */ /* 0x0007f40000000200 */
[----:B------:R-:W-:-:S06]  /*d660*/  UIMAD.WIDE UR8, UR4, 0x4, UR8 ;  /* 0x00000004040878a5 */ /* 0x000fcc000f8e0208 */
[----:B------:R-:W-:Y:S02]  /*d670*/  IMAD.U32 R6, RZ, RZ, UR8 ;  /* 0x00000008ff067e24 */ /* 0x000fe4000f8e00ff */
[----:B------:R-:W-:Y:S01]  /*d680*/  IMAD.U32 R7, RZ, RZ, UR9 ;  /* 0x00000009ff077e24 */ /* 0x000fe2000f8e00ff */
[----:B------:R-:W-:Y:S01]  /*d690*/  BAR.SYNC.DEFER_BLOCKING 0x1, 0x100 ;  /* 0x0044000000007b1d */ /* 0x000fe20000010000 */
[----:B--2---:R-:W-:-:S05]  /*d6a0*/  ISETP.NE.AND P1, PT, R16, 0x1, PT ;  /* 0x000000011000780c */ /* 0x004fca0003f25270 */
[----:B------:R-:W-:Y:S01]  /*d6b0*/  ULDC.64 UR8, c[0x0][0xc08] ;  /* 0x0003020000087ab9 */ /* 0x000fe20000000a00 */
[----:B------:R-:W2:Y:S01]  /*d6c0*/  @P0 LDG.E R3, desc[UR12][R6.64] ;  /* 0x0000000c06030981 */ /* 0x000ea2000c1e1900 */
[----:B------:R-:W-:-:S06]  /*d6d0*/  UISETP.NE.U32.AND UP1, UPT, UR8, URZ, UPT ;  /* 0x0000003f0800728c */ /* 0x000fcc000bf25070 */
[----:B------:R-:W4:Y:S01]  /*d6e0*/  @P1 LDC R9, c[0x0][0xbec] ;  /* 0x0002fb00ff091b82 */ /* 0x000f220000000800 */
[----:B------:R-:W-:Y:S01]  /*d6f0*/  ULDC UR10, c[0x0][0xa88] ;  /* 0x0002a200000a7ab9 */ /* 0x000fe20000000800 */
[----:B------:R-:W-:-:S06]  /*d700*/  UISETP.NE.AND.EX UP1, UPT, UR9, URZ, UPT, UP1 ;  /* 0x0000003f0900728c */ /* 0x000fcc000bf25310 */
[----:B-1----:R-:W1:Y:S01]  /*d710*/  @P1 LDC R12, c[0x0][0xbf0] ;  /* 0x0002fc00ff0c1b82 */ /* 0x002e620000000800 */
[----:B------:R-:W-:-:S04]  /*d720*/  PLOP3.LUT P2, PT, PT, PT, UP1, 0x80, 0x0 ;  /* 0x000000000000781c */ /* 0x000fc80003f4f018 */
[----:B------:R-:W-:Y:S02]  /*d730*/  @UP1 ULDC.64 UR8, c[0x0][0xc08] ;  /* 0x0003020000081ab9 */ /* 0x000fe40000000a00 */
[----:B------:R-:W-:-:S03]  /*d740*/  @UP1 UIMAD.WIDE UR8, UR4, 0x4, UR8 ;  /* 0x00000004040818a5 */ /* 0x000fc6000f8e0208 */
[----:B------:R-:W-:-:S03]  /*d750*/  UMOV UR4, URZ ;  /* 0x0000003f00047c82 */ /* 0x000fc60008000000 */
[----:B0-----:R-:W-:Y:S02]  /*d760*/  IMAD.U32 R10, RZ, RZ, UR8 ;  /* 0x00000008ff0a7e24 */ /* 0x001fe4000f8e00ff */
[----:B------:R-:W-:Y:S01]  /*d770*/  IMAD.U32 R11, RZ, RZ, UR9 ;  /* 0x00000009ff0b7e24 */ /* 0x000fe2000f8e00ff */
[----:B--2---:R-:W-:Y:S01]  /*d780*/  @P0 R2UR UR4, R3 ;  /* 0x00000000030402ca */ /* 0x004fe200000e0000 */
[----:B------:R-:W-:-:S06]  /*d790*/  IMAD.U32 R3, RZ, RZ, UR10 ;  /* 0x0000000aff037e24 */ /* 0x000fcc000f8e00ff */
[----:B------:R3:W5:Y:S01]  /*d7a0*/  @P2 LDG.E R3, desc[UR12][R10.64] ;  /* 0x0000000c0a032981 */ /* 0x000762000c1e1900 */
[----:B-1--4-:R-:W-:Y:S07]  /*d7b0*/  @P2 BRA `(.L_x_1506) ;  /* 0x0000000000142947 */ /* 0x012fee0003800000 */
[----:B------:R-:W-:Y:S05]  /*d7c0*/  @!P0 BRA `(.L_x_1506) ;  /* 0x0000000000108947 */ /* 0x000fea0003800000 */
[----:B------:R-:W-:Y:S02]  /*d7d0*/  ULDC.64 UR8, c[0x0][0x208] ;  /* 0x0000820000087ab9 */ /* 0x000fe40000000a00 */
[----:B---3--:R-:W2:Y:S04]  /*d7e0*/  LDG.E R8, desc[UR8][R6.64] ;  /* 0x0000000806087981 */ /* 0x008ea8000c1e1900 */
[----:B-----5:R-:W2:Y:S02]  /*d7f0*/  LDG.E R3, desc[UR8][R6.64+0x4] ;  /* 0x0000040806037981 */ /* 0x020ea4000c1e1900 */
[----:B--2---:R-:W-:-:S07]  /*d800*/  IMAD.IADD R3, R3, 0x1, -R8 ;  /* 0x0000000103037824 */ /* 0x004fce00078e0a08 */
.L_x_1506:
[----:B------:R-:W-:Y:S01]  /*d810*/  R2UR UR19, R204 ;  /* 0x00000000cc1372ca */ /* 0x000fe200000e0000 */
[----:B------:R-:W-:Y:S01]  /*d820*/  USHF.R.S32.HI UR9, URZ, 0x1f, UR4 ;  /* 0x0000001f3f097899 */ /* 0x000fe20008011404 */
[----:B------:R-:W-:Y:S01]  /*d830*/  R2UR UR13, R206 ;  /* 0x00000000ce0d72ca */ /* 0x000fe200000e0000 */
[----:B------:R-:W-:Y:S01]  /*d840*/  ULDC.64 UR14, c[0x0][0xb90] ;  /* 0x0002e400000e7ab9 */ /* 0x000fe20000000a00 */
[----:B------:R-:W-:Y:S01]  /*d850*/  UMOV UR8, UR4 ;  /* 0x0000000400087c82 */ /* 0x000fe20008000000 */
[----:B---3--:R-:W-:Y:S01]  /*d860*/  VIADD R8, R22, UR61 ;  /* 0x0000003d16087c36 */ /* 0x008fe20008000000 */
[----:B------:R-:W0:Y:S01]  /*d870*/  @P1 LDC R77, c[0x0][0xbf0] ;  /* 0x0002fc00ff4d1b82 */ /* 0x000e220000000800 */
[----:B-----5:R-:W-:Y:S01]  /*d880*/  IMAD R81, R3, R16, RZ ;  /* 0x0000001003517224 */ /* 0x020fe200078e02ff */
[----:B------:R-:W-:Y:S01]  /*d890*/  ULDC.64 UR20, c[0x0][0x208] ;  /* 0x0000820000147ab9 */ /* 0x000fe20000000a00 */
[----:B------:R-:W-:-:S04]  /*d8a0*/  @P1 IMAD.HI.U32 R7, R8, R9, RZ ;  /* 0x0000000908071227 */ /* 0x000fc800078e00ff */
[----:B------:R-:W-:Y:S01]  /*d8b0*/  USHF.R.S32.HI UR16, URZ, 0x1f, UR19 ;  /* 0x0000001f3f107899 */ /* 0x000fe20008011413 */
[----:B------:R-:W-:Y:S01]  /*d8c0*/  IMAD.MOV.U32 R6, RZ, RZ, R8 ;  /* 0x000000ffff067224 */ /* 0x000fe200078e0008 */
[----:B------:R-:W-:Y:S01]  /*d8d0*/  UIMAD.WIDE.U32 UR10, UR19, UR14, UR8 ;  /* 0x0000000e130a72a5 */ /* 0x000fe2000f8e0008 */
[----:B------:R-:W-:Y:S01]  /*d8e0*/  @P1 SHF.R.U32.HI R6, RZ, R12, R7 ;  /* 0x0000000cff061219 */ /* 0x000fe20000011607 */
[----:B------:R-:W-:Y:S01]  /*d8f0*/  USHF.R.S32.HI UR8, URZ, 0x1f, UR13 ;  /* 0x0000001f3f087899 */ /* 0x000fe2000801140d */
[----:B------:R-:W-:Y:S01]  /*d900*/  IMAD R7, R205, 0x40, R19 ;  /* 0x00000040cd077824 */ /* 0x000fe200078e0213 */
[----:B------:R-:W-:Y:S01]  /*d910*/  UIMAD UR12, UR16, UR14, URZ ;  /* 0x0000000e100c72a4 */ /* 0x000fe2000f8e023f */
[----:B------:R-:W-:Y:S01]  /*d920*/  VIADD R18, R210, UR61 ;  /* 0x0000003dd2127c36 */ /* 0x000fe20008000000 */
[----:B------:R-:W-:Y:S01]  /*d930*/  USEL UR18, UR8, URZ, !UP0 ;  /* 0x0000003f08127287 */ /* 0x000fe2000c000000 */
[----:B------:R-:W-:Y:S01]  /*d940*/  IMAD.MOV R9, RZ, RZ, -R6 ;  /* 0x000000ffff097224 */ /* 0x000fe200078e0a06 */
[----:B------:R-:W-:Y:S01]  /*d950*/  UIMAD UR12, UR19, UR15, UR12 ;  /* 0x0000000f130c72a4 */ /* 0x000fe2000f8e020c */
[----:B------:R-:W-:Y:S01]  /*d960*/  IMAD.WIDE R4, R7, 0x2, R4 ;  /* 0x0000000207047825 */ /* 0x000fe200078e0204 */
[----:B------:R-:W-:Y:S01]  /*d970*/  USEL UR17, UR13, URZ, !UP0 ;  /* 0x0000003f0d117287 */ /* 0x000fe2000c000000 */
[----:B------:R-:W-:Y:S01]  /*d980*/  SHF.R.S32.HI R7, RZ, 0x1f, R6 ;  /* 0x0000001fff077819 */ /* 0x000fe20000011406 */
[----:B------:R-:W-:Y:S01]  /*d990*/  ULDC.64 UR14, c[0x0][0xb98] ;  /* 0x0002e600000e7ab9 */ /* 0x000fe20000000a00 */
[----:B------:R-:W-:Y:S01]  /*d9a0*/  UIADD3 UR11, UR11, UR12, URZ ;  /* 0x0000000c0b0b7290 */ /* 0x000fe2000fffe03f */
[----:B------:R-:W-:Y:S01]  /*d9b0*/  IMAD R9, R16, R9, R8 ;  /* 0x0000000910097224 */ /* 0x000fe200078e0208 */
[----:B------:R-:W-:Y:S01]  /*d9c0*/  UIMAD UR8, UR18, UR14, URZ ;  /* 0x0000000e120872a4 */ /* 0x000fe2000f8e023f */
[C---:B------:R-:W-:Y:S01]  /*d9d0*/  IADD3 R11, P5, R4.reuse, 0x1000, RZ ;  /* 0x00001000040b7810 */ /* 0x040fe20007fbe0ff */
[----:B------:R-:W-:Y:S01]  /*d9e0*/  UIMAD.WIDE.U32 UR10, UR17, UR14, UR10 ;  /* 0x0000000e110a72a5 */ /* 0x000fe2000f8e000a */
[----:B------:R-:W-:Y:S01]  /*d9f0*/  IADD3 R53, P3, R4, 0x4000, RZ ;  /* 0x0000400004357810 */ /* 0x000fe20007f7e0ff */
[----:B------:R-:W-:Y:S01]  /*da00*/  UIMAD UR8, UR17, UR15, UR8 ;  /* 0x0000000f110872a4 */ /* 0x000fe2000f8e0208 */
[----:B------:R-:W-:Y:S01]  /*da10*/  SHF.R.S32.HI R8, RZ, 0x1f, R9 ;  /* 0x0000001fff087819 */ /* 0x000fe20000011409 */
[----:B------:R-:W-:Y:S01]  /*da20*/  ULDC.64 UR12, c[0x0][0xaa0] ;  /* 0x0002a800000c7ab9 */ /* 0x000fe20000000a00 */
[----:B------:R-:W-:-:S02]  /*da30*/  LOP3.LUT R52, R53, 0x380, RZ, 0xc0, !PT ;  /* 0x0000038035347812 */ /* 0x000fc400078ec0ff */
[----:B------:R-:W-:Y:S01]  /*da40*/  IADD3 R6, P0, R6, UR10, RZ ;  /* 0x0000000a06067c10 */ /* 0x000fe2000ff1e0ff */
[----:B------:R-:W-:Y:S01]  /*da50*/  IMAD.U32 R10, RZ, RZ, UR8 ;  /* 0x00000008ff0a7e24 */ /* 0x000fe2000f8e00ff */
[----:B------:R-:W-:Y:S02]  /*da60*/  SHF.R.U64 R52, R52, 0x3, RZ ;  /* 0x0000000334347819 */ /* 0x000fe400000012ff */
[----:B------:R-:W-:Y:S02]  /*da70*/  IADD3 R29, P2, R4, 0x5000, RZ ;  /* 0x00005000041d7810 */ /* 0x000fe40007f5e0ff */
[----:B------:R-:W-:Y:S01]  /*da80*/  IADD3.X R7, R7, UR11, R10, P0, !PT ;  /* 0x0000000b07077c10 */ /* 0x000fe200087fe40a */
[----:B------:R-:W-:Y:S01]  /*da90*/  ULDC.64 UR10, c[0x0][0xb88] ;  /* 0x0002e200000a7ab9 */ /* 0x000fe20000000a00 */
[----:B------:R-:W-:Y:S01]  /*daa0*/  LOP3.LUT R52, R52, R53, RZ, 0x3c, !PT ;  /* 0x0000003534347212 */ /* 0x000fe200078e3cff */
[----:B------:R-:W-:Y:S01]  /*dab0*/  IMAD R10, R8, UR10, RZ ;  /* 0x0000000a080a7c24 */ /* 0x000fe2000f8e02ff */
[----:B------:R-:W-:Y:S01]  /*dac0*/  LOP3.LUT R8, R11, 0x380, RZ, 0xc0, !PT ;  /* 0x000003800b087812 */ /* 0x000fe200078ec0ff */
[----:B------:R-:W-:Y:S01]  /*dad0*/  IMAD.WIDE.U32 R6, R9, UR10, R6 ;  /* 0x0000000a09067c25 */ /* 0x000fe2000f8e0006 */
[----:B------:R-:W-:-:S02]  /*dae0*/  LOP3.LUT R28, R29, 0x380, RZ, 0xc0, !PT ;  /* 0x000003801d1c7812 */ /* 0x000fc400078ec0ff */
[----:B------:R-:W-:Y:S01]  /*daf0*/  SHF.R.U64 R8, R8, 0x3, RZ ;  /* 0x0000000308087819 */ /* 0x000fe200000012ff */
[----:B------:R-:W-:Y:S01]  /*db00*/  IMAD R15, R9, UR11, R10 ;  /* 0x0000000b090f7c24 */ /* 0x000fe2000f8e020a */
[----:B------:R-:W-:Y:S01]  /*db10*/  ULDC.64 UR10, c[0x0][0xb50] ;  /* 0x0002d400000a7ab9 */ /* 0x000fe20000000a00 */
[----:B------:R-:W-:Y:S01]  /*db20*/  IMAD.X R53, RZ, RZ, R5, P3 ;  /* 0x000000ffff357224 */ /* 0x000fe200018e0605 */
[----:B------:R-:W-:Y:S01]  /*db30*/  LEA R14, P0, R6, UR10, 0x2 ;  /* 0x0000000a060e7c11 */ /* 0x000fe2000f8010ff */
[----:B------:R-:W-:Y:S01]  /*db40*/  IMAD.IADD R7, R7, 0x1, R15 ;  /* 0x0000000107077824 */ /* 0x000fe200078e020f */
[----:B------:R-:W-:Y:S01]  /*db50*/  LOP3.LUT R8, R8, R11, RZ, 0x3c, !PT ;  /* 0x0000000b08087212 */ /* 0x000fe200078e3cff */
[----:B------:R-:W-:Y:S01]  /*db60*/  IMAD.X R9, RZ, RZ, R5, P5 ;  /* 0x000000ffff097224 */ /* 0x000fe200028e0605 */
[----:B------:R-:W-:Y:S01]  /*db70*/  IADD3 R41, P3, R4, 0xa000, RZ ;  /* 0x0000a00004297810 */ /* 0x000fe20007f7e0ff */
[----:B------:R-:W-:Y:S01]  /*db80*/  SHFL.IDX PT, R20, R14, RZ, 0x1c1f ;  /* 0x001c1fff0e147589 */ /* 0x000fe200000e0000 */
[----:B------:R-:W-:-:S02]  /*db90*/  LEA.HI.X R11, R6, UR11, R7, 0x2, P0 ;  /* 0x0000000b060b7c11 */ /* 0x000fc400080f1407 */
[----:B------:R-:W-:Y:S02]  /*dba0*/  SHF.R.U64 R28, R28, 0x3, RZ ;  /* 0x000000031c1c7819 */ /* 0x000fe400000012ff */
[C---:B------:R-:W-:Y:S01]  /*dbb0*/  IADD3 R13, P4, R4.reuse, 0x2000, RZ ;  /* 0x00002000040d7810 */ /* 0x040fe20007f9e0ff */
[----:B------:R-:W1:Y:S01]  /*dbc0*/  SHFL.IDX PT, R21, R11, RZ, 0x1c1f ;  /* 0x001c1fff0b157589 */ /* 0x000e6200000e0000 */
[----:B------:R-:W-:Y:S01]  /*dbd0*/  IADD3 R25, P0, R4, 0x3000, RZ ;  /* 0x0000300004197810 */ /* 0x000fe20007f1e0ff */
[----:B------:R-:W-:Y:S01]  /*dbe0*/  UIMAD UR10, UR9, UR12, URZ ;  /* 0x0000000c090a72a4 */ /* 0x000fe2000f8e023f */
[----:B------:R-:W-:Y:S01]  /*dbf0*/  LOP3.LUT R40, R41, 0x380, RZ, 0xc0, !PT ;  /* 0x0000038029287812 */ /* 0x000fe200078ec0ff */
[----:B------:R-:W-:Y:S01]  /*dc00*/  SHFL.IDX PT, R42, R14, 0x1, 0x1c1f ;  /* 0x003c1f000e2a7f89 */ /* 0x000fe200000e0000 */
[----:B------:R-:W-:Y:S01]  /*dc10*/  LOP3.LUT R24, R25, 0x380, RZ, 0xc0, !PT ;  /* 0x0000038019187812 */ /* 0x000fe200078ec0ff */
[----:B------:R-:W-:Y:S01]  /*dc20*/  VIADD R6, R18, 0x8 ;  /* 0x0000000812067836 */ /* 0x000fe20000000000 */
[----:B------:R-:W-:Y:S01]  /*dc30*/  SHF.R.U64 R40, R40, 0x3, RZ ;  /* 0x0000000328287819 */ /* 0x000fe200000012ff */
[----:B------:R-:W2:Y:S01]  /*dc40*/  SHFL.IDX PT, R43, R11, 0x1, 0x1c1f ;  /* 0x003c1f000b2b7f89 */ /* 0x000ea200000e0000 */
[----:B------:R-:W-:-:S02]  /*dc50*/  SHF.R.U64 R24, R24, 0x3, RZ ;  /* 0x0000000318187819 */ /* 0x000fc400000012ff */
[----:B------:R-:W-:Y:S01]  /*dc60*/  LOP3.LUT R40, R40, R41, RZ, 0x3c, !PT ;  /* 0x0000002928287212 */ /* 0x000fe200078e3cff */
[--C-:B------:R-:W-:Y:S01]  /*dc70*/  IMAD.X R41, RZ, RZ, R5.reuse, P3 ;  /* 0x000000ffff297224 */ /* 0x100fe200018e0605 */
[----:B------:R-:W-:Y:S01]  /*dc80*/  LOP3.LUT R24, R24, R25, RZ, 0x3c, !PT ;  /* 0x0000001918187212 */ /* 0x000fe200078e3cff */
[--C-:B------:R-:W-:Y:S01]  /*dc90*/  IMAD.X R25, RZ, RZ, R5.reuse, P0 ;  /* 0x000000ffff197224 */ /* 0x100fe200000e0605 */
[----:B------:R-:W-:Y:S02]  /*dca0*/  IADD3 R57, P0, R4, 0x9000, RZ ;  /* 0x0000900004397810 */ /* 0x000fe40007f1e0ff */
[----:B------:R-:W-:Y:S01]  /*dcb0*/  LOP3.LUT R28, R28, R29, RZ, 0x3c, !PT ;  /* 0x0000001d1c1c7212 */ /* 0x000fe200078e3cff */
[----:B------:R-:W-:Y:S01]  /*dcc0*/  IMAD.X R29, RZ, RZ, R5, P2 ;  /* 0x000000ffff1d7224 */ /* 0x000fe200010e0605 */
[----:B------:R-:W-:Y:S02]  /*dcd0*/  IADD3 R10, P3, R4, 0xf000, RZ ;  /* 0x0000f000040a7810 */ /* 0x000fe40007f7e0ff */
[----:B------:R-:W-:-:S02]  /*dce0*/  LOP3.LUT R56, R57, 0x380, RZ, 0xc0, !PT ;  /* 0x0000038039387812 */ /* 0x000fc400078ec0ff */
[C---:B------:R-:W-:Y:S02]  /*dcf0*/  IADD3 R45, P2, R4.reuse, 0xb000, RZ ;  /* 0x0000b000042d7810 */ /* 0x040fe40007f5e0ff */
[----:B------:R-:W-:Y:S02]  /*dd00*/  LOP3.LUT R12, R13, 0x380, RZ, 0xc0, !PT ;  /* 0x000003800d0c7812 */ /* 0x000fe400078ec0ff */
[C---:B------:R-:W-:Y:S02]  /*dd10*/  IADD3 R33, P6, R4.reuse, 0x6000, RZ ;  /* 0x0000600004217810 */ /* 0x040fe40007fde0ff */
[----:B------:R-:W-:Y:S01]  /*dd20*/  IADD3 R37, P5, R4, 0x7000, RZ ;  /* 0x0000700004257810 */ /* 0x000fe20007fbe0ff */
[----:B------:R-:W-:Y:S01]  /*dd30*/  UIMAD.WIDE.U32 UR8, UR4, UR12, URZ ;  /* 0x0000000c040872a5 */ /* 0x000fe2000f8e003f */
[----:B------:R-:W-:Y:S01]  /*dd40*/  LOP3.LUT R3, R10, 0x380, RZ, 0xc0, !PT ;  /* 0x000003800a037812 */ /* 0x000fe200078ec0ff */
[----:B------:R-:W-:Y:S01]  /*dd50*/  UIMAD UR10, UR4, UR13, UR10 ;  /* 0x0000000d040a72a4 */ /* 0x000fe2000f8e020a */
[----:B------:R-:W-:Y:S01]  /*dd60*/  SHF.R.U64 R56, R56, 0x3, RZ ;  /* 0x0000000338387819 */ /* 0x000fe200000012ff */
[----:B------:R-:W-:Y:S01]  /*dd70*/  IMAD.X R49, RZ, RZ, R5, P3 ;  /* 0x000000ffff317224 */ /* 0x000fe200018e0605 */
[----:B------:R-:W-:Y:S01]  /*dd80*/  LOP3.LUT R44, R45, 0x380, RZ, 0xc0, !PT ;  /* 0x000003802d2c7812 */ /* 0x000fe200078ec0ff */
[----:B------:R-:W-:Y:S01]  /*dd90*/  ULDC.64 UR12, c[0x0][0xae8] ;  /* 0x0002ba00000c7ab9 */ /* 0x000fe20000000a00 */
[----:B------:R-:W-:-:S02]  /*dda0*/  SHF.R.U64 R3, R3, 0x3, RZ ;  /* 0x0000000303037819 */ /* 0x000fc400000012ff */
[----:B------:R-:W-:Y:S01]  /*ddb0*/  LOP3.LUT R56, R56, R57, RZ, 0x3c, !PT ;  /* 0x0000003938387212 */ /* 0x000fe200078e3cff */
[--C-:B------:R-:W-:Y:S01]  /*ddc0*/  IMAD.X R57, RZ, RZ, R5.reuse, P0 ;  /* 0x000000ffff397224 */ /* 0x100fe200000e0605 */
[----:B------:R-:W-:Y:S02]  /*ddd0*/  SHF.R.U64 R44, R44, 0x3, RZ ;  /* 0x000000032c2c7819 */ /* 0x000fe400000012ff */
[----:B------:R-:W-:Y:S02]  /*dde0*/  LOP3.LUT P0, RZ, R208, 0x3, RZ, 0xc0, !PT ;  /* 0x00000003d0ff7812 */ /* 0x000fe4000780c0ff */
[----:B------:R-:W-:Y:S02]  /*ddf0*/  LOP3.LUT R48, R3, R10, RZ, 0x3c, !PT ;  /* 0x0000000a03307212 */ /* 0x000fe400078e3cff */
[----:B------:R-:W-:Y:S01]  /*de00*/  LOP3.LUT R44, R44, R45, RZ, 0x3c, !PT ;  /* 0x0000002d2c2c7212 */ /* 0x000fe200078e3cff */
[----:B------:R-:W3:Y:S01]  /*de10*/  @P1 LDC R3, c[0x0][0xbec] ;  /* 0x0002fb00ff031b82 */ /* 0x000ee20000000800 */
[----:B------:R-:W-:Y:S01]  /*de20*/  IMAD.X R45, RZ, RZ, R5, P2 ;  /* 0x000000ffff2d7224 */ /* 0x000fe200010e0605 */
[----:B------:R-:W-:-:S02]  /*de30*/  SHF.R.U64 R12, R12, 0x3, RZ ;  /* 0x000000030c0c7819 */ /* 0x000fc400000012ff */
[----:B------:R-:W-:Y:S02]  /*de40*/  ISETP.GE.OR P2, PT, R18, R81, P0 ;  /* 0x000000511200720c */ /* 0x000fe40000746670 */
[----:B------:R-:W-:Y:S01]  /*de50*/  LOP3.LUT R12, R12, R13, RZ, 0x3c, !PT ;  /* 0x0000000d0c0c7212 */ /* 0x000fe200078e3cff */
[--C-:B------:R-:W-:Y:S01]  /*de60*/  IMAD.X R13, RZ, RZ, R5.reuse, P4 ;  /* 0x000000ffff0d7224 */ /* 0x100fe200020e0605 */
[----:B------:R-:W-:Y:S02]  /*de70*/  IADD3 R65, P4, R4, 0x8000, RZ ;  /* 0x0000800004417810 */ /* 0x000fe40007f9e0ff */
[----:B------:R-:W-:Y:S02]  /*de80*/  LOP3.LUT R32, R33, 0x380, RZ, 0xc0, !PT ;  /* 0x0000038021207812 */ /* 0x000fe400078ec0ff */
[----:B------:R-:W-:Y:S02]  /*de90*/  LOP3.LUT R36, R37, 0x380, RZ, 0xc0, !PT ;  /* 0x0000038025247812 */ /* 0x000fe400078ec0ff */
[----:B------:R-:W-:Y:S01]  /*dea0*/  LOP3.LUT R64, R65, 0x380, RZ, 0xc0, !PT ;  /* 0x0000038041407812 */ /* 0x000fe200078ec0ff */
[----:B------:R-:W-:Y:S01]  /*deb0*/  UIADD3 UR9, UR9, UR10, URZ ;  /* 0x0000000a09097290 */ /* 0x000fe2000fffe03f */
[----:B------:R-:W-:Y:S01]  /*dec0*/  SHF.R.U64 R32, R32, 0x3, RZ ;  /* 0x0000000320207819 */ /* 0x000fe200000012ff */
[----:B-1----:R1:W-:Y:S01]  /*ded0*/  @!P2 ST.E desc[UR20][R20.64], R0 ;  /* 0x000000001400a985 */ /* 0x0023e2000c101914 */
[----:B------:R-:W-:Y:S01]  /*dee0*/  SHF.R.U64 R36, R36, 0x3, RZ ;  /* 0x0000000324247819 */ /* 0x000fe200000012ff */
[----:B------:R-:W-:Y:S01]  /*def0*/  UIMAD UR4, UR16, UR12, URZ ;  /* 0x0000000c100472a4 */ /* 0x000fe2000f8e023f */
[----:B------:R-:W-:Y:S01]  /*df00*/  SHF.R.U64 R64, R64, 0x3, RZ ;  /* 0x0000000340407819 */ /* 0x000fe200000012ff */
[----:B------:R-:W-:Y:S01]  /*df10*/  UIMAD.WIDE.U32 UR8, UR19, UR12, UR8 ;  /* 0x0000000c130872a5 */ /* 0x000fe2000f8e0008 */
[----:B------:R-:W-:Y:S01]  /*df20*/  LOP3.LUT R32, R32, R33, RZ, 0x3c, !PT ;  /* 0x0000002120207212 */ /* 0x000fe200078e3cff */
[--C-:B------:R-:W-:Y:S01]  /*df30*/  IMAD.X R33, RZ, RZ, R5.reuse, P6 ;  /* 0x000000ffff217224 */ /* 0x100fe200030e0605 */
[----:B------:R-:W-:Y:S01]  /*df40*/  LOP3.LUT R36, R36, R37, RZ, 0x3c, !PT ;  /* 0x0000002524247212 */ /* 0x000fe200078e3cff */
[--C-:B------:R-:W-:Y:S01]  /*df50*/  IMAD.X R37, RZ, RZ, R5.reuse, P5 ;  /* 0x000000ffff257224 */ /* 0x100fe200028e0605 */
[----:B------:R-:W-:Y:S01]  /*df60*/  LOP3.LUT R64, R64, R65, RZ, 0x3c, !PT ;  /* 0x0000004140407212 */ /* 0x000fe200078e3cff */
[----:B------:R-:W-:Y:S01]  /*df70*/  IMAD.X R65, RZ, RZ, R5, P4 ;  /* 0x000000ffff417224 */ /* 0x000fe200020e0605 */
[----:B------:R-:W-:Y:S01]  /*df80*/  ULDC.64 UR10, c[0x0][0xaf0] ;  /* 0x0002bc00000a7ab9 */ /* 0x000fe20000000a00 */
[----:B-1----:R-:W-:Y:S01]  /*df90*/  IMAD R0, R203, 0x20, R205 ;  /* 0x00000020cb007824 */ /* 0x002fe200078e02cd */
[----:B------:R-:W-:Y:S01]  /*dfa0*/  UIMAD UR4, UR19, UR13, UR4 ;  /* 0x0000000d130472a4 */ /* 0x000fe2000f8e0204 */
[----:B------:R-:W-:-:S02]  /*dfb0*/  IADD3 R73, P6, R4, 0xc000, RZ ;  /* 0x0000c00004497810 */ /* 0x000fc40007fde0ff */
[----:B------:R-:W-:Y:S01]  /*dfc0*/  VIADD R18, R0, UR61 ;  /* 0x0000003d00127c36 */ /* 0x000fe20008000000 */
[C---:B------:R-:W-:Y:S02]  /*dfd0*/  IADD3 R69, P5, R4.reuse, 0xd000, RZ ;  /* 0x0000d00004457810 */ /* 0x040fe40007fbe0ff */
[----:B------:R-:W-:Y:S01]  /*dfe0*/  IADD3 R61, P4, R4, 0xe000, RZ ;  /* 0x0000e000043d7810 */ /* 0x000fe20007f9e0ff */
[----:B---3--:R-:W-:Y:S01]  /*dff0*/  @P1 IMAD.HI.U32 R0, R18, R3, RZ ;  /* 0x0000000312001227 */ /* 0x008fe200078e00ff */
[----:B------:R-:W-:Y:S01]  /*e000*/  UIADD3 UR9, UR9, UR4, URZ ;  /* 0x0000000409097290 */ /* 0x000fe2000fffe03f */
[----:B------:R-:W-:Y:S01]  /*e010*/  LOP3.LUT R72, R73, 0x380, RZ, 0xc0, !PT ;  /* 0x0000038049487812 */ /* 0x000fe200078ec0ff */
[----:B------:R-:W-:Y:S01]  /*e020*/  UIMAD UR4, UR18, UR10, URZ ;  /* 0x0000000a120472a4 */ /* 0x000fe2000f8e023f */
[----:B------:R-:W-:Y:S02]  /*e030*/  LOP3.LUT R68, R69, 0x380, RZ, 0xc0, !PT ;  /* 0x0000038045447812 */ /* 0x000fe400078ec0ff */
[----:B------:R-:W-:-:S02]  /*e040*/  LOP3.LUT R60, R61, 0x380, RZ, 0xc0, !PT ;  /* 0x000003803d3c7812 */ /* 0x000fc400078ec0ff */
[----:B------:R-:W-:Y:S01]  /*e050*/  ISETP.GE.OR P0, PT, R6, R81, P0 ;  /* 0x000000510600720c */ /* 0x000fe20000706670 */
[----:B------:R-:W-:Y:S01]  /*e060*/  IMAD.MOV.U32 R21, RZ, RZ, R18 ;  /* 0x000000ffff157224 */ /* 0x000fe200078e0012 */
[----:B------:R-:W-:Y:S01]  /*e070*/  LOP3.LUT R7, R4, 0x380, RZ, 0xc0, !PT ;  /* 0x0000038004077812 */ /* 0x000fe200078ec0ff */
[----:B------:R-:W-:Y:S01]  /*e080*/  UIMAD UR4, UR17, UR11, UR4 ;  /* 0x0000000b110472a4 */ /* 0x000fe2000f8e0204 */
[----:B0-----:R-:W-:Y:S01]  /*e090*/  @P1 SHF.R.U32.HI R21, RZ, R77, R0 ;  /* 0x0000004dff151219 */ /* 0x001fe20000011600 */
[----:B------:R-:W-:Y:S01]  /*e0a0*/  UIMAD.WIDE.U32 UR8, UR17, UR10, UR8 ;  /* 0x0000000a110872a5 */ /* 0x000fe2000f8e0008 */
[----:B------:R-:W-:Y:S02]  /*e0b0*/  SHF.R.U64 R72, R72, 0x3, RZ ;  /* 0x0000000348487819 */ /* 0x000fe400000012ff */
[----:B------:R-:W-:Y:S02]  /*e0c0*/  SHF.R.U64 R68, R68, 0x3, RZ ;  /* 0x0000000344447819 */ /* 0x000fe400000012ff */
[----:B------:R-:W-:-:S02]  /*e0d0*/  SHF.R.U64 R60, R60, 0x3, RZ ;  /* 0x000000033c3c7819 */ /* 0x000fc400000012ff */
[----:B------:R-:W-:Y:S01]  /*e0e0*/  SHF.R.U64 R7, R7, 0x3, RZ ;  /* 0x0000000307077819 */ /* 0x000fe200000012ff */
[----:B------:R-:W-:Y:S01]  /*e0f0*/  UIADD3 UR4, UR9, UR4, URZ ;  /* 0x0000000409047290 */ /* 0x000fe2000fffe03f */
[--C-:B------:R-:W-:Y:S01]  /*e100*/  SHF.R.S32.HI R0, RZ, 0x1f, R21.reuse ;  /* 0x0000001fff007819 */ /* 0x100fe20000011415 */
[----:B------:R-:W-:Y:S01]  /*e110*/  IMAD.MOV R77, RZ, RZ, -R21 ;  /* 0x000000ffff4d7224 */ /* 0x000fe200078e0a15 */
[----:B------:R-:W-:Y:S01]  /*e120*/  LOP3.LUT R72, R72, R73, RZ, 0x3c, !PT ;  /* 0x0000004948487212 */ /* 0x000fe200078e3cff */
[--C-:B------:R-:W-:Y:S01]  /*e130*/  IMAD.X R73, RZ, RZ, R5.reuse, P6 ;  /* 0x000000ffff497224 */ /* 0x100fe200030e0605 */
[----:B------:R-:W-:Y:S01]  /*e140*/  LOP3.LUT R68, R68, R69, RZ, 0x3c, !PT ;  /* 0x0000004544447212 */ /* 0x000fe200078e3cff */
[--C-:B------:R-:W-:Y:S01]  /*e150*/  IMAD.X R69, RZ, RZ, R5.reuse, P5 ;  /* 0x000000ffff457224 */ /* 0x100fe200028e0605 */
[----:B------:R-:W-:Y:S01]  /*e160*/  LOP3.LUT R60, R60, R61, RZ, 0x3c, !PT ;  /* 0x0000003d3c3c7212 */ /* 0x000fe200078e3cff */
[----:B------:R-:W-:Y:S01]  /*e170*/  IMAD.X R61, RZ, RZ, R5, P4 ;  /* 0x000000ffff3d7224 */ /* 0x000fe200020e0605 */
[----:B------:R-:W-:Y:S01]  /*e180*/  LOP3.LUT R4, R7, R4, RZ, 0x3c, !PT ;  /* 0x0000000407047212 */ /* 0x000fe200078e3cff */
[----:B------:R-:W-:Y:S01]  /*e190*/  ULDC.64 UR10, c[0x0][0xae0] ;  /* 0x0002b800000a7ab9 */ /* 0x000fe20000000a00 */
[----:B------:R-:W-:Y:S01]  /*e1a0*/  IMAD R77, R16, R77, R18 ;  /* 0x0000004d104d7224 */ /* 0x000fe200078e0212 */
[----:B--2---:R0:W-:Y:S01]  /*e1b0*/  @!P0 ST.E desc[UR20][R42.64], R2 ;  /* 0x000000022a008985 */ /* 0x0041e2000c101914 */
[----:B------:R-:W-:-:S02]  /*e1c0*/  IMAD R0, R0, UR10, RZ ;  /* 0x0000000a00007c24 */ /* 0x000fc4000f8e02ff */
[----:B------:R-:W-:Y:S01]  /*e1d0*/  IMAD.U32 R3, RZ, RZ, UR9 ;  /* 0x00000009ff037e24 */ /* 0x000fe2000f8e00ff */
[----:B------:R-:W5:Y:S01]  /*e1e0*/  LD.E.128 R4, desc[UR20][R4.64] ;  /* 0x0000001404047980 */ /* 0x000f62000c101d00 */
[----:B------:R-:W-:Y:S02]  /*e1f0*/  IMAD.U32 R3, RZ, RZ, UR4 ;  /* 0x00000004ff037e24 */ /* 0x000fe4000f8e00ff */
[----:B------:R-:W-:Y:S01]  /*e200*/  IMAD R79, R21, UR11, R0 ;  /* 0x0000000b154f7c24 */ /* 0x000fe2000f8e0200 */
[----:B------:R-:W5:Y:S01]  /*e210*/  LD.E.128 R8, desc[UR20][R8.64] ;  /* 0x0000001408087980 */ /* 0x000f62000c101d00 */
[----:B------:R-:W-:Y:S01]  /*e220*/  SHF.R.S32.HI R0, RZ, 0x1f, R77 ;  /* 0x0000001fff007819 */ /* 0x000fe2000001144d */
[----:B0-----:R-:W-:Y:S02]  /*e230*/  IMAD.U32 R2, RZ, RZ, UR8 ;  /* 0x00000008ff027e24 */ /* 0x001fe4000f8e00ff */
[----:B------:R-:W5:Y:S01]  /*e240*/  LD.E.128 R12, desc[UR20][R12.64] ;  /* 0x000000140c0c7980 */ /* 0x000f62000c101d00 */
[----:B------:R-:W-:-:S03]  /*e250*/  ULDC.64 UR8, c[0x0][0xad8] ;  /* 0x0002b60000087ab9 */ /* 0x000fc60000000a00 */
[----:B------:R-:W5:Y:S01]  /*e260*/  LD.E.128 R24, desc[UR20][R24.64] ;  /* 0x0000001418187980 */ /* 0x000f62000c101d00 */
[----:B------:R-:W-:-:S03]  /*e270*/  IMAD.WIDE.U32 R2, R21, UR10, R2 ;  /* 0x0000000a15027c25 */ /* 0x000fc6000f8e0002 */
[----:B------:R-:W5:Y:S04]  /*e280*/  LD.E.128 R52, desc[UR20][R52.64] ;  /* 0x0000001434347980 */ /* 0x000f68000c101d00 */
        /* <DEDUP_REMOVED lines=10> */
[----:B------:R-:W5:Y:S01]  /*e330*/  LD.E.128 R48, desc[UR20][R48.64] ;  /* 0x0000001430307980 */ /* 0x000f62000c101d00 */
[----:B------:R-:W-:Y:S01]  /*e340*/  IMAD.IADD R3, R3, 0x1, R79 ;  /* 0x0000000103037824 */ /* 0x000fe200078e024f */
[----:B------:R-:W-:Y:S01]  /*e350*/  BSSY B1, `(.L_x_1507) ;  /* 0x000002c000017945 */ /* 0x000fe20003800000 */
[----:B------:R-:W-:Y:S01]  /*e360*/  IMAD R16, R0, UR8, RZ ;  /* 0x0000000800107c24 */ /* 0x000fe2000f8e02ff */
[----:B------:R-:W-:Y:S01]  /*e370*/  @!PT LDS RZ, [RZ] ;  /* 0x00000000fffff984 */ /* 0x000fe20000000800 */
[----:B------:R-:W-:Y:S01]  /*e380*/  @!PT LDS RZ, [RZ] ;  /* 0x00000000fffff984 */ /* 0x000fe20000000800 */
[----:B------:R-:W-:Y:S01]  /*e390*/  @!PT LDS RZ, [RZ] ;  /* 0x00000000fffff984 */ /* 0x000fe20000000800 */
[----:B------:R-:W-:Y:S01]  /*e3a0*/  @!PT LDS RZ, [RZ] ;  /* 0x00000000fffff984 */ /* 0x000fe20000000800 */
[----:B------:R0:W-:Y:S06]  /*e3b0*/  MEMBAR.ALL.CTA ;  /* 0x0000000000007992 */ /* 0x0001ec0000008000 */
[----:B0-----:R-:W0:Y:S01]  /*e3c0*/  FENCE.VIEW.ASYNC.S ;  /* 0x00000000000073c6 */ /* 0x001e220000000000 */
[----:B------:R-:W-:-:S02]  /*e3d0*/  VIADD R80, R205, UR61 ;  /* 0x0000003dcd507c36 */ /* 0x000fc40008000000 */
[C---:B------:R-:W-:Y:S02]  /*e3e0*/  IMAD R21, R77.reuse, UR9, R16 ;  /* 0x000000094d157c24 */ /* 0x040fe4000f8e0210 */
[----:B------:R-:W-:Y:S01]  /*e3f0*/  IMAD.WIDE.U32 R2, R77, UR8, R2 ;  /* 0x000000084d027c25 */ /* 0x000fe2000f8e0002 */
[CC--:B------:R-:W-:Y:S01]  /*e400*/  ISETP.GE.AND P2, PT, R80.reuse, R81.reuse, PT ;  /* 0x000000515000720c */ /* 0x0c0fe20003f46270 */
[----:B------:R-:W-:Y:S02]  /*e410*/  ULDC.64 UR8, c[0x0][0xa80] ;  /* 0x0002a00000087ab9 */ /* 0x000fe40000000a00 */
[----:B------:R-:W-:Y:S01]  /*e420*/  VIADD R0, R80, 0x20 ;  /* 0x0000002050007836 */ /* 0x000fe20000000000 */
[----:B------:R-:W-:Y:S01]  /*e430*/  LEA R16, P3, R2, UR8, 0x1 ;  /* 0x0000000802107c11 */ /* 0x000fe2000f8608ff */
[----:B------:R-:W-:Y:S02]  /*e440*/  IMAD.IADD R3, R3, 0x1, R21 ;  /* 0x0000000103037824 */ /* 0x000fe400078e0215 */
[----:B------:R-:W-:Y:S01]  /*e450*/  VIADD R23, R23, 0x30820 ;  /* 0x0003082017177836 */ /* 0x000fe20000000000 */
[----:B------:R-:W-:Y:S01]  /*e460*/  ISETP.GE.AND P1, PT, R0, R81, PT ;  /* 0x000000510000720c */ /* 0x000fe20003f26270 */
[----:B------:R-:W-:Y:S01]  /*e470*/  VIADD R0, R80, 0x40 ;  /* 0x0000004050007836 */ /* 0x000fe20000000000 */
[----:B------:R-:W-:Y:S01]  /*e480*/  LEA.HI.X R18, R2, UR9, R3, 0x1, P3 ;  /* 0x0000000902127c11 */ /* 0x000fe200098f0c03 */
[----:B0-----:R0:W1:Y:S01]  /*e490*/  SHFL.IDX PT, R78, R16, RZ, 0x181f ;  /* 0x00181fff104e7589 */ /* 0x00106200000e0000 */
[----:B------:R-:W-:-:S02]  /*e4a0*/  PRMT R23, RZ, 0x654, R23 ;  /* 0x00000654ff177816 */ /* 0x000fc40000000017 */
[----:B------:R-:W-:Y:S02]  /*e4b0*/  ISETP.GE.AND P0, PT, R0, R81, PT ;  /* 0x000000510000720c */ /* 0x000fe40003f06270 */
[----:B------:R0:W2:Y:S01]  /*e4c0*/  SHFL.IDX PT, R0, R18, RZ, 0x181f ;  /* 0x00181fff12007589 */ /* 0x0000a200000e0000 */
[----:B------:R0:W-:Y:S01]  /*e4d0*/  SYNCS.ARRIVE.TRANS64.RED.A1T0 RZ, [R23+URZ], RZ ;  /* 0x000000ff17ff79a7 */ /* 0x0001e2000810043f */
[----:B------:R-:W-:Y:S09]  /*e4e0*/  @P2 BRA `(.L_x_1508) ;  /* 0x0000000000482947 */ /* 0x000ff20003800000 */
        /* <DEDUP_REMOVED lines=18> */
.L_x_1508:
[----:B------:R-:W-:Y:S05]  /*e610*/  BSYNC B1 ;  /* 0x0000000000017941 */ /* 0x000fea0003800000 */
.L_x_1507:
[----:B--2---:R2:W4:Y:S01]  /*e620*/  SHFL.IDX PT, R0, R18, 0x1, 0x181f ;  /* 0x00381f0012007f89 */ /* 0x00452200000e0000 */
[----:B------:R-:W-:Y:S03]  /*e630*/  BSSY B1, `(.L_x_1509) ;  /* 0x0000015000017945 */ /* 0x000fe60003800000 */
[----:B---3--:R2:W3:Y:S01]  /*e640*/  SHFL.IDX PT, R20, R16, 0x1, 0x181f ;  /* 0x00381f0010147f89 */ /* 0x0084e200000e0000 */
[----:B------:R-:W-:Y:S05]  /*e650*/  @P1 BRA `(.L_x_1510) ;  /* 0x0000000000481947 */ /* 0x000fea0003800000 */
[----:B------:R-:W-:Y:S01]  /*e660*/  ULDC UR4, c[0x0][0xac8] ;  /* 0x0002b20000047ab9 */ /* 0x000fe20000000800 */
[----:B------:R-:W-:Y:S01]  /*e670*/  ULDC.64 UR8, c[0x0][0x208] ;  /* 0x0000820000087ab9 */ /* 0x000fe20000000a00 */
[----:B------:R-:W-:Y:S02]  /*e680*/  ISETP.GE.AND P4, PT, R19, UR4, PT ;  /* 0x0000000413007c0c */ /* 0x000fe4000bf86270 */
[----:B------:R-:W-:Y:S02]  /*e690*/  ISETP.GE.AND P3, PT, R201, UR4, PT ;  /* 0x00000004c9007c0c */ /* 0x000fe4000bf66270 */
[----:B------:R-:W-:Y:S02]  /*e6a0*/  ISETP.GE.AND P2, PT, R200, UR4, PT ;  /* 0x00000004c8007c0c */ /* 0x000fe4000bf46270 */
[----:B------:R-:W-:-:S07]  /*e6b0*/  ISETP.GE.AND P1, PT, R202, UR4, PT ;  /* 0x00000004ca007c0c */ /* 0x000fce000bf26270 */
[-C--:B---3--:R-:W-:Y:S02]  /*e6c0*/  @!P4 LEA R2, P6, R19, R20.reuse, 0x1 ;  /* 0x000000141302c211 */ /* 0x088fe400078c08ff */
[----:B-----5:R-:W-:Y:S02]  /*e6d0*/  @!P3 LEA R4, P5, R201, R20, 0x1 ;  /* 0x00000014c904b211 */ /* 0x020fe400078a08ff */
        /* <DEDUP_REMOVED lines=10> */
.L_x_1510:
[----:B------:R-:W-:Y:S05]  /*e780*/  BSYNC B1 ;  /* 0x0000000000017941 */ /* 0x000fea0003800000 */
.L_x_1509:
[----:B----4-:R4:W0:Y:S01]  /*e790*/  SHFL.IDX PT, R0, R18, 0x2, 0x181f ;  /* 0x00581f0012007f89 */ /* 0x01082200000e0000 */
[----:B------:R-:W-:Y:S03]  /*e7a0*/  BSSY B1, `(.L_x_1511) ;  /* 0x0000015000017945 */ /* 0x000fe60003800000 */
[----:B---3-5:R4:W3:Y:S01]  /*e7b0*/  SHFL.IDX PT, R8, R16, 0x2, 0x181f ;  /* 0x00581f0010087f89 */ /* 0x0288e200000e0000 */
        /* <DEDUP_REMOVED lines=19> */
.L_x_1512:
[----:B------:R-:W-:Y:S05]  /*e8f0*/  BSYNC B1 ;  /* 0x0000000000017941 */ /* 0x000fea0003800000 */
.L_x_1511:
[----:B0-----:R-:W-:Y:S01]  /*e900*/  VIADD R0, R80, 0x60 ;  /* 0x0000006050007836 */ /* 0x001fe20000000000 */
[----:B--2-4-:R-:W0:Y:S04]  /*e910*/  SHFL.IDX PT, R18, R18, 0x3, 0x181f ;  /* 0x00781f0012127f89 */ /* 0x014e2800000e0000 */
[----:B------:R-:W-:Y:S01]  /*e920*/  ISETP.GE.AND P0, PT, R0, R81, PT ;  /* 0x000000510000720c */ /* 0x000fe20003f06270 */
[----:B------:R-:W2:-:S12]  /*e930*/  SHFL.IDX PT, R16, R16, 0x3, 0x181f ;  /* 0x00781f0010107f89 */ /* 0x000e9800000e0000 */
[----:B------:R-:W-:Y:S05]  /*e940*/  @P0 BRA `(.L_x_1513) ;  /* 0x0000000c00e40947 */ /* 0x000fea0003800000 */
[----:B------:R-:W-:Y:S01]  /*e950*/  ULDC UR4, c[0x0][0xac8] ;  /* 0x0002b20000047ab9 */ /* 0x000fe20000000800 */
[----:B------:R-:W-:Y:S01]  /*e960*/  ULDC.64 UR8, c[0x0][0x208] ;  /* 0x0000820000087ab9 */ /* 0x000fe20000000a00 */
[----:B------:R-:W-:Y:S02]  /*e970*/  ISETP.GE.AND P3, PT, R19, UR4, PT ;  /* 0x0000000413007c0c */ /* 0x000fe4000bf66270 */
[----:B------:R-:W-:Y:S02]  /*e980*/  ISETP.GE.AND P4, PT, R201, UR4, PT ;  /* 0x00000004c9007c0c */ /* 0x000fe4000bf86270 */
[----:B------:R-:W-:-:S09]  /*e990*/  ISETP.GE.AND P5, PT, R200, UR4, PT ;  /* 0x00000004c8007c0c */ /* 0x000fd2000bfa6270 */
[-C--:B--2---:R-:W-:Y:S02]  /*e9a0*/  @!P3 LEA R2, P0, R19, R16.reuse, 0x1 ;  /* 0x000000101302b211 */ /* 0x084fe400078008ff */
        /* <DEDUP_REMOVED lines=15> */
.L_x_1505:
        /* <DEDUP_REMOVED lines=14> */
[----:B0-----:R-:W-:Y:S01]  /*eb80*/  ISETP.NE.AND P0, PT, R11, 0x1, PT ;  /* 0x000000010b00780c */ /* 0x001fe20003f05270 */
[----:B------:R-:W-:-:S04]  /*eb90*/  UISETP.NE.U32.AND UP1, UPT, UR8, URZ, UPT ;  /* 0x0000003f0800728c */ /* 0x000fc8000bf25070 */
[----:B------:R-:W-:-:S06]  /*eba0*/  UISETP.NE.AND.EX UP1, UPT, UR9, URZ, UPT, UP1 ;  /* 0x0000003f0900728c */ /* 0x000fcc000bf25310 */
[----:B------:R-:W-:Y:S02]  /*ebb0*/  PLOP3.LUT P3, PT, PT, PT, UP1, 0x80, 0x0 ;  /* 0x000000000000781c */ /* 0x000fe40003f6f018 */
[----:B------:R-:W0:Y:S03]  /*ebc0*/  @P0 LDC R9, c[0x0][0xbec] ;  /* 0x0002fb00ff090b82 */ /* 0x000e260000000800 */
[----:B------:R-:W-:Y:S02]  /*ebd0*/  @UP1 ULDC.64 UR8, c[0x0][0xc08] ;  /* 0x0003020000081ab9 */ /* 0x000fe40000000a00 */
[----:B------:R-:W-:-:S03]  /*ebe0*/  @UP1 UIMAD.WIDE UR8, UR4, 0x4, UR8 ;  /* 0x00000004040818a5 */ /* 0x000fc6000f8e0208 */
[----:B------:R-:W-:Y:S02]  /*ebf0*/  ULDC UR4, c[0x0][0xa88] ;  /* 0x0002a20000047ab9 */ /* 0x000fe40000000800 */
[----:B------:R-:W-:Y:S02]  /*ec00*/  IMAD.U32 R0, RZ, RZ, UR4 ;  /* 0x00000004ff007e24 */ /* 0x000fe4000f8e00ff */
[----:B------:R-:W-:Y:S02]  /*ec10*/  IMAD.U32 R4, RZ, RZ, UR8 ;  /* 0x00000008ff047e24 */ /* 0x000fe4000f8e00ff */
[----:B------:R-:W-:Y:S01]  /*ec20*/  IMAD.U32 R5, RZ, RZ, UR9 ;  /* 0x00000009ff057e24 */ /* 0x000fe2000f8e00ff */
[----:B------:R-:W-:-:S04]  /*ec30*/  UMOV UR4, URZ ;  /* 0x0000003f00047c82 */ /* 0x000fc80008000000 */
[----:B------:R1:W5:Y:S01]  /*ec40*/  @P3 LDG.E R0, desc[UR12][R4.64] ;  /* 0x0000000c04003981 */ /* 0x000362000c1e1900 */
[----:B------:R-:W-:Y:S01]  /*ec50*/  USHF.R.S32.HI UR12, URZ, 0x1f, UR10 ;  /* 0x0000001f3f0c7899 */ /* 0x000fe2000801140a */
[----:B------:R-:W-:Y:S02]  /*ec60*/  ISETP.GE.AND P1, PT, R217, 0x80, PT ;  /* 0x00000080d900780c */ /* 0x000fe40003f26270 */
[----:B--2---:R-:W-:Y:S01]  /*ec70*/  @P2 R2UR UR4, R6 ;  /* 0x00000000060422ca */ /* 0x004fe200000e0000 */
[----:B01----:R-:W-:-:S14]  /*ec80*/  @P3 BRA `(.L_x_1514) ;  /* 0x0000000000143947 */ /* 0x003fdc0003800000 */
[----:B------:R-:W-:Y:S05]  /*ec90*/  @!P2 BRA `(.L_x_1514) ;  /* 0x000000000010a947 */ /* 0x000fea0003800000 */
[----:B------:R-:W-:Y:S02]  /*eca0*/  ULDC.64 UR8, c[0x0][0x208] ;  /* 0x0000820000087ab9 */ /* 0x000fe40000000a00 */
[----:B------:R-:W2:Y:S04]  /*ecb0*/  LDG.E R5, desc[UR8][R2.64] ;  /* 0x0000000802057981 */ /* 0x000ea8000c1e1900 */
[----:B-----5:R-:W2:Y:S02]  /*ecc0*/  LDG.E R0, desc[UR8][R2.64+0x4] ;  /* 0x0000040802007981 */ /* 0x020ea4000c1e1900 */
[----:B--2---:R-:W-:-:S07]  /*ecd0*/  IMAD.IADD R0, R0, 0x1, -R5 ;  /* 0x0000000100007824 */ /* 0x004fce00078e0a05 */
.L_x_1514:
[----:B------:R-:W-:Y:S01]  /*ece0*/  R2UR UR9, R206 ;  /* 0x00000000ce0972ca */ /* 0x000fe200000e0000 */
[----:B------:R-:W-:Y:S01]  /*ecf0*/  USHF.R.S32.HI UR11, URZ, 0x1f, UR4 ;  /* 0x0000001f3f0b7899 */ /* 0x000fe20008011404 */
[----:B------:R-:W-:Y:S11]  /*ed00*/  BSSY B1, `(.L_x_1515) ;  /* 0x0000030000017945 */ /* 0x000ff60003800000 */
[----:B------:R-:W-:-:S02]  /*ed10*/  USHF.R.S32.HI UR8, URZ, 0x1f, UR9 ;  /* 0x0000001f3f087899 */ /* 0x000fc40008011409 */
[----:B------:R-:W-:Y:S02]  /*ed20*/  USEL UR13, UR9, URZ, !UP0 ;  /* 0x0000003f090d7287 */ /* 0x000fe4000c000000 */
[----:B------:R-:W-:Y:S01]  /*ed30*/  USEL UR14, UR8, URZ, !UP0 ;  /* 0x0000003f080e7287 */ /* 0x000fe2000c000000 */
[----:B------:R-:W-:Y:S11]  /*ed40*/  @P1 BRA `(.L_x_1516) ;  /* 0x0000000000ac1947 */ /* 0x000ff60003800000 */
[----:B------:R-:W0:Y:S01]  /*ed50*/  S2R R3, SR_TID.X ;  /* 0x0000000000037919 */ /* 0x000e220000002100 */
[----:B------:R-:W1:Y:S01]  /*ed60*/  LDC R7, c[0x0][0xbe8] ;  /* 0x0002fa00ff077b82 */ /* 0x000e620000000800 */
[----:B------:R-:W-:Y:S02]  /*ed70*/  IMAD.U32 R4, RZ, RZ, UR61 ;  /* 0x0000003dff047e24 */ /* 0x000fe4000f8e00ff */
[----:B-1---5:R-:W-:-:S03]  /*ed80*/  IMAD R2, R0, R7, RZ ;  /* 0x0000000700027224 */ /* 0x022fc600078e02ff */
[----:B0-----:R-:W-:-:S04]  /*ed90*/  IADD3 R4, R4, -0x80, R3 ;  /* 0xffffff8004047810 */ /* 0x001fc80007ffe003 */
        /* <DEDUP_REMOVED lines=8> */
[----:B------:R-:W-:Y:S01]  /*ee20*/  UMOV UR9, UR11 ;  /* 0x0000000b00097c82 */ /* 0x000fe20008000000 */
[----:B------:R-:W-:-:S06]  /*ee30*/  ULDC.64 UR18, c[0x0][0x208] ;  /* 0x0000820000127ab9 */ /* 0x000fcc0000000a00 */
        /* <DEDUP_REMOVED lines=8> */
[----:B------:R-:W-:-:S03]  /*eec0*/  UIMAD UR10, UR13, UR17, UR10 ;  /* 0x000000110d0a72a4 */ /* 0x000fc6000f8e020a */
        /* <DEDUP_REMOVED lines=19> */
.L_x_1516:
[----:B------:R-:W-:Y:S05]  /*f000*/  BSYNC B1 ;  /* 0x0000000000017941 */ /* 0x000fea0003800000 */
.L_x_1515:
[----:B0-----:R-:W0:Y:S01]  /*f010*/  @P0 LDC R3, c[0x0][0xbf0] ;  /* 0x0002fc00ff030b82 */ /* 0x001e220000000800 */
[----:B------:R-:W-:Y:S01]  /*f020*/  ULDC.64 UR16, c[0x0][0xaa0] ;  /* 0x0002a80000107ab9 */ /* 0x000fe20000000a00 */
[----:B------:R-:W-:Y:S01]  /*f030*/  R2UR UR15, R204 ;  /* 0x00000000cc0f72ca */ /* 0x000fe200000e0000 */
[----:B------:R-:W-:Y:S01]  /*f040*/  UIMAD UR10, UR11, UR16, URZ ;  /* 0x000000100b0a72a4 */ /* 0x000fe2000f8e023f */
[----:B------:R-:W-:Y:S01]  /*f050*/  IMAD R2, R203, 0x20, R205 ;  /* 0x00000020cb027824 */ /* 0x000fe200078e02cd */
[----:B------:R-:W-:Y:S01]  /*f060*/  UIMAD.WIDE.U32 UR8, UR4, UR16, URZ ;  /* 0x00000010040872a5 */ /* 0x000fe2000f8e003f */
[----:B------:R-:W-:Y:S01]  /*f070*/  BSSY B1, `(.L_x_1517) ;  /* 0x0000041000017945 */ /* 0x000fe20003800000 */
[----:B------:R-:W-:Y:S01]  /*f080*/  UIMAD UR10, UR4, UR17, UR10 ;  /* 0x00000011040a72a4 */ /* 0x000fe2000f8e020a */
[----:B------:R-:W-:Y:S02]  /*f090*/  VIADD R6, R2, UR61 ;  /* 0x0000003d02067c36 */ /* 0x000fe40008000000 */
[----:B------:R-:W-:Y:S01]  /*f0a0*/  ULDC.64 UR16, c[0x0][0xae8] ;  /* 0x0002ba0000107ab9 */ /* 0x000fe20000000a00 */
[----:B------:R-:W-:Y:S01]  /*f0b0*/  UIADD3 UR9, UR9, UR10, URZ ;  /* 0x0000000a09097290 */ /* 0x000fe2000fffe03f */
[----:B------:R-:W-:Y:S01]  /*f0c0*/  @P0 IMAD.HI.U32 R2, R6, R9, RZ ;  /* 0x0000000906020227 */ /* 0x000fe200078e00ff */
[----:B------:R-:W-:-:S02]  /*f0d0*/  UIMAD UR4, UR12, UR16, URZ ;  /* 0x000000100c0472a4 */ /* 0x000fc4000f8e023f */
[----:B------:R-:W-:Y:S01]  /*f0e0*/  UIMAD.WIDE.U32 UR8, UR15, UR16, UR8 ;  /* 0x000000100f0872a5 */ /* 0x000fe2000f8e0008 */
[----:B------:R-:W-:Y:S01]  /*f0f0*/  IMAD.MOV.U32 R5, RZ, RZ, R6 ;  /* 0x000000ffff057224 */ /* 0x000fe200078e0006 */
[----:B------:R-:W-:Y:S01]  /*f100*/  UIMAD UR4, UR15, UR17, UR4 ;  /* 0x000000110f0472a4 */ /* 0x000fe2000f8e0204 */
[----:B------:R-:W-:-:S03]  /*f110*/  ULDC.64 UR10, c[0x0][0xaf0] ;  /* 0x0002bc00000a7ab9 */ /* 0x000fc60000000a00 */
[----:B------:R-:W-:Y:S02]  /*f120*/  UIADD3 UR9, UR9, UR4, URZ ;  /* 0x0000000409097290 */ /* 0x000fe4000fffe03f */
[----:B------:R-:W-:Y:S01]  /*f130*/  UIMAD UR4, UR14, UR10, URZ ;  /* 0x0000000a0e0472a4 */ /* 0x000fe2000f8e023f */
[----:B0-----:R-:W-:Y:S01]  /*f140*/  @P0 SHF.R.U32.HI R5, RZ, R3, R2 ;  /* 0x00000003ff050219 */ /* 0x001fe20000011602 */
[----:B------:R-:W-:Y:S02]  /*f150*/  UIMAD.WIDE.U32 UR8, UR13, UR10, UR8 ;  /* 0x0000000a0d0872a5 */ /* 0x000fe4000f8e0008 */
[----:B------:R-:W-:Y:S01]  /*f160*/  UIMAD UR4, UR13, UR11, UR4 ;  /* 0x0000000b0d0472a4 */ /* 0x000fe2000f8e0204 */
[--C-:B------:R-:W-:Y:S01]  /*f170*/  SHF.R.S32.HI R2, RZ, 0x1f, R5.reuse ;  /* 0x0000001fff027819 */ /* 0x100fe20000011405 */
[----:B------:R-:W-:Y:S01]  /*f180*/  IMAD.MOV R7, RZ, RZ, -R5 ;  /* 0x000000ffff077224 */ /* 0x000fe200078e0a05 */
[----:B------:R-:W-:Y:S01]  /*f190*/  ULDC.64 UR10, c[0x0][0xae0] ;  /* 0x0002b800000a7ab9 */ /* 0x000fe20000000a00 */
[----:B------:R-:W-:-:S02]  /*f1a0*/  UIADD3 UR4, UR9, UR4, URZ ;  /* 0x0000000409047290 */ /* 0x000fc4000fffe03f */
[----:B------:R-:W-:Y:S02]  /*f1b0*/  IMAD.U32 R3, RZ, RZ, UR9 ;  /* 0x00000009ff037e24 */ /* 0x000fe4000f8e00ff */
        /* <DEDUP_REMOVED lines=8> */
[----:B------:R-:W-:Y:S02]  /*f240*/  IMAD.IADD R3, R3, 0x1, R9 ;  /* 0x0000000103037824 */ /* 0x000fe400078e0209 */
[----:B------:R-:W-:Y:S02]  /*f250*/  IMAD R4, R4, UR8, RZ ;  /* 0x0000000804047c24 */ /* 0x000fe4000f8e02ff */
[----:B------:R-:W-:Y:S02]  /*f260*/  VIADD R6, R205, UR61 ;  /* 0x0000003dcd067c36 */ /* 0x000fe40008000000 */
[----:B-----5:R-:W-:Y:S02]  /*f270*/  IMAD R11, R0, R11, RZ ;  /* 0x0000000b000b7224 */ /* 0x020fe400078e02ff */
        /* <DEDUP_REMOVED lines=32> */
.L_x_1518:
[----:B------:R-:W-:Y:S05]  /*f480*/  BSYNC B1 ;  /* 0x0000000000017941 */ /* 0x000fea0003800000 */
.L_x_1517:
        /* <DEDUP_REMOVED lines=22> */
.L_x_1520:
[----:B------:R-:W-:Y:S05]  /*f5f0*/  BSYNC B1 ;  /* 0x0000000000017941 */ /* 0x000fea0003800000 */
.L_x_1519:
        /* <DEDUP_REMOVED lines=22> */
.L_x_1522:
[----:B------:R-:W-:Y:S05]  /*f760*/  BSYNC B1 ;  /* 0x0000000000017941 */ /* 0x000fea0003800000 */
.L_x_1521:
        /* <DEDUP_REMOVED lines=23> */
.L_x_1513:
[----:B------:R-:W-:Y:S05]  /*f8e0*/  BSYNC B0 ;  /* 0x0000000000007941 */ /* 0x000fea0003800000 */
.L_x_1504:
[----:B------:R-:W-:Y:S02]  /*f8f0*/  ULDC UR4, c[0x0][0xc3c] ;  /* 0x00030f0000047ab9 */ /* 0x000fe40000000800 */
[----:B------:R-:W-:-:S06]  /*f900*/  UISETP.GE.AND UP0, UPT, UR6, UR4, UPT ;  /* 0x000000040600728c */ /* 0x000fcc000bf06270 */
[----:B------:R-:W-:-:S13]  /*f910*/  PLOP3.LUT P0, PT, PT, PT, UP0, 0x80, 0x0 ;  /* 0x000000000000781c */ /* 0x000fda0003f0f008 */
[----:B------:R-:W-:Y:S05]  /*f920*/  @!P0 BRA `(.L_x_1523) ;  /* 0xffffff1400508947 */ /* 0x000fea000383ffff */
[----:B------:R-:W-:Y:S05]  /*f930*/  EXIT ;  /* 0x000000000000794d */ /* 0x000fea0003800000 */
.L_x_1422:
        /* <DEDUP_REMOVED lines=15> */
[----:B------:R-:W2:Y:S01]  /*fa30*/  LDS.128 R16, [UR4+0x308d0] ;  /* 0x0308d004ff107984 */ /* 0x000ea20008000c00 */
[----:B------:R-:W-:Y:S06]  /*fa40*/  BAR.ARV 0x4, 0x180 ;  /* 0x0106000000007b1d */ /* 0x000fec0000002000 */
[----:B------:R-:W-:Y:S05]  /*fa50*/  BRA `(.L_x_1525) ;  /* 0x0000000800947947 */ /* 0x000fea0003800000 */
.L_x_1524:
[----:B------:R-:W1:Y:S01]  /*fa60*/  S2R R0, SR_TID.X ;  /* 0x0000000000007919 */ /* 0x000e620000002100 */
[----:B------:R-:W-:Y:S01]  /*fa70*/  ULDC UR4, c[0x0][0xc3c] ;  /* 0x00030f0000047ab9 */ /* 0x000fe20000000800 */
[----:B------:R-:W-:Y:S01]  /*fa80*/  ULDC.64 UR6, c[0x0][0x208] ;  /* 0x0000820000067ab9 */ /* 0x000fe20000000a00 */
[----:B------:R-:W-:Y:S01]  /*fa90*/  ULDC UR5, c[0x0][0xc38] ;  /* 0x00030e0000057ab9 */ /* 0x000fe20000000800 */
[----:B-1----:R-:W-:-:S04]  /*faa0*/  LOP3.LUT R0, R0, 0x1f, RZ, 0xc0, !PT ;  /* 0x0000001f00007812 */ /* 0x002fc800078ec0ff */
        /* <DEDUP_REMOVED lines=38> */
.L_x_1530:
        /* <DEDUP_REMOVED lines=13> */
.L_x_1529:
[----:B------:R-:W-:Y:S05]  /*fde0*/  BSYNC B0 ;  /* 0x0000000000007941 */ /* 0x000fea0003800000 */
.L_x_1528:
        /* <DEDUP_REMOVED lines=20> */
[----:B------:R-:W-:-:S07]  /*ff30*/  IMAD.MOV.U32 R4, RZ, RZ, R10 ;  /* 0x000000ffff047224 */ /* 0x000fce00078e000a */
.L_x_1526:
[----:B------:R-:W-:Y:S01]  /*ff40*/  IMAD.IADD R7, R6, 0x1, -R7 ;  /* 0x0000000106077824 */ /* 0x000fe200078e0a07 */
[----:B------:R-:W-:-:S03]  /*ff50*/  ULDC.64 UR8, c[0x0][0x208] ;  /* 0x0000820000087ab9 */ /* 0x000fc60000000a00 */
[----:B------:R-:W-:-:S05]  /*ff60*/  IMAD R2, R4, UR5, R7 ;  /* 0x0000000504027c24 */ /* 0x000fca000f8e0207 */
[----:B------:R-:W-:Y:S02]  /*ff70*/  ISETP.GT.AND P0, PT, R2, UR6, PT ;  /* 0x0000000602007c0c */ /* 0x000fe4000bf04270 */
[----:B------:R-:W0:Y:S11]  /*ff80*/  LDC.64 R2, c[0x0][0xc90] ;  /* 0x00032400ff027b82 */ /* 0x000e360000000a00 */
[----:B------:R-:W-:-:S04]  /*ff90*/  VOTE.ANY R11, PT, !P0 ;  /* 0x00000000000b7806 */ /* 0x000fc800040e0100 */
[----:B------:R-:W1:Y:S02]  /*ffa0*/  POPC R6, R11 ;  /* 0x0000000b00067309 */ /* 0x000e640000000000 */
[----:B-1----:R-:W-:-:S04]  /*ffb0*/  VIADD R19, R6, UR4 ;  /* 0x0000000406137c36 */ /* 0x002fc80008000000 */
[----:B0-----:R-:W-:-:S05]  /*ffc0*/  IMAD.WIDE R2, R19, 0x4, R2 ;  /* 0x0000000413027825 */ /* 0x001fca00078e0202 */
[----:B------:R-:W2:Y:S01]  /*ffd0*/  LDG.E R10, desc[UR8][R2.64] ;  /* 0x00000008020a7981 */ /* 0x000ea2000c1e1900 */
[----:B------:R-:W-:-:S03]  /*ffe0*/  ISETP.NE.AND P0, PT, R11, RZ, PT ;  /* 0x000000ff0b00720c */ /* 0x000fc60003f05270 */
[----:B------:R-:W2:Y:S02]  /*fff0*/  SHFL.IDX PT, R5, R5, R6, 0x1f ;  /* 0x00001f0605057589 */ /* 0x000ea400000e0000 */
[----:B--2---:R-:W-:-:S05]  /*10000*/  IMAD R8, R5, R10, RZ ;  /* 0x0000000a05087224 */ /* 0x004fca00078e02ff */
[----:B------:R-:W-:-:S04]  /*10010*/  IABS R9, R8 ;  /* 0x0000000800097213 */ /* 0x000fc80000000000 */
[----:B------:R-:W0:Y:S08]  /*10020*/  I2F.RP R12, R9 ;  /* 0x00000009000c7306 */ /* 0x000e300000209400 */
[----:B0-----:R-:W0:Y:S02]  /*10030*/  MUFU.RCP R12, R12 ;  /* 0x0000000c000c7308 */ /* 0x001e240000001000 */
[----:B0-----:R-:W-:-:S06]  /*10040*/  VIADD R13, R12, 0xffffffe ;  /* 0x0ffffffe0c0d7836 */ /* 0x001fcc0000000000 */
[----:B------:R0:W1:Y:S01]  /*10050*/  F2I.FTZ.U32.TRUNC.NTZ R3, R13 ;  /* 0x0000000d00037305 */ /* 0x000062000021f000 */
[----:B------:R-:W-:Y:S05]  /*10060*/  @!P0 BRA `(.L_x_1531) ;  /* 0x0000000000088947 */ /* 0x000fea0003800000 */
[----:B------:R-:W-:-:S05]  /*10070*/  VIADD R11, R6, 0xffffffff ;  /* 0xffffffff060b7836 */ /* 0x000fca0000000000 */
[----:B------:R2:W3:Y:S02]  /*10080*/  SHFL.IDX PT, R16, R4, R11, 0x1f ;  /* 0x00001f0b04107589 */ /* 0x0004e400000e0000 */
.L_x_1531:
[----:B-1----:R-:W-:Y:S01]  /*10090*/  IMAD.MOV R2, RZ, RZ, -R3 ;  /* 0x000000ffff027224 */ /* 0x002fe200078e0a03 */
[----:B--2---:R-:W-:Y:S01]  /*100a0*/  IABS R4, R8 ;  /* 0x0000000800047213 */ /* 0x004fe20000000000 */
[----:B---3--:R-:W-:Y:S02]  /*100b0*/  IMAD R16, R16, UR5, R7 ;  /* 0x0000000510107c24 */ /* 0x008fe4000f8e0207 */
[----:B------:R-:W-:Y:S02]  /*100c0*/  IMAD R7, R2, R9, RZ ;  /* 0x0000000902077224 */ /* 0x000fe400078e02ff */
[----:B------:R-:W-:Y:S02]  /*100d0*/  IMAD.MOV.U32 R2, RZ, RZ, RZ ;  /* 0x000000ffff027224 */ /* 0x000fe400078e00ff */
[----:B------:R-:W-:Y:S02]  /*100e0*/  IMAD.MOV R4, RZ, RZ, -R4 ;  /* 0x000000ffff047224 */ /* 0x000fe400078e0a04 */
[----:B------:R-:W-:Y:S01]  /*100f0*/  IMAD.HI.U32 R2, R3, R7, R2 ;  /* 0x0000000703027227 */ /* 0x000fe200078e0002 */
[----:B------:R-:W-:-:S04]  /*10100*/  IADD3 R7, -R16, UR6, RZ ;  /* 0x0000000610077c10 */ /* 0x000fc8000fffe1ff */
[----:B------:R-:W-:-:S05]  /*10110*/  IABS R3, R7 ;  /* 0x0000000700037213 */ /* 0x000fca0000000000 */
[----:B------:R-:W-:-:S04]  /*10120*/  IMAD.HI.U32 R2, R2, R3, RZ ;  /* 0x0000000302027227 */ /* 0x000fc800078e00ff */
[----:B------:R-:W-:Y:S01]  /*10130*/  IMAD R4, R2, R4, R3 ;  /* 0x0000000402047224 */ /* 0x000fe200078e0203 */
[----:B------:R-:W-:-:S04]  /*10140*/  LOP3.LUT R3, R7, R8, RZ, 0x3c, !PT ;  /* 0x0000000807037212 */ /* 0x000fc800078e3cff */
[----:B------:R-:W-:Y:S02]  /*10150*/  ISETP.GT.U32.AND P1, PT, R9, R4, PT ;  /* 0x000000040900720c */ /* 0x000fe40003f24070 */
[----:B------:R-:W-:-:S11]  /*10160*/  ISETP.GE.AND P2, PT, R3, RZ, PT ;  /* 0x000000ff0300720c */ /* 0x000fd60003f46270 */
[----:B------:R-:W-:Y:S02]  /*10170*/  @!P1 IMAD.IADD R4, R4, 0x1, -R9 ;  /* 0x0000000104049824 */ /* 0x000fe400078e0a09 */
[----:B------:R-:W-:Y:S01]  /*10180*/  @!P1 VIADD R2, R2, 0x1 ;  /* 0x0000000102029836 */ /* 0x000fe20000000000 */
[----:B------:R-:W-:Y:S02]  /*10190*/  ISETP.NE.AND P1, PT, R8, RZ, PT ;  /* 0x000000ff0800720c */ /* 0x000fe40003f25270 */
[----:B------:R-:W-:-:S13]  /*101a0*/  ISETP.GE.U32.AND P0, PT, R4, R9, PT ;  /* 0x000000090400720c */ /* 0x000fda0003f06070 */
[----:B------:R-:W-:-:S04]  /*101b0*/  @P0 VIADD R2, R2, 0x1 ;  /* 0x0000000102020836 */ /* 0x000fc80000000000 */
[----:B------:R-:W-:-:S04]  /*101c0*/  IMAD.MOV.U32 R9, RZ, RZ, R2 ;  /* 0x000000ffff097224 */ /* 0x000fc800078e0002 */
[----:B------:R-:W-:Y:S01]  /*101d0*/  @!P2 IMAD.MOV R9, RZ, RZ, -R9 ;  /* 0x000000ffff09a224 */ /* 0x000fe200078e0a09 */
[----:B------:R-:W-:-:S05]  /*101e0*/  @!P1 LOP3.LUT R9, RZ, R8, RZ, 0x33, !PT ;  /* 0x00000008ff099212 */ /* 0x000fca00078e33ff */
[----:B------:R-:W-:Y:S02]  /*101f0*/  IMAD R4, R10, R9, RZ ;  /* 0x000000090a047224 */ /* 0x000fe400078e02ff */
[----:B------:R-:W-:Y:S02]  /*10200*/  IMAD.MOV R9, RZ, RZ, -R9 ;  /* 0x000000ffff097224 */ /* 0x000fe400078e0a09 */
[----:B------:R-:W-:Y:S02]  /*10210*/  IMAD.MOV R3, RZ, RZ, -R4 ;  /* 0x000000ffff037224 */ /* 0x000fe400078e0a04 */
[----:B------:R-:W-:-:S03]  /*10220*/  IMAD R7, R8, R9, R7 ;  /* 0x0000000908077224 */ /* 0x000fc600078e0207 */
[----:B------:R-:W-:Y:S01]  /*10230*/  VIADDMNMX R10, R3, UR5, R10, PT ;  /* 0x00000005030a7c46 */ /* 0x000fe2000b80010a */
[----:B------:R-:W-:Y:S01]  /*10240*/  IMAD.IADD R4, R7, 0x1, R4 ;  /* 0x0000000107047824 */ /* 0x000fe200078e0204 */
[----:B------:R-:W-:Y:S02]  /*10250*/  IABS R8, R7 ;  /* 0x0000000700087213 */ /* 0x000fe40000000000 */
[----:B------:R-:W-:-:S04]  /*10260*/  IABS R6, R10 ;  /* 0x0000000a00067213 */ /* 0x000fc80000000000 */
[----:B------:R-:W1:Y:S08]  /*10270*/  I2F.RP R11, R6 ;  /* 0x00000006000b7306 */ /* 0x000e700000209400 */
[----:B-1----:R-:W1:Y:S02]  /*10280*/  MUFU.RCP R11, R11 ;  /* 0x0000000b000b7308 */ /* 0x002e640000001000 */
[----:B-1----:R-:W-:-:S06]  /*10290*/  VIADD R2, R11, 0xffffffe ;  /* 0x0ffffffe0b027836 */ /* 0x002fcc0000000000 */
[----:B------:R1:W2:Y:S02]  /*102a0*/  F2I.FTZ.U32.TRUNC.NTZ R3, R2 ;  /* 0x0000000200037305 */ /* 0x0002a4000021f000 */
[----:B-1----:R-:W-:Y:S02]  /*102b0*/  IMAD.MOV.U32 R2, RZ, RZ, RZ ;  /* 0x000000ffff027224 */ /* 0x002fe400078e00ff */
[----:B--2---:R-:W-:-:S04]  /*102c0*/  IMAD.MOV R9, RZ, RZ, -R3 ;  /* 0x000000ffff097224 */ /* 0x004fc800078e0a03 */
[----:B------:R-:W-:-:S04]  /*102d0*/  IMAD R9, R9, R6, RZ ;  /* 0x0000000609097224 */ /* 0x000fc800078e02ff */
[----:B------:R-:W-:Y:S01]  /*102e0*/  IMAD.HI.U32 R3, R3, R9, R2 ;  /* 0x0000000903037227 */ /* 0x000fe200078e0002 */
[-C--:B------:R-:W-:Y:S02]  /*102f0*/  IABS R9, R10.reuse ;  /* 0x0000000a00097213 */ /* 0x080fe40000000000 */
[----:B------:R-:W-:-:S03]  /*10300*/  LOP3.LUT R2, R7, R10, RZ, 0x3c, !PT ;  /* 0x0000000a07027212 */ /* 0x000fc600078e3cff */
[----:B------:R-:W-:Y:S01]  /*10310*/  IMAD.MOV R9, RZ, RZ, -R9 ;  /* 0x000000ffff097224 */ /* 0x000fe200078e0a09 */
[----:B------:R-:W-:Y:S01]  /*10320*/  ISETP.GE.AND P2, PT, R2, RZ, PT ;  /* 0x000000ff0200720c */ /* 0x000fe20003f46270 */
[----:B------:R-:W-:-:S04]  /*10330*/  IMAD.HI.U32 R3, R3, R8, RZ ;  /* 0x0000000803037227 */ /* 0x000fc800078e00ff */
[----:B------:R-:W-:-:S05]  /*10340*/  IMAD R9, R3, R9, R8 ;  /* 0x0000000903097224 */ /* 0x000fca00078e0208 */
[----:B------:R-:W-:-:S13]  /*10350*/  ISETP.GT.U32.AND P1, PT, R6, R9, PT ;  /* 0x000000090600720c */ /* 0x000fda0003f24070 */
[----:B------:R-:W-:Y:S02]  /*10360*/  @!P1 IMAD.IADD R9, R9, 0x1, -R6 ;  /* 0x0000000109099824 */ /* 0x000fe400078e0a06 */
[----:B------:R-:W-:Y:S01]  /*10370*/  @!P1 VIADD R3, R3, 0x1 ;  /* 0x0000000103039836 */ /* 0x000fe20000000000 */
[----:B------:R-:W-:Y:S02]  /*10380*/  ISETP.NE.AND P1, PT, R10, RZ, PT ;  /* 0x000000ff0a00720c */ /* 0x000fe40003f25270 */
[----:B------:R-:W-:-:S13]  /*10390*/  ISETP.GE.U32.AND P0, PT, R9, R6, PT ;  /* 0x000000060900720c */ /* 0x000fda0003f06070 */
[----:B------:R-:W-:-:S04]  /*103a0*/  @P0 VIADD R3, R3, 0x1 ;  /* 0x0000000103030836 */ /* 0x000fc80000000000 */
[----:B------:R-:W-:Y:S01]  /*103b0*/  @!P2 IMAD.MOV R3, RZ, RZ, -R3 ;  /* 0x000000ffff03a224 */ /* 0x000fe200078e0a03 */
[----:B------:R-:W-:Y:S01]  /*103c0*/  @!P1 LOP3.LUT R3, RZ, R10, RZ, 0x33, !PT ;  /* 0x0000000aff039212 */ /* 0x000fe200078e33ff */
[----:B------:R-:W-:-:S03]  /*103d0*/  IMAD.MOV R10, RZ, RZ, -R10 ;  /* 0x000000ffff0a7224 */ /* 0x000fc600078e0a0a */
[----:B------:R-:W-:Y:S01]  /*103e0*/  LOP3.LUT R2, RZ, R3, RZ, 0x33, !PT ;  /* 0x00000003ff027212 */ /* 0x000fe200078e33ff */
[----:B------:R-:W-:-:S04]  /*103f0*/  IMAD R18, R3, R10, R4 ;  /* 0x0000000a03127224 */ /* 0x000fc800078e0204 */
[----:B------:R-:W-:Y:S01]  /*10400*/  IMAD.IADD R17, R5, 0x1, R2 ;  /* 0x0000000105117824 */ /* 0x000fe200078e0202 */
[----:B------:R-:W-:Y:S06]  /*10410*/  BRA `(.L_x_1532) ;  /* 0x00000000000c7947 */ /* 0x000fec0003800000 */
.L_x_1527:
[----:B------:R-:W-:Y:S02]  /*10420*/  IMAD.MOV.U32 R17, RZ, RZ, RZ ;  /* 0x000000ffff117224 */ /* 0x000fe400078e00ff */
[----:B------:R-:W-:Y:S02]  /*10430*/  IMAD.U32 R16, RZ, RZ, UR6 ;  /* 0x00000006ff107e24 */ /* 0x000fe4000f8e00ff */
[----:B------:R-:W-:-:S07]  /*10440*/  IMAD.MOV.U32 R18, RZ, RZ, RZ ;  /* 0x000000ffff127224 */ /* 0x000fce00078e00ff */
.L_x_1532:
[----:B------:R-:W-:-:S13]  /*10450*/  ISETP.NE.AND P0, PT, R0, RZ, PT ;  /* 0x000000ff0000720c */ /* 0x000fda0003f05270 */
[----:B------:R-:W1:Y:S01]  /*10460*/  @!P0 S2R R3, SR_CgaCtaId ;  /* 0x0000000000038919 */ /* 0x000e620000008800 */
[----:B------:R-:W-:-:S04]  /*10470*/  @!P0 MOV R0, 0x400 ;  /* 0x0000040000008802 */ /* 0x000fc80000000f00 */
[----:B-1----:R-:W-:-:S05]  /*10480*/  @!P0 LEA R0, R3, R0, 0x18 ;  /* 0x0000000003008211 */ /* 0x002fca00078ec0ff */
[----:B------:R1:W-:Y:S01]  /*10490*/  @!P0 STS.128 [R0+0x308d0], R16 ;  /* 0x0308d01000008388 */ /* 0x0003e20000000c00 */
[----:B------:R-:W-:Y:S06]  /*104a0*/  BAR.ARV 0x5, 0x180 ;  /* 0x0146000000007b1d */ /* 0x000fec0000002000 */
.L_x_1525:
[----:B-1----:R-:W-:Y:S01]  /*104b0*/  IMAD.MOV.U32 R0, RZ, RZ, 0x1 ;  /* 0x00000001ff007424 */ /* 0x002fe200078e00ff */
[----:B------:R1:W-:Y:S01]  /*104c0*/  STL [R1+0x4], RZ ;  /* 0x000004ff01007387 */ /* 0x0003e20000100800 */
[----:B------:R-:W-:Y:S02]  /*104d0*/  ULDC UR4, c[0x0][0xc3c] ;  /* 0x00030f0000047ab9 */ /* 0x000fe40000000800 */
[----:B--2---:R-:W-:Y:S01]  /*104e0*/  ISETP.GE.AND P0, PT, R19, UR4, PT ;  /* 0x0000000413007c0c */ /* 0x004fe2000bf06270 */
[----:B------:R1:W-:Y:S04]  /*104f0*/  STL [R1+0x10], R0 ;  /* 0x0000100001007387 */ /* 0x0003e80000100800 */
[----:B------:R1:W-:Y:S08]  /*10500*/  STL [R1+0x38], RZ ;  /* 0x000038ff01007387 */ /* 0x0003f00000100800 */
[----:B-1----:R-:W-:Y:S05]  /*10510*/  @P0 BRA `(.L_x_1533) ;  /* 0x0000006400600947 */ /* 0x002fea0003800000 */
[----:B------:R-:W1:Y:S01]  /*10520*/  S2R R5, SR_TID.X ;  /* 0x0000000000057919 */ /* 0x000e620000002100 */
[----:B------:R-:W2:Y:S01]  /*10530*/  S2UR UR5, SR_CgaCtaId ;  /* 0x00000000000579c3 */ /* 0x000ea20000008800 */
[----:B------:R-:W-:Y:S01]  /*10540*/  UMOV UR4, 0x400 ;  /* 0x0000040000047882 */ /* 0x000fe20000000000 */
[----:B------:R-:W-:Y:S01]  /*10550*/  BSSY B8, `(.L_x_1533) ;  /* 0x0000654000087945 */ /* 0x000fe20003800000 */
[----:B------:R-:W-:Y:S01]  /*10560*/  ULDC UR38, c[0x0][0xc] ;  /* 0x0000030000267ab9 */ /* 0x000fe20000000800 */
[----:B------:R-:W-:Y:S01]  /*10570*/  ULDC.64 UR36, c[0x0][0x198] ;  /* 0x0000660000247ab9 */ /* 0x000fe20000000a00 */
[----:B--2---:R-:W-:Y:S01]  /*10580*/  ULEA UR4, UR5, UR4, 0x18 ;  /* 0x0000000405047291 */ /* 0x004fe2000f8ec03f */
[C---:B-1----:R-:W-:Y:S01]  /*10590*/  IMAD.SHL.U32 R0, R5.reuse, 0x8, RZ ;  /* 0x0000000805007824 */ /* 0x042fe200078e00ff */
[----:B------:R-:W-:-:S04]  /*105a0*/  LOP3.LUT R4, R5, 0x7f, RZ, 0xc0, !PT ;  /* 0x0000007f05047812 */ /* 0x000fc800078ec0ff */
[C---:B0-----:R-:W-:Y:S02]  /*105b0*/  LOP3.LUT R2, R0.reuse, 0x1f8, RZ, 0xc0, !PT ;  /* 0x000001f800027812 */ /* 0x041fe400078ec0ff */
        /* <DEDUP_REMOVED lines=9> */
[----:B------:R-:W-:Y:S01]  /*10650*/  STL [R1], R4 ;  /* 0x0000000401007387 */ /* 0x000fe20000100800 */
        /* <DEDUP_REMOVED lines=8> */
.L_x_1654:
[----:B------:R-:W-:Y:S05]  /*106e0*/  YIELD ;  /* 0x0000000000007946 */ /* 0x000fea0003800000 */
[----:B------:R-:W-:Y:S01]  /*106f0*/  ULDC.64 UR4, c[0x0][0xa28] ;  /* 0x00028a0000047ab9 */ /* 0x000fe20000000a00 */
[----:B----4-:R-:W-:Y:S01]  /*10700*/  IMAD.MOV.U32 R0, RZ, RZ, RZ ;  /* 0x000000ffff007224 */ /* 0x010fe200078e00ff */
[----:B------:R-:W-:Y:S01]  /*10710*/  ISETP.NE.U32.AND P0, PT, RZ, UR4, PT ;  /* 0x00000004ff007c0c */ /* 0x000fe2000bf05070 */
[----:B-1----:R-:W1:Y:S01]  /*10720*/  LDC.64 R4, c[0x0][0xa00] ;  /* 0x00028000ff047b82 */ /* 0x002e620000000a00 */
[----:B------:R-:W-:Y:S01]  /*10730*/  ULDC.64 UR8, c[0x0][0x208] ;  /* 0x0000820000087ab9 */ /* 0x000fe20000000a00 */
[----:B0-2---:R-:W-:-:S02]  /*10740*/  CS2R R8, SRZ ;  /* 0x0000000000087805 */ /* 0x005fc4000001ff00 */
[----:B------:R-:W-:Y:S01]  /*10750*/  ISETP.NE.AND.EX P0, PT, RZ, UR5, PT, P0 ;  /* 0x00000005ff007c0c */ /* 0x000fe2000bf05300 */
[----:B------:R-:W-:Y:S01]  /*10760*/  ULDC.64 UR4, c[0x0][0xa18] ;  /* 0x0002860000047ab9 */ /* 0x000fe20000000a00 */
[----:B------:R-:W-:-:S11]  /*10770*/  ULDC.64 UR6, c[0x0][0xa08] ;  /* 0x0002820000067ab9 */ /* 0x000fd60000000a00 */
[----:B------:R-:W2:Y:S02]  /*10780*/  @P0 LDC.64 R2, c[0x0][0xa28] ;  /* 0x00028a00ff020b82 */ /* 0x000ea40000000a00 */
[----:B--2---:R-:W-:-:S05]  /*10790*/  @P0 IMAD.WIDE R2, R19, 0x4, R2 ;  /* 0x0000000413020825 */ /* 0x004fca00078e0202 */
[----:B------:R2:W5:Y:S01]  /*107a0*/  @P0 LDG.E R0, desc[UR8][R2.64] ;  /* 0x0000000802000981 */ /* 0x000562000c1e1900 */
[----:B------:R-:W-:Y:S01]  /*107b0*/  ISETP.NE.U32.AND P0, PT, RZ, UR4, PT ;  /* 0x00000004ff007c0c */ /* 0x000fe2000bf05070 */
[----:B-1----:R-:W-:Y:S01]  /*107c0*/  IMAD.WIDE R4, R19, 0x4, R4 ;  /* 0x0000000413047825 */ /* 0x002fe200078e0204 */
[----:B------:R-:W-:Y:S02]  /*107d0*/  ISETP.NE.U32.AND P1, PT, RZ, UR6, PT ;  /* 0x00000006ff007c0c */ /* 0x000fe4000bf25070 */
[----:B------:R-:W-:Y:S01]  /*107e0*/  ISETP.NE.AND.EX P2, PT, RZ, UR5, PT, P0 ;  /* 0x00000005ff007c0c */ /* 0x000fe2000bf45300 */
[----:B------:R-:W-:Y:S01]  /*107f0*/  ULDC.64 UR4, c[0x0][0xa00] ;  /* 0x0002800000047ab9 */ /* 0x000fe20000000a00 */
[----:B------:R-:W-:Y:S02]  /*10800*/  ISETP.NE.AND.EX P1, PT, RZ, UR7, PT, P1 ;  /* 0x00000007ff007c0c */ /* 0x000fe4000bf25310 */
[----:B------:R-:W-:Y:S01]  /*10810*/  ISETP.NE.U32.AND P0, PT, RZ, UR4, PT ;  /* 0x00000004ff007c0c */ /* 0x000fe2000bf05070 */
[----:B--2---:R-:W1:Y:S03]  /*10820*/  LDC.64 R2, c[0x0][0xa08] ;  /* 0x00028200ff027b82 */ /* 0x004e660000000a00 */
[----:B------:R-:W-:-:S05]  /*10830*/  ISETP.NE.AND.EX P0, PT, RZ, UR5, PT, P0 ;  /* 0x00000005ff007c0c */ /* 0x000fca000bf05300 */
[----:B------:R-:W2:Y:S08]  /*10840*/  @P2 LDC.64 R6, c[0x0][0xa18] ;  /* 0x00028600ff062b82 */ /* 0x000eb00000000a00 */
[----:B------:R-:W3:Y:S01]  /*10850*/  @P0 LDG.E R9, desc[UR8][R4.64] ;  /* 0x0000000804090981 */ /* 0x000ee2000c1e1900 */
[----:B------:R-:W-:Y:S01]  /*10860*/  ULDC UR4, c[0x0][0x288] ;  /* 0x0000a20000047ab9 */ /* 0x000fe20000000800 */
[----:B-1----:R-:W-:-:S05]  /*10870*/  IMAD.WIDE R2, R19, 0x4, R2 ;  /* 0x0000000413027825 */ /* 0x002fca00078e0202 */
[----:B------:R-:W5:Y:S01]  /*10880*/  @P1 LDG.E R8, desc[UR8][R2.64] ;  /* 0x0000000802081981 */ /* 0x000f62000c1e1900 */
[----:B--2---:R-:W-:-:S03]  /*10890*/  @P2 IMAD.WIDE R6, R19, 0x4, R6 ;  /* 0x0000000413062825 */ /* 0x004fc600078e0206 */
[----:B---3--:R1:W-:Y:S02]  /*108a0*/  STL [R1+0x34], R9 ;  /* 0x0000340901007387 */ /* 0x0083e40000100800 */
[----:B-1----:R-:W-:Y:S01]  /*108b0*/  IMAD.U32 R9, RZ, RZ, UR4 ;  /* 0x00000004ff097e24 */ /* 0x002fe2000f8e00ff */
[----:B------:R-:W-:-:S05]  /*108c0*/  ULDC.64 UR4, c[0x0][0x418] ;  /* 0x0001060000047ab9 */ /* 0x000fca0000000a00 */
        /* <DEDUP_REMOVED lines=12> */
[----:B------:R-:W1:Y:S04]  /*10990*/  LDG.E R7, desc[UR4][R4.64] ;  /* 0x0000000404077981 */ /* 0x000e68000c1e1900 */
[----:B------:R-:W1:Y:S02]  /*109a0*/  LDG.E R4, desc[UR4][R4.64+0x4] ;  /* 0x0000040404047981 */ /* 0x000e64000c1e1900 */
[----:B-1----:R-:W-:-:S05]  /*109b0*/  IMAD.IADD R9, R4, 0x1, -R7 ;  /* 0x0000000104097824 */ /* 0x002fca00078e0a07 */
[----:B------:R2:W-:Y:S02]  /*109c0*/  STL [R1+0x30], R9 ;  /* 0x0000300901007387 */ /* 0x0005e40000100800 */
.L_x_1534:
[----:B-----5:R-:W-:Y:S01]  /*109d0*/  IMAD.IADD R4, R8, 0x1, R0 ;  /* 0x0000000108047824 */ /* 0x020fe200078e0200 */
[----:B------:R-:W-:Y:S02]  /*109e0*/  ULDC.64 UR4, c[0x0][0xa20] ;  /* 0x0002880000047ab9 */ /* 0x000fe40000000a00 */
[----:B------:R-:W-:Y:S02]  /*109f0*/  ISETP.NE.U32.AND P0, PT, RZ, UR4, PT ;  /* 0x00000004ff007c0c */ /* 0x000fe4000bf05070 */
[----:B------:R3:W-:Y:S02]  /*10a00*/  STL [R1+0x14], R4 ;  /* 0x0000140401007387 */ /* 0x0007e40000100800 */
[----:B------:R-:W-:-:S13]  /*10a10*/  ISETP.NE.AND.EX P0, PT, RZ, UR5, PT, P0 ;  /* 0x00000005ff007c0c */ /* 0x000fda000bf05300 */
[----:B---3--:R-:W-:Y:S05]  /*10a20*/  @!P0 BRA `(.L_x_1535) ;  /* 0x0000000000148947 */ /* 0x008fea0003800000 */
[----:B------:R-:W3:Y:S01]  /*10a30*/  LDC.64 R2, c[0x0][0xa20] ;  /* 0x00028800ff027b82 */ /* 0x000ee20000000a00 */
[----:B------:R-:W-:Y:S01]  /*10a40*/  ULDC.64 UR4, c[0x0][0x208] ;  /* 0x0000820000047ab9 */ /* 0x000fe20000000a00 */
[----:B---3--:R-:W-:-:S05]  /*10a50*/  IMAD.WIDE R2, R19, 0x4, R2 ;  /* 0x0000000413027825 */ /* 0x008fca00078e0202 */
[----:B------:R3:W5:Y:S01]  /*10a60*/  LDG.E R6, desc[UR4][R2.64] ;  /* 0x0000000402067981 */ /* 0x000762000c1e1900 */
[----:B------:R-:W-:Y:S05]  /*10a70*/  BRA `(.L_x_1536) ;  /* 0x0000000000147947 */ /* 0x000fea0003800000 */
.L_x_1535:
[----:B------:R-:W-:Y:S05]  /*10a80*/  @!P1 BRA `(.L_x_1536) ;  /* 0x0000000000109947 */ /* 0x000fea0003800000 */
[----:B------:R-:W-:Y:S02]  /*10a90*/  ULDC.64 UR4, c[0x0][0x208] ;  /* 0x0000820000047ab9 */ /* 0x000fe40000000a00 */
[----:B------:R-:W3:Y:S04]  /*10aa0*/  LDG.E R6, desc[UR4][R2.64] ;  /* 0x0000000402067981 */ /* 0x000ee8000c1e1900 */
[----:B------:R-:W3:Y:S02]  /*10ab0*/  LDG.E R2, desc[UR4][R2.64+0x4] ;  /* 0x0000040402027981 */ /* 0x000ee4000c1e1900 */
[----:B---3--:R-:W-:-:S07]  /*10ac0*/  IMAD.IADD R6, R2, 0x1, -R6 ;  /* 0x0000000102067824 */ /* 0x008fce00078e0a06 */
.L_x_1536:
[----:B---3--:R-:W3:Y:S01]  /*10ad0*/  LDC R2, c[0x0][0x448] ;  /* 0x00011200ff027b82 */ /* 0x008ee20000000800 */
[----:B------:R-:W-:Y:S02]  /*10ae0*/  IMAD.SHL.U32 R8, R17, 0x80, RZ ;  /* 0x0000008011087824 */ /* 0x000fe400078e00ff */
[----:B-----5:R-:W-:Y:S02]  /*10af0*/  IMAD.IADD R0, R6, 0x1, -R0 ;  /* 0x0000000106007824 */ /* 0x020fe400078e0a00 */
[----:B------:R-:W-:Y:S01]  /*10b00*/  VIADD R4, R8, 0x7f ;  /* 0x0000007f08047836 */ /* 0x000fe20000000000 */
[----:B------:R4:W-:Y:S03]  /*10b10*/  STL [R1+0x2c], R8 ;  /* 0x00002c0801007387 */ /* 0x0009e60000100800 */
[----:B------:R-:W-:Y:S01]  /*10b20*/  IMAD.MOV.U32 R6, RZ, RZ, R4 ;  /* 0x000000ffff067224 */ /* 0x000fe200078e0004 */
[----:B---3--:R-:W-:-:S13]  /*10b30*/  ISETP.NE.AND P1, PT, R2, 0x1, PT ;  /* 0x000000010200780c */ /* 0x008fda0003f25270 */
[----:B------:R-:W3:Y:S08]  /*10b40*/  @P1 LDC R3, c[0x0][0x44c] ;  /* 0x00011300ff031b82 */ /* 0x000ef00000000800 */
[----:B------:R-:W0:Y:S01]  /*10b50*/  @P1 LDC R2, c[0x0][0x450] ;  /* 0x00011400ff021b82 */ /* 0x000e220000000800 */
[----:B---3--:R-:W-:-:S05]  /*10b60*/  @P1 IMAD.HI.U32 R3, R4, R3, RZ ;  /* 0x0000000304031227 */ /* 0x008fca00078e00ff */
[----:B0-----:R-:W-:Y:S02]  /*10b70*/  @P1 SHF.R.U32.HI R6, RZ, R2, R3 ;  /* 0x00000002ff061219 */ /* 0x001fe40000011603 */
[----:B------:R-:W-:-:S05]  /*10b80*/  IADD3 R2, R0, 0x1, -R9 ;  /* 0x0000000100027810 */ /* 0x000fca0007ffe809 */
[----:B------:R-:W-:Y:S02]  /*10b90*/  IMAD.IADD R6, R2, 0x1, R6 ;  /* 0x0000000102067824 */ /* 0x000fe400078e0206 */
[----:B------:R-:W0:Y:S02]  /*10ba0*/  LDC.64 R2, c[0x0][0x9e0] ;  /* 0x00027800ff027b82 */ /* 0x000e240000000a00 */
[----:B0-----:R-:W-:Y:S01]  /*10bb0*/  ISETP.GE.AND P2, PT, R3, 0x1, PT ;  /* 0x000000010300780c */ /* 0x001fe20003f46270 */
[----:B------:R-:W-:-:S12]  /*10bc0*/  IMAD.IADD R2, R6, 0x1, R2 ;  /* 0x0000000106027824 */ /* 0x000fd800078e0202 */
[----:B----4-:R-:W-:Y:S05]  /*10bd0*/  @!P2 BRA `(.L_x_1537) ;  /* 0x000000000048a947 */ /* 0x010fea0003800000 */
[C---:B------:R-:W-:Y:S01]  /*10be0*/  ISETP.GT.AND P0, PT, R6.reuse, RZ, PT ;  /* 0x000000ff0600720c */ /* 0x040fe20003f04270 */
[----:B------:R-:W-:Y:S01]  /*10bf0*/  BSSY B0, `(.L_x_1538) ;  /* 0x000000e000007945 */ /* 0x000fe20003800000 */
[----:B------:R-:W-:-:S11]  /*10c00*/  VIADD R7, R6, 0xffffffff ;  /* 0xffffffff06077836 */ /* 0x000fd60000000000 */
[----:B------:R-:W-:Y:S05]  /*10c10*/  @P0 BRA `(.L_x_1539) ;  /* 0x00000000001c0947 */ /* 0x000fea0003800000 */
[----:B------:R-:W-:Y:S01]  /*10c20*/  ISETP.NE.AND P0, PT, R3, 0x1, PT ;  /* 0x000000010300780c */ /* 0x000fe20003f05270 */
[----:B------:R-:W-:-:S12]  /*10c30*/  IMAD.MOV R6, RZ, RZ, -R6 ;  /* 0x000000ffff067224 */ /* 0x000fd800078e0a06 */
[----:B------:R-:W0:Y:S02]  /*10c40*/  @P0 LDC.64 R4, c[0x0][0x9e8] ;  /* 0x00027a00ff040b82 */ /* 0x000e240000000a00 */
[----:B0-----:R-:W-:-:S05]  /*10c50*/  @P0 IMAD.HI.U32 R4, R6, R4, RZ ;  /* 0x0000000406040227 */ /* 0x001fca00078e00ff */
[----:B------:R-:W-:-:S04]  /*10c60*/  @P0 SHF.R.U32.HI R6, RZ, R5, R4 ;  /* 0x00000005ff060219 */ /* 0x000fc80000011604 */
[----:B------:R-:W-:Y:S01]  /*10c70*/  LOP3.LUT R7, RZ, R6, RZ, 0x33, !PT ;  /* 0x00000006ff077212 */ /* 0x000fe200078e33ff */
[----:B------:R-:W-:Y:S06]  /*10c80*/  BRA `(.L_x_1540) ;  /* 0x0000000000107947 */ /* 0x000fec0003800000 */
.L_x_1539:
[----:B------:R-:W-:-:S13]  /*10c90*/  ISETP.NE.AND P0, PT, R3, 0x1, PT ;  /* 0x000000010300780c */ /* 0x000fda0003f05270 */
[----:B------:R-:W0:Y:S02]  /*10ca0*/  @P0 LDC.64 R4, c[0x0][0x9e8] ;  /* 0x00027a00ff040b82 */ /* 0x000e240000000a00 */
[----:B0-----:R-:W-:-:S05]  /*10cb0*/  @P0 IMAD.HI.U32 R4, R7, R4, RZ ;  /* 0x0000000407040227 */ /* 0x001fca00078e00ff */
[----:B------:R-:W-:-:S07]  /*10cc0*/  @P0 SHF.R.U32.HI R7, RZ, R5, R4 ;  /* 0x00000005ff070219 */ /* 0x000fce0000011604 */
.L_x_1540:
[----:B------:R-:W-:Y:S05]  /*10cd0*/  BSYNC B0 ;  /* 0x0000000000007941 */ /* 0x000fea0003800000 */
.L_x_1538:
[----:B------:R-:W-:-:S05]  /*10ce0*/  IMAD R7, R7, R3, R3 ;  /* 0x0000000307077224 */ /* 0x000fca00078e0203 */
[----:B------:R-:W-:-:S07]  /*10cf0*/  VIMNMX R2, R2, R7, PT ;  /* 0x0000000702027248 */ /* 0x000fce0003fe0100 */
.L_x_1537:
[----:B------:R-:W0:Y:S01]  /*10d00*/  @P1 LDC R5, c[0x0][0x44c] ;  /* 0x00011300ff051b82 */ /* 0x000e220000000800 */
[----:B------:R-:W-:Y:S01]  /*10d10*/  IMAD.MOV.U32 R6, RZ, RZ, R8 ;  /* 0x000000ffff067224 */ /* 0x000fe200078e0008 */
[----:B------:R-:W-:-:S06]  /*10d20*/  ULDC UR4, c[0x0][0x9dc] ;  /* 0x0002770000047ab9 */ /* 0x000fcc0000000800 */
[----:B------:R-:W3:Y:S01]  /*10d30*/  @P1 LDC R4, c[0x0][0x450] ;  /* 0x00011400ff041b82 */ /* 0x000ee20000000800 */
[----:B0-----:R-:W-:-:S05]  /*10d40*/  @P1 IMAD.HI.U32 R5, R8, R5, RZ ;  /* 0x0000000508051227 */ /* 0x001fca00078e00ff */
[----:B---3--:R-:W-:Y:S01]  /*10d50*/  @P1 SHF.R.U32.HI R6, RZ, R4, R5 ;  /* 0x00000004ff061219 */ /* 0x008fe20000011605 */
[----:B------:R-:W-:-:S03]  /*10d60*/  VIADD R4, R2, 0x3f ;  /* 0x0000003f02047836 */ /* 0x000fc60000000000 */
[----:B------:R-:W-:Y:S01]  /*10d70*/  IADD3 R2, R6, R0, -R9 ;  /* 0x0000000006027210 */ /* 0x000fe20007ffe809 */
[----:B------:R-:W-:Y:S01]  /*10d80*/  VIADD R0, R0, 0x3f ;  /* 0x0000003f00007836 */ /* 0x000fe20000000000 */
[----:B------:R-:W-:-:S04]  /*10d90*/  SHF.R.S32.HI R5, RZ, 0x1f, R4 ;  /* 0x0000001fff057819 */ /* 0x000fc80000011404 */
[----:B------:R-:W-:Y:S02]  /*10da0*/  LEA.HI R5, R5, R4, RZ, 0x6 ;  /* 0x0000000405057211 */ /* 0x000fe400078f30ff */
[----:B------:R-:W-:Y:S02]  /*10db0*/  SHF.R.S32.HI R4, RZ, 0x1f, R0 ;  /* 0x0000001fff047819 */ /* 0x000fe40000011400 */
[----:B------:R-:W-:Y:S02]  /*10dc0*/  SHF.R.S32.HI R5, RZ, 0x6, R5 ;  /* 0x00000006ff057819 */ /* 0x000fe40000011405 */
[----:B------:R-:W-:Y:S01]  /*10dd0*/  LEA.HI R4, R4, R0, RZ, 0x6 ;  /* 0x0000000004047211 */ /* 0x000fe200078f30ff */
[----:B------:R-:W-:-:S03]  /*10de0*/  VIADD R0, R2, -UR4 ;  /* 0x8000000402007c36 */ /* 0x000fc60008000000 */
[----:B------:R-:W-:-:S04]  /*10df0*/  SHF.R.S32.HI R4, RZ, 0x6, R4 ;  /* 0x00000006ff047819 */ /* 0x000fc80000011404 */
[----:B------:R-:W-:-:S05]  /*10e00*/  VIMNMX R7, R4, R5, PT ;  /* 0x0000000504077248 */ /* 0x000fca0003fe0100 */
[----:B------:R0:W-:Y:S01]  /*10e10*/  STL [R1+0x28], R7 ;  /* 0x0000280701007387 */ /* 0x0001e20000100800 */
[----:B------:R-:W-:Y:S05]  /*10e20*/  @!P2 BRA `(.L_x_1541) ;  /* 0x000000000044a947 */ /* 0x000fea0003800000 */
[----:B------:R-:W-:Y:S01]  /*10e30*/  ISETP.GT.AND P0, PT, R2, -0x1, PT ;  /* 0xffffffff0200780c */ /* 0x000fe20003f04270 */
[----:B------:R-:W-:-:S12]  /*10e40*/  BSSY B0, `(.L_x_1542) ;  /* 0x000000d000007945 */ /* 0x000fd80003800000 */
[----:B------:R-:W-:Y:S05]  /*10e50*/  @P0 BRA `(.L_x_1543) ;  /* 0x00000000001c0947 */ /* 0x000fea0003800000 */
[----:B------:R-:W-:Y:S02]  /*10e60*/  ISETP.NE.AND P0, PT, R3, 0x1, PT ;  /* 0x000000010300780c */ /* 0x000fe40003f05270 */
[----:B------:R-:W-:-:S11]  /*10e70*/  LOP3.LUT R2, RZ, R2, RZ, 0x33, !PT ;  /* 0x00000002ff027212 */ /* 0x000fd600078e33ff */
[----:B------:R-:W3:Y:S02]  /*10e80*/  @P0 LDC.64 R4, c[0x0][0x9e8] ;  /* 0x00027a00ff040b82 */ /* 0x000ee40000000a00 */
[----:B---3--:R-:W-:-:S05]  /*10e90*/  @P0 IMAD.HI.U32 R4, R2, R4, RZ ;  /* 0x0000000402040227 */ /* 0x008fca00078e00ff */
[----:B------:R-:W-:-:S04]  /*10ea0*/  @P0 SHF.R.U32.HI R2, RZ, R5, R4 ;  /* 0x00000005ff020219 */ /* 0x000fc80000011604 */
[----:B------:R-:W-:Y:S01]  /*10eb0*/  LOP3.LUT R2, RZ, R2, RZ, 0x33, !PT ;  /* 0x00000002ff027212 */ /* 0x000fe200078e33ff */
[----:B------:R-:W-:Y:S06]  /*10ec0*/  BRA `(.L_x_1544) ;  /* 0x0000000000107947 */ /* 0x000fec0003800000 */
.L_x_1543:
[----:B------:R-:W-:-:S13]  /*10ed0*/  ISETP.NE.AND P0, PT, R3, 0x1, PT ;  /* 0x000000010300780c */ /* 0x000fda0003f05270 */
[----:B------:R-:W3:Y:S02]  /*10ee0*/  @P0 LDC.64 R4, c[0x0][0x9e8] ;  /* 0x00027a00ff040b82 */ /* 0x000ee40000000a00 */
[----:B---3--:R-:W-:-:S05]  /*10ef0*/  @P0 IMAD.HI.U32 R4, R2, R4, RZ ;  /* 0x0000000402040227 */ /* 0x008fca00078e00ff */
[----:B------:R-:W-:-:S07]  /*10f00*/  @P0 SHF.R.U32.HI R2, RZ, R5, R4 ;  /* 0x00000005ff020219 */ /* 0x000fce0000011604 */
.L_x_1544:
[----:B------:R-:W-:Y:S05]  /*10f10*/  BSYNC B0 ;  /* 0x0000000000007941 */ /* 0x000fea0003800000 */
.L_x_1542:
[----:B------:R-:W-:-:S05]  /*10f20*/  IMAD R2, R2, R3, RZ ;  /* 0x0000000302027224 */ /* 0x000fca00078e02ff */
[----:B------:R-:W-:-:S07]  /*10f30*/  VIMNMX R0, R0, R2, !PT ;  /* 0x0000000200007248 */ /* 0x000fce0007fe0100 */
.L_x_1541:
[----:B------:R-:W-:Y:S01]  /*10f40*/  SHF.R.S32.HI R2, RZ, 0x1f, R0 ;  /* 0x0000001fff027819 */ /* 0x000fe20000011400 */
[----:B------:R-:W-:Y:S03]  /*10f50*/  BSSY B7, `(.L_x_1545) ;  /* 0x00004ea000077945 */ /* 0x000fe60003800000 */
[----:B------:R-:W-:-:S04]  /*10f60*/  LEA.HI R2, R2, R0, RZ, 0x6 ;  /* 0x0000000002027211 */ /* 0x000fc800078f30ff */
[----:B------:R-:W-:-:S04]  /*10f70*/  SHF.R.S32.HI R2, RZ, 0x6, R2 ;  /* 0x00000006ff027819 */ /* 0x000fc80000011402 */
[----:B------:R-:W-:-:S04]  /*10f80*/  VIMNMX R3, RZ, R2, !PT ;  /* 0x00000002ff037248 */ /* 0x000fc80007fe0100 */
[----:B------:R-:W-:Y:S01]  /*10f90*/  ISETP.GT.AND P0, PT, R7, R3, PT ;  /* 0x000000030700720c */ /* 0x000fe20003f04270 */
[----:B------:R3:W-:-:S12]  /*10fa0*/  STL [R1+0x24], R3 ;  /* 0x0000240301007387 */ /* 0x0007d80000100800 */
[----:B---3--:R-:W-:Y:S05]  /*10fb0*/  @P0 BRA `(.L_x_1546) ;  /* 0x0000000000480947 */ /* 0x008fea0003800000 */
[----:B------:R-:W3:Y:S02]  /*10fc0*/  S2R R3, SR_TID.X ;  /* 0x0000000000037919 */ /* 0x000ee40000002100 */
[----:B---3--:R-:W-:-:S04]  /*10fd0*/  LOP3.LUT R3, R3, 0x7f, RZ, 0xc0, !PT ;  /* 0x0000007f03037812 */ /* 0x008fc800078ec0ff */
[----:B------:R-:W-:-:S13]  /*10fe0*/  ISETP.NE.AND P0, PT, R3, RZ, PT ;  /* 0x000000ff0300720c */ /* 0x000fda0003f05270 */
[----:B------:R-:W-:Y:S05]  /*10ff0*/  @P0 BRA `(.L_x_1547) ;  /* 0x0000004c007c0947 */ /* 0x000fea0003800000 */
[----:B------:R-:W3:Y:S01]  /*11000*/  S2R R3, SR_LANEID ;  /* 0x0000000000037919 */ /* 0x000ee20000000000 */
[----:B------:R-:W-:Y:S01]  /*11010*/  VOTEU.ANY UR4, UPT, PT ;  /* 0x0000000000047886 */ /* 0x000fe200038e0100 */
[----:B------:R-:W-:Y:S01]  /*11020*/  ULDC.64 UR6, c[0x0][0x208] ;  /* 0x0000820000067ab9 */ /* 0x000fe20000000a00 */
[----:B------:R-:W3:Y:S08]  /*11030*/  FLO.U32 R0, UR4 ;  /* 0x0000000400007d00 */ /* 0x000ef000080e0000 */
[----:B------:R-:W4:Y:S01]  /*11040*/  POPC R5, UR4 ;  /* 0x0000000400057d09 */ /* 0x000f220008000000 */
[----:B---3--:R-:W-:-:S02]  /*11050*/  ISETP.EQ.U32.AND P0, PT, R0, R3, PT ;  /* 0x000000030000720c */ /* 0x008fc40003f02070 */
[----:B------:R-:W4:Y:S11]  /*11060*/  LDC.64 R2, c[0x0][0xc60] ;  /* 0x00031800ff027b82 */ /* 0x000f360000000a00 */
[----:B----4-:R-:W3:Y:S01]  /*11070*/  @P0 ATOMG.E.ADD.STRONG.GPU PT, R3, desc[UR6][R2.64], R5 ;  /* 0x00000005020309a8 */ /* 0x010ee200081ee1c6 */
[----:B------:R-:W4:Y:S02]  /*11080*/  S2R R4, SR_LTMASK ;  /* 0x0000000000047919 */ /* 0x000f240000003900 */
[----:B----4-:R-:W-:-:S04]  /*11090*/  LOP3.LUT R4, R4, UR4, RZ, 0xc0, !PT ;  /* 0x0000000404047c12 */ /* 0x010fc8000f8ec0ff */
[----:B0-----:R-:W0:Y:S01]  /*110a0*/  POPC R7, R4 ;  /* 0x0000000400077309 */ /* 0x001e220000000000 */
[----:B---3--:R-:W0:Y:S02]  /*110b0*/  SHFL.IDX PT, R0, R3, R0, 0x1f ;  /* 0x00001f0003007589 */ /* 0x008e2400000e0000 */
[----:B0-----:R-:W-:Y:S01]  /*110c0*/  IADD3 R16, R0, UR38, R7 ;  /* 0x0000002600107c10 */ /* 0x001fe2000fffe007 */
[----:B------:R-:W-:Y:S06]  /*110d0*/  BRA `(.L_x_1547) ;  /* 0x0000004c00447947 */ /* 0x000fec0003800000 */
.L_x_1546:
[----:B------:R-:W3:Y:S01]  /*110e0*/  LDL R17, [R1] ;  /* 0x0000000001117983 */ /* 0x000ee20000100800 */
        /* <DEDUP_REMOVED lines=19> */
[----:B-123--:R-:W-:Y:S05]  /*11220*/  CALL.ABS.NOINC R2 ;  /* 0x0000000002007343 */ /* 0x00efea0003c00000 */
.L_x_1549:
[----:B------:R-:W-:Y:S05]  /*11230*/  BSYNC B6 ;  /* 0x0000000000067941 */ /* 0x000fea0003800000 */
.L_x_1548:
        /* <DEDUP_REMOVED lines=12> */
[----:B0-----:R-:W-:-:S02]  /*11300*/  IMAD.U32 R7, RZ, RZ, UR9 ;  /* 0x00000009ff077e24 */ /* 0x001fc4000f8e00ff */
[----:B------:R-:W-:Y:S02]  /*11310*/  IMAD.U32 R10, RZ, RZ, UR4 ;  /* 0x00000004ff0a7e24 */ /* 0x000fe4000f8e00ff */
[----:B------:R-:W-:Y:S02]  /*11320*/  IMAD.U32 R11, RZ, RZ, UR5 ;  /* 0x00000005ff0b7e24 */ /* 0x000fe4000f8e00ff */
[----:B------:R-:W-:Y:S02]  /*11330*/  IMAD.MOV.U32 R8, RZ, RZ, 0x70 ;  /* 0x00000070ff087424 */ /* 0x000fe400078e00ff */
[----:B------:R-:W-:Y:S02]  /*11340*/  IMAD.MOV.U32 R12, RZ, RZ, 0x1 ;  /* 0x00000001ff0c7424 */ /* 0x000fe400078e00ff */
[----:B---3--:R-:W-:-:S07]  /*11350*/  IMAD.MOV.U32 R13, RZ, RZ, RZ ;  /* 0x000000ffff0d7224 */ /* 0x008fce00078e00ff */
[----:B------:R-:W-:-:S07]  /*11360*/  LEPC R20, `(.L_x_1552) ;  /* 0x000000001014794e */ /* 0x000fce0000000000 */
[----:B-12-4-:R-:W-:Y:S05]  /*11370*/  CALL.ABS.NOINC R2 ;  /* 0x0000000002007343 */ /* 0x016fea0003c00000 */
.L_x_1552:
        /* <DEDUP_REMOVED lines=15> */
.L_x_1551:
[----:B------:R-:W-:Y:S05]  /*11470*/  BSYNC B6 ;  /* 0x0000000000067941 */ /* 0x000fea0003800000 */
.L_x_1550:
[----:B------:R-:W-:Y:S01]  /*11480*/  ULDC.64 UR4, c[0x0][0x9f8] ;  /* 0x00027e0000047ab9 */ /* 0x000fe20000000a00 */
[----:B------:R-:W3:Y:S01]  /*11490*/  LDL R17, [R1+0x28] ;  /* 0x0000280001117983 */ /* 0x000ee20000100800 */
[----:B------:R-:W-:Y:S01]  /*114a0*/  ISETP.NE.U32.AND P0, PT, RZ, UR4, PT ;  /* 0x00000004ff007c0c */ /* 0x000fe2000bf05070 */
[----:B0-----:R-:W-:Y:S01]  /*114b0*/  IMAD.MOV.U32 R7, RZ, RZ, R19 ;  /* 0x000000ffff077224 */ /* 0x001fe200078e0013 */
[----:B------:R-:W-:Y:S02]  /*114c0*/  ULDC.64 UR6, c[0x0][0x208] ;  /* 0x0000820000067ab9 */ /* 0x000fe40000000a00 */
[----:B------:R-:W-:Y:S01]  /*114d0*/  ISETP.NE.AND.EX P0, PT, RZ, UR5, PT, P0 ;  /* 0x00000005ff007c0c */ /* 0x000fe2000bf05300 */
[----:B------:R-:W-:-:S12]  /*114e0*/  ULDC.64 UR4, c[0x0][0xa08] ;  /* 0x0002820000047ab9 */ /* 0x000fd80000000a00 */
[----:B------:R-:W0:Y:S02]  /*114f0*/  @P0 LDC.64 R2, c[0x0][0x9f8] ;  /* 0x00027e00ff020b82 */ /* 0x000e240000000a00 */
[----:B0-----:R-:W-:-:S05]  /*11500*/  @P0 IMAD.WIDE R2, R19, 0x4, R2 ;  /* 0x0000000413020825 */ /* 0x001fca00078e0202 */
[----:B------:R0:W4:Y:S02]  /*11510*/  @P0 LDG.E R7, desc[UR6][R2.64] ;  /* 0x0000000602070981 */ /* 0x000124000c1e1900 */
[----:B0-----:R-:W0:Y:S02]  /*11520*/  LDC.64 R2, c[0x0][0x418] ;  /* 0x00010600ff027b82 */ /* 0x001e240000000a00 */
[----:B0-----:R-:W-:Y:S01]  /*11530*/  LOP3.LUT P0, RZ, R2, UR4, RZ, 0xfc, !PT ;  /* 0x0000000402ff7c12 */ /* 0x001fe2000f80fcff */
[----:B------:R-:W-:-:S03]  /*11540*/  UMOV UR4, 0xffffffff ;  /* 0xffffffff00047882 */ /* 0x000fc60000000000 */
[----:B------:R-:W-:Y:S01]  /*11550*/  LOP3.LUT P0, RZ, R3, UR5, RZ, 0xfc, P0 ;  /* 0x0000000503ff7c12 */ /* 0x000fe2000800fcff */
[----:B---3--:R-:W-:Y:S01]  /*11560*/  VIADD R0, R17, 0xffffffff ;  /* 0xffffffff11007836 */ /* 0x008fe20000000000 */
[----:B----4-:R-:W-:Y:S01]  /*11570*/  SHF.R.S32.HI R8, RZ, 0x1f, R7 ;  /* 0x0000001fff087819 */ /* 0x010fe20000011407 */
[----:B------:R0:W-:Y:S01]  /*11580*/  STL [R1+0xc], R7 ;  /* 0x00000c0701007387 */ /* 0x0001e20000100800 */
[----:B------:R-:W-:-:S03]  /*11590*/  SEL R17, R7, RZ, !P0 ;  /* 0x000000ff07117207 */ /* 0x000fc60004000000 */
[----:B------:R0:W-:Y:S01]  /*115a0*/  STL [R1+0x1c], R8 ;  /* 0x00001c0801007387 */ /* 0x0001e20000100800 */
[----:B------:R-:W-:Y:S05]  /*115b0*/  BRA.DIV UR4, `(.L_x_1553) ;  /* 0x0000005e04087947 */ /* 0x000fea000b800000 */
[----:B------:R-:W3:Y:S02]  /*115c0*/  S2R R4, SR_TID.X ;  /* 0x0000000000047919 */ /* 0x000ee40000002100 */
[----:B---3--:R-:W-:-:S04]  /*115d0*/  SHF.R.U32.HI R4, RZ, 0x5, R4 ;  /* 0x00000005ff047819 */ /* 0x008fc80000011604 */
[----:B------:R-:W-:-:S05]  /*115e0*/  LOP3.LUT R4, R4, 0x3, RZ, 0xc0, !PT ;  /* 0x0000000304047812 */ /* 0x000fca00078ec0ff */
[----:B------:R3:W4:Y:S02]  /*115f0*/  SHFL.IDX PT, R14, R4, RZ, 0x1f ;  /* 0x00001fff040e7589 */ /* 0x00072400000e0000 */
.L_x_1670:
[----:B---3--:R-:W3:Y:S01]  /*11600*/  LDL.LU R4, [R1+0x18] ;  /* 0x0000180001047983 */ /* 0x008ee20000300800 */
[----:B------:R-:W-:Y:S02]  /*11610*/  PLOP3.LUT P1, PT, PT, PT, PT, 0x8, 0x0 ;  /* 0x000000000000781c */ /* 0x000fe40003f2e170 */
[----:B----4-:R-:W-:Y:S01]  /*11620*/  ISETP.NE.AND P0, PT, R14, RZ, PT ;  /* 0x000000ff0e00720c */ /* 0x010fe20003f05270 */
[----:B------:R4:W-:Y:S01]  /*11630*/  STL [R1+0x8], R0 ;  /* 0x0000080001007387 */ /* 0x0009e20000100800 */
[----:B---3--:R-:W-:-:S09]  /*11640*/  LOP3.LUT R4, R4, 0xfffffffe, RZ, 0xc0, !PT ;  /* 0xfffffffe04047812 */ /* 0x008fd200078ec0ff */
[----:B------:R-:W-:-:S05]  /*11650*/  @P1 LOP3.LUT R4, R4, 0x1, RZ, 0xfc, !PT ;  /* 0x0000000104041812 */ /* 0x000fca00078efcff */
[----:B------:R4:W-:Y:S01]  /*11660*/  STL [R1+0x18], R4 ;  /* 0x0000180401007387 */ /* 0x0009e20000100800 */
[----:B------:R-:W-:Y:S05]  /*11670*/  @P0 BRA `(.L_x_1554) ;  /* 0x00000004005c0947 */ /* 0x000fea0003800000 */
[----:B------:R-:W-:-:S03]  /*11680*/  UMOV UR4, 0xffffffff ;  /* 0xffffffff00047882 */ /* 0x000fc60000000000 */
[----:B------:R-:W-:Y:S05]  /*11690*/  BRA.DIV UR4, `(.L_x_1555) ;  /* 0x0000005e04047947 */ /* 0x000fea000b800000 */
[----:B------:R-:W-:-:S13]  /*116a0*/  ELECT P6, URZ, PT ;  /* 0x00000000003f782f */ /* 0x000fda00038c0000 */
.L_x_1673:
[----:B------:R-:W-:Y:S05]  /*116b0*/  @!P6 BRA `(.L_x_1554) ;  /* 0x00000004004ce947 */ /* 0x000fea0003800000 */
[----:B------:R-:W-:-:S04]  /*116c0*/  ISETP.NE.U32.AND P0, PT, R2, RZ, PT ;  /* 0x000000ff0200720c */ /* 0x000fc80003f05070 */
[----:B------:R-:W-:-:S13]  /*116d0*/  ISETP.NE.AND.EX P0, PT, R3, RZ, PT, P0 ;  /* 0x000000ff0300720c */ /* 0x000fda0003f05300 */
[----:B------:R-:W-:Y:S05]  /*116e0*/  @!P0 BRA `(.L_x_1556) ;  /* 0x0000000000548947 */ /* 0x000fea0003800000 */
[----:B------:R-:W3:Y:S01]  /*116f0*/  LDC R6, c[0x0][0x43c] ;  /* 0x00010f00ff067b82 */ /* 0x000ee20000000800 */
[----:B-12---:R-:W-:Y:S01]  /*11700*/  IMAD.MOV.U32 R9, RZ, RZ, R0 ;  /* 0x000000ffff097224 */ /* 0x006fe200078e0000 */
[----:B------:R-:W-:Y:S01]  /*11710*/  ULDC.64 UR4, c[0x0][0x428] ;  /* 0x00010a0000047ab9 */ /* 0x000fe20000000a00 */
[----:B------:R-:W-:Y:S02]  /*11720*/  ULDC.64 UR6, c[0x0][0x208] ;  /* 0x0000820000067ab9 */ /* 0x000fe40000000a00 */
[----:B----4-:R-:W-:Y:S01]  /*11730*/  IMAD.MOV.U32 R0, RZ, RZ, R9 ;  /* 0x000000ffff007224 */ /* 0x010fe200078e0009 */
[----:B---3--:R-:W-:-:S13]  /*11740*/  ISETP.NE.AND P0, PT, R6, 0x1, PT ;  /* 0x000000010600780c */ /* 0x008fda0003f05270 */
[----:B------:R-:W1:Y:S02]  /*11750*/  @P0 LDC.64 R4, c[0x0][0x440] ;  /* 0x00011000ff040b82 */ /* 0x000e640000000a00 */
[----:B-1----:R-:W-:-:S05]  /*11760*/  @P0 IMAD.HI.U32 R4, R9, R4, RZ ;  /* 0x0000000409040227 */ /* 0x002fca00078e00ff */
[----:B------:R-:W-:-:S04]  /*11770*/  @P0 SHF.R.U32.HI R0, RZ, R5, R4 ;  /* 0x00000005ff000219 */ /* 0x000fc80000011604 */
[--C-:B------:R-:W-:Y:S01]  /*11780*/  SHF.R.S32.HI R5, RZ, 0x1f, R0.reuse ;  /* 0x0000001fff057819 */ /* 0x100fe20000011400 */
[----:B------:R-:W-:-:S04]  /*11790*/  IMAD.MOV R4, RZ, RZ, -R0 ;  /* 0x000000ffff047224 */ /* 0x000fc800078e0a00 */
[----:B------:R-:W-:Y:S02]  /*117a0*/  IMAD R9, R6, R4, R9 ;  /* 0x0000000406097224 */ /* 0x000fe400078e0209 */
[----:B------:R-:W-:Y:S02]  /*117b0*/  IMAD R6, R8, UR4, RZ ;  /* 0x0000000408067c24 */ /* 0x000fe4000f8e02ff */
[----:B------:R-:W-:Y:S01]  /*117c0*/  IMAD.MOV.U32 R4, RZ, RZ, R0 ;  /* 0x000000ffff047224 */ /* 0x000fe200078e0000 */
[----:B------:R3:W-:Y:S01]  /*117d0*/  STL [R1+0x8], R9 ;  /* 0x0000080901007387 */ /* 0x0007e20000100800 */
[C---:B------:R-:W-:Y:S02]  /*117e0*/  IMAD R0, R7.reuse, UR5, R6 ;  /* 0x0000000507007c24 */ /* 0x040fe4000f8e0206 */
[----:B------:R-:W-:-:S04]  /*117f0*/  IMAD.WIDE.U32 R4, R7, UR4, R4 ;  /* 0x0000000407047c25 */ /* 0x000fc8000f8e0004 */
[----:B------:R-:W-:Y:S01]  /*11800*/  IMAD.IADD R0, R5, 0x1, R0 ;  /* 0x0000000105007824 */ /* 0x000fe200078e0200 */
[----:B------:R-:W-:-:S04]  /*11810*/  LEA R2, P0, R4, R2, 0x2 ;  /* 0x0000000204027211 */ /* 0x000fc800078010ff */
[----:B------:R-:W-:-:S05]  /*11820*/  LEA.HI.X R3, R4, R3, R0, 0x2, P0 ;  /* 0x0000000304037211 */ /* 0x000fca00000f1400 */
[----:B------:R3:W5:Y:S04]  /*11830*/  LDG.E R17, desc[UR6][R2.64] ;  /* 0x0000000602117981 */ /* 0x000768000c1e1900 */
.L_x_1556:
[----:B0-----:R-:W2:Y:S04]  /*11840*/  LDL R7, [R1] ;  /* 0x0000000001077983 */ /* 0x001ea80000100800 */
[----:B----4-:R-:W2:Y:S04]  /*11850*/  LDL R0, [R1+0x4] ;  /* 0x0000040001007983 */ /* 0x010ea80000100800 */
[----:B---3--:R-:W3:Y:S01]  /*11860*/  LDL R2, [R1+0x10] ;  /* 0x0000100001027983 */ /* 0x008ee20000100800 */
[----:B--2---:R-:W-:Y:S01]  /*11870*/  IMAD R0, R0, 0x8, R7 ;  /* 0x0000000800007824 */ /* 0x004fe200078e0207 */
[----:B---3--:R-:W-:-:S04]  /*11880*/  SHF.L.U32 R2, R2, 0x1f, RZ ;  /* 0x0000001f02027819 */ /* 0x008fc800000006ff */
[----:B------:R-:W0:Y:S02]  /*11890*/  SYNCS.PHASECHK.TRANS64.TRYWAIT P0, [R0+URZ+0x30840], R2 ;  /* 0x03084002000075a7 */ /* 0x000e24000800017f */
[----:B0-----:R-:W-:Y:S05]  /*118a0*/  @!P0 BRA `(.L_x_1557) ;  /* 0x0000005800a08947 */ /* 0x001fea0003800000 */
.L_x_1674:
        /* <DEDUP_REMOVED lines=11> */
.L_x_1558:
[----:B0-----:R-:W2:Y:S04]  /*11960*/  LDL R2, [R1+0x14] ;  /* 0x0000140001027983 */ /* 0x001ea80000100800 */
[----:B------:R-:W3:Y:S04]  /*11970*/  LDL R4, [R1] ;  /* 0x0000000001047983 */ /* 0x000ee80000100800 */
[----:B------:R-:W3:Y:S04]  /*11980*/  LDL R3, [R1+0x4] ;  /* 0x0000040001037983 */ /* 0x000ee80000100800 */
[----:B------:R-:W4:Y:S01]  /*11990*/  LDL R5, [R1+0x8] ;  /* 0x0000080001057983 */ /* 0x000f220000100800 */
        /* <DEDUP_REMOVED lines=11> */
[----:B------:R-:W-:-:S04]  /*11a50*/  ULEA UR11, UR11, UR5, 0x6 ;  /* 0x000000050b0b7291 */ /* 0x000fc8000f8e303f */
        /* <DEDUP_REMOVED lines=10> */
[----:B------:R-:W-:Y:S01]  /*11b00*/  UMOV UR14, 0x80 ;  /* 0x00000080000e7882 */ /* 0x000fe20000000000 */
[----:B0-----:R-:W-:Y:S01]  /*11b10*/  UMOV UR8, UR15 ;  /* 0x0000000f00087c82 */ /* 0x001fe20008000000 */
[----:B------:R-:W-:-:S02]  /*11b20*/  UMOV UR10, UR16 ;  /* 0x00000010000a7c82 */ /* 0x000fc40008000000 */
[----:B------:R0:W-:Y:S02]  /*11b30*/  UTMALDG.4D [UR8], [UR4], desc[UR6] ;  /* 0x00000608040075b4 */ /* 0x0001e40008019000 */
[----:B0-----:R-:W-:Y:S01]  /*11b40*/  UMOV UR8, UR17 ;  /* 0x0000001100087c82 */ /* 0x001fe20008000000 */
[----:B------:R-:W-:Y:S01]  /*11b50*/  UMOV UR10, UR14 ;  /* 0x0000000e000a7c82 */ /* 0x000fe20008000000 */
[----:B------:R-:W-:Y:S01]  /*11b60*/  UMOV UR14, 0xc0 ;  /* 0x000000c0000e7882 */ /* 0x000fe20000000000 */
[----:B------:R0:W-:Y:S02]  /*11b70*/  UTMALDG.4D [UR8], [UR4], desc[UR6] ;  /* 0x00000608040075b4 */ /* 0x0001e40008019000 */
[----:B0-----:R-:W-:Y:S01]  /*11b80*/  UMOV UR8, UR18 ;  /* 0x0000001200087c82 */ /* 0x001fe20008000000 */
[----:B------:R-:W-:Y:S02]  /*11b90*/  UMOV UR10, UR14 ;  /* 0x0000000e000a7c82 */ /* 0x000fe40008000000 */
[----:B------:R3:W-:Y:S01]  /*11ba0*/  UTMALDG.4D [UR8], [UR4], desc[UR6] ;  /* 0x00000608040075b4 */ /* 0x0007e20008019000 */
[----:B--2---:R-:W-:-:S04]  /*11bb0*/  LOP3.LUT R2, R2, 0xfffffffe, RZ, 0xc0, !PT ;  /* 0xfffffffe02027812 */ /* 0x004fc800078ec0ff */
[----:B------:R-:W-:-:S05]  /*11bc0*/  @P0 LOP3.LUT R2, R2, 0x1, RZ, 0xfc, !PT ;  /* 0x0000000102020812 */ /* 0x000fca00078efcff */
[----:B------:R3:W-:Y:S01]  /*11bd0*/  STL [R1+0x18], R2 ;  /* 0x0000180201007387 */ /* 0x0007e20000100800 */
[----:B------:R-:W-:Y:S01]  /*11be0*/  NOP ;  /* 0x0000000000007918 */ /* 0x000fe20000000000 */
.L_x_1554:
[----:B---3--:R-:W3:Y:S04]  /*11bf0*/  LDL R2, [R1] ;  /* 0x0000000001027983 */ /* 0x008ee80000100800 */
[----:B------:R-:W4:Y:S01]  /*11c00*/  LDL.LU R3, [R1+0x34] ;  /* 0x0000340001037983 */ /* 0x000f220000300800 */
[----:B------:R-:W-:Y:S05]  /*11c10*/  WARPSYNC.ALL ;  /* 0x0000000000007948 */ /* 0x000fea0003800000 */
[----:B------:R-:W-:Y:S01]  /*11c20*/  ULDC.64 UR4, c[0x0][0x298] ;  /* 0x0000a60000047ab9 */ /* 0x000fe20000000a00 */
[----:B------:R-:W-:Y:S01]  /*11c30*/  BSSY B6, `(.L_x_1559) ;  /* 0x000001c000067945 */ /* 0x000fe20003800000 */
[----:B------:R-:W-:Y:S01]  /*11c40*/  BAR.SYNC.DEFER_BLOCKING 0x8, 0x180 ;  /* 0x0206000000007b1d */ /* 0x000fe20000010000 */
[----:B---3--:R-:W-:Y:S01]  /*11c50*/  VIADD R2, R2, 0x10400 ;  /* 0x0001040002027836 */ /* 0x008fe20000000000 */
[----:B----4-:R-:W-:-:S04]  /*11c60*/  SHF.R.S32.HI R0, RZ, 0x1f, R3 ;  /* 0x0000001fff007819 */ /* 0x010fc80000011403 */
[----:B------:R-:W-:Y:S01]  /*11c70*/  LOP3.LUT P0, RZ, R2, 0x3ff, RZ, 0xc0, !PT ;  /* 0x000003ff02ff7812 */ /* 0x000fe2000780c0ff */
[----:B------:R-:W-:-:S04]  /*11c80*/  IMAD R0, R0, UR4, RZ ;  /* 0x0000000400007c24 */ /* 0x000fc8000f8e02ff */
[C---:B------:R-:W-:Y:S02]  /*11c90*/  IMAD R0, R3.reuse, UR5, R0 ;  /* 0x0000000503007c24 */ /* 0x040fe4000f8e0200 */
[----:B------:R-:W-:-:S04]  /*11ca0*/  IMAD.WIDE.U32 R2, R3, UR4, RZ ;  /* 0x0000000403027c25 */ /* 0x000fc8000f8e00ff */
[----:B------:R-:W-:Y:S01]  /*11cb0*/  IMAD.IADD R0, R3, 0x1, R0 ;  /* 0x0000000103007824 */ /* 0x000fe200078e0200 */
[----:B------:R3:W-:Y:S04]  /*11cc0*/  STL.64 [R1+0x40], R2 ;  /* 0x0000400201007387 */ /* 0x0007e80000100a00 */
[----:B------:R3:W-:Y:S01]  /*11cd0*/  STL [R1+0x34], R0 ;  /* 0x0000340001007387 */ /* 0x0007e20000100800 */
[----:B------:R-:W-:Y:S05]  /*11ce0*/  @!P0 BRA `(.L_x_1560) ;  /* 0x0000000000408947 */ /* 0x000fea0003800000 */
[----:B---3--:R-:W-:Y:S01]  /*11cf0*/  MOV R2, 0x0 ;  /* 0x0000000000027802 */ /* 0x008fe20000000f00 */
        /* <DEDUP_REMOVED lines=15> */
.L_x_1560:
[----:B------:R-:W-:Y:S05]  /*11df0*/  BSYNC B6 ;  /* 0x0000000000067941 */ /* 0x000fea0003800000 */
.L_x_1559:
[----:B---3--:R-:W3:Y:S01]  /*11e00*/  LDL.LU R0, [R1+0x34] ;  /* 0x0000340001007983 */ /* 0x008ee20000300800 */
[----:B0-----:R-:W0:Y:S01]  /*11e10*/  LDC R7, c[0x0][0x448] ;  /* 0x00011200ff077b82 */ /* 0x001e220000000800 */
[----:B------:R-:W-:Y:S02]  /*11e20*/  ULDC.64 UR4, c[0x0][0x2d8] ;  /* 0x0000b60000047ab9 */ /* 0x000fe40000000a00 */
[----:B------:R-:W3:Y:S04]  /*11e30*/  LDL.LU.64 R2, [R1+0x40] ;  /* 0x0000400001027983 */ /* 0x000ee80000300a00 */
[----:B-12---:R-:W2:Y:S01]  /*11e40*/  LDL R9, [R1+0x2c] ;  /* 0x00002c0001097983 */ /* 0x006ea20000100800 */
[----:B------:R-:W1:Y:S01]  /*11e50*/  S2R R5, SR_TID.X ;  /* 0x0000000000057919 */ /* 0x000e620000002100 */
[----:B------:R-:W4:Y:S01]  /*11e60*/  S2R R6, SR_TID.X ;  /* 0x0000000000067919 */ /* 0x000f220000002100 */
[----:B------:R-:W-:-:S02]  /*11e70*/  SHF.R.S32.HI R4, RZ, 0x1f, R19 ;  /* 0x0000001fff047819 */ /* 0x000fc40000011413 */
[----:B-1----:R-:W-:-:S04]  /*11e80*/  LOP3.LUT R5, R5, 0x7f, RZ, 0xc0, !PT ;  /* 0x0000007f05057812 */ /* 0x002fc800078ec0ff */
[----:B------:R-:W-:Y:S01]  /*11e90*/  SHF.R.U32.HI R5, RZ, 0x3, R5 ;  /* 0x00000003ff057819 */ /* 0x000fe20000011605 */
[----:B----4-:R-:W-:-:S05]  /*11ea0*/  IMAD.SHL.U32 R8, R6, 0x10, RZ ;  /* 0x0000001006087824 */ /* 0x010fca00078e00ff */
[----:B------:R-:W-:Y:S01]  /*11eb0*/  LOP3.LUT R8, R5, 0x70, R8, 0xf8, !PT ;  /* 0x0000007005087812 */ /* 0x000fe200078ef808 */
[----:B---3--:R-:W-:Y:S01]  /*11ec0*/  IMAD.MOV.U32 R3, RZ, RZ, R0 ;  /* 0x000000ffff037224 */ /* 0x008fe200078e0000 */
[----:B------:R-:W-:-:S05]  /*11ed0*/  SHF.R.S32.HI R0, RZ, 0x1f, R18 ;  /* 0x0000001fff007819 */ /* 0x000fca0000011412 */
[----:B------:R-:W-:Y:S02]  /*11ee0*/  IMAD R0, R0, UR4, RZ ;  /* 0x0000000400007c24 */ /* 0x000fe4000f8e02ff */
[----:B------:R-:W-:-:S04]  /*11ef0*/  IMAD.WIDE.U32 R2, R18, UR4, R2 ;  /* 0x0000000412027c25 */ /* 0x000fc8000f8e0002 */
[----:B------:R-:W-:Y:S01]  /*11f00*/  IMAD R0, R18, UR5, R0 ;  /* 0x0000000512007c24 */ /* 0x000fe2000f8e0200 */
[----:B------:R-:W-:Y:S02]  /*11f10*/  ULDC.64 UR4, c[0x0][0xa00] ;  /* 0x0002800000047ab9 */ /* 0x000fe40000000a00 */
[----:B------:R-:W-:Y:S01]  /*11f20*/  ISETP.NE.U32.AND P0, PT, RZ, UR4, PT ;  /* 0x00000004ff007c0c */ /* 0x000fe2000bf05070 */
[----:B------:R-:W-:-:S03]  /*11f30*/  IMAD.IADD R3, R3, 0x1, R0 ;  /* 0x0000000103037824 */ /* 0x000fc600078e0200 */
[----:B------:R-:W-:Y:S01]  /*11f40*/  ISETP.NE.AND.EX P0, PT, RZ, UR5, PT, P0 ;  /* 0x00000005ff007c0c */ /* 0x000fe2000bf05300 */
[----:B------:R-:W-:-:S03]  /*11f50*/  ULDC.64 UR4, c[0x0][0x2e0] ;  /* 0x0000b80000047ab9 */ /* 0x000fc60000000a00 */
[----:B------:R-:W-:Y:S02]  /*11f60*/  SEL R4, R4, RZ, !P0 ;  /* 0x000000ff04047207 */ /* 0x000fe40004000000 */
[----:B------:R-:W-:Y:S02]  /*11f70*/  SEL R0, R19, RZ, !P0 ;  /* 0x000000ff13007207 */ /* 0x000fe40004000000 */
[----:B0-----:R-:W-:-:S13]  /*11f80*/  ISETP.NE.AND P0, PT, R7, 0x1, PT ;  /* 0x000000010700780c */ /* 0x001fda0003f05270 */
[----:B------:R-:W0:Y:S08]  /*11f90*/  @P0 LDC R5, c[0x0][0x44c] ;  /* 0x00011300ff050b82 */ /* 0x000e300000000800 */
[----:B------:R-:W1:Y:S01]  /*11fa0*/  @P0 LDC R6, c[0x0][0x450] ;  /* 0x00011400ff060b82 */ /* 0x000e620000000800 */
[----:B------:R-:W-:Y:S02]  /*11fb0*/  IMAD R4, R4, UR4, RZ ;  /* 0x0000000404047c24 */ /* 0x000fe4000f8e02ff */
[----:B------:R-:W-:-:S04]  /*11fc0*/  IMAD.WIDE.U32 R2, R0, UR4, R2 ;  /* 0x0000000400027c25 */ /* 0x000fc8000f8e0002 */
[----:B------:R-:W-:Y:S01]  /*11fd0*/  IMAD R4, R0, UR5, R4 ;  /* 0x0000000500047c24 */ /* 0x000fe2000f8e0204 */
[----:B------:R-:W-:Y:S01]  /*11fe0*/  ULDC.64 UR4, c[0x0][0x2d0] ;  /* 0x0000b40000047ab9 */ /* 0x000fe20000000a00 */
[----:B--2---:R-:W-:Y:S02]  /*11ff0*/  IMAD.IADD R0, R8, 0x1, R9 ;  /* 0x0000000108007824 */ /* 0x004fe400078e0209 */
[----:B------:R-:W2:Y:S01]  /*12000*/  S2R R8, SR_TID.X ;  /* 0x0000000000087919 */ /* 0x000ea20000002100 */
[----:B------:R-:W-:Y:S02]  /*12010*/  IMAD.IADD R3, R3, 0x1, R4 ;  /* 0x0000000103037824 */ /* 0x000fe400078e0204 */
[----:B0-----:R-:W-:-:S04]  /*12020*/  @P0 IMAD.HI.U32 R5, R0, R5, RZ ;  /* 0x0000000500050227 */ /* 0x001fc800078e00ff */
[----:B------:R-:W-:Y:S01]  /*12030*/  IMAD.MOV.U32 R4, RZ, RZ, R0 ;  /* 0x000000ffff047224 */ /* 0x000fe200078e0000 */
[----:B-1----:R-:W-:-:S05]  /*12040*/  @P0 SHF.R.U32.HI R4, RZ, R6, R5 ;  /* 0x00000006ff040219 */ /* 0x002fca0000011605 */
[----:B------:R-:W-:-:S04]  /*12050*/  IMAD.MOV R5, RZ, RZ, -R4 ;  /* 0x000000ffff057224 */ /* 0x000fc800078e0a04 */
[----:B------:R-:W-:Y:S01]  /*12060*/  IMAD R0, R7, R5, R0 ;  /* 0x0000000507007224 */ /* 0x000fe200078e0200 */
[----:B------:R-:W-:Y:S01]  /*12070*/  SHF.R.S32.HI R5, RZ, 0x1f, R4 ;  /* 0x0000001fff057819 */ /* 0x000fe20000011404 */
[----:B------:R-:W-:-:S04]  /*12080*/  IMAD.WIDE.U32 R2, R4, UR4, R2 ;  /* 0x0000000404027c25 */ /* 0x000fc8000f8e0002 */
[----:B------:R-:W-:-:S04]  /*12090*/  IMAD R5, R5, UR4, RZ ;  /* 0x0000000405057c24 */ /* 0x000fc8000f8e02ff */
[----:B------:R-:W-:Y:S01]  /*120a0*/  IMAD R4, R4, UR5, R5 ;  /* 0x0000000504047c24 */ /* 0x000fe2000f8e0205 */
[----:B------:R-:W-:-:S03]  /*120b0*/  ULDC.64 UR4, c[0x0][0x2c8] ;  /* 0x0000b20000047ab9 */ /* 0x000fc60000000a00 */
[----:B------:R-:W-:Y:S01]  /*120c0*/  IMAD.IADD R3, R3, 0x1, R4 ;  /* 0x0000000103037824 */ /* 0x000fe200078e0204 */
[----:B------:R-:W-:Y:S01]  /*120d0*/  SHF.R.S32.HI R4, RZ, 0x1f, R0 ;  /* 0x0000001fff047819 */ /* 0x000fe20000011400 */
[----:B--2---:R-:W-:-:S04]  /*120e0*/  IMAD.SHL.U32 R8, R8, 0x8, RZ ;  /* 0x0000000808087824 */ /* 0x004fc800078e00ff */
[----:B------:R-:W-:Y:S01]  /*120f0*/  IMAD R4, R4, UR4, RZ ;  /* 0x0000000404047c24 */ /* 0x000fe2000f8e02ff */
[----:B------:R-:W-:Y:S01]  /*12100*/  LOP3.LUT R8, R8, 0x38, RZ, 0xc0, !PT ;  /* 0x0000003808087812 */ /* 0x000fe200078ec0ff */
[----:B------:R-:W-:-:S04]  /*12110*/  IMAD.WIDE.U32 R2, R0, UR4, R2 ;  /* 0x0000000400027c25 */ /* 0x000fc8000f8e0002 */
[----:B------:R-:W-:Y:S01]  /*12120*/  IMAD R4, R0, UR5, R4 ;  /* 0x0000000500047c24 */ /* 0x000fe2000f8e0204 */
[C---:B------:R-:W-:Y:S01]  /*12130*/  LOP3.LUT R12, R8.reuse, 0x40, RZ, 0xfc, !PT ;  /* 0x00000040080c7812 */ /* 0x040fe200078efcff */
[----:B------:R-:W-:Y:S01]  /*12140*/  ULDC.64 UR4, c[0x0][0x280] ;  /* 0x0000a00000047ab9 */ /* 0x000fe20000000a00 */
[C---:B------:R-:W-:Y:S01]  /*12150*/  LOP3.LUT R11, R8.reuse, 0x80, RZ, 0xfc, !PT ;  /* 0x00000080080b7812 */ /* 0x040fe200078efcff */
[----:B------:R-:W-:Y:S01]  /*12160*/  IMAD.IADD R3, R3, 0x1, R4 ;  /* 0x0000000103037824 */ /* 0x000fe200078e0204 */
[----:B------:R-:W-:Y:S02]  /*12170*/  LOP3.LUT R8, R8, 0xc0, RZ, 0xfc, !PT ;  /* 0x000000c008087812 */ /* 0x000fe400078efcff */
[----:B------:R-:W-:Y:S01]  /*12180*/  LEA R4, P0, R2, UR4, 0x1 ;  /* 0x0000000402047c11 */ /* 0x000fe2000f8008ff */
[----:B------:R-:W-:Y:S02]  /*12190*/  ULDC UR4, c[0x0][0x2b8] ;  /* 0x0000ae0000047ab9 */ /* 0x000fe40000000800 */
[----:B------:R-:W-:-:S02]  /*121a0*/  ISETP.GE.AND P3, PT, R8, UR4, PT ;  /* 0x0000000408007c0c */ /* 0x000fc4000bf66270 */
[----:B------:R0:W5:Y:S01]  /*121b0*/  LDL R8, [R1+0x20] ;  /* 0x0000200001087983 */ /* 0x0001620000100800 */
[----:B------:R-:W1:Y:S01]  /*121c0*/  S2R R5, SR_TID.X ;  /* 0x0000000000057919 */ /* 0x000e620000002100 */
[----:B------:R-:W-:Y:S02]  /*121d0*/  LEA.HI.X R3, R2, UR5, R3, 0x1, P0 ;  /* 0x0000000502037c11 */ /* 0x000fe400080f0c03 */
[----:B------:R-:W-:Y:S02]  /*121e0*/  ISETP.GE.AND P1, PT, R12, UR4, PT ;  /* 0x000000040c007c0c */ /* 0x000fe4000bf26270 */
[----:B------:R-:W-:Y:S01]  /*121f0*/  ISETP.GE.AND P2, PT, R11, UR4, PT ;  /* 0x000000040b007c0c */ /* 0x000fe2000bf46270 */
[----:B-1----:R-:W-:-:S05]  /*12200*/  IMAD.SHL.U32 R10, R5, 0x8, RZ ;  /* 0x00000008050a7824 */ /* 0x002fca00078e00ff */
[----:B------:R-:W-:-:S04]  /*12210*/  LOP3.LUT R10, R10, 0x38, RZ, 0xc0, !PT ;  /* 0x000000380a0a7812 */ /* 0x000fc800078ec0ff */
[----:B------:R-:W-:Y:S01]  /*12220*/  ISETP.GE.AND P0, PT, R10, UR4, PT ;  /* 0x000000040a007c0c */ /* 0x000fe2000bf06270 */
[----:B------:R-:W-:-:S03]  /*12230*/  UMOV UR4, 0xffffffff ;  /* 0xffffffff00047882 */ /* 0x000fc60000000000 */
[----:B0-----:R-:W-:Y:S09]  /*12240*/  BRA.DIV UR4, `(.L_x_1561) ;  /* 0x00000052044c7947 */ /* 0x001ff2000b800000 */
[----:B------:R-:W0:Y:S02]  /*12250*/  S2R R6, SR_TID.X ;  /* 0x0000000000067919 */ /* 0x000e240000002100 */
[----:B0-----:R-:W-:Y:S02]  /*12260*/  LOP3.LUT R9, R6, 0x7f, RZ, 0xc0, !PT ;  /* 0x0000007f06097812 */ /* 0x001fe400078ec0ff */
[----:B------:R-:W2:Y:S04]  /*12270*/  LDL.LU R6, [R1+0x30] ;  /* 0x0000300001067983 */ /* 0x000ea80000300800 */
[----:B------:R-:W3:Y:S01]  /*12280*/  LDL.LU R11, [R1+0x2c] ;  /* 0x00002c00010b7983 */ /* 0x000ee20000300800 */
[----:B------:R-:W-:Y:S01]  /*12290*/  SHF.R.U32.HI R9, RZ, 0x3, R9 ;  /* 0x00000003ff097819 */ /* 0x000fe20000011609 */
[----:B------:R-:W-:Y:S01]  /*122a0*/  ULDC.64 UR4, c[0x0][0x208] ;  /* 0x0000820000047ab9 */ /* 0x000fe20000000a00 */
[----:B--2---:R-:W-:-:S02]  /*122b0*/  IMAD R2, R6, R7, RZ ;  /* 0x0000000706027224 */ /* 0x004fc400078e02ff */
[----:B------:R-:W0:Y:S01]  /*122c0*/  SHFL.IDX PT, R7, R4, RZ, 0x181f ;  /* 0x00181fff04077589 */ /* 0x000e2200000e0000 */
[----:B---3--:R-:W-:-:S03]  /*122d0*/  IMAD.IADD R0, R9, 0x1, R11 ;  /* 0x0000000109007824 */ /* 0x008fc600078e020b */
[----:B------:R-:W1:Y:S01]  /*122e0*/  SHFL.IDX PT, R6, R3, RZ, 0x181f ;  /* 0x00181fff03067589 */ /* 0x000e6200000e0000 */
[C---:B------:R-:W-:Y:S01]  /*122f0*/  VIADD R5, R0.reuse, 0x10 ;  /* 0x0000001000057836 */ /* 0x040fe20000000000 */
        /* <DEDUP_REMOVED lines=11> */
[----:B------:R-:W-:Y:S01]  /*123b0*/  ISETP.GE.AND P5, PT, R5, R2, PT ;  /* 0x000000020500720c */ /* 0x000fe20003fa6270 */
[----:B------:R-:W-:-:S02]  /*123c0*/  VIADD R5, R0, 0x20 ;  /* 0x0000002000057836 */ /* 0x000fc40000000000 */
        /* <DEDUP_REMOVED lines=67> */
[----:B------:R-:W-:Y:S02]  /*12800*/  @!P5 IMAD.X R6, RZ, RZ, R5, P4 ;  /* 0x000000ffff06d224 */ /* 0x000fe400020e0605 */
[----:B------:R0:W1:Y:S03]  /*12810*/  SHFL.IDX PT, R5, R3, 0x7, 0x181f ;  /* 0x00f81f0003057f89 */ /* 0x00006600000e0000 */
[-C--:B------:R-:W-:Y:S01]  /*12820*/  @!P5 LOP3.LUT R7, R7, R6.reuse, RZ, 0x3c, !PT ;  /* 0x000000060707d212 */ /* 0x080fe200078e3cff */
[----:B------:R0:W2:Y:S03]  /*12830*/  SHFL.IDX PT, R3, R4, 0x7, 0x181f ;  /* 0x00f81f0004037f89 */ /* 0x0000a600000e0000 */
[----:B------:R-:W-:-:S04]  /*12840*/  @!P5 LOP3.LUT R6, R7, R6, RZ, 0x3c, !PT ;  /* 0x000000060706d212 */ /* 0x000fc800078e3cff */
[----:B------:R-:W-:-:S05]  /*12850*/  @!P5 LOP3.LUT R7, R7, R6, RZ, 0x3c, !PT ;  /* 0x000000060707d212 */ /* 0x000fca00078e3cff */
[----:B------:R0:W-:Y:S04]  /*12860*/  @!P5 LDGSTS.E.BYPASS.LTC128B.128 [R8+0x13400], desc[UR4][R6.64], !P0 ;  /* 0x134000000608dfae */ /* 0x0001e8000c101d44 */
[----:B------:R0:W-:Y:S04]  /*12870*/  @!P5 LDGSTS.E.BYPASS.LTC128B.128 [R8+0x17400], desc[UR4][R6.64+0x80], !P1 ;  /* 0x174000800608dfae */ /* 0x0001e8000c901d44 */
[----:B------:R0:W-:Y:S04]  /*12880*/  @!P5 LDGSTS.E.BYPASS.LTC128B.128 [R8+0x1b400], desc[UR4][R6.64+0x100], !P2 ;  /* 0x1b4001000608dfae */ /* 0x0001e8000d101d44 */
[----:B-12---:R0:W-:Y:S02]  /*12890*/  @!P5 LDGSTS.E.BYPASS.LTC128B.128 [R8+0x1f400], desc[UR4][R6.64+0x180], !P3 ;  /* 0x1f4001800608dfae */ /* 0x0061e4000d901d44 */
.L_x_1691:
[----:B------:R-:W-:Y:S01]  /*128a0*/  VIADD R0, R0, 0x70 ;  /* 0x0000007000007836 */ /* 0x000fe20000000000 */
[----:B------:R-:W-:Y:S04]  /*128b0*/  BSSY B0, `(.L_x_1562) ;  /* 0x000000d000007945 */ /* 0x000fe80003800000 */
[----:B------:R-:W-:-:S13]  /*128c0*/  ISETP.GE.AND P4, PT, R0, R2, PT ;  /* 0x000000020000720c */ /* 0x000fda0003f86270 */
[----:B------:R-:W-:Y:S05]  /*128d0*/  @P4 BRA `(.L_x_1563) ;  /* 0x0000000000284947 */ /* 0x000fea0003800000 */
[----:B------:R-:W-:Y:S01]  /*128e0*/  LEA R2, P4, R10, R3, 0x1 ;  /* 0x000000030a027211 */ /* 0x000fe200078808ff */
[----:B------:R-:W-:-:S04]  /*128f0*/  ULDC.64 UR4, c[0x0][0x208] ;  /* 0x0000820000047ab9 */ /* 0x000fc80000000a00 */
[----:B0-----:R-:W-:-:S05]  /*12900*/  IMAD.X R3, RZ, RZ, R5, P4 ;  /* 0x000000ffff037224 */ /* 0x001fca00020e0605 */
[----:B------:R-:W-:Y:S01]  /*12910*/  @!PT LDS RZ, [RZ] ;  /* 0x00000000fffff984 */ /* 0x000fe20000000800 */
[----:B------:R-:W-:Y:S01]  /*12920*/  @!PT LDS RZ, [RZ] ;  /* 0x00000000fffff984 */ /* 0x000fe20000000800 */
[----:B------:R-:W-:Y:S01]  /*12930*/  @!PT LDS RZ, [RZ] ;  /* 0x00000000fffff984 */ /* 0x000fe20000000800 */
[----:B------:R1:W-:Y:S04]  /*12940*/  LDGSTS.E.BYPASS.LTC128B.128 [R8+0x13c00], desc[UR4][R2.64], !P0 ;  /* 0x13c0000002087fae */ /* 0x0003e8000c101d44 */
[----:B------:R1:W-:Y:S04]  /*12950*/  LDGSTS.E.BYPASS.LTC128B.128 [R8+0x17c00], desc[UR4][R2.64+0x80], !P1 ;  /* 0x17c0008002087fae */ /* 0x0003e8000c901d44 */
[----:B------:R1:W-:Y:S04]  /*12960*/  LDGSTS.E.BYPASS.LTC128B.128 [R8+0x1bc00], desc[UR4][R2.64+0x100], !P2 ;  /* 0x1bc0010002087fae */ /* 0x0003e8000d101d44 */
[----:B------:R1:W-:Y:S02]  /*12970*/  LDGSTS.E.BYPASS.LTC128B.128 [R8+0x1fc00], desc[UR4][R2.64+0x180], !P3 ;  /* 0x1fc0018002087fae */ /* 0x0003e4000d901d44 */
.L_x_1563:
[----:B------:R-:W-:Y:S05]  /*12980*/  BSYNC B0 ;  /* 0x0000000000007941 */ /* 0x000fea0003800000 */
.L_x_1562:
[----:B01----:R-:W2:Y:S01]  /*12990*/  LDL R8, [R1] ;  /* 0x0000000001087983 */ /* 0x003ea20000100800 */
[----:B------:R-:W-:Y:S01]  /*129a0*/  PLOP3.LUT P0, PT, PT, PT, PT, 0x80, 0x0 ;  /* 0x000000000000781c */ /* 0x000fe20003f0f070 */
[----:B------:R-:W-:Y:S01]  /*129b0*/  NOP ;  /* 0x0000000000007918 */ /* 0x000fe20000000000 */
[----:B--2---:R-:W-:-:S11]  /*129c0*/  VIADD R10, R8, 0x30800 ;  /* 0x00030800080a7836 */ /* 0x004fd60000000000 */
.L_x_1564:
[----:B------:R-:W2:Y:S01]  /*129d0*/  LDL R2, [R1] ;  /* 0x0000000001027983 */ /* 0x000ea20000100800 */
        /* <DEDUP_REMOVED lines=18> */
.L_x_1692:
[----:B------:R-:W-:Y:S05]  /*12b00*/  BSYNC B0 ;  /* 0x0000000000007941 */ /* 0x000fea0003800000 */
.L_x_1565:
[----:B------:R-:W2:Y:S04]  /*12b10*/  LDL R3, [R1+0x28] ;  /* 0x0000280001037983 */ /* 0x000ea80000100800 */
[----:B0-----:R-:W3:Y:S01]  /*12b20*/  LDL R2, [R1+0x24] ;  /* 0x0000240001027983 */ /* 0x001ee20000100800 */
[----:B------:R-:W-:Y:S01]  /*12b30*/  BSSY B0, `(.L_x_1567) ;  /* 0x00002b1000007945 */ /* 0x000fe20003800000 */
[----:B--2---:R-:W-:-:S05]  /*12b40*/  VIADD R0, R3, 0xfffffffe ;  /* 0xfffffffe03007836 */ /* 0x004fca0000000000 */
[----:B---3--:R-:W-:-:S13]  /*12b50*/  ISETP.GE.AND P0, PT, R0, R2, PT ;  /* 0x000000020000720c */ /* 0x008fda0003f06270 */
[----:B------:R-:W-:Y:S05]  /*12b60*/  @!P0 BRA `(.L_x_1568) ;  /* 0x0000002800b48947 */ /* 0x000fea0003800000 */
[----:B------:R-:W-:Y:S01]  /*12b70*/  LOP3.LUT R8, RZ, R2, RZ, 0x33, !PT ;  /* 0x00000002ff087212 */ /* 0x000fe200078e33ff */
[----:B------:R-:W-:Y:S01]  /*12b80*/  IMAD.MOV R2, RZ, RZ, -R3 ;  /* 0x000000ffff027224 */ /* 0x000fe200078e0a03 */
[----:B------:R-:W-:Y:S04]  /*12b90*/  BSSY B2, `(.L_x_1569) ;  /* 0x00000e9000027945 */ /* 0x000fe80003800000 */
[----:B------:R-:W-:-:S05]  /*12ba0*/  VIADDMNMX R8, R2, 0x1, R8, !PT ;  /* 0x0000000102087846 */ /* 0x000fca0007800108 */
[----:B------:R-:W-:-:S05]  /*12bb0*/  IMAD.IADD R2, R3, 0x1, R8 ;  /* 0x0000000103027824 */ /* 0x000fca00078e0208 */
[----:B------:R-:W-:-:S04]  /*12bc0*/  LOP3.LUT R2, R2, 0x1, RZ, 0xc0, !PT ;  /* 0x0000000102027812 */ /* 0x000fc800078ec0ff */
[----:B------:R-:W-:-:S13]  /*12bd0*/  ISETP.NE.U32.AND P0, PT, R2, 0x1, PT ;  /* 0x000000010200780c */ /* 0x000fda0003f05070 */
[----:B------:R-:W-:Y:S05]  /*12be0*/  @P0 BRA `(.L_x_1570) ;  /* 0x0000000c008c0947 */ /* 0x000fea0003800000 */
[----:B------:R-:W2:Y:S04]  /*12bf0*/  LDL R5, [R1+0x18] ;  /* 0x0000180001057983 */ /* 0x000ea80000100800 */
[----:B------:R-:W3:Y:S04]  /*12c00*/  LDL R4, [R1+0x4] ;  /* 0x0000040001047983 */ /* 0x000ee80000100800 */
[----:B------:R-:W4:Y:S01]  /*12c10*/  LDL R3, [R1+0x10] ;  /* 0x0000100001037983 */ /* 0x000f220000100800 */
[----:B------:R-:W-:Y:S01]  /*12c20*/  BSSY B1, `(.L_x_1571) ;  /* 0x00000db000017945 */ /* 0x000fe20003800000 */
[----:B--2---:R-:W-:Y:S01]  /*12c30*/  LOP3.LUT P1, RZ, R5, 0x1, RZ, 0xc0, !PT ;  /* 0x0000000105ff7812 */ /* 0x004fe2000782c0ff */
[----:B---3--:R-:W-:-:S05]  /*12c40*/  VIADD R7, R4, 0x1 ;  /* 0x0000000104077836 */ /* 0x008fca0000000000 */
[----:B------:R-:W-:-:S04]  /*12c50*/  ISETP.NE.AND P0, PT, R7, 0x2, PT ;  /* 0x000000020700780c */ /* 0x000fc80003f05270 */
[----:B------:R-:W-:Y:S02]  /*12c60*/  SEL R9, RZ, 0x1, P0 ;  /* 0x00000001ff097807 */ /* 0x000fe40000000000 */
        /* <DEDUP_REMOVED lines=26> */
[----:B------:R-:W-:-:S05]  /*12e10*/  LEA.HI.X R5, R2, UR5, R3, 0x2, P0 ;  /* 0x0000000502057c11 */ /* 0x000fca00080f1403 */
[----:B------:R0:W5:Y:S04]  /*12e20*/  LDG.E R4, desc[UR8][R4.64] ;  /* 0x0000000804047981 */ /* 0x000168000c1e1900 */
.L_x_1573:
[----:B------:R-:W2:Y:S01]  /*12e30*/  LDL R2, [R1] ;  /* 0x0000000001027983 */ /* 0x000ea20000100800 */
[----:B------:R-:W-:Y:S01]  /*12e40*/  BSSY B3, `(.L_x_1574) ;  /* 0x0000005000037945 */ /* 0x000fe20003800000 */
[----:B--2---:R-:W-:Y:S01]  /*12e50*/  IMAD R3, R7, 0x8, R2 ;  /* 0x0000000807037824 */ /* 0x004fe200078e0202 */
[----:B------:R-:W-:-:S04]  /*12e60*/  SHF.L.U32 R2, R9, 0x1f, RZ ;  /* 0x0000001f09027819 */ /* 0x000fc800000006ff */
[----:B------:R-:W1:Y:S02]  /*12e70*/  SYNCS.PHASECHK.TRANS64.TRYWAIT P0, [R3+URZ+0x30840], R2 ;  /* 0x03084002030075a7 */ /* 0x000e64000800017f */
[----:B-1----:R-:W-:Y:S05]  /*12e80*/  @!P0 BRA `(.L_x_1575) ;  /* 0x0000005000748947 */ /* 0x002fea0003800000 */
.L_x_1693:
[----:B------:R-:W-:Y:S05]  /*12e90*/  BSYNC B3 ;  /* 0x0000000000037941 */ /* 0x000fea0003800000 */
.L_x_1574:
        /* <DEDUP_REMOVED lines=12> */
.L_x_1577:
[----:B------:R-:W-:Y:S05]  /*12f60*/  BSYNC B3 ;  /* 0x0000000000037941 */ /* 0x000fea0003800000 */
.L_x_1576:
[----:B------:R-:W2:Y:S04]  /*12f70*/  LDL R5, [R1] ;  /* 0x0000000001057983 */ /* 0x000ea80000100800 */
        /* <DEDUP_REMOVED lines=12> */
.L_x_1578:
        /* <DEDUP_REMOVED lines=16> */
.L_x_1579:
        /* <DEDUP_REMOVED lines=16> */
.L_x_1580:
        /* <DEDUP_REMOVED lines=16> */
.L_x_1581:
        /* <DEDUP_REMOVED lines=17> */
.L_x_1694:
[----:B------:R-:W-:Y:S05]  /*13450*/  BSYNC B3 ;  /* 0x0000000000037941 */ /* 0x000fea0003800000 */
.L_x_1582:
[----:B------:R-:W-:Y:S01]  /*13460*/  BSSY B3, `(.L_x_1584) ;  /* 0x000000e000037945 */ /* 0x000fe20003800000 */
[----:B------:R-:W-:Y:S02]  /*13470*/  IMAD.MOV.U32 R12, RZ, RZ, 0x0 ;  /* 0x00000000ff0c7424 */ /* 0x000fe400078e00ff */
[----:B------:R-:W-:Y:S01]  /*13480*/  IMAD.MOV.U32 R13, RZ, RZ, 0x14f00000 ;  /* 0x14f00000ff0d7424 */ /* 0x000fe200078e00ff */
[----:B------:R-:W-:Y:S06]  /*13490*/  @P1 BRA `(.L_x_1585) ;  /* 0x0000000000281947 */ /* 0x000fec0003800000 */
[----:B0-----:R-:W2:Y:S04]  /*134a0*/  LDL R3, [R1] ;  /* 0x0000000001037983 */ /* 0x001ea80000100800 */
        /* <DEDUP_REMOVED lines=9> */
.L_x_1585:
[----:B------:R-:W-:Y:S05]  /*13540*/  BSYNC B3 ;  /* 0x0000000000037941 */ /* 0x000fea0003800000 */
.L_x_1584:
[----:B01----:R-:W2:Y:S01]  /*13550*/  LDL.LU R2, [R1+0x4] ;  /* 0x0000040001027983 */ /* 0x003ea20000300800 */
[----:B------:R-:W-:-:S03]  /*13560*/  R2UR UR10, R11 ;  /* 0x000000000b0a72ca */ /* 0x000fc600000e0000 */
[----:B------:R-:W3:Y:S04]  /*13570*/  LDL R6, [R1+0x14] ;  /* 0x0000140001067983 */ /* 0x000ee80000100800 */
[----:B------:R-:W3:Y:S04]  /*13580*/  LDL.LU R5, [R1+0x8] ;  /* 0x0000080001057983 */ /* 0x000ee80000300800 */
[----:B------:R-:W2:Y:S01]  /*13590*/  LDL R11, [R1] ;  /* 0x00000000010b7983 */ /* 0x000ea20000100800 */
        /* <DEDUP_REMOVED lines=10> */
.L_x_1586:
        /* <DEDUP_REMOVED lines=15> */
.L_x_1587:
        /* <DEDUP_REMOVED lines=15> */
.L_x_1588:
        /* <DEDUP_REMOVED lines=15> */
.L_x_1589:
        /* <DEDUP_REMOVED lines=12> */
.L_x_1572:
[----:B------:R-:W-:Y:S05]  /*139d0*/  BSYNC B1 ;  /* 0x0000000000017941 */ /* 0x000fea0003800000 */
.L_x_1571:
[----:B0-----:R-:W2:Y:S04]  /*139e0*/  LDL R0, [R1+0x28] ;  /* 0x0000280001007983 */ /* 0x001ea80000100800 */
[----:B------:R0:W-:Y:S04]  /*139f0*/  STL [R1+0x4], R7 ;  /* 0x0000040701007387 */ /* 0x0001e80000100800 */
[----:B------:R0:W-:Y:S02]  /*13a00*/  STL [R1+0x10], R9 ;  /* 0x0000100901007387 */ /* 0x0001e40000100800 */
[----:B0-2---:R-:W-:-:S07]  /*13a10*/  VIADD R0, R0, 0xfffffffd ;  /* 0xfffffffd00007836 */ /* 0x005fce0000000000 */
.L_x_1570:
[----:B------:R-:W-:Y:S05]  /*13a20*/  BSYNC B2 ;  /* 0x0000000000027941 */ /* 0x000fea0003800000 */
.L_x_1569:
[----:B------:R-:W2:Y:S01]  /*13a30*/  LDL.LU R2, [R1+0x28] ;  /* 0x0000280001027983 */ /* 0x000ea20000300800 */
[----:B------:R-:W-:Y:S01]  /*13a40*/  VIADD R8, R8, 0xfffffffe ;  /* 0xfffffffe08087836 */ /* 0x000fe20000000000 */
[----:B--2---:R-:W-:-:S04]  /*13a50*/  LOP3.LUT R2, RZ, R2, RZ, 0x33, !PT ;  /* 0x00000002ff027212 */ /* 0x004fc800078e33ff */
[----:B------:R-:W-:-:S13]  /*13a60*/  ISETP.NE.AND P0, PT, R8, R2, PT ;  /* 0x000000020800720c */ /* 0x000fda0003f05270 */
[----:B------:R-:W-:Y:S05]  /*13a70*/  @!P0 BRA `(.L_x_1568) ;  /* 0x0000001800f08947 */ /* 0x000fea0003800000 */
[----:B------:R-:W-:-:S07]  /*13a80*/  IMAD.MOV.U32 R9, RZ, RZ, R17 ;  /* 0x000000ffff097224 */ /* 0x000fce00078e0011 */
.L_x_1628:
[----:B--2---:R-:W2:Y:S04]  /*13a90*/  LDL R4, [R1+0x18] ;  /* 0x0000180001047983 */ /* 0x004ea80000100800 */
[----:B------:R-:W3:Y:S04]  /*13aa0*/  LDL R3, [R1+0x4] ;  /* 0x0000040001037983 */ /* 0x000ee80000100800 */
[----:B------:R-:W4:Y:S01]  /*13ab0*/  LDL R2, [R1+0x10] ;  /* 0x0000100001027983 */ /* 0x000f220000100800 */
[----:B------:R-:W-:Y:S05]  /*13ac0*/  YIELD ;  /* 0x0000000000007946 */ /* 0x000fea0003800000 */
[----:B------:R-:W-:Y:S01]  /*13ad0*/  BSSY B1, `(.L_x_1590) ;  /* 0x00000d7000017945 */ /* 0x000fe20003800000 */
[----:B--2---:R-:W-:Y:S01]  /*13ae0*/  LOP3.LUT P1, RZ, R4, 0x1, RZ, 0xc0, !PT ;  /* 0x0000000104ff7812 */ /* 0x004fe2000782c0ff */
[----:B---3--:R-:W-:-:S05]  /*13af0*/  VIADD R4, R3, 0x1 ;  /* 0x0000000103047836 */ /* 0x008fca0000000000 */
[----:B------:R-:W-:-:S04]  /*13b00*/  ISETP.NE.AND P0, PT, R4, 0x2, PT ;  /* 0x000000020400780c */ /* 0x000fc80003f05270 */
[----:B------:R-:W-:Y:S02]  /*13b10*/  SEL R5, RZ, 0x1, P0 ;  /* 0x00000001ff057807 */ /* 0x000fe40000000000 */
[----:B------:R-:W-:Y:S02]  /*13b20*/  SEL R4, R4, RZ, P0 ;  /* 0x000000ff04047207 */ /* 0x000fe40000000000 */
[----:B----4-:R-:W-:Y:S01]  /*13b30*/  LOP3.LUT R5, R2, R5, RZ, 0x3c, !PT ;  /* 0x0000000502057212 */ /* 0x010fe200078e3cff */
[----:B01----:R-:W-:Y:S06]  /*13b40*/  @!P1 BRA `(.L_x_1591) ;  /* 0x0000000c003c9947 */ /* 0x003fec0003800000 */
        /* <DEDUP_REMOVED lines=25> */
.L_x_1592:
[----:B------:R-:W2:Y:S01]  /*13ce0*/  LDL R2, [R1] ;  /* 0x0000000001027983 */ /* 0x000ea20000100800 */
[----:B------:R-:W-:Y:S01]  /*13cf0*/  BSSY B2, `(.L_x_1593) ;  /* 0x0000005000027945 */ /* 0x000fe20003800000 */
[----:B--2---:R-:W-:Y:S01]  /*13d00*/  IMAD R3, R4, 0x8, R2 ;  /* 0x0000000804037824 */ /* 0x004fe200078e0202 */
[----:B------:R-:W-:-:S04]  /*13d10*/  SHF.L.U32 R2, R5, 0x1f, RZ ;  /* 0x0000001f05027819 */ /* 0x000fc800000006ff */
[----:B------:R-:W1:Y:S02]  /*13d20*/  SYNCS.PHASECHK.TRANS64.TRYWAIT P0, [R3+URZ+0x30840], R2 ;  /* 0x03084002030075a7 */ /* 0x000e64000800017f */
[----:B-1----:R-:W-:Y:S05]  /*13d30*/  @!P0 BRA `(.L_x_1594) ;  /* 0x0000004000f08947 */ /* 0x002fea0003800000 */
.L_x_1695:
[----:B------:R-:W-:Y:S05]  /*13d40*/  BSYNC B2 ;  /* 0x0000000000027941 */ /* 0x000fea0003800000 */
.L_x_1593:
        /* <DEDUP_REMOVED lines=12> */
.L_x_1596:
[----:B------:R-:W-:Y:S05]  /*13e10*/  BSYNC B2 ;  /* 0x0000000000027941 */ /* 0x000fea0003800000 */
.L_x_1595:
        /* <DEDUP_REMOVED lines=13> */
.L_x_1597:
        /* <DEDUP_REMOVED lines=16> */
.L_x_1598:
        /* <DEDUP_REMOVED lines=16> */
.L_x_1599:
        /* <DEDUP_REMOVED lines=16> */
.L_x_1600:
        /* <DEDUP_REMOVED lines=17> */
.L_x_1696:
[----:B------:R-:W-:Y:S05]  /*14300*/  BSYNC B2 ;  /* 0x0000000000027941 */ /* 0x000fea0003800000 */
.L_x_1601:
        /* <DEDUP_REMOVED lines=11> */
.L_x_1604:
[----:B------:R-:W-:Y:S05]  /*143c0*/  BSYNC B2 ;  /* 0x0000000000027941 */ /* 0x000fea0003800000 */
.L_x_1603:
[----:B0-----:R-:W2:Y:S01]  /*143d0*/  LDL.LU R3, [R1+0x4] ;  /* 0x0000040001037983 */ /* 0x001ea20000300800 */
[----:B------:R-:W-:-:S03]  /*143e0*/  R2UR UR10, R11 ;  /* 0x000000000b0a72ca */ /* 0x000fc600000e0000 */
[----:B------:R-:W3:Y:S04]  /*143f0*/  LDL R7, [R1+0x14] ;  /* 0x0000140001077983 */ /* 0x000ee80000100800 */
[----:B------:R-:W3:Y:S04]  /*14400*/  LDL.LU R6, [R1+0x8] ;  /* 0x0000080001067983 */ /* 0x000ee80000300800 */
[----:B------:R-:W2:Y:S01]  /*14410*/  LDL R11, [R1] ;  /* 0x00000000010b7983 */ /* 0x000ea20000100800 */
        /* <DEDUP_REMOVED lines=9> */
.L_x_1605:
        /* <DEDUP_REMOVED lines=15> */
.L_x_1606:
        /* <DEDUP_REMOVED lines=15> */
.L_x_1607:
        /* <DEDUP_REMOVED lines=15> */
.L_x_1608:
        /* <DEDUP_REMOVED lines=12> */
.L_x_1591:
[----:B------:R-:W-:Y:S05]  /*14840*/  BSYNC B1 ;  /* 0x0000000000017941 */ /* 0x000fea0003800000 */
.L_x_1590:
[----:B------:R-:W2:Y:S01]  /*14850*/  LDL R2, [R1+0x18] ;  /* 0x0000180001027983 */ /* 0x000ea20000100800 */
[----:B------:R-:W-:Y:S01]  /*14860*/  VIADD R3, R4, 0x1 ;  /* 0x0000000104037836 */ /* 0x000fe20000000000 */
[----:B------:R-:W-:Y:S01]  /*14870*/  BSSY B1, `(.L_x_1609) ;  /* 0x00000d8000017945 */ /* 0x000fe20003800000 */
[----:B------:R-:W-:-:S03]  /*14880*/  VIADD R6, R0, 0xffffffff ;  /* 0xffffffff00067836 */ /* 0x000fc60000000000 */
        /* <DEDUP_REMOVED lines=9> */
[----:B------:R-:W-:Y:S01]  /*14920*/  IMAD.MOV.U32 R7, RZ, RZ, R6 ;  /* 0x000000ffff077224 */ /* 0x000fe200078e0006 */
[----:B------:R-:W-:-:S04]  /*14930*/  ISETP.NE.U32.AND P0, PT, RZ, UR4, PT ;  /* 0x00000004ff007c0c */ /* 0x000fc8000bf05070 */
[----:B------:R-:W-:-:S13]  /*14940*/  ISETP.NE.AND.EX P0, PT, RZ, UR5, PT, P0 ;  /* 0x00000005ff007c0c */ /* 0x000fda000bf05300 */
[----:B------:R-:W-:Y:S05]  /*14950*/  @!P0 BRA `(.L_x_1611) ;  /* 0x0000000000508947 */ /* 0x000fea0003800000 */
[----:B------:R-:W2:Y:S01]  /*14960*/  LDL R14, [R1+0x1c] ;  /* 0x00001c00010e7983 */ /* 0x000ea20000100800 */
[----:B0-----:R-:W0:Y:S01]  /*14970*/  LDC R8, c[0x0][0x43c] ;  /* 0x00010f00ff087b82 */ /* 0x001e220000000800 */
        /* <DEDUP_REMOVED lines=18> */
.L_x_1611:
[----:B------:R-:W3:Y:S01]  /*14aa0*/  LDL R2, [R1] ;  /* 0x0000000001027983 */ /* 0x000ee20000100800 */
[----:B------:R-:W-:Y:S01]  /*14ab0*/  SHF.L.U32 R3, R11, 0x1f, RZ ;  /* 0x0000001f0b037819 */ /* 0x000fe200000006ff */
[----:B------:R-:W-:Y:S01]  /*14ac0*/  BSSY B2, `(.L_x_1612) ;  /* 0x0000004000027945 */ /* 0x000fe20003800000 */
[----:B---3--:R-:W-:-:S04]  /*14ad0*/  IMAD R2, R12, 0x8, R2 ;  /* 0x000000080c027824 */ /* 0x008fc800078e0202 */
[----:B------:R-:W3:Y:S02]  /*14ae0*/  SYNCS.PHASECHK.TRANS64.TRYWAIT P0, [R2+URZ+0x30840], R3 ;  /* 0x03084003020075a7 */ /* 0x000ee4000800017f */
[----:B---3--:R-:W-:Y:S05]  /*14af0*/  @!P0 BRA `(.L_x_1613) ;  /* 0x0000003400a88947 */ /* 0x008fea0003800000 */
.L_x_1697:
[----:B------:R-:W-:Y:S05]  /*14b00*/  BSYNC B2 ;  /* 0x0000000000027941 */ /* 0x000fea0003800000 */
.L_x_1612:
[----:B0-2---:R-:W0:Y:S01]  /*14b10*/  S2R R8, SR_TID.X ;  /* 0x0000000000087919 */ /* 0x005e220000002100 */
        /* <DEDUP_REMOVED lines=9> */
[----:B--2---:R-:W-:Y:S05]  /*14bb0*/  @!P0 BRA `(.L_x_1615) ;  /* 0x0000000000048947 */ /* 0x004fea0003800000 */
[----:B------:R-:W-:Y:S01]  /*14bc0*/  BPT.TRAP 0x1 ;  /* 0x000000040000795c */ /* 0x000fe20000300000 */
.L_x_1615:
[----:B------:R-:W-:Y:S05]  /*14bd0*/  BSYNC B2 ;  /* 0x0000000000027941 */ /* 0x000fea0003800000 */
.L_x_1614:
[----:B------:R-:W2:Y:S04]  /*14be0*/  LDL R8, [R1+0x4] ;  /* 0x0000040001087983 */ /* 0x000ea80000100800 */
[----:B-1----:R-:W4:Y:S04]  /*14bf0*/  LDL R11, [R1] ;  /* 0x00000000010b7983 */ /* 0x002f280000100800 */
        /* <DEDUP_REMOVED lines=8> */
[C---:B--2---:R-:W-:Y:S02]  /*14c80*/  IMAD R3, R8.reuse, 0x8, R10 ;  /* 0x0000000808037824 */ /* 0x044fe400078e020a */
[----:B----4-:R-:W-:Y:S02]  /*14c90*/  IMAD R8, R8, 0x8000, R11 ;  /* 0x0000800008087824 */ /* 0x010fe400078e020b */
[----:B------:R-:W-:-:S02]  /*14ca0*/  VIADD R3, R3, 0x30 ;  /* 0x0000003003037836 */ /* 0x000fc40000000000 */
[----:B---3--:R-:W-:Y:S02]  /*14cb0*/  IMAD R2, R7, 0x40, R2 ;  /* 0x0000004007027824 */ /* 0x008fe400078e0202 */
[----:B------:R-:W-:-:S07]  /*14cc0*/  VIADD R11, R8, 0x20400 ;  /* 0x00020400080b7836 */ /* 0x000fce0000000000 */
.L_x_1616:
        /* <DEDUP_REMOVED lines=16> */
.L_x_1617:
        /* <DEDUP_REMOVED lines=16> */
.L_x_1618:
        /* <DEDUP_REMOVED lines=16> */
.L_x_1619:
        /* <DEDUP_REMOVED lines=15> */
.L_x_1698:
[----:B------:R-:W-:Y:S05]  /*150c0*/  BSYNC B2 ;  /* 0x0000000000027941 */ /* 0x000fea0003800000 */
.L_x_1620:
        /* <DEDUP_REMOVED lines=11> */
.L_x_1623:
[----:B------:R-:W-:Y:S05]  /*15180*/  BSYNC B2 ;  /* 0x0000000000027941 */ /* 0x000fea0003800000 */
.L_x_1622:
[----:B------:R-:W2:Y:S04]  /*15190*/  LDL R8, [R1] ;  /* 0x0000000001087983 */ /* 0x000ea80000100800 */
[----:B0-----:R-:W3:Y:S04]  /*151a0*/  LDL R5, [R1+0x14] ;  /* 0x0000140001057983 */ /* 0x001ee80000100800 */
        /* <DEDUP_REMOVED lines=11> */
.L_x_1624:
        /* <DEDUP_REMOVED lines=15> */
.L_x_1625:
        /* <DEDUP_REMOVED lines=15> */
.L_x_1626:
        /* <DEDUP_REMOVED lines=15> */
.L_x_1627:
        /* <DEDUP_REMOVED lines=12> */
.L_x_1610:
[----:B------:R-:W-:Y:S05]  /*155f0*/  BSYNC B1 ;  /* 0x0000000000017941 */ /* 0x000fea0003800000 */
.L_x_1609:
[----:B------:R-:W3:Y:S01]  /*15600*/  LDL R2, [R1+0x24] ;  /* 0x0000240001027983 */ /* 0x000ee20000100800 */
[----:B------:R-:W-:Y:S01]  /*15610*/  VIADD R0, R0, 0xfffffffe ;  /* 0xfffffffe00007836 */ /* 0x000fe20000000000 */
[----:B---3--:R-:W-:-:S13]  /*15620*/  ISETP.GT.AND P0, PT, R6, R2, PT ;  /* 0x000000020600720c */ /* 0x008fda0003f04270 */
[----:B------:R-:W-:Y:S05]  /*15630*/  @P0 BRA `(.L_x_1628) ;  /* 0xffffffe400140947 */ /* 0x000fea000383ffff */
.L_x_1568:
[----:B------:R-:W-:Y:S05]  /*15640*/  BSYNC B0 ;  /* 0x0000000000007941 */ /* 0x000fea0003800000 */
.L_x_1567:
[----:B------:R-:W3:Y:S01]  /*15650*/  S2R R2, SR_TID.X ;  /* 0x0000000000027919 */ /* 0x000ee20000002100 */
[----:B------:R-:W-:Y:S01]  /*15660*/  BSSY B0, `(.L_x_1629) ;  /* 0x0000011000007945 */ /* 0x000fe20003800000 */
[----:B---3--:R-:W-:-:S04]  /*15670*/  LOP3.LUT R3, R2, 0x7f, RZ, 0xc0, !PT ;  /* 0x0000007f02037812 */ /* 0x008fc800078ec0ff */
[----:B------:R-:W-:-:S13]  /*15680*/  ISETP.NE.AND P0, PT, R3, RZ, PT ;  /* 0x000000ff0300720c */ /* 0x000fda0003f05270 */
[----:B------:R-:W-:Y:S05]  /*15690*/  @P0 BRA `(.L_x_1630) ;  /* 0x0000000000340947 */ /* 0x000fea0003800000 */
[----:B------:R-:W3:Y:S01]  /*156a0*/  S2R R2, SR_LANEID ;  /* 0x0000000000027919 */ /* 0x000ee20000000000 */
[----:B------:R-:W-:Y:S01]  /*156b0*/  VOTEU.ANY UR4, UPT, PT ;  /* 0x0000000000047886 */ /* 0x000fe200038e0100 */
[----:B------:R-:W4:Y:S01]  /*156c0*/  LDC.64 R4, c[0x0][0xc60] ;  /* 0x00031800ff047b82 */ /* 0x000f220000000a00 */
[----:B------:R-:W3:Y:S01]  /*156d0*/  FLO.U32 R0, UR4 ;  /* 0x0000000400007d00 */ /* 0x000ee200080e0000 */
[----:B------:R-:W-:Y:S01]  /*156e0*/  ULDC.64 UR6, c[0x0][0x208] ;  /* 0x0000820000067ab9 */ /* 0x000fe20000000a00 */
[----:B---3--:R-:W-:-:S06]  /*156f0*/  ISETP.EQ.U32.AND P0, PT, R0, R2, PT ;  /* 0x000000020000720c */ /* 0x008fcc0003f02070 */
[----:B------:R-:W4:Y:S07]  /*15700*/  POPC R2, UR4 ;  /* 0x0000000400027d09 */ /* 0x000f2e0008000000 */
[----:B----4-:R-:W3:Y:S04]  /*15710*/  @P0 ATOMG.E.ADD.STRONG.GPU PT, R2, desc[UR6][R4.64], R2 ;  /* 0x00000002040209a8 */ /* 0x010ee800081ee1c6 */
[----:B---3--:R3:W4:Y:S02]  /*15720*/  SHFL.IDX PT, R2, R2, R0, 0x1f ;  /* 0x00001f0002027589 */ /* 0x00872400000e0000 */
[----:B---3--:R-:W3:Y:S02]  /*15730*/  S2R R0, SR_LTMASK ;  /* 0x0000000000007919 */ /* 0x008ee40000003900 */
[----:B---3--:R-:W-:-:S06]  /*15740*/  LOP3.LUT R0, R0, UR4, RZ, 0xc0, !PT ;  /* 0x0000000400007c12 */ /* 0x008fcc000f8ec0ff */
[----:B------:R-:W4:Y:S02]  /*15750*/  POPC R0, R0 ;  /* 0x0000000000007309 */ /* 0x000f240000000000 */
[----:B----4-:R-:W-:-:S07]  /*15760*/  IADD3 R16, R2, UR38, R0 ;  /* 0x0000002602107c10 */ /* 0x010fce000fffe000 */
.L_x_1630:
[----:B------:R-:W-:Y:S05]  /*15770*/  BSYNC B0 ;  /* 0x0000000000007941 */ /* 0x000fea0003800000 */
.L_x_1629:
[----:B------:R-:W3:Y:S01]  /*15780*/  LDL R0, [R1+0x18] ;  /* 0x0000180001007983 */ /* 0x000ee20000100800 */
[----:B------:R-:W-:Y:S01]  /*15790*/  BSSY B0, `(.L_x_1631) ;  /* 0x000005c000007945 */ /* 0x000fe20003800000 */
[----:B---3--:R-:W-:-:S13]  /*157a0*/  LOP3.LUT P0, RZ, R0, 0x1, RZ, 0xc0, !PT ;  /* 0x0000000100ff7812 */ /* 0x008fda000780c0ff */
[----:B------:R-:W-:Y:S05]  /*157b0*/  @!P0 BRA `(.L_x_1632) ;  /* 0x0000000400648947 */ /* 0x000fea0003800000 */
[----:B------:R-:W3:Y:S04]  /*157c0*/  LDL R4, [R1] ;  /* 0x0000000001047983 */ /* 0x000ee80000100800 */
[----:B------:R-:W3:Y:S04]  /*157d0*/  LDL R0, [R1+0x4] ;  /* 0x0000040001007983 */ /* 0x000ee80000100800 */
[----:B------:R-:W4:Y:S01]  /*157e0*/  LDL R2, [R1+0x10] ;  /* 0x0000100001027983 */ /* 0x000f220000100800 */
[----:B------:R-:W-:Y:S01]  /*157f0*/  BSSY B1, `(.L_x_1633) ;  /* 0x0000006000017945 */ /* 0x000fe20003800000 */
[----:B------:R-:W-:Y:S01]  /*15800*/  ISETP.NE.AND P1, PT, R3, RZ, PT ;  /* 0x000000ff0300720c */ /* 0x000fe20003f25270 */
[----:B---3--:R-:W-:Y:S01]  /*15810*/  IMAD R0, R0, 0x8, R4 ;  /* 0x0000000800007824 */ /* 0x008fe200078e0204 */
[----:B----4-:R-:W-:-:S04]  /*15820*/  SHF.L.U32 R2, R2, 0x1f, RZ ;  /* 0x0000001f02027819 */ /* 0x010fc800000006ff */
[----:B------:R-:W3:Y:S02]  /*15830*/  SYNCS.PHASECHK.TRANS64.TRYWAIT P0, [R0+URZ+0x30860], R2 ;  /* 0x03086002000075a7 */ /* 0x000ee4000800017f */
[----:B---3--:R-:W-:Y:S05]  /*15840*/  @!P0 BRA `(.L_x_1634) ;  /* 0x00000028007c8947 */ /* 0x008fea0003800000 */
.L_x_1699:
[----:B------:R-:W-:Y:S05]  /*15850*/  BSYNC B1 ;  /* 0x0000000000017941 */ /* 0x000fea0003800000 */
.L_x_1633:
[----:B------:R-:W-:Y:S04]  /*15860*/  BSSY B1, `(.L_x_1635) ;  /* 0x0000009000017945 */ /* 0x000fe80003800000 */
        /* <DEDUP_REMOVED lines=8> */
.L_x_1636:
[----:B------:R-:W-:Y:S05]  /*158f0*/  BSYNC B1 ;  /* 0x0000000000017941 */ /* 0x000fea0003800000 */
.L_x_1635:
[----:B------:R-:W4:Y:S04]  /*15900*/  LDL.LU R5, [R1+0x14] ;  /* 0x0000140001057983 */ /* 0x000f280000300800 */
[----:B------:R-:W4:Y:S04]  /*15910*/  LDL.LU R3, [R1+0x8] ;  /* 0x0000080001037983 */ /* 0x000f280000300800 */
[----:B------:R-:W5:Y:S04]  /*15920*/  LDL R4, [R1] ;  /* 0x0000000001047983 */ /* 0x000f680000100800 */
[----:B---3--:R-:W5:Y:S01]  /*15930*/  LDL R2, [R1+0x4] ;  /* 0x0000040001027983 */ /* 0x008f620000100800 */
        /* <DEDUP_REMOVED lines=8> */
[----:B-----5:R-:W-:-:S04]  /*159c0*/  IMAD R2, R2, 0x8000, R4 ;  /* 0x0000800002027824 */ /* 0x020fc800078e0204 */
[----:B------:R-:W-:-:S07]  /*159d0*/  VIADD R4, R2, 0x400 ;  /* 0x0000040002047836 */ /* 0x000fce0000000000 */
.L_x_1637:
        /* <DEDUP_REMOVED lines=10> */
[----:B------:R-:W-:Y:S01]  /*15a80*/  PLOP3.LUT P0, PT, PT, PT, PT, 0x80, 0x0 ;  /* 0x000000000000781c */ /* 0x000fe20003f0f070 */
[----:B------:R-:W-:Y:S01]  /*15a90*/  VIADD R4, R2, 0x2400 ;  /* 0x0000240002047836 */ /* 0x000fe20000000000 */
[----:B------:R-:W-:Y:S01]  /*15aa0*/  UMOV UR6, 0x0 ;  /* 0x0000000000067882 */ /* 0x000fe20000000000 */
[----:B------:R-:W-:Y:S01]  /*15ab0*/  UMOV UR7, 0x14f00000 ;  /* 0x14f0000000077882 */ /* 0x000fe20000000000 */
[----:B------:R-:W-:-:S09]  /*15ac0*/  UMOV UR10, 0x40 ;  /* 0x00000040000a7882 */ /* 0x000fd20000000000 */
.L_x_1638:
        /* <DEDUP_REMOVED lines=15> */
.L_x_1639:
        /* <DEDUP_REMOVED lines=15> */
.L_x_1640:
        /* <DEDUP_REMOVED lines=10> */
.L_x_1632:
[----:B------:R-:W-:Y:S05]  /*15d50*/  BSYNC B0 ;  /* 0x0000000000007941 */ /* 0x000fea0003800000 */
.L_x_1631:
[----:B------:R-:W3:Y:S04]  /*15d60*/  LDL.LU R5, [R1+0x4] ;  /* 0x0000040001057983 */ /* 0x000ee80000300800 */
[----:B------:R-:W4:Y:S01]  /*15d70*/  LDL.LU R4, [R1+0x10] ;  /* 0x0000100001047983 */ /* 0x000f220000300800 */
[----:B---3--:R-:W-:-:S05]  /*15d80*/  VIADD R0, R5, 0x1 ;  /* 0x0000000105007836 */ /* 0x008fca0000000000 */
[----:B------:R-:W-:-:S04]  /*15d90*/  ISETP.NE.AND P0, PT, R0, 0x2, PT ;  /* 0x000000020000780c */ /* 0x000fc80003f05270 */
[----:B------:R-:W-:Y:S02]  /*15da0*/  SEL R2, RZ, 0x1, P0 ;  /* 0x00000001ff027807 */ /* 0x000fe40000000000 */
[----:B------:R-:W-:Y:S02]  /*15db0*/  SEL R0, R0, RZ, P0 ;  /* 0x000000ff00007207 */ /* 0x000fe40000000000 */
[----:B----4-:R-:W-:-:S03]  /*15dc0*/  LOP3.LUT R4, R4, R2, RZ, 0x3c, !PT ;  /* 0x0000000204047212 */ /* 0x010fc600078e3cff */
[----:B------:R3:W-:Y:S04]  /*15dd0*/  STL [R1+0x4], R0 ;  /* 0x0000040001007387 */ /* 0x0007e80000100800 */
[----:B------:R3:W-:Y:S02]  /*15de0*/  STL [R1+0x10], R4 ;  /* 0x0000100401007387 */ /* 0x0007e40000100800 */
.L_x_1547:
[----:B------:R-:W-:Y:S05]  /*15df0*/  BSYNC B7 ;  /* 0x0000000000077941 */ /* 0x000fea0003800000 */
.L_x_1545:
[----:B---3--:R-:W3:Y:S02]  /*15e00*/  LDL R0, [R1+0x18] ;  /* 0x0000180001007983 */ /* 0x008ee40000100800 */
[----:B---3--:R-:W-:-:S13]  /*15e10*/  LOP3.LUT P0, RZ, R0, 0x2, RZ, 0xc0, !PT ;  /* 0x0000000200ff7812 */ /* 0x008fda000780c0ff */
[----:B------:R-:W-:Y:S05]  /*15e20*/  @!P0 BRA `(.L_x_1641) ;  /* 0x0000000000288947 */ /* 0x000fea0003800000 */
[----:B------:R-:W-:Y:S05]  /*15e30*/  WARPSYNC.ALL ;  /* 0x0000000000007948 */ /* 0x000fea0003800000 */
[----:B------:R-:W3:Y:S08]  /*15e40*/  S2UR UR5, SR_CgaCtaId ;  /* 0x00000000000579c3 */ /* 0x000ef00000008800 */
[----:B------:R-:W-:Y:S06]  /*15e50*/  BAR.SYNC.DEFER_BLOCKING 0x5, 0x180 ;  /* 0x0146000000007b1d */ /* 0x000fec0000010000 */
[----:B------:R-:W-:-:S02]  /*15e60*/  UMOV UR4, 0x400 ;  /* 0x0000040000047882 */ /* 0x000fc40000000000 */
[----:B---3--:R-:W-:-:S06]  /*15e70*/  ULEA UR4, UR5, UR4, 0x18 ;  /* 0x0000000405047291 */ /* 0x008fcc000f8ec03f */
[----:B------:R-:W-:-:S05]  /*15e80*/  IMAD.U32 R0, RZ, RZ, UR4 ;  /* 0x00000004ff007e24 */ /* 0x000fca000f8e00ff */
[----:B------:R4:W3:Y:S04]  /*15e90*/  LDS.128 R16, [R0+0x308d0] ;  /* 0x0308d00000107984 */ /* 0x0008e80000000c00 */
[----:B------:R4:W-:Y:S01]  /*15ea0*/  STL [R1], R0 ;  /* 0x0000000001007387 */ /* 0x0009e20000100800 */
[----:B------:R-:W-:Y:S06]  /*15eb0*/  BAR.ARV 0x4, 0x180 ;  /* 0x0106000000007b1d */ /* 0x000fec0000002000 */
[----:B------:R-:W-:Y:S05]  /*15ec0*/  BRA `(.L_x_1642) ;  /* 0x0000000800e47947 */ /* 0x000fea0003800000 */
.L_x_1641:
[----:B------:R-:W3:Y:S01]  /*15ed0*/  S2R R0, SR_TID.X ;  /* 0x0000000000007919 */ /* 0x000ee20000002100 */
[----:B------:R-:W-:Y:S01]  /*15ee0*/  UMOV UR4, 0xffffffff ;  /* 0xffffffff00047882 */ /* 0x000fe20000000000 */
[----:B---3--:R-:W-:-:S04]  /*15ef0*/  LOP3.LUT R6, R0, 0x1f, RZ, 0xc0, !PT ;  /* 0x0000001f00067812 */ /* 0x008fc800078ec0ff */
[----:B------:R-:W-:Y:S01]  /*15f00*/  ISETP.NE.AND P0, PT, R6, 0x1f, PT ;  /* 0x0000001f0600780c */ /* 0x000fe20003f05270 */
[----:B------:R-:W-:-:S12]  /*15f10*/  BRA.DIV UR4, `(.L_x_1643) ;  /* 0x0000002204dc7947 */ /* 0x000fd8000b800000 */
[----:B------:R-:W-:Y:S01]  /*15f20*/  IMAD.IADD R5, R19, 0x1, R6 ;  /* 0x0000000113057824 */ /* 0x000fe200078e0206 */
[----:B------:R-:W-:Y:S01]  /*15f30*/  ULDC UR4, c[0x0][0xc3c] ;  /* 0x00030f0000047ab9 */ /* 0x000fe20000000800 */
[----:B------:R-:W-:-:S03]  /*15f40*/  ULDC.64 UR6, c[0x0][0x208] ;  /* 0x0000820000067ab9 */ /* 0x000fc60000000a00 */
[----:B------:R-:W-:-:S13]  /*15f50*/  ISETP.GE.OR P1, PT, R5, UR4, !P0 ;  /* 0x0000000405007c0c */ /* 0x000fda000c726670 */
[----:B------:R-:W3:Y:S02]  /*15f60*/  @!P1 LDC.64 R2, c[0x0][0xc80] ;  /* 0x00032000ff029b82 */ /* 0x000ee40000000a00 */
[----:B---3--:R-:W-:-:S06]  /*15f70*/  @!P1 IMAD.WIDE R2, R5, 0x4, R2 ;  /* 0x0000000405029825 */ /* 0x008fcc00078e0202 */
[----:B------:R3:W4:Y:S01]  /*15f80*/  @!P1 LDG.E R3, desc[UR6][R2.64] ;  /* 0x0000000602039981 */ /* 0x000722000c1e1900 */
[C---:B------:R-:W-:Y:S02]  /*15f90*/  ISETP.GE.U32.AND P2, PT, R6.reuse, 0x2, PT ;  /* 0x000000020600780c */ /* 0x040fe40003f46070 */
[C---:B------:R-:W-:Y:S01]  /*15fa0*/  ISETP.GE.U32.AND P3, PT, R6.reuse, 0x4, PT ;  /* 0x000000040600780c */ /* 0x040fe20003f66070 */
[----:B------:R-:W-:Y:S01]  /*15fb0*/  SHFL.IDX PT, R0, R16, RZ, 0x1f ;  /* 0x00001fff10007589 */ /* 0x000fe200000e0000 */
[C---:B------:R-:W-:Y:S02]  /*15fc0*/  ISETP.GE.U32.AND P4, PT, R6.reuse, 0x8, PT ;  /* 0x000000080600780c */ /* 0x040fe40003f86070 */
[C---:B------:R-:W-:Y:S01]  /*15fd0*/  ISETP.GE.U32.AND P5, PT, R6.reuse, 0x10, PT ;  /* 0x000000100600780c */ /* 0x040fe20003fa6070 */
[----:B---3--:R-:W-:Y:S02]  /*15fe0*/  IMAD.MOV.U32 R2, RZ, RZ, RZ ;  /* 0x000000ffff027224 */ /* 0x008fe400078e00ff */
[----:B----4-:R-:W-:Y:S01]  /*15ff0*/  @!P1 IMAD.MOV.U32 R2, RZ, RZ, R3 ;  /* 0x000000ffff029224 */ /* 0x010fe200078e0003 */
[----:B------:R-:W-:-:S04]  /*16000*/  ISETP.NE.AND P1, PT, R6, RZ, PT ;  /* 0x000000ff0600720c */ /* 0x000fc80003f25270 */
[----:B------:R-:W3:Y:S02]  /*16010*/  SHFL.UP PT, R3, R2, 0x1, RZ ;  /* 0x0420000002037989 */ /* 0x000ee400000e00ff */
[----:B---3--:R-:W-:-:S05]  /*16020*/  SEL R5, R3, RZ, P1 ;  /* 0x000000ff03057207 */ /* 0x008fca0000800000 */
[----:B------:R-:W-:Y:S02]  /*16030*/  IMAD.IADD R3, R2, 0x1, R5 ;  /* 0x0000000102037824 */ /* 0x000fe400078e0205 */
[----:B------:R-:W-:Y:S04]  /*16040*/  SHFL.IDX PT, R5, R16, 0x1, 0x1f ;  /* 0x00201f0010057f89 */ /* 0x000fe800000e0000 */
[----:B------:R-:W3:Y:S02]  /*16050*/  SHFL.UP PT, R4, R3, 0x2, RZ ;  /* 0x0440000003047989 */ /* 0x000ee400000e00ff */
[----:B---3--:R-:W-:-:S05]  /*16060*/  SEL R4, R4, RZ, P2 ;  /* 0x000000ff04047207 */ /* 0x008fca0001000000 */
[----:B------:R-:W-:-:S05]  /*16070*/  IMAD.IADD R3, R3, 0x1, R4 ;  /* 0x0000000103037824 */ /* 0x000fca00078e0204 */
        /* <DEDUP_REMOVED lines=9> */
[----:B------:R3:W4:Y:S02]  /*16110*/  SHFL.IDX PT, R16, R3, 0x1f, 0x1f ;  /* 0x03e01f0003107f89 */ /* 0x00072400000e0000 */
.L_x_1709:
[----:B------:R-:W-:Y:S02]  /*16120*/  ULDC UR4, c[0x0][0xc38] ;  /* 0x00030e0000047ab9 */ /* 0x000fe40000000800 */
[----:B------:R-:W-:-:S04]  /*16130*/  IMAD.U32 R4, RZ, RZ, UR4 ;  /* 0x00000004ff047e24 */ /* 0x000fc8000f8e00ff */
[----:B----4-:R-:W-:-:S04]  /*16140*/  IMAD R16, R16, R4, RZ ;  /* 0x0000000410107224 */ /* 0x010fc800078e02ff */
[----:B------:R-:W-:-:S05]  /*16150*/  IMAD.IADD R5, R5, 0x1, R16 ;  /* 0x0000000105057824 */ /* 0x000fca00078e0210 */
[----:B------:R-:W-:-:S13]  /*16160*/  ISETP.GT.AND P6, PT, R5, R0, PT ;  /* 0x000000000500720c */ /* 0x000fda0003fc4270 */
[----:B------:R-:W-:Y:S05]  /*16170*/  @P6 BRA `(.L_x_1644) ;  /* 0x0000000000a06947 */ /* 0x000fea0003800000 */
.L_x_1649:
[----:B---3--:R-:W3:Y:S01]  /*16180*/  LDC R3, c[0x0][0xc3c] ;  /* 0x00030f00ff037b82 */ /* 0x008ee20000000800 */
[----:B------:R-:W-:-:S05]  /*16190*/  VIADD R19, R19, 0x1f ;  /* 0x0000001f13137836 */ /* 0x000fca0000000000 */
[----:B---3--:R-:W-:-:S13]  /*161a0*/  ISETP.GE.AND P6, PT, R19, R3, PT ;  /* 0x000000031300720c */ /* 0x008fda0003fc6270 */
[----:B------:R-:W-:Y:S05]  /*161b0*/  @P6 BRA `(.L_x_1645) ;  /* 0x0000000400dc6947 */ /* 0x000fea0003800000 */
[----:B------:R-:W3:Y:S01]  /*161c0*/  S2R R2, SR_TID.X ;  /* 0x0000000000027919 */ /* 0x000ee20000002100 */
[----:B------:R-:W-:Y:S01]  /*161d0*/  BSSY B0, `(.L_x_1646) ;  /* 0x000000a000007945 */ /* 0x000fe20003800000 */
[----:B---3--:R-:W-:-:S05]  /*161e0*/  LOP3.LUT R2, R2, 0x1f, RZ, 0xc0, !PT ;  /* 0x0000001f02027812 */ /* 0x008fca00078ec0ff */
[----:B------:R-:W-:Y:S02]  /*161f0*/  IMAD.IADD R4, R19, 0x1, R2 ;  /* 0x0000000113047824 */ /* 0x000fe400078e0202 */
[----:B------:R-:W-:-:S03]  /*16200*/  IMAD.MOV.U32 R2, RZ, RZ, RZ ;  /* 0x000000ffff027224 */ /* 0x000fc600078e00ff */
[----:B------:R-:W-:-:S13]  /*16210*/  ISETP.GE.OR P6, PT, R4, R3, !P0 ;  /* 0x000000030400720c */ /* 0x000fda00047c6670 */
[----:B------:R-:W-:Y:S05]  /*16220*/  @P6 BRA `(.L_x_1647) ;  /* 0x0000000000106947 */ /* 0x000fea0003800000 */
[----:B------:R-:W3:Y:S01]  /*16230*/  LDC.64 R2, c[0x0][0xc80] ;  /* 0x00032000ff027b82 */ /* 0x000ee20000000a00 */
[----:B------:R-:W-:Y:S01]  /*16240*/  ULDC.64 UR4, c[0x0][0x208] ;  /* 0x0000820000047ab9 */ /* 0x000fe20000000a00 */
[----:B---3--:R-:W-:-:S06]  /*16250*/  IMAD.WIDE R2, R4, 0x4, R2 ;  /* 0x0000000404027825 */ /* 0x008fcc00078e0202 */
[----:B------:R3:W5:Y:S02]  /*16260*/  LDG.E R2, desc[UR4][R2.64] ;  /* 0x0000000402027981 */ /* 0x000764000c1e1900 */
.L_x_1647:
[----:B------:R-:W-:Y:S05]  /*16270*/  BSYNC B0 ;  /* 0x0000000000007941 */ /* 0x000fea0003800000 */
.L_x_1646:
[----:B------:R-:W-:-:S03]  /*16280*/  UMOV UR4, 0xffffffff ;  /* 0xffffffff00047882 */ /* 0x000fc60000000000 */
[----:B------:R-:W-:Y:S05]  /*16290*/  BRA.DIV UR4, `(.L_x_1648) ;  /* 0x00000026043c7947 */ /* 0x000fea000b800000 */
[----:B-----5:R-:W3:Y:S02]  /*162a0*/  SHFL.UP PT, R14, R2, 0x1, RZ ;  /* 0x04200000020e7989 */ /* 0x020ee400000e00ff */
        /* <DEDUP_REMOVED lines=15> */
.L_x_1717:
[----:B------:R-:W-:Y:S02]  /*163a0*/  ULDC UR4, c[0x0][0xc38] ;  /* 0x00030e0000047ab9 */ /* 0x000fe40000000800 */
[----:B------:R-:W-:-:S04]  /*163b0*/  IMAD.U32 R4, RZ, RZ, UR4 ;  /* 0x00000004ff047e24 */ /* 0x000fc8000f8e00ff */
[----:B----4-:R-:W-:-:S04]  /*163c0*/  IMAD R16, R16, R4, RZ ;  /* 0x0000000410107224 */ /* 0x010fc800078e02ff */
[----:B------:R-:W-:-:S05]  /*163d0*/  IMAD.IADD R5, R16, 0x1, R5 ;  /* 0x0000000110057824 */ /* 0x000fca00078e0205 */
[----:B------:R-:W-:-:S13]  /*163e0*/  ISETP.GT.AND P6, PT, R5, R0, PT ;  /* 0x000000000500720c */ /* 0x000fda0003fc4270 */
[----:B------:R-:W-:Y:S05]  /*163f0*/  @!P6 BRA `(.L_x_1649) ;  /* 0xfffffffc0060e947 */ /* 0x000fea000383ffff */
.L_x_1644:
[----:B------:R-:W-:Y:S01]  /*16400*/  IMAD.IADD R16, R5, 0x1, -R16 ;  /* 0x0000000105107824 */ /* 0x000fe200078e0a10 */
[----:B------:R-:W-:-:S03]  /*16410*/  UMOV UR4, 0xffffffff ;  /* 0xffffffff00047882 */ /* 0x000fc60000000000 */
[----:B------:R-:W-:-:S05]  /*16420*/  IMAD R5, R3, R4, R16 ;  /* 0x0000000403057224 */ /* 0x000fca00078e0210 */
[----:B------:R-:W-:Y:S01]  /*16430*/  ISETP.GT.AND P6, PT, R5, R0, PT ;  /* 0x000000000500720c */ /* 0x000fe20003fc4270 */
[----:B------:R-:W-:-:S12]  /*16440*/  BRA.DIV UR4, `(.L_x_1650) ;  /* 0x0000002604a47947 */ /* 0x000fd8000b800000 */
[----:B------:R-:W-:-:S04]  /*16450*/  VOTE.ANY R5, PT, !P6 ;  /* 0x0000000000057806 */ /* 0x000fc800070e0100 */
[----:B------:R-:W4:Y:S02]  /*16460*/  POPC R6, R5 ;  /* 0x0000000500067309 */ /* 0x000f240000000000 */
[----:B----4-:R4:W0:Y:S02]  /*16470*/  SHFL.IDX PT, R17, R2, R6, 0x1f ;  /* 0x00001f0602117589 */ /* 0x01082400000e0000 */
.L_x_1721:
[----:B------:R-:W-:Y:S01]  /*16480*/  ISETP.NE.AND P0, PT, R5, RZ, PT ;  /* 0x000000ff0500720c */ /* 0x000fe20003f05270 */
[----:B------:R-:W-:-:S12]  /*16490*/  IMAD.MOV.U32 R5, RZ, RZ, RZ ;  /* 0x000000ffff057224 */ /* 0x000fd800078e00ff */
[----:B------:R-:W-:Y:S05]  /*164a0*/  @!P0 BRA `(.L_x_1651) ;  /* 0x0000000000148947 */ /* 0x000fea0003800000 */
[----:B------:R-:W-:Y:S01]  /*164b0*/  UMOV UR4, 0xffffffff ;  /* 0xffffffff00047882 */ /* 0x000fe20000000000 */
[----:B-1----:R-:W-:Y:S02]  /*164c0*/  VIADD R12, R6, 0xffffffff ;  /* 0xffffffff060c7836 */ /* 0x002fe40000000000 */
[----:B------:R-:W-:Y:S05]  /*164d0*/  BRA.DIV UR4, `(.L_x_1652) ;  /* 0x0000002604c87947 */ /* 0x000fea000b800000 */
[----:B---3--:R1:W3:Y:S02]  /*164e0*/  SHFL.IDX PT, R3, R3, R12, 0x1f ;  /* 0x00001f0c03037589 */ /* 0x0082e400000e0000 */
.L_x_1724:
[----:B---3--:R-:W-:-:S07]  /*164f0*/  IMAD.MOV.U32 R5, RZ, RZ, R3 ;  /* 0x000000ffff057224 */ /* 0x008fce00078e0003 */
.L_x_1651:
[----:B---34-:R-:W3:Y:S01]  /*16500*/  LDC.64 R2, c[0x0][0xc90] ;  /* 0x00032400ff027b82 */ /* 0x018ee20000000a00 */
[----:B------:R-:W-:Y:S01]  /*16510*/  IMAD.IADD R19, R6, 0x1, R19 ;  /* 0x0000000106137824 */ /* 0x000fe200078e0213 */
[----:B------:R-:W-:-:S03]  /*16520*/  ULDC.64 UR4, c[0x0][0x208] ;  /* 0x0000820000047ab9 */ /* 0x000fc60000000a00 */
[----:B---3--:R-:W-:-:S05]  /*16530*/  IMAD.WIDE R2, R19, 0x4, R2 ;  /* 0x0000000413027825 */ /* 0x008fca00078e0202 */
[----:B0-2---:R-:W2:Y:S01]  /*16540*/  LDG.E R7, desc[UR4][R2.64] ;  /* 0x0000000402077981 */ /* 0x005ea2000c1e1900 */
[----:B------:R-:W-:-:S04]  /*16550*/  IMAD R16, R5, R4, R16 ;  /* 0x0000000405107224 */ /* 0x000fc800078e0210 */
[----:B------:R-:W-:Y:S02]  /*16560*/  IMAD.IADD R0, R0, 0x1, -R16 ;  /* 0x0000000100007824 */ /* 0x000fe400078e0a10 */
[----:B--2---:R-:W-:-:S05]  /*16570*/  IMAD R6, R17, R7, RZ ;  /* 0x0000000711067224 */ /* 0x004fca00078e02ff */
[----:B------:R-:W-:-:S04]  /*16580*/  IABS R8, R6 ;  /* 0x0000000600087213 */ /* 0x000fc80000000000 */
[----:B------:R-:W0:Y:S08]  /*16590*/  I2F.RP R2, R8 ;  /* 0x0000000800027306 */ /* 0x000e300000209400 */
[----:B0-----:R-:W0:Y:S02]  /*165a0*/  MUFU.RCP R2, R2 ;  /* 0x0000000200027308 */ /* 0x001e240000001000 */
[----:B0-----:R-:W-:-:S06]  /*165b0*/  VIADD R2, R2, 0xffffffe ;  /* 0x0ffffffe02027836 */ /* 0x001fcc0000000000 */
[----:B------:R-:W0:Y:S02]  /*165c0*/  F2I.FTZ.U32.TRUNC.NTZ R3, R2 ;  /* 0x0000000200037305 */ /* 0x000e24000021f000 */
[----:B0-----:R-:W-:-:S04]  /*165d0*/  IMAD.MOV R2, RZ, RZ, -R3 ;  /* 0x000000ffff027224 */ /* 0x001fc800078e0a03 */
[----:B------:R-:W-:Y:S02]  /*165e0*/  IMAD R5, R2, R8, RZ ;  /* 0x0000000802057224 */ /* 0x000fe400078e02ff */
[----:B------:R-:W-:-:S04]  /*165f0*/  IMAD.MOV.U32 R2, RZ, RZ, RZ ;  /* 0x000000ffff027224 */ /* 0x000fc800078e00ff */
[----:B------:R-:W-:Y:S01]  /*16600*/  IMAD.HI.U32 R2, R3, R5, R2 ;  /* 0x0000000503027227 */ /* 0x000fe200078e0002 */
[----:B------:R-:W-:Y:S02]  /*16610*/  IABS R3, R0 ;  /* 0x0000000000037213 */ /* 0x000fe40000000000 */
[----:B------:R-:W-:-:S03]  /*16620*/  IABS R5, R6 ;  /* 0x0000000600057213 */ /* 0x000fc60000000000 */
[----:B------:R-:W-:-:S04]  /*16630*/  IMAD.HI.U32 R2, R2, R3, RZ ;  /* 0x0000000302027227 */ /* 0x000fc800078e00ff */
[----:B------:R-:W-:-:S04]  /*16640*/  IMAD.MOV R5, RZ, RZ, -R5 ;  /* 0x000000ffff057224 */ /* 0x000fc800078e0a05 */
        /* <DEDUP_REMOVED lines=11> */
[----:B------:R-:W-:Y:S02]  /*16700*/  IMAD R5, R7, R2, RZ ;  /* 0x0000000207057224 */ /* 0x000fe400078e02ff */
[----:B------:R-:W-:Y:S02]  /*16710*/  IMAD.MOV R2, RZ, RZ, -R2 ;  /* 0x000000ffff027224 */ /* 0x000fe400078e0a02 */
[----:B------:R-:W-:Y:S02]  /*16720*/  IMAD.MOV R3, RZ, RZ, -R5 ;  /* 0x000000ffff037224 */ /* 0x000fe400078e0a05 */
[----:B------:R-:W-:-:S03]  /*16730*/  IMAD R0, R6, R2, R0 ;  /* 0x0000000206007224 */ /* 0x000fc600078e0200 */
[----:B------:R-:W-:-:S04]  /*16740*/  VIADDMNMX R4, R3, R4, R7, PT ;  /* 0x0000000403047246 */ /* 0x000fc80003800107 */
        /* <DEDUP_REMOVED lines=19> */
[C---:B------:R-:W-:Y:S01]  /*16880*/  LOP3.LUT R3, R0.reuse, R4, RZ, 0x3c, !PT ;  /* 0x0000000400037212 */ /* 0x040fe200078e3cff */
[----:B------:R-:W-:-:S03]  /*16890*/  IMAD.IADD R0, R0, 0x1, R5 ;  /* 0x0000000100007824 */ /* 0x000fc600078e0205 */
[----:B------:R-:W-:-:S07]  /*168a0*/  ISETP.GE.AND P2, PT, R3, RZ, PT ;  /* 0x000000ff0300720c */ /* 0x000fce0003f46270 */
[----:B------:R-:W-:-:S06]  /*168b0*/  @P0 VIADD R2, R2, 0x1 ;  /* 0x0000000102020836 */ /* 0x000fcc0000000000 */
[----:B------:R-:W-:Y:S01]  /*168c0*/  @!P2 IMAD.MOV R2, RZ, RZ, -R2 ;  /* 0x000000ffff02a224 */ /* 0x000fe200078e0a02 */
[----:B------:R-:W-:Y:S01]  /*168d0*/  @!P1 LOP3.LUT R2, RZ, R4, RZ, 0x33, !PT ;  /* 0x00000004ff029212 */ /* 0x000fe200078e33ff */
[----:B------:R-:W-:-:S04]  /*168e0*/  IMAD.MOV R4, RZ, RZ, -R4 ;  /* 0x000000ffff047224 */ /* 0x000fc800078e0a04 */
[----:B------:R-:W-:Y:S01]  /*168f0*/  IMAD R18, R2, R4, R0 ;  /* 0x0000000402127224 */ /* 0x000fe200078e0200 */
[----:B------:R-:W-:-:S05]  /*16900*/  LOP3.LUT R2, RZ, R2, RZ, 0x33, !PT ;  /* 0x00000002ff027212 */ /* 0x000fca00078e33ff */
[----:B------:R-:W-:Y:S01]  /*16910*/  IMAD.IADD R17, R17, 0x1, R2 ;  /* 0x0000000111117824 */ /* 0x000fe200078e0202 */
[----:B------:R-:W-:Y:S06]  /*16920*/  BRA `(.L_x_1653) ;  /* 0x00000000001c7947 */ /* 0x000fec0003800000 */
.L_x_1645:
[----:B------:R-:W-:Y:S01]  /*16930*/  UMOV UR4, URZ ;  /* 0x0000003f00047c82 */ /* 0x000fe20008000000 */
[----:B------:R-:W-:Y:S01]  /*16940*/  UMOV UR5, URZ ;  /* 0x0000003f00057c82 */ /* 0x000fe20008000000 */
[----:B------:R-:W-:Y:S01]  /*16950*/  ULDC UR6, c[0x0][0xc3c] ;  /* 0x00030f0000067ab9 */ /* 0x000fe20000000800 */
[----:B------:R-:W-:Y:S02]  /*16960*/  IMAD.MOV.U32 R16, RZ, RZ, R0 ;  /* 0x000000ffff107224 */ /* 0x000fe400078e0000 */
[----:B------:R-:W-:Y:S02]  /*16970*/  IMAD.U32 R17, RZ, RZ, UR4 ;  /* 0x00000004ff117e24 */ /* 0x000fe4000f8e00ff */
[----:B------:R-:W-:Y:S02]  /*16980*/  IMAD.U32 R18, RZ, RZ, UR5 ;  /* 0x00000005ff127e24 */ /* 0x000fe4000f8e00ff */
[----:B------:R-:W-:-:S07]  /*16990*/  IMAD.U32 R19, RZ, RZ, UR6 ;  /* 0x00000006ff137e24 */ /* 0x000fce000f8e00ff */
.L_x_1653:
[----:B------:R3:W4:Y:S01]  /*169a0*/  LDL R3, [R1] ;  /* 0x0000000001037983 */ /* 0x0007220000100800 */
        /* <DEDUP_REMOVED lines=9> */
[----:B------:R3:W-:Y:S01]  /*16a40*/  @!P0 STL [R1], R3 ;  /* 0x0000000301008387 */ /* 0x0007e20000100800 */
[----:B------:R-:W-:Y:S06]  /*16a50*/  BAR.ARV 0x5, 0x180 ;  /* 0x0146000000007b1d */ /* 0x000fec0000002000 */
.L_x_1642:
[----:B------:R-:W-:Y:S02]  /*16a60*/  ULDC UR4, c[0x0][0xc3c] ;  /* 0x00030f0000047ab9 */ /* 0x000fe40000000800 */
[----:B---3--:R-:W-:-:S13]  /*16a70*/  ISETP.GE.AND P0, PT, R19, UR4, PT ;  /* 0x0000000413007c0c */ /* 0x008fda000bf06270 */
[----:B------:R-:W-:Y:S05]  /*16a80*/  @!P0 BRA `(.L_x_1654) ;  /* 0xffffff9c00148947 */ /* 0x000fea000383ffff */
[----:B------:R-:W-:Y:S05]  /*16a90*/  BSYNC B8 ;  /* 0x0000000000087941 */ /* 0x000fea0003800000 */
.L_x_1533:
[----:B----4-:R-:W3:Y:S01]  /*16aa0*/  LDL.LU R0, [R1+0x38] ;  /* 0x0000380001007983 */ /* 0x010ee20000300800 */
[----:B------:R-:W-:Y:S01]  /*16ab0*/  BSSY B0, `(.L_x_1655) ;  /* 0x000000b000007945 */ /* 0x000fe20003800000 */
[----:B------:R-:W4:Y:S01]  /*16ac0*/  S2R R5, SR_CgaCtaId ;  /* 0x0000000000057919 */ /* 0x000f220000008800 */
[----:B---3--:R-:W-:-:S05]  /*16ad0*/  VIADD R0, R0, 0x1 ;  /* 0x0000000100007836 */ /* 0x008fca0000000000 */
[----:B0-----:R-:W-:-:S04]  /*16ae0*/  LEA.HI R2, R0, R0, RZ, 0x1 ;  /* 0x0000000000027211 */ /* 0x001fc800078f08ff */
[----:B------:R-:W-:-:S05]  /*16af0*/  LOP3.LUT R3, R2, 0xfffffffe, RZ, 0xc0, !PT ;  /* 0xfffffffe02037812 */ /* 0x000fca00078ec0ff */
[----:B------:R-:W-:Y:S01]  /*16b00*/  IMAD.IADD R3, R0, 0x1, -R3 ;  /* 0x0000000100037824 */ /* 0x000fe200078e0a03 */
[----:B------:R-:W-:-:S04]  /*16b10*/  MOV R0, 0x400 ;  /* 0x0000040000007802 */ /* 0x000fc80000000f00 */
[----:B----4-:R-:W-:Y:S02]  /*16b20*/  LEA R0, R5, R0, 0x18 ;  /* 0x0000000005007211 */ /* 0x010fe400078ec0ff */
[----:B------:R-:W-:-:S04]  /*16b30*/  SHF.L.U32 R3, R3, 0x1f, RZ ;  /* 0x0000001f03037819 */ /* 0x000fc800000006ff */
[----:B------:R-:W0:Y:S02]  /*16b40*/  SYNCS.PHASECHK.TRANS64.TRYWAIT P0, [R0+URZ+0x30820], R3 ;  /* 0x03082003000075a7 */ /* 0x000e24000800017f */
[----:B0-----:R-:W-:Y:S05]  /*16b50*/  @!P0 BRA `(.L_x_1656) ;  /* 0x0000002000508947 */ /* 0x001fea0003800000 */
.L_x_1725:
[----:B------:R-:W-:Y:S05]  /*16b60*/  BSYNC B0 ;  /* 0x0000000000007941 */ /* 0x000fea0003800000 */
.L_x_1655:
[----:B------:R-:W-:-:S03]  /*16b70*/  UMOV UR4, 0xffffffff ;  /* 0xffffffff00047882 */ /* 0x000fc60000000000 */
[----:B------:R-:W-:Y:S05]  /*16b80*/  BRA.DIV UR4, `(.L_x_1657) ;  /* 0x0000002204587947 */ /* 0x000fea000b800000 */
[----:B------:R-:W3:Y:S02]  /*16b90*/  S2R R2, SR_TID.X ;  /* 0x0000000000027919 */ /* 0x000ee40000002100 */
[----:B---3--:R-:W-:-:S04]  /*16ba0*/  SHF.R.U32.HI R2, RZ, 0x5, R2 ;  /* 0x00000005ff027819 */ /* 0x008fc80000011602 */
[----:B------:R-:W-:-:S05]  /*16bb0*/  LOP3.LUT R2, R2, 0x3, RZ, 0xc0, !PT ;  /* 0x0000000302027812 */ /* 0x000fca00078ec0ff */
[----:B------:R3:W4:Y:S02]  /*16bc0*/  SHFL.IDX PT, R14, R2, RZ, 0x1f ;  /* 0x00001fff020e7589 */ /* 0x00072400000e0000 */
.L_x_1728:
[----:B----4-:R-:W-:Y:S01]  /*16bd0*/  ISETP.NE.AND P0, PT, R14, RZ, PT ;  /* 0x000000ff0e00720c */ /* 0x010fe20003f05270 */
[----:B------:R-:W-:-:S12]  /*16be0*/  BSSY B0, `(.L_x_1658) ;  /* 0x0000029000007945 */ /* 0x000fd80003800000 */
[----:B------:R-:W-:Y:S05]  /*16bf0*/  @P0 BRA `(.L_x_1659) ;  /* 0x00000000009c0947 */ /* 0x000fea0003800000 */
[----:B------:R-:W-:-:S03]  /*16c00*/  UMOV UR4, 0xffffffff ;  /* 0xffffffff00047882 */ /* 0x000fc60000000000 */
[----:B------:R-:W-:Y:S05]  /*16c10*/  BRA.DIV UR4, `(.L_x_1660) ;  /* 0x0000002204687947 */ /* 0x000fea000b800000 */
[----:B------:R-:W-:-:S13]  /*16c20*/  ELECT P6, URZ, PT ;  /* 0x00000000003f782f */ /* 0x000fda00038c0000 */
.L_x_1731:
        /* <DEDUP_REMOVED lines=8> */
.L_x_1661:
[----:B0-----:R-:W3:Y:S04]  /*16cb0*/  LDL R3, [R1+0x4] ;  /* 0x0000040001037983 */ /* 0x001ee80000100800 */
[----:B--2---:R-:W2:Y:S01]  /*16cc0*/  LDL.LU R7, [R1+0x10] ;  /* 0x0000100001077983 */ /* 0x004ea20000300800 */
[----:B------:R-:W-:-:S04]  /*16cd0*/  VIADD R2, R0, 0x30840 ;  /* 0x0003084000027836 */ /* 0x000fc80000000000 */
[C---:B---3--:R-:W-:Y:S02]  /*16ce0*/  IMAD R6, R3.reuse, 0x8, R2 ;  /* 0x0000000803067824 */ /* 0x048fe400078e0202 */
[----:B------:R-:W-:Y:S01]  /*16cf0*/  VIADD R3, R3, 0x1 ;  /* 0x0000000103037836 */ /* 0x000fe20000000000 */
[----:B--2---:R-:W-:-:S04]  /*16d00*/  SHF.L.U32 R5, R7, 0x1f, RZ ;  /* 0x0000001f07057819 */ /* 0x004fc800000006ff */
[C---:B------:R-:W-:Y:S01]  /*16d10*/  ISETP.NE.AND P1, PT, R3.reuse, 0x2, PT ;  /* 0x000000020300780c */ /* 0x040fe20003f25270 */
[----:B------:R-:W0:Y:S03]  /*16d20*/  SYNCS.PHASECHK.TRANS64.TRYWAIT P0, [R6+URZ], R5 ;  /* 0x00000005060075a7 */ /* 0x000e26000800017f */
[----:B------:R-:W-:Y:S02]  /*16d30*/  SEL R4, RZ, 0x1, P1 ;  /* 0x00000001ff047807 */ /* 0x000fe40000800000 */
[----:B------:R-:W-:Y:S02]  /*16d40*/  SEL R3, R3, RZ, P1 ;  /* 0x000000ff03037207 */ /* 0x000fe40000800000 */
[----:B------:R-:W-:-:S03]  /*16d50*/  LOP3.LUT R4, R7, R4, RZ, 0x3c, !PT ;  /* 0x0000000407047212 */ /* 0x000fc600078e3cff */
[----:B------:R-:W-:Y:S01]  /*16d60*/  IMAD R7, R3, 0x8, R2 ;  /* 0x0000000803077824 */ /* 0x000fe200078e0202 */
[----:B------:R-:W-:Y:S01]  /*16d70*/  SHF.L.U32 R2, R4, 0x1f, RZ ;  /* 0x0000001f04027819 */ /* 0x000fe200000006ff */
[----:B0-----:R-:W-:Y:S06]  /*16d80*/  @!P0 BRA `(.L_x_1662) ;  /* 0x00000020002c8947 */ /* 0x001fec0003800000 */
.L_x_1732:
[----:B------:R-:W2:Y:S02]  /*16d90*/  SYNCS.PHASECHK.TRANS64.TRYWAIT P0, [R7+URZ], R2 ;  /* 0x00000002070075a7 */ /* 0x000ea4000800017f */
[----:B--2---:R-:W-:Y:S05]  /*16da0*/  @!P0 BRA `(.L_x_1663) ;  /* 0x0000002000388947 */ /* 0x004fea0003800000 */
.L_x_1733:
[----:B------:R-:W-:Y:S05]  /*16db0*/  @!P2 BRA `(.L_x_1664) ;  /* 0x000000000004a947 */ /* 0x000fea0003800000 */
[----:B------:R-:W-:Y:S01]  /*16dc0*/  BPT.TRAP 0x1 ;  /* 0x000000040000795c */ /* 0x000fe20000300000 */
.L_x_1664:
[----:B------:R-:W3:Y:S01]  /*16dd0*/  LDL.LU R4, [R1+0x4] ;  /* 0x0000040001047983 */ /* 0x000ee20000300800 */
[----:B------:R-:W-:-:S04]  /*16de0*/  VIADD R0, R0, 0x30860 ;  /* 0x0003086000007836 */ /* 0x000fc80000000000 */
[----:B---3--:R-:W-:-:S04]  /*16df0*/  IMAD R4, R4, 0x8, R0 ;  /* 0x0000000804047824 */ /* 0x008fc800078e0200 */
[----:B------:R-:W3:Y:S02]  /*16e00*/  SYNCS.PHASECHK.TRANS64.TRYWAIT P0, [R4+URZ], R5 ;  /* 0x00000005040075a7 */ /* 0x000ee4000800017f */
[----:B---3--:R-:W-:Y:S05]  /*16e10*/  @!P0 BRA `(.L_x_1665) ;  /* 0x0000002000308947 */ /* 0x008fea0003800000 */
.L_x_1734:
[----:B------:R-:W-:-:S07]  /*16e20*/  IMAD R3, R3, 0x8, R0 ;  /* 0x0000000803037824 */ /* 0x000fce00078e0200 */
.L_x_1666:
[----:B----4-:R4:W0:Y:S02]  /*16e30*/  SYNCS.PHASECHK.TRANS64.TRYWAIT P0, [R3+URZ], R2 ;  /* 0x00000002030075a7 */ /* 0x010824000800017f */
[----:B0-----:R-:W-:Y:S05]  /*16e40*/  @!P0 NANOSLEEP.SYNCS 0x989680 ;  /* 0x009896800000895d */ /* 0x001fea0003900000 */
[----:B------:R-:W0:Y:S02]  /*16e50*/  @!P0 SYNCS.PHASECHK.TRANS64 P0, [R3+URZ], R2 ;  /* 0x00000002030085a7 */ /* 0x000e24000800007f */
[----:B0-----:R-:W-:Y:S05]  /*16e60*/  @!P0 BRA `(.L_x_1666) ;  /* 0xfffffffc00f08947 */ /* 0x001fea000383ffff */
.L_x_1659:
[----:B------:R-:W-:Y:S05]  /*16e70*/  BSYNC B0 ;  /* 0x0000000000007941 */ /* 0x000fea0003800000 */
.L_x_1658:
[----:B------:R-:W-:Y:S05]  /*16e80*/  EXIT ;  /* 0x000000000000794d */ /* 0x000fea0003800000 */
.L_x_1435:
[----:B0-----:R-:W-:-:S04]  /*16e90*/  IMAD.U32 R3, RZ, RZ, UR37 ;  /* 0x00000025ff037e24 */ /* 0x001fc8000f8e00ff */
[----:B------:R0:W1:Y:S03]  /*16ea0*/  SYNCS.PHASECHK.TRANS64.TRYWAIT P1, [R3+URZ+0x30800], R0 ;  /* 0x03080000030075a7 */ /* 0x000066000802017f */
[----:B-1----:R-:W-:Y:S05]  /*16eb0*/  @!P1 NANOSLEEP.SYNCS 0x989680 ;  /* 0x009896800000995d */ /* 0x002fea0003900000 */
[----:B------:R-:W1:Y:S02]  /*16ec0*/  @!P1 SYNCS.PHASECHK.TRANS64 P1, [R3+URZ+0x30800], R0 ;  /* 0x03080000030095a7 */ /* 0x000e64000802007f */
[----:B-1----:R-:W-:Y:S05]  /*16ed0*/  @!P1 BRA `(.L_x_1435) ;  /* 0xfffffffc00ec9947 */ /* 0x002fea000383ffff */
[----:B------:R-:W-:Y:S05]  /*16ee0*/  BRA `(.L_x_1667) ;  /* 0xfffffeac00f07947 */ /* 0x000fea000383ffff */
.L_x_1439:
[----:B-1----:R1:W2:Y:S02]  /*16ef0*/  SYNCS.PHASECHK.TRANS64.TRYWAIT P2, [R5+URZ+0x30830], R0 ;  /* 0x03083000050075a7 */ /* 0x0022a4000804017f */
[----:B--2---:R-:W-:Y:S05]  /*16f00*/  @!P2 NANOSLEEP.SYNCS 0x989680 ;  /* 0x009896800000a95d */ /* 0x004fea0003900000 */
[----:B------:R-:W2:Y:S02]  /*16f10*/  @!P2 SYNCS.PHASECHK.TRANS64 P2, [R5+URZ+0x30830], R0 ;  /* 0x030830000500a5a7 */ /* 0x000ea4000804007f */
[----:B--2---:R-:W-:Y:S05]  /*16f20*/  @!P2 BRA `(.L_x_1439) ;  /* 0xfffffffc00f0a947 */ /* 0x004fea000383ffff */
[----:B------:R-:W-:Y:S05]  /*16f30*/  BRA `(.L_x_1438) ;  /* 0xfffffeb000147947 */ /* 0x000fea000383ffff */
.L_x_1455:
[----:B-1----:R-:W-:-:S04]  /*16f40*/  IMAD.U32 R152, RZ, RZ, UR6 ;  /* 0x00000006ff987e24 */ /* 0x002fc8000f8e00ff */
[----:B------:R1:W2:Y:S03]  /*16f50*/  SYNCS.PHASECHK.TRANS64.TRYWAIT P2, [R152+URZ+0x30830], R21 ;  /* 0x03083015980075a7 */ /* 0x0002a6000804017f */
[----:B--2---:R-:W-:Y:S05]  /*16f60*/  @!P2 NANOSLEEP.SYNCS 0x989680 ;  /* 0x009896800000a95d */ /* 0x004fea0003900000 */
[----:B------:R-:W2:Y:S02]  /*16f70*/  @!P2 SYNCS.PHASECHK.TRANS64 P2, [R152+URZ+0x30830], R21 ;  /* 0x030830159800a5a7 */ /* 0x000ea4000804007f */
[----:B--2---:R-:W-:Y:S05]  /*16f80*/  @!P2 BRA `(.L_x_1455) ;  /* 0xfffffffc00eca947 */ /* 0x004fea000383ffff */
[----:B------:R-:W-:Y:S05]  /*16f90*/  BRA `(.L_x_1454) ;  /* 0xfffffed400e87947 */ /* 0x000fea000383ffff */
.L_x_1459:
[----:B0-----:R-:W-:-:S04]  /*16fa0*/  IMAD.U32 R21, RZ, RZ, UR10 ;  /* 0x0000000aff157e24 */ /* 0x001fc8000f8e00ff */
[----:B------:R0:W2:Y:S03]  /*16fb0*/  SYNCS.PHASECHK.TRANS64.TRYWAIT P2, [R21+URZ+0x30850], R0 ;  /* 0x03085000150075a7 */ /* 0x0000a6000804017f */
[----:B--2---:R-:W-:Y:S05]  /*16fc0*/  @!P2 NANOSLEEP.SYNCS 0x989680 ;  /* 0x009896800000a95d */ /* 0x004fea0003900000 */
[----:B------:R-:W2:Y:S02]  /*16fd0*/  @!P2 SYNCS.PHASECHK.TRANS64 P2, [R21+URZ+0x30850], R0 ;  /* 0x030850001500a5a7 */ /* 0x000ea4000804007f */
[----:B--2---:R-:W-:Y:S05]  /*16fe0*/  @!P2 BRA `(.L_x_1459) ;  /* 0xfffffffc00eca947 */ /* 0x004fea000383ffff */
[----:B------:R-:W-:Y:S05]  /*16ff0*/  BRA `(.L_x_1458) ;  /* 0xfffffee400747947 */ /* 0x000fea000383ffff */
.L_x_1476:
[----:B-1----:R-:W-:-:S04]  /*17000*/  IMAD.U32 R4, RZ, RZ, UR5 ;  /* 0x00000005ff047e24 */ /* 0x002fc8000f8e00ff */
[----:B------:R1:W2:Y:S03]  /*17010*/  SYNCS.PHASECHK.TRANS64.TRYWAIT P2, [R4+URZ+0x30830], R3 ;  /* 0x03083003040075a7 */ /* 0x0002a6000804017f */
[----:B--2---:R-:W-:Y:S05]  /*17020*/  @!P2 NANOSLEEP.SYNCS 0x989680 ;  /* 0x009896800000a95d */ /* 0x004fea0003900000 */
[----:B------:R-:W2:Y:S02]  /*17030*/  @!P2 SYNCS.PHASECHK.TRANS64 P2, [R4+URZ+0x30830], R3 ;  /* 0x030830030400a5a7 */ /* 0x000ea4000804007f */
[----:B--2---:R-:W-:Y:S05]  /*17040*/  @!P2 BRA `(.L_x_1476) ;  /* 0xfffffffc00eca947 */ /* 0x004fea000383ffff */
[----:B------:R-:W-:Y:S05]  /*17050*/  BRA `(.L_x_1475) ;  /* 0xffffff0000587947 */ /* 0x000fea000383ffff */
.L_x_1480:
[----:B01----:R-:W-:-:S04]  /*17060*/  IMAD.U32 R3, RZ, RZ, UR14 ;  /* 0x0000000eff037e24 */ /* 0x003fc8000f8e00ff */
[----:B------:R0:W1:Y:S03]  /*17070*/  SYNCS.PHASECHK.TRANS64.TRYWAIT P2, [R3+URZ+0x30850], R0 ;  /* 0x03085000030075a7 */ /* 0x000066000804017f */
[----:B-1----:R-:W-:Y:S05]  /*17080*/  @!P2 NANOSLEEP.SYNCS 0x989680 ;  /* 0x009896800000a95d */ /* 0x002fea0003900000 */
[----:B------:R-:W1:Y:S02]  /*17090*/  @!P2 SYNCS.PHASECHK.TRANS64 P2, [R3+URZ+0x30850], R0 ;  /* 0x030850000300a5a7 */ /* 0x000e64000804007f */
[----:B-1----:R-:W-:Y:S05]  /*170a0*/  @!P2 BRA `(.L_x_1480) ;  /* 0xfffffffc00eca947 */ /* 0x002fea000383ffff */
[----:B------:R-:W-:Y:S05]  /*170b0*/  BRA `(.L_x_1479) ;  /* 0xffffff0c00e47947 */ /* 0x000fea000383ffff */
.L_x_1486:
[----:B-1----:R-:W-:-:S04]  /*170c0*/  IMAD.U32 R4, RZ, RZ, UR5 ;  /* 0x00000005ff047e24 */ /* 0x002fc8000f8e00ff */
[----:B------:R1:W2:Y:S03]  /*170d0*/  SYNCS.PHASECHK.TRANS64.TRYWAIT P2, [R4+URZ+0x30830], R3 ;  /* 0x03083003040075a7 */ /* 0x0002a6000804017f */
[----:B--2---:R-:W-:Y:S05]  /*170e0*/  @!P2 NANOSLEEP.SYNCS 0x989680 ;  /* 0x009896800000a95d */ /* 0x004fea0003900000 */
[----:B------:R-:W2:Y:S02]  /*170f0*/  @!P2 SYNCS.PHASECHK.TRANS64 P2, [R4+URZ+0x30830], R3 ;  /* 0x030830030400a5a7 */ /* 0x000ea4000804007f */
[----:B--2---:R-:W-:Y:S05]  /*17100*/  @!P2 BRA `(.L_x_1486) ;  /* 0xfffffffc00eca947 */ /* 0x004fea000383ffff */
[----:B------:R-:W-:Y:S05]  /*17110*/  BRA `(.L_x_1485) ;  /* 0xffffff1c00647947 */ /* 0x000fea000383ffff */
.L_x_1490:
[----:B01----:R-:W-:-:S04]  /*17120*/  IMAD.U32 R3, RZ, RZ, UR14 ;  /* 0x0000000eff037e24 */ /* 0x003fc8000f8e00ff */
[----:B------:R0:W1:Y:S03]  /*17130*/  SYNCS.PHASECHK.TRANS64.TRYWAIT P2, [R3+URZ+0x30850], R0 ;  /* 0x03085000030075a7 */ /* 0x000066000804017f */
[----:B-1----:R-:W-:Y:S05]  /*17140*/  @!P2 NANOSLEEP.SYNCS 0x989680 ;  /* 0x009896800000a95d */ /* 0x002fea0003900000 */
[----:B------:R-:W1:Y:S02]  /*17150*/  @!P2 SYNCS.PHASECHK.TRANS64 P2, [R3+URZ+0x30850], R0 ;  /* 0x030850000300a5a7 */ /* 0x000e64000804007f */
[----:B-1----:R-:W-:Y:S05]  /*17160*/  @!P2 BRA `(.L_x_1490) ;  /* 0xfffffffc00eca947 */ /* 0x002fea000383ffff */
[----:B------:R-:W-:Y:S05]  /*17170*/  BRA `(.L_x_1489) ;  /* 0xffffff2800f07947 */ /* 0x000fea000383ffff */
.L_x_1503:
[----:B-1----:R-:W-:-:S04]  /*17180*/  IMAD.U32 R7, RZ, RZ, UR7 ;  /* 0x00000007ff077e24 */ /* 0x002fc8000f8e00ff */
[----:B------:R1:W2:Y:S03]  /*17190*/  SYNCS.PHASECHK.TRANS64.TRYWAIT P0, [R7+URZ+0x30850], R0 ;  /* 0x03085000070075a7 */ /* 0x0002a6000800017f */
[----:B--2---:R-:W-:Y:S05]  /*171a0*/  @!P0 NANOSLEEP.SYNCS 0x989680 ;  /* 0x009896800000895d */ /* 0x004fea0003900000 */
[----:B------:R-:W2:Y:S02]  /*171b0*/  @!P0 SYNCS.PHASECHK.TRANS64 P0, [R7+URZ+0x30850], R0 ;  /* 0x03085000070085a7 */ /* 0x000ea4000800007f */
[----:B--2---:R-:W-:Y:S05]  /*171c0*/  @!P0 BRA `(.L_x_1503) ;  /* 0xfffffffc00ec8947 */ /* 0x004fea000383ffff */
[----:B------:R-:W-:Y:S05]  /*171d0*/  BRA `(.L_x_1502) ;  /* 0xffffff4800f47947 */ /* 0x000fea000383ffff */
.L_x_1553:
        /* <DEDUP_REMOVED lines=11> */
.L_x_1669:
[----:B------:R-:W-:Y:S05]  /*17290*/  BSYNC B0 ;  /* 0x0000000000007941 */ /* 0x000fea0003800000 */
.L_x_1668:
[----:B------:R-:W-:Y:S05]  /*172a0*/  BRA `(.L_x_1670) ;  /* 0xffffffa000d47947 */ /* 0x000fea000383ffff */
.L_x_1555:
[----:B------:R-:W-:Y:S01]  /*172b0*/  BSSY B0, `(.L_x_1671) ;  /* 0x0000006000007945 */ /* 0x000fe20003800000 */
[----:B------:R-:W-:-:S07]  /*172c0*/  IMAD.MOV.U32 R15, RZ, RZ, -0x1 ;  /* 0xffffffffff0f7424 */ /* 0x000fce00078e00ff */
[----:B012-4-:R-:W-:Y:S05]  /*172d0*/  WARPSYNC.COLLECTIVE R15, `(.L_x_1672) ;  /* 0x000000000f0c7348 */ /* 0x017fea0003c00000 */
[----:B------:R-:W-:Y:S02]  /*172e0*/  ELECT P6, UR62, PT ;  /* 0x00000000003e782f */ /* 0x000fe400038c0000 */
[----:B------:R-:W-:Y:S01]  /*172f0*/  MOV R14, UR62 ;  /* 0x0000003e000e7c02 */ /* 0x000fe20008000f00 */
[----:B012-4-:R-:W-:Y:S10]  /*17300*/  ENDCOLLECTIVE ;  /* 0x000000000000791b */ /* 0x017ff40003800000 */
.L_x_1672:
[----:B------:R-:W-:Y:S05]  /*17310*/  BSYNC B0 ;  /* 0x0000000000007941 */ /* 0x000fea0003800000 */
.L_x_1671:
[----:B------:R-:W-:Y:S05]  /*17320*/  BRA `(.L_x_1673) ;  /* 0xffffffa000e07947 */ /* 0x000fea000383ffff */
.L_x_1557:
[----:B0-----:R0:W2:Y:S02]  /*17330*/  SYNCS.PHASECHK.TRANS64.TRYWAIT P0, [R0+URZ+0x30840], R2 ;  /* 0x03084002000075a7 */ /* 0x0010a4000800017f */
[----:B--2---:R-:W-:Y:S05]  /*17340*/  @!P0 NANOSLEEP.SYNCS 0x989680 ;  /* 0x009896800000895d */ /* 0x004fea0003900000 */
[----:B------:R-:W2:Y:S02]  /*17350*/  @!P0 SYNCS.PHASECHK.TRANS64 P0, [R0+URZ+0x30840], R2 ;  /* 0x03084002000085a7 */ /* 0x000ea4000800007f */
[----:B--2---:R-:W-:Y:S05]  /*17360*/  @!P0 BRA `(.L_x_1557) ;  /* 0xfffffffc00f08947 */ /* 0x004fea000383ffff */
[----:B------:R-:W-:Y:S05]  /*17370*/  BRA `(.L_x_1674) ;  /* 0xffffffa4004c7947 */ /* 0x000fea000383ffff */
.L_x_1561:
[----:B------:R-:W2:Y:S01]  /*17380*/  LDL.LU R11, [R1+0x30] ;  /* 0x00003000010b7983 */ /* 0x000ea20000300800 */
[----:B------:R-:W-:Y:S01]  /*17390*/  IMAD.MOV.U32 R13, RZ, RZ, R3 ;  /* 0x000000ffff0d7224 */ /* 0x000fe200078e0003 */
[----:B------:R-:W-:Y:S01]  /*173a0*/  LOP3.LUT R5, R5, 0x7f, RZ, 0xc0, !PT ;  /* 0x0000007f05057812 */ /* 0x000fe200078ec0ff */
[----:B------:R-:W-:Y:S02]  /*173b0*/  IMAD.MOV.U32 R12, RZ, RZ, RZ ;  /* 0x000000ffff0c7224 */ /* 0x000fe400078e00ff */
[----:B------:R-:W-:Y:S01]  /*173c0*/  IMAD.MOV.U32 R15, RZ, RZ, -0x1 ;  /* 0xffffffffff0f7424 */ /* 0x000fe200078e00ff */
[----:B------:R-:W-:-:S05]  /*173d0*/  SHF.R.U32.HI R0, RZ, 0x3, R5 ;  /* 0x00000003ff007819 */ /* 0x000fca0000011605 */
[----:B------:R-:W-:-:S04]  /*173e0*/  IMAD.IADD R0, R0, 0x1, R9 ;  /* 0x0000000100007824 */ /* 0x000fc800078e0209 */
[C---:B------:R-:W-:Y:S02]  /*173f0*/  VIADD R5, R0.reuse, 0x10 ;  /* 0x0000001000057836 */ /* 0x040fe40000000000 */
[----:B------:R-:W-:Y:S02]  /*17400*/  VIADD R9, R0, 0x60 ;  /* 0x0000006000097836 */ /* 0x000fe40000000000 */
[----:B--2---:R-:W-:Y:S02]  /*17410*/  IMAD R2, R11, R7, RZ ;  /* 0x000000070b027224 */ /* 0x004fe400078e02ff */
[----:B------:R-:W-:-:S03]  /*17420*/  IMAD.MOV.U32 R11, RZ, RZ, 0x181f ;  /* 0x0000181fff0b7424 */ /* 0x000fc600078e00ff */
[----:B------:R-:W-:-:S13]  /*17430*/  ISETP.GE.AND P5, PT, R0, R2, PT ;  /* 0x000000020000720c */ /* 0x000fda0003fa6270 */
[----:B-----5:R-:W-:Y:S05]  /*17440*/  WARPSYNC.COLLECTIVE R15, `(.L_x_1675) ;  /* 0x000000000f087348 */ /* 0x020fea0003c00000 */
[----:B------:R0:W1:Y:S02]  /*17450*/  SHFL.IDX P6, R14, R13, R12, R11 ;  /* 0x0000000c0d0e7389 */ /* 0x00006400000c000b */
[----:B01---5:R-:W-:Y:S01]  /*17460*/  ENDCOLLECTIVE ;  /* 0x000000000000791b */ /* 0x023fe20003800000 */
.L_x_1675:
[----:B------:R-:W-:Y:S02]  /*17470*/  IMAD.MOV.U32 R13, RZ, RZ, R4 ;  /* 0x000000ffff0d7224 */ /* 0x000fe400078e0004 */
[----:B------:R-:W-:-:S07]  /*17480*/  IMAD.MOV.U32 R6, RZ, RZ, R14 ;  /* 0x000000ffff067224 */ /* 0x000fce00078e000e */
[----:B------:R-:W-:Y:S05]  /*17490*/  WARPSYNC.COLLECTIVE R15, `(.L_x_1676) ;  /* 0x000000000f087348 */ /* 0x000fea0003c00000 */
[----:B------:R0:W1:Y:S02]  /*174a0*/  SHFL.IDX P6, R14, R13, R12, R11 ;  /* 0x0000000c0d0e7389 */ /* 0x00006400000c000b */
[----:B01----:R-:W-:Y:S01]  /*174b0*/  ENDCOLLECTIVE ;  /* 0x000000000000791b */ /* 0x003fe20003800000 */
.L_x_1676:
        /* <DEDUP_REMOVED lines=21> */
.L_x_1677:
[----:B------:R-:W-:Y:S02]  /*17610*/  IMAD.MOV.U32 R13, RZ, RZ, R4 ;  /* 0x000000ffff0d7224 */ /* 0x000fe400078e0004 */
[----:B------:R-:W-:-:S07]  /*17620*/  IMAD.MOV.U32 R6, RZ, RZ, R14 ;  /* 0x000000ffff067224 */ /* 0x000fce00078e000e */
[----:B------:R-:W-:Y:S05]  /*17630*/  WARPSYNC.COLLECTIVE R15, `(.L_x_1678) ;  /* 0x000000000f087348 */ /* 0x000fea0003c00000 */
[----:B------:R0:W1:Y:S02]  /*17640*/  SHFL.IDX P6, R14, R13, R12, R11 ;  /* 0x0000000c0d0e7389 */ /* 0x00006400000c000b */
[----:B01----:R-:W-:Y:S01]  /*17650*/  ENDCOLLECTIVE ;  /* 0x000000000000791b */ /* 0x003fe20003800000 */
.L_x_1678:
        /* <DEDUP_REMOVED lines=21> */
.L_x_1679:
[----:B------:R-:W-:Y:S02]  /*177b0*/  IMAD.MOV.U32 R13, RZ, RZ, R4 ;  /* 0x000000ffff0d7224 */ /* 0x000fe400078e0004 */
[----:B------:R-:W-:-:S07]  /*177c0*/  IMAD.MOV.U32 R6, RZ, RZ, R14 ;  /* 0x000000ffff067224 */ /* 0x000fce00078e000e */
[----:B------:R-:W-:Y:S05]  /*177d0*/  WARPSYNC.COLLECTIVE R15, `(.L_x_1680) ;  /* 0x000000000f087348 */ /* 0x000fea0003c00000 */
[----:B------:R0:W1:Y:S02]  /*177e0*/  SHFL.IDX P6, R14, R13, R12, R11 ;  /* 0x0000000c0d0e7389 */ /* 0x00006400000c000b */
[----:B01----:R-:W-:Y:S01]  /*177f0*/  ENDCOLLECTIVE ;  /* 0x000000000000791b */ /* 0x003fe20003800000 */
.L_x_1680:
        /* <DEDUP_REMOVED lines=21> */
.L_x_1681:
[----:B------:R-:W-:Y:S02]  /*17950*/  IMAD.MOV.U32 R13, RZ, RZ, R4 ;  /* 0x000000ffff0d7224 */ /* 0x000fe400078e0004 */
[----:B------:R-:W-:-:S07]  /*17960*/  IMAD.MOV.U32 R6, RZ, RZ, R14 ;  /* 0x000000ffff067224 */ /* 0x000fce00078e000e */
[----:B------:R-:W-:Y:S05]  /*17970*/  WARPSYNC.COLLECTIVE R15, `(.L_x_1682) ;  /* 0x000000000f087348 */ /* 0x000fea0003c00000 */
[----:B------:R0:W1:Y:S02]  /*17980*/  SHFL.IDX P6, R14, R13, R12, R11 ;  /* 0x0000000c0d0e7389 */ /* 0x00006400000c000b */
[----:B01----:R-:W-:Y:S01]  /*17990*/  ENDCOLLECTIVE ;  /* 0x000000000000791b */ /* 0x003fe20003800000 */
.L_x_1682:
        /* <DEDUP_REMOVED lines=21> */
.L_x_1683:
[----:B------:R-:W-:Y:S02]  /*17af0*/  IMAD.MOV.U32 R13, RZ, RZ, R4 ;  /* 0x000000ffff0d7224 */ /* 0x000fe400078e0004 */
[----:B------:R-:W-:-:S07]  /*17b00*/  IMAD.MOV.U32 R6, RZ, RZ, R14 ;  /* 0x000000ffff067224 */ /* 0x000fce00078e000e */
[----:B------:R-:W-:Y:S05]  /*17b10*/  WARPSYNC.COLLECTIVE R15, `(.L_x_1684) ;  /* 0x000000000f087348 */ /* 0x000fea0003c00000 */
[----:B------:R0:W1:Y:S02]  /*17b20*/  SHFL.IDX P6, R14, R13, R12, R11 ;  /* 0x0000000c0d0e7389 */ /* 0x00006400000c000b */
[----:B01----:R-:W-:Y:S01]  /*17b30*/  ENDCOLLECTIVE ;  /* 0x000000000000791b */ /* 0x003fe20003800000 */
.L_x_1684:
        /* <DEDUP_REMOVED lines=20> */
.L_x_1685:
[----:B------:R-:W-:Y:S02]  /*17c80*/  IMAD.MOV.U32 R13, RZ, RZ, R4 ;  /* 0x000000ffff0d7224 */ /* 0x000fe400078e0004 */
[----:B------:R-:W-:-:S07]  /*17c90*/  IMAD.MOV.U32 R6, RZ, RZ, R14 ;  /* 0x000000ffff067224 */ /* 0x000fce00078e000e */
[----:B------:R-:W-:Y:S05]  /*17ca0*/  WARPSYNC.COLLECTIVE R15, `(.L_x_1686) ;  /* 0x000000000f087348 */ /* 0x000fea0003c00000 */
[----:B------:R0:W1:Y:S02]  /*17cb0*/  SHFL.IDX P6, R14, R13, R12, R11 ;  /* 0x0000000c0d0e7389 */ /* 0x00006400000c000b */
[----:B01----:R-:W-:Y:S01]  /*17cc0*/  ENDCOLLECTIVE ;  /* 0x000000000000791b */ /* 0x003fe20003800000 */
.L_x_1686:
        /* <DEDUP_REMOVED lines=20> */
.L_x_1687:
[----:B------:R-:W-:Y:S02]  /*17e10*/  IMAD.MOV.U32 R13, RZ, RZ, R4 ;  /* 0x000000ffff0d7224 */ /* 0x000fe400078e0004 */
[----:B------:R-:W-:-:S07]  /*17e20*/  IMAD.MOV.U32 R5, RZ, RZ, R14 ;  /* 0x000000ffff057224 */ /* 0x000fce00078e000e */
[----:B------:R-:W-:Y:S05]  /*17e30*/  WARPSYNC.COLLECTIVE R15, `(.L_x_1688) ;  /* 0x000000000f087348 */ /* 0x000fea0003c00000 */
[----:B------:R0:W1:Y:S02]  /*17e40*/  SHFL.IDX P6, R14, R13, R12, R11 ;  /* 0x0000000c0d0e7389 */ /* 0x00006400000c000b */
[----:B01----:R-:W-:Y:S01]  /*17e50*/  ENDCOLLECTIVE ;  /* 0x000000000000791b */ /* 0x003fe20003800000 */
.L_x_1688:
        /* <DEDUP_REMOVED lines=19> */
.L_x_1689:
[----:B------:R-:W-:Y:S02]  /*17f90*/  IMAD.MOV.U32 R13, RZ, RZ, R4 ;  /* 0x000000ffff0d7224 */ /* 0x000fe400078e0004 */
[----:B------:R-:W-:-:S07]  /*17fa0*/  IMAD.MOV.U32 R5, RZ, RZ, R14 ;  /* 0x000000ffff057224 */ /* 0x000fce00078e000e */
[----:B------:R-:W-:Y:S05]  /*17fb0*/  WARPSYNC.COLLECTIVE R15, `(.L_x_1690) ;  /* 0x000000000f087348 */ /* 0x000fea0003c00000 */
[----:B------:R0:W1:Y:S02]  /*17fc0*/  SHFL.IDX P6, R14, R13, R12, R11 ;  /* 0x0000000c0d0e7389 */ /* 0x00006400000c000b */
[----:B01----:R-:W-:Y:S01]  /*17fd0*/  ENDCOLLECTIVE ;  /* 0x000000000000791b */ /* 0x003fe20003800000 */
.L_x_1690:
[----:B------:R-:W-:Y:S01]  /*17fe0*/  IMAD.MOV.U32 R3, RZ, RZ, R14 ;  /* 0x000000ffff037224 */ /* 0x000fe200078e000e */
[----:B------:R-:W-:Y:S06]  /*17ff0*/  BRA `(.L_x_1691) ;  /* 0xffffffa800287947 */ /* 0x000fec000383ffff */
.L_x_1566:
[----:B0-----:R-:W2:Y:S02]  /*18000*/  LDL R2, [R1] ;  /* 0x0000000001027983 */ /* 0x001ea40000100800 */
[----:B--2---:R0:W1:Y:S02]  /*18010*/  SYNCS.PHASECHK.TRANS64.TRYWAIT P0, [R2+URZ+0x30820], R0 ;  /* 0x03082000020075a7 */ /* 0x004064000800017f */
[----:B-1----:R-:W-:Y:S05]  /*18020*/  @!P0 NANOSLEEP.SYNCS 0x989680 ;  /* 0x009896800000895d */ /* 0x002fea0003900000 */
[----:B------:R-:W1:Y:S02]  /*18030*/  @!P0 SYNCS.PHASECHK.TRANS64 P0, [R2+URZ+0x30820], R0 ;  /* 0x03082000020085a7 */ /* 0x000e64000800007f */
[----:B-1----:R-:W-:Y:S05]  /*18040*/  @!P0 BRA `(.L_x_1566) ;  /* 0xfffffffc00ec8947 */ /* 0x002fea000383ffff */
[----:B------:R-:W-:Y:S05]  /*18050*/  BRA `(.L_x_1692) ;  /* 0xffffffa800a87947 */ /* 0x000fea000383ffff */
.L_x_1575:
[----:B-1----:R1:W2:Y:S02]  /*18060*/  SYNCS.PHASECHK.TRANS64.TRYWAIT P0, [R3+URZ+0x30840], R2 ;  /* 0x03084002030075a7 */ /* 0x0022a4000800017f */
[----:B--2---:R-:W-:Y:S05]  /*18070*/  @!P0 NANOSLEEP.SYNCS 0x989680 ;  /* 0x009896800000895d */ /* 0x004fea0003900000 */
[----:B------:R-:W2:Y:S02]  /*18080*/  @!P0 SYNCS.PHASECHK.TRANS64 P0, [R3+URZ+0x30840], R2 ;  /* 0x03084002030085a7 */ /* 0x000ea4000800007f */
[----:B--2---:R-:W-:Y:S05]  /*18090*/  @!P0 BRA `(.L_x_1575) ;  /* 0xfffffffc00f08947 */ /* 0x004fea000383ffff */
[----:B------:R-:W-:Y:S05]  /*180a0*/  BRA `(.L_x_1693) ;  /* 0xffffffac00787947 */ /* 0x000fea000383ffff */
.L_x_1583:
[----:B0-----:R0:W1:Y:S02]  /*180b0*/  SYNCS.PHASECHK.TRANS64.TRYWAIT P0, [R3+URZ+0x60], R2 ;  /* 0x00006002030075a7 */ /* 0x001064000800017f */
[----:B-1----:R-:W-:Y:S05]  /*180c0*/  @!P0 NANOSLEEP.SYNCS 0x989680 ;  /* 0x009896800000895d */ /* 0x002fea0003900000 */
[----:B------:R-:W1:Y:S02]  /*180d0*/  @!P0 SYNCS.PHASECHK.TRANS64 P0, [R3+URZ+0x60], R2 ;  /* 0x00006002030085a7 */ /* 0x000e64000800007f */
[----:B-1----:R-:W-:Y:S05]  /*180e0*/  @!P0 BRA `(.L_x_1583) ;  /* 0xfffffffc00f08947 */ /* 0x002fea000383ffff */
[----:B------:R-:W-:Y:S05]  /*180f0*/  BRA `(.L_x_1694) ;  /* 0xffffffb000d47947 */ /* 0x000fea000383ffff */
.L_x_1594:
[----:B-1----:R1:W2:Y:S02]  /*18100*/  SYNCS.PHASECHK.TRANS64.TRYWAIT P0, [R3+URZ+0x30840], R2 ;  /* 0x03084002030075a7 */ /* 0x0022a4000800017f */
[----:B--2---:R-:W-:Y:S05]  /*18110*/  @!P0 NANOSLEEP.SYNCS 0x989680 ;  /* 0x009896800000895d */ /* 0x004fea0003900000 */
[----:B------:R-:W2:Y:S02]  /*18120*/  @!P0 SYNCS.PHASECHK.TRANS64 P0, [R3+URZ+0x30840], R2 ;  /* 0x03084002030085a7 */ /* 0x000ea4000800007f */
[----:B--2---:R-:W-:Y:S05]  /*18130*/  @!P0 BRA `(.L_x_1594) ;  /* 0xfffffffc00f08947 */ /* 0x004fea000383ffff */
[----:B------:R-:W-:Y:S05]  /*18140*/  BRA `(.L_x_1695) ;  /* 0xffffffb800fc7947 */ /* 0x000fea000383ffff */
.L_x_1602:
[----:B0-----:R0:W1:Y:S02]  /*18150*/  SYNCS.PHASECHK.TRANS64.TRYWAIT P0, [R2+URZ+0x60], R3 ;  /* 0x00006003020075a7 */ /* 0x001064000800017f */
[----:B-1----:R-:W-:Y:S05]  /*18160*/  @!P0 NANOSLEEP.SYNCS 0x989680 ;  /* 0x009896800000895d */ /* 0x002fea0003900000 */
[----:B------:R-:W1:Y:S02]  /*18170*/  @!P0 SYNCS.PHASECHK.TRANS64 P0, [R2+URZ+0x60], R3 ;  /* 0x00006003020085a7 */ /* 0x000e64000800007f */
[----:B-1----:R-:W-:Y:S05]  /*18180*/  @!P0 BRA `(.L_x_1602) ;  /* 0xfffffffc00f08947 */ /* 0x002fea000383ffff */
[----:B------:R-:W-:Y:S05]  /*18190*/  BRA `(.L_x_1696) ;  /* 0xffffffc000587947 */ /* 0x000fea000383ffff */
.L_x_1613:
[----:B---3--:R3:W4:Y:S02]  /*181a0*/  SYNCS.PHASECHK.TRANS64.TRYWAIT P0, [R2+URZ+0x30840], R3 ;  /* 0x03084003020075a7 */ /* 0x008724000800017f */
[----:B----4-:R-:W-:Y:S05]  /*181b0*/  @!P0 NANOSLEEP.SYNCS 0x989680 ;  /* 0x009896800000895d */ /* 0x010fea0003900000 */
[----:B------:R-:W4:Y:S02]  /*181c0*/  @!P0 SYNCS.PHASECHK.TRANS64 P0, [R2+URZ+0x30840], R3 ;  /* 0x03084003020085a7 */ /* 0x000f24000800007f */
[----:B----4-:R-:W-:Y:S05]  /*181d0*/  @!P0 BRA `(.L_x_1613) ;  /* 0xfffffffc00f08947 */ /* 0x010fea000383ffff */
[----:B------:R-:W-:Y:S05]  /*181e0*/  BRA `(.L_x_1697) ;  /* 0xffffffc800447947 */ /* 0x000fea000383ffff */
.L_x_1621:
[----:B0-----:R0:W1:Y:S02]  /*181f0*/  SYNCS.PHASECHK.TRANS64.TRYWAIT P0, [R2+URZ+0x60], R5 ;  /* 0x00006005020075a7 */ /* 0x001064000800017f */
[----:B-1----:R-:W-:Y:S05]  /*18200*/  @!P0 NANOSLEEP.SYNCS 0x989680 ;  /* 0x009896800000895d */ /* 0x002fea0003900000 */
[----:B------:R-:W1:Y:S02]  /*18210*/  @!P0 SYNCS.PHASECHK.TRANS64 P0, [R2+URZ+0x60], R5 ;  /* 0x00006005020085a7 */ /* 0x000e64000800007f */
[----:B-1----:R-:W-:Y:S05]  /*18220*/  @!P0 BRA `(.L_x_1621) ;  /* 0xfffffffc00f08947 */ /* 0x002fea000383ffff */
[----:B------:R-:W-:Y:S05]  /*18230*/  BRA `(.L_x_1698) ;  /* 0xffffffcc00a07947 */ /* 0x000fea000383ffff */
.L_x_1634:
[----:B---3--:R3:W4:Y:S02]  /*18240*/  SYNCS.PHASECHK.TRANS64.TRYWAIT P0, [R0+URZ+0x30860], R2 ;  /* 0x03086002000075a7 */ /* 0x008724000800017f */
[----:B----4-:R-:W-:Y:S05]  /*18250*/  @!P0 NANOSLEEP.SYNCS 0x989680 ;  /* 0x009896800000895d */ /* 0x010fea0003900000 */
[----:B------:R-:W4:Y:S02]  /*18260*/  @!P0 SYNCS.PHASECHK.TRANS64 P0, [R0+URZ+0x30860], R2 ;  /* 0x03086002000085a7 */ /* 0x000f24000800007f */
[----:B----4-:R-:W-:Y:S05]  /*18270*/  @!P0 BRA `(.L_x_1634) ;  /* 0xfffffffc00f08947 */ /* 0x010fea000383ffff */
[----:B------:R-:W-:Y:S05]  /*18280*/  BRA `(.L_x_1699) ;  /* 0xffffffd400707947 */ /* 0x000fea000383ffff */
.L_x_1643:
[----:B------:R-:W-:Y:S01]  /*18290*/  BSSY B0, `(.L_x_1700) ;  /* 0x0000008000007945 */ /* 0x000fe20003800000 */
[----:B------:R-:W-:Y:S02]  /*182a0*/  IMAD.MOV.U32 R13, RZ, RZ, R16 ;  /* 0x000000ffff0d7224 */ /* 0x000fe400078e0010 */
[----:B-1----:R-:W-:Y:S02]  /*182b0*/  IMAD.MOV.U32 R12, RZ, RZ, RZ ;  /* 0x000000ffff0c7224 */ /* 0x002fe400078e00ff */
[----:B------:R-:W-:Y:S02]  /*182c0*/  IMAD.MOV.U32 R11, RZ, RZ, 0x1f ;  /* 0x0000001fff0b7424 */ /* 0x000fe400078e00ff */
[----:B------:R-:W-:-:S07]  /*182d0*/  IMAD.MOV.U32 R15, RZ, RZ, -0x1 ;  /* 0xffffffffff0f7424 */ /* 0x000fce00078e00ff */
[----:B0-2---:R-:W-:Y:S05]  /*182e0*/  WARPSYNC.COLLECTIVE R15, `(.L_x_1701) ;  /* 0x000000000f087348 */ /* 0x005fea0003c00000 */
[----:B------:R1:W3:Y:S02]  /*182f0*/  SHFL.IDX P6, R14, R13, R12, R11 ;  /* 0x0000000c0d0e7389 */ /* 0x0002e400000c000b */
[----:B0123--:R-:W-:Y:S01]  /*18300*/  ENDCOLLECTIVE ;  /* 0x000000000000791b */ /* 0x00ffe20003800000 */
.L_x_1701:
[----:B------:R-:W-:Y:S05]  /*18310*/  BSYNC B0 ;  /* 0x0000000000007941 */ /* 0x000fea0003800000 */
.L_x_1700:
        /* <DEDUP_REMOVED lines=9> */
.L_x_1702:
        /* <DEDUP_REMOVED lines=19> */
.L_x_1703:
        /* <DEDUP_REMOVED lines=8> */
.L_x_1704:
        /* <DEDUP_REMOVED lines=8> */
.L_x_1705:
        /* <DEDUP_REMOVED lines=8> */
.L_x_1706:
        /* <DEDUP_REMOVED lines=8> */
.L_x_1707:
        /* <DEDUP_REMOVED lines=9> */
.L_x_1708:
[----:B------:R-:W-:Y:S01]  /*18770*/  IMAD.MOV.U32 R16, RZ, RZ, R14 ;  /* 0x000000ffff107224 */ /* 0x000fe200078e000e */
[----:B------:R-:W-:Y:S06]  /*18780*/  BRA `(.L_x_1709) ;  /* 0xffffffd800647947 */ /* 0x000fec000383ffff */
.L_x_1648:
[----:B------:R-:W-:Y:S01]  /*18790*/  BSSY B0, `(.L_x_1710) ;  /* 0x0000008000007945 */ /* 0x000fe20003800000 */
[----:B-----5:R-:W-:Y:S02]  /*187a0*/  IMAD.MOV.U32 R13, RZ, RZ, R2 ;  /* 0x000000ffff0d7224 */ /* 0x020fe400078e0002 */
[----:B-1----:R-:W-:Y:S02]  /*187b0*/  IMAD.MOV.U32 R12, RZ, RZ, 0x1 ;  /* 0x00000001ff0c7424 */ /* 0x002fe400078e00ff */
[----:B------:R-:W-:Y:S02]  /*187c0*/  IMAD.MOV.U32 R11, RZ, RZ, RZ ;  /* 0x000000ffff0b7224 */ /* 0x000fe400078e00ff */
[----:B------:R-:W-:-:S07]  /*187d0*/  IMAD.MOV.U32 R15, RZ, RZ, -0x1 ;  /* 0xffffffffff0f7424 */ /* 0x000fce00078e00ff */
[----:B0-23--:R-:W-:Y:S05]  /*187e0*/  WARPSYNC.COLLECTIVE R15, `(.L_x_1711) ;  /* 0x000000000f087348 */ /* 0x00dfea0003c00000 */
[----:B------:R1:W4:Y:S02]  /*187f0*/  SHFL.UP P6, R14, R13, R12, R11 ;  /* 0x0400000c0d0e7389 */ /* 0x00032400000c000b */
[----:B01234-:R-:W-:Y:S01]  /*18800*/  ENDCOLLECTIVE ;  /* 0x000000000000791b */ /* 0x01ffe20003800000 */
.L_x_1711:
[----:B------:R-:W-:Y:S05]  /*18810*/  BSYNC B0 ;  /* 0x0000000000007941 */ /* 0x000fea0003800000 */
.L_x_1710:
[----:B------:R-:W-:Y:S01]  /*18820*/  SEL R3, R14, RZ, P1 ;  /* 0x000000ff0e037207 */ /* 0x000fe20000800000 */
[----:B------:R-:W-:Y:S02]  /*18830*/  IMAD.MOV.U32 R12, RZ, RZ, 0x2 ;  /* 0x00000002ff0c7424 */ /* 0x000fe400078e00ff */
[----:B------:R-:W-:Y:S02]  /*18840*/  IMAD.MOV.U32 R11, RZ, RZ, RZ ;  /* 0x000000ffff0b7224 */ /* 0x000fe400078e00ff */
[----:B------:R-:W-:Y:S02]  /*18850*/  IMAD.IADD R3, R2, 0x1, R3 ;  /* 0x0000000102037824 */ /* 0x000fe400078e0203 */
[----:B------:R-:W-:Y:S02]  /*18860*/  IMAD.MOV.U32 R15, RZ, RZ, -0x1 ;  /* 0xffffffffff0f7424 */ /* 0x000fe400078e00ff */
[----:B------:R-:W-:-:S07]  /*18870*/  IMAD.MOV.U32 R13, RZ, RZ, R3 ;  /* 0x000000ffff0d7224 */ /* 0x000fce00078e0003 */
[----:B------:R-:W-:Y:S05]  /*18880*/  WARPSYNC.COLLECTIVE R15, `(.L_x_1712) ;  /* 0x000000000f087348 */ /* 0x000fea0003c00000 */
[----:B------:R0:W1:Y:S02]  /*18890*/  SHFL.UP P6, R14, R13, R12, R11 ;  /* 0x0400000c0d0e7389 */ /* 0x00006400000c000b */
[----:B01----:R-:W-:Y:S01]  /*188a0*/  ENDCOLLECTIVE ;  /* 0x000000000000791b */ /* 0x003fe20003800000 */
.L_x_1712:
        /* <DEDUP_REMOVED lines=8> */
.L_x_1713:
        /* <DEDUP_REMOVED lines=8> */
.L_x_1714:
        /* <DEDUP_REMOVED lines=8> */
.L_x_1715:
        /* <DEDUP_REMOVED lines=9> */
.L_x_1716:
[----:B------:R-:W-:Y:S01]  /*18ac0*/  IMAD.MOV.U32 R16, RZ, RZ, R14 ;  /* 0x000000ffff107224 */ /* 0x000fe200078e000e */
[----:B------:R-:W-:Y:S06]  /*18ad0*/  BRA `(.L_x_1717) ;  /* 0xffffffd800307947 */ /* 0x000fec000383ffff */
.L_x_1650:
[----:B------:R-:W-:Y:S01]  /*18ae0*/  BSSY B0, `(.L_x_1718) ;  /* 0x0000006000007945 */ /* 0x000fe20003800000 */
[----:B------:R-:W-:Y:S01]  /*18af0*/  PLOP3.LUT P6, PT, P6, PT, PT, 0x8, 0x0 ;  /* 0x000000000000781c */ /* 0x000fe200037ce170 */
[----:B------:R-:W-:-:S12]  /*18b00*/  IMAD.MOV.U32 R15, RZ, RZ, -0x1 ;  /* 0xffffffffff0f7424 */ /* 0x000fd800078e00ff */
[----:B0123--:R-:W-:Y:S05]  /*18b10*/  WARPSYNC.COLLECTIVE R15, `(.L_x_1719) ;  /* 0x000000000f087348 */ /* 0x00ffea0003c00000 */
[----:B------:R-:W-:Y:S01]  /*18b20*/  VOTE.ANY R14, PT, P6 ;  /* 0x00000000000e7806 */ /* 0x000fe200030e0100 */
[----:B0123--:R-:W-:Y:S06]  /*18b30*/  ENDCOLLECTIVE ;  /* 0x000000000000791b */ /* 0x00ffec0003800000 */
.L_x_1719:
[----:B------:R-:W-:Y:S05]  /*18b40*/  BSYNC B0 ;  /* 0x0000000000007941 */ /* 0x000fea0003800000 */
.L_x_1718:
        /* <DEDUP_REMOVED lines=9> */
.L_x_1720:
[----:B------:R-:W-:Y:S01]  /*18be0*/  IMAD.MOV.U32 R17, RZ, RZ, R14 ;  /* 0x000000ffff117224 */ /* 0x000fe200078e000e */
[----:B------:R-:W-:Y:S06]  /*18bf0*/  BRA `(.L_x_1721) ;  /* 0xffffffd800207947 */ /* 0x000fec000383ffff */
.L_x_1652:
[----:B------:R-:W-:Y:S01]  /*18c00*/  BSSY B0, `(.L_x_1722) ;  /* 0x0000007000007945 */ /* 0x000fe20003800000 */
[----:B------:R-:W-:Y:S02]  /*18c10*/  IMAD.MOV.U32 R13, RZ, RZ, R3 ;  /* 0x000000ffff0d7224 */ /* 0x000fe400078e0003 */
[----:B------:R-:W-:Y:S02]  /*18c20*/  IMAD.MOV.U32 R11, RZ, RZ, 0x1f ;  /* 0x0000001fff0b7424 */ /* 0x000fe400078e00ff */
[----:B------:R-:W-:-:S07]  /*18c30*/  IMAD.MOV.U32 R15, RZ, RZ, -0x1 ;  /* 0xffffffffff0f7424 */ /* 0x000fce00078e00ff */
[----:B0-234-:R-:W-:Y:S05]  /*18c40*/  WARPSYNC.COLLECTIVE R15, `(.L_x_1723) ;  /* 0x000000000f087348 */ /* 0x01dfea0003c00000 */
[----:B------:R1:W0:Y:S02]  /*18c50*/  SHFL.IDX P6, R14, R13, R12, R11 ;  /* 0x0000000c0d0e7389 */ /* 0x00022400000c000b */
[----:B01234-:R-:W-:Y:S01]  /*18c60*/  ENDCOLLECTIVE ;  /* 0x000000000000791b */ /* 0x01ffe20003800000 */
.L_x_1723:
[----:B------:R-:W-:Y:S05]  /*18c70*/  BSYNC B0 ;  /* 0x0000000000007941 */ /* 0x000fea0003800000 */
.L_x_1722:
[----:B------:R-:W-:Y:S01]  /*18c80*/  IMAD.MOV.U32 R3, RZ, RZ, R14 ;  /* 0x000000ffff037224 */ /* 0x000fe200078e000e */
[----:B------:R-:W-:Y:S06]  /*18c90*/  BRA `(.L_x_1724) ;  /* 0xffffffd800147947 */ /* 0x000fec000383ffff */
.L_x_1656:
[----:B0-----:R0:W3:Y:S02]  /*18ca0*/  SYNCS.PHASECHK.TRANS64.TRYWAIT P0, [R0+URZ+0x30820], R3 ;  /* 0x03082003000075a7 */ /* 0x0010e4000800017f */
[----:B---3--:R-:W-:Y:S05]  /*18cb0*/  @!P0 NANOSLEEP.SYNCS 0x989680 ;  /* 0x009896800000895d */ /* 0x008fea0003900000 */
[----:B------:R-:W3:Y:S02]  /*18cc0*/  @!P0 SYNCS.PHASECHK.TRANS64 P0, [R0+URZ+0x30820], R3 ;  /* 0x03082003000085a7 */ /* 0x000ee4000800007f */
[----:B---3--:R-:W-:Y:S05]  /*18cd0*/  @!P0 BRA `(.L_x_1656) ;  /* 0xfffffffc00f08947 */ /* 0x008fea000383ffff */
[----:B------:R-:W-:Y:S05]  /*18ce0*/  BRA `(.L_x_1725) ;  /* 0xffffffdc009c7947 */ /* 0x000fea000383ffff */
.L_x_1657:
[----:B------:R-:W3:Y:S01]  /*18cf0*/  S2R R2, SR_TID.X ;  /* 0x0000000000027919 */ /* 0x000ee20000002100 */
[----:B------:R-:W-:Y:S01]  /*18d00*/  BSSY B0, `(.L_x_1726) ;  /* 0x000000a000007945 */ /* 0x000fe20003800000 */
[----:B-1----:R-:W-:Y:S02]  /*18d10*/  IMAD.MOV.U32 R12, RZ, RZ, RZ ;  /* 0x000000ffff0c7224 */ /* 0x002fe400078e00ff */
[----:B------:R-:W-:Y:S02]  /*18d20*/  IMAD.MOV.U32 R11, RZ, RZ, 0x1f ;  /* 0x0000001fff0b7424 */ /* 0x000fe400078e00ff */
[----:B------:R-:W-:Y:S01]  /*18d30*/  IMAD.MOV.U32 R15, RZ, RZ, -0x1 ;  /* 0xffffffffff0f7424 */ /* 0x000fe200078e00ff */
[----:B---3--:R-:W-:-:S04]  /*18d40*/  SHF.R.U32.HI R2, RZ, 0x5, R2 ;  /* 0x00000005ff027819 */ /* 0x008fc80000011602 */
[----:B------:R-:W-:-:S05]  /*18d50*/  LOP3.LUT R2, R2, 0x3, RZ, 0xc0, !PT ;  /* 0x0000000302027812 */ /* 0x000fca00078ec0ff */
[----:B------:R-:W-:-:S07]  /*18d60*/  IMAD.MOV.U32 R13, RZ, RZ, R2 ;  /* 0x000000ffff0d7224 */ /* 0x000fce00078e0002 */
[----:B0-2---:R-:W-:Y:S05]  /*18d70*/  WARPSYNC.COLLECTIVE R15, `(.L_x_1727) ;  /* 0x000000000f087348 */ /* 0x005fea0003c00000 */
[----:B------:R1:W3:Y:S02]  /*18d80*/  SHFL.IDX P6, R14, R13, R12, R11 ;  /* 0x0000000c0d0e7389 */ /* 0x0002e400000c000b */
[----:B0123--:R-:W-:Y:S01]  /*18d90*/  ENDCOLLECTIVE ;  /* 0x000000000000791b */ /* 0x00ffe20003800000 */
.L_x_1727:
[----:B------:R-:W-:Y:S05]  /*18da0*/  BSYNC B0 ;  /* 0x0000000000007941 */ /* 0x000fea0003800000 */
.L_x_1726:
[----:B------:R-:W-:Y:S05]  /*18db0*/  BRA `(.L_x_1728) ;  /* 0xffffffdc00847947 */ /* 0x000fea000383ffff */
.L_x_1660:
[----:B------:R-:W-:Y:S01]  /*18dc0*/  BSSY B1, `(.L_x_1729) ;  /* 0x0000006000017945 */ /* 0x000fe20003800000 */
[----:B------:R-:W-:-:S07]  /*18dd0*/  IMAD.MOV.U32 R15, RZ, RZ, -0x1 ;  /* 0xffffffffff0f7424 */ /* 0x000fce00078e00ff */
[----:B0123--:R-:W-:Y:S05]  /*18de0*/  WARPSYNC.COLLECTIVE R15, `(.L_x_1730) ;  /* 0x000000000f0c7348 */ /* 0x00ffea0003c00000 */
[----:B------:R-:W-:Y:S02]  /*18df0*/  ELECT P6, UR62, PT ;  /* 0x00000000003e782f */ /* 0x000fe400038c0000 */
[----:B------:R-:W-:Y:S01]  /*18e00*/  MOV R14, UR62 ;  /* 0x0000003e000e7c02 */ /* 0x000fe20008000f00 */
[----:B0123--:R-:W-:Y:S10]  /*18e10*/  ENDCOLLECTIVE ;  /* 0x000000000000791b */ /* 0x00fff40003800000 */
.L_x_1730:
[----:B------:R-:W-:Y:S05]  /*18e20*/  BSYNC B1 ;  /* 0x0000000000017941 */ /* 0x000fea0003800000 */
.L_x_1729:
[----:B------:R-:W-:Y:S05]  /*18e30*/  BRA `(.L_x_1731) ;  /* 0xffffffdc007c7947 */ /* 0x000fea000383ffff */
.L_x_1662:
[----:B0-----:R0:W2:Y:S02]  /*18e40*/  SYNCS.PHASECHK.TRANS64.TRYWAIT P0, [R6+URZ], R5 ;  /* 0x00000005060075a7 */ /* 0x0010a4000800017f */
[----:B--2---:R-:W-:Y:S05]  /*18e50*/  @!P0 NANOSLEEP.SYNCS 0x989680 ;  /* 0x009896800000895d */ /* 0x004fea0003900000 */
[----:B------:R-:W2:Y:S02]  /*18e60*/  @!P0 SYNCS.PHASECHK.TRANS64 P0, [R6+URZ], R5 ;  /* 0x00000005060085a7 */ /* 0x000ea4000800007f */
[----:B--2---:R-:W-:Y:S05]  /*18e70*/  @!P0 BRA `(.L_x_1662) ;  /* 0xfffffffc00f08947 */ /* 0x004fea000383ffff */
[----:B------:R-:W-:Y:S05]  /*18e80*/  BRA `(.L_x_1732) ;  /* 0xffffffdc00c07947 */ /* 0x000fea000383ffff */
.L_x_1663:
[----:B--2---:R2:W3:Y:S02]  /*18e90*/  SYNCS.PHASECHK.TRANS64.TRYWAIT P0, [R7+URZ], R2 ;  /* 0x00000002070075a7 */ /* 0x0044e4000800017f */
[----:B---3--:R-:W-:Y:S05]  /*18ea0*/  @!P0 NANOSLEEP.SYNCS 0x989680 ;  /* 0x009896800000895d */ /* 0x008fea0003900000 */
[----:B------:R-:W3:Y:S02]  /*18eb0*/  @!P0 SYNCS.PHASECHK.TRANS64 P0, [R7+URZ], R2 ;  /* 0x00000002070085a7 */ /* 0x000ee4000800007f */
[----:B---3--:R-:W-:Y:S05]  /*18ec0*/  @!P0 BRA `(.L_x_1663) ;  /* 0xfffffffc00f08947 */ /* 0x008fea000383ffff */
[----:B------:R-:W-:Y:S05]  /*18ed0*/  BRA `(.L_x_1733) ;  /* 0xffffffdc00b47947 */ /* 0x000fea000383ffff */
.L_x_1665:
[----:B---3--:R3:W4:Y:S02]  /*18ee0*/  SYNCS.PHASECHK.TRANS64.TRYWAIT P0, [R4+URZ], R5 ;  /* 0x00000005040075a7 */ /* 0x008724000800017f */
[----:B----4-:R-:W-:Y:S05]  /*18ef0*/  @!P0 NANOSLEEP.SYNCS 0x989680 ;  /* 0x009896800000895d */ /* 0x010fea0003900000 */
[----:B------:R-:W4:Y:S02]  /*18f00*/  @!P0 SYNCS.PHASECHK.TRANS64 P0, [R4+URZ], R5 ;  /* 0x00000005040085a7 */ /* 0x000f24000800007f */
[----:B----4-:R-:W-:Y:S05]  /*18f10*/  @!P0 BRA `(.L_x_1665) ;  /* 0xfffffffc00f08947 */ /* 0x010fea000383ffff */
[----:B------:R-:W-:Y:S05]  /*18f20*/  BRA `(.L_x_1734) ;  /* 0xffffffdc00bc7947 */ /* 0x000fea000383ffff */
.L_x_1735:
        /* <DEDUP_REMOVED lines=13> */
.L_x_3429:


//--------------------- .text._ZN7cutlass13device_kernelIN5flash11enable_sm90INS1_16FlashAttnFwdSm90INS1_25CollectiveMainloopFwdSm90ILi2EN4cute5tupleIJNS5_1CILi1EEES8_S8_EEENS6_IJNS7_ILi128EEENS7_ILi64EEENS7_ILi256EEEEEELi256ENS_6half_tEfNS_4arch4Sm90ELb0ELb1ELb0ELb1ELb0ELb1ELb0ELb1ELb1ELb1ELb0ELb0EEENS1_21CollectiveEpilogueFwdINS6_IJSA_SC_SB_EEES9_SE_SG_Li256ELb1ELb1ELb0ELb0EEENS1_36VarlenDynamicPersistentTileSchedulerILi128ELi64ELi256ELi128ELb0ELb1ELb1ELb1ELb0ELb1EEEEEEEEEvNT_6ParamsE --------------------------
	.section	.text._ZN7cutlass13device_kernelIN5flash11enable_sm90INS1_16FlashAttnFwdSm90INS1_25CollectiveMainloopFwdSm90ILi2EN4cute5tupleIJNS5_1CILi1EEES8_S8_EEENS6_IJNS7_ILi128EEENS7_ILi64EEENS7_ILi256EEEEEELi256ENS_6half_tEfNS_4arch4Sm90ELb0ELb1ELb0ELb1ELb0ELb1ELb0ELb1ELb1ELb1ELb0ELb0EEENS1_21CollectiveEpilogueFwdINS6_IJSA_SC_SB_EEES9_SE_SG_Li256ELb1ELb1ELb0ELb0EEENS1_36VarlenDynamicPersistentTileSchedulerILi128ELi64ELi256ELi128ELb0ELb1ELb1ELb1ELb0ELb1EEEEEEEEEvNT_6ParamsE,"ax",@progbits
	.align	128
.text._ZN7cutlass13device_kernelIN5flash11enable_sm90INS1_16FlashAttnFwdSm90INS1_25CollectiveMainloopFwdSm90ILi2EN4cute5tupleIJNS5_1CILi1EEES8_S8_EEENS6_IJNS7_ILi128EEENS7_ILi64EEENS7_ILi256EEEEEELi256ENS_6half_tEfNS_4arch4Sm90ELb0ELb1ELb0ELb1ELb0ELb1ELb0ELb1ELb1ELb1ELb0ELb0EEENS1_21CollectiveEpilogueFwdINS6_IJSA_SC_SB_EEES9_SE_SG_Li256ELb1ELb1ELb0ELb0EEENS1_36VarlenDynamicPersistentTileSchedulerILi128ELi64ELi256ELi128ELb0ELb1ELb1ELb1ELb0ELb1EEEEEEEEEvNT_6ParamsE:
        .type           _ZN7cutlass13device_kernelIN5flash11enable_sm90INS1_16FlashAttnFwdSm90INS1_25CollectiveMainloopFwdSm90ILi2EN4cute5tupleIJNS5_1CILi1EEES8_S8_EEENS6_IJNS7_ILi128EEENS7_ILi64EEENS7_ILi256EEEEEELi256ENS_6half_tEfNS_4arch4Sm90ELb0ELb1ELb0ELb1ELb0ELb1ELb0ELb1ELb1ELb1ELb0ELb0EEENS1_21CollectiveEpilogueFwdINS6_IJSA_SC_SB_EEES9_SE_SG_Li256ELb1ELb1ELb0ELb0EEENS1_36VarlenDynamicPersistentTileSchedulerILi128ELi64ELi256ELi128ELb0ELb1ELb1ELb1ELb0ELb1EEEEEEEEEvNT_6ParamsE,@function
        .size           _ZN7cutlass13device_kernelIN5flash11enable_sm90INS1_16FlashAttnFwdSm90INS1_25CollectiveMainloopFwdSm90ILi2EN4cute5tupleIJNS5_1CILi1EEES8_S8_EEENS6_IJNS7_ILi128EEENS7_ILi64EEENS7_ILi256EEEEEELi256ENS_6half_tEfNS_4arch4Sm90ELb0ELb1ELb0ELb1ELb0ELb1ELb0ELb1ELb1ELb1ELb0ELb0EEENS1_21CollectiveEpilogueFwdINS6_IJSA_SC_SB_EEES9_SE_SG_Li256ELb1ELb1ELb0ELb0EEENS1_36VarlenDynamicPersistentTileSchedulerILi128ELi64ELi256ELi128ELb0ELb1ELb1ELb1ELb0ELb1EEEEEEEEEvNT_6ParamsE,(.L_x_3430 - _ZN7cutlass13device_kernelIN5flash11enable_sm90INS1_16FlashAttnFwdSm90INS1_25CollectiveMainloopFwdSm90ILi2EN4cute5tupleIJNS5_1CILi1EEES8_S8_EEENS6_IJNS7_ILi128EEENS7_ILi64EEENS7_ILi256EEEEEELi256ENS_6half_tEfNS_4arch4Sm90ELb0ELb1ELb0ELb1ELb0ELb1ELb0ELb1ELb1ELb1ELb0ELb0EEENS1_21CollectiveEpilogueFwdINS6_IJSA_SC_SB_EEES9_SE_SG_Li256ELb1ELb1ELb0ELb0EEENS1_36VarlenDynamicPersistentTileSchedulerILi128ELi64ELi256ELi128ELb0ELb1ELb1ELb1ELb0ELb1EEEEEEEEEvNT_6ParamsE)
        .other          _ZN7cutlass13device_kernelIN5flash11enable_sm90INS1_16FlashAttnFwdSm90INS1_25CollectiveMainloopFwdSm90ILi2EN4cute5tupleIJNS5_1CILi1EEES8_S8_EEENS6_IJNS7_ILi128EEENS7_ILi64EEENS7_ILi256EEEEEELi256ENS_6half_tEfNS_4arch4Sm90ELb0ELb1ELb0ELb1ELb0ELb1ELb0ELb1ELb1ELb1ELb0ELb0EEENS1_21CollectiveEpilogueFwdINS6_IJSA_SC_SB_EEES9_SE_SG_Li256ELb1ELb1ELb0ELb0EEENS1_36VarlenDynamicPersistentTileSchedulerILi128ELi64ELi256ELi128ELb0ELb1ELb1ELb1ELb0ELb1EEEEEEEEEvNT_6ParamsE,@"STO_CUDA_ENTRY STV_DEFAULT"
_ZN7cutlass13device_kernelIN5flash11enable_sm90INS1_16FlashAttnFwdSm90INS1_25CollectiveMainloopFwdSm90ILi2EN4cute5tupleIJNS5_1CILi1EEES8_S8_EEENS6_IJNS7_ILi128EEENS7_ILi64EEENS7_ILi256EEEEEELi256ENS_6half_tEfNS_4arch4Sm90ELb0ELb1ELb0ELb1ELb0ELb1ELb0ELb1ELb1ELb1ELb0ELb0EEENS1_21CollectiveEpilogueFwdINS6_IJSA_SC_SB_EEES9_SE_SG_Li256ELb1ELb1ELb0ELb0EEENS1_36VarlenDynamicPersistentTileSchedulerILi128ELi64ELi256ELi128ELb0ELb1ELb1ELb1ELb0ELb1EEEEEEEEEvNT_6ParamsE:
        /* <DEDUP_REMOVED lines=24> */
.L_x_1737:
[----:B------:R-:W-:Y:S05]  /*0180*/  BSYNC B0 ;  /* 0x0000000000007941 */ /* 0x000fea0003800000 */
.L_x_1736:
        /* <DEDUP_REMOVED lines=41> */
.L_x_1738:
        /* <DEDUP_REMOVED lines=22> */
.L_x_1739:
        /* <DEDUP_REMOVED lines=18> */
.L_x_1740:
        /* <DEDUP_REMOVED lines=22> */
.L_x_1741:
        /* <DEDUP_REMOVED lines=22> */
.L_x_1742:
[----:B0-----:R-:W-:Y:S01]  /*0960*/  UMOV UR4, 0x1 ;  /* 0x0000000100047882 */ /* 0x001fe20000000000 */
[----:B------:R-:W-:Y:S01]  /*0970*/  PLOP3.LUT P0, PT, PT, PT, UP0, 0x80, 0x0 ;  /* 0x000000000000781c */ /* 0x000fe20003f0f008 */
[----:B------:R-:W-:Y:S01]  /*0980*/  USEL UR4, UR4, 0x2, !UP0 ;  /* 0x0000000204047887 */ /* 0x000fe2000c000000 */
[----:B------:R-:W-:Y:S01]  /*0990*/  NOP ;  /* 0x0000000000007918 */ /* 0x000fe20000000000 */
[----:B------:R-:W-:Y:S04]  /*09a0*/  BSSY B9, `(.L_x_1743) ;  /* 0x000298d000097945 */ /* 0x000fe80003800000 */
[----:B------:R-:W-:-:S05]  /*09b0*/  IMAD.U32 R2, RZ, RZ, UR4 ;  /* 0x00000004ff027e24 */ /* 0x000fca000f8e00ff */
[----:B------:R0:W-:Y:S01]  /*09c0*/  STL [R1+0x94], R2 ;  /* 0x0000940201007387 */ /* 0x0001e20000100800 */
[----:B-12-4-:R-:W-:Y:S06]  /*09d0*/  BAR.SYNC.DEFER_BLOCKING 0x0 ;  /* 0x0000000000007b1d */ /* 0x016fec0000010000 */
[----:B------:R-:W-:Y:S05]  /*09e0*/  @!P0 BRA `(.L_x_1744) ;  /* 0x0000020400108947 */ /* 0x000fea0003800000 */
.L_x_1745:
        /* <DEDUP_REMOVED lines=15> */
[----:B------:R-:W2:Y:S01]  /*0ae0*/  LDL R0, [R1+0x94] ;  /* 0x0000940001007983 */ /* 0x000ea20000100800 */
[----:B------:R-:W-:Y:S02]  /*0af0*/  VIADD R4, R4, 0xffffff80 ;  /* 0xffffff8004047836 */ /* 0x000fe40000000000 */
[----:B------:R-:W-:Y:S02]  /*0b00*/  IMAD.MOV.U32 R237, RZ, RZ, RZ ;  /* 0x000000ffffed7224 */ /* 0x000fe400078e00ff */
[----:B------:R-:W-:Y:S01]  /*0b10*/  IMAD.MOV.U32 R219, RZ, RZ, RZ ;  /* 0x000000ffffdb7224 */ /* 0x000fe200078e00ff */
[----:B------:R-:W-:Y:S01]  /*0b20*/  SHF.R.S32.HI R3, RZ, 0x1f, R4 ;  /* 0x0000001fff037819 */ /* 0x000fe20000011404 */
[----:B------:R-:W-:-:S03]  /*0b30*/  IMAD.MOV.U32 R22, RZ, RZ, RZ ;  /* 0x000000ffff167224 */ /* 0x000fc600078e00ff */
[CC--:B------:R-:W-:Y:S02]  /*0b40*/  LEA.HI R5, R3.reuse, R4.reuse, RZ, 0x5 ;  /* 0x0000000403057211 */ /* 0x0c0fe400078f28ff */
[CC--:B0-----:R-:W-:Y:S02]  /*0b50*/  LEA.HI R2, R3.reuse, R4.reuse, RZ, 0x4 ;  /* 0x0000000403027211 */ /* 0x0c1fe400078f20ff */
[----:B------:R-:W-:Y:S01]  /*0b60*/  LEA.HI R218, R3, R4, RZ, 0x3 ;  /* 0x0000000403da7211 */ /* 0x000fe200078f18ff */
[----:B------:R-:W-:Y:S01]  /*0b70*/  IMAD.SHL.U32 R6, R5, 0x20, RZ ;  /* 0x0000002005067824 */ /* 0x000fe200078e00ff */
[----:B------:R-:W-:Y:S02]  /*0b80*/  LOP3.LUT R5, R2, 0x3fffff0, RZ, 0xc0, !PT ;  /* 0x03fffff002057812 */ /* 0x000fe400078ec0ff */
[----:B------:R-:W-:Y:S02]  /*0b90*/  SHF.R.S32.HI R7, RZ, 0x4, R2 ;  /* 0x00000004ff077819 */ /* 0x000fe40000011402 */
[----:B------:R-:W-:-:S02]  /*0ba0*/  LOP3.LUT R6, R6, 0xfffffc00, RZ, 0xc0, !PT ;  /* 0xfffffc0006067812 */ /* 0x000fc400078ec0ff */
[----:B------:R-:W-:Y:S02]  /*0bb0*/  IADD3 R5, R4, -R5, RZ ;  /* 0x8000000504057210 */ /* 0x000fe40007ffe0ff */
[----:B------:R-:W-:Y:S02]  /*0bc0*/  LEA.HI R2, R2, R7, RZ, 0x1 ;  /* 0x0000000702027211 */ /* 0x000fe400078f08ff */
[-C--:B------:R-:W-:Y:S01]  /*0bd0*/  LEA.HI R8, R3, R4.reuse, RZ, 0x2 ;  /* 0x0000000403087211 */ /* 0x080fe200078f10ff */
[----:B------:R-:W-:Y:S01]  /*0be0*/  IMAD R5, R5, 0x40, R6 ;  /* 0x0000004005057824 */ /* 0x000fe200078e0206 */
[----:B------:R-:W-:Y:S02]  /*0bf0*/  LEA.HI R6, R3, R4, RZ, 0x6 ;  /* 0x0000000403067211 */ /* 0x000fe400078f30ff */
[----:B------:R-:W-:Y:S02]  /*0c00*/  LOP3.LUT R2, R2, 0x1ffffffe, RZ, 0xc0, !PT ;  /* 0x1ffffffe02027812 */ /* 0x000fe400078ec0ff */
[----:B------:R-:W-:-:S03]  /*0c10*/  SHF.L.U32 R6, R6, 0x3, RZ ;  /* 0x0000000306067819 */ /* 0x000fc600000006ff */
[----:B------:R-:W-:Y:S01]  /*0c20*/  IMAD.IADD R2, R7, 0x1, -R2 ;  /* 0x0000000107027824 */ /* 0x000fe200078e0a02 */
[----:B------:R-:W-:-:S04]  /*0c30*/  LOP3.LUT R29, R6, 0xfffffe00, RZ, 0xc0, !PT ;  /* 0xfffffe00061d7812 */ /* 0x000fc800078ec0ff */
[----:B------:R-:W-:Y:S02]  /*0c40*/  LEA R2, R2, R5, 0x3 ;  /* 0x0000000502027211 */ /* 0x000fe400078e18ff */
[----:B--2---:R-:W-:Y:S02]  /*0c50*/  R2UR UR4, R0 ;  /* 0x00000000000472ca */ /* 0x004fe400000e0000 */
[----:B------:R-:W-:Y:S02]  /*0c60*/  LEA.HI R0, R3, R4, RZ, 0x7 ;  /* 0x0000000403007211 */ /* 0x000fe400078f38ff */
[----:B------:R-:W-:Y:S02]  /*0c70*/  LOP3.LUT R3, R218, 0xfffffff8, RZ, 0xc0, !PT ;  /* 0xfffffff8da037812 */ /* 0x000fe400078ec0ff */
[----:B------:R-:W-:Y:S02]  /*0c80*/  LOP3.LUT R9, R0, 0xffffff80, RZ, 0xc0, !PT ;  /* 0xffffff8000097812 */ /* 0x000fe400078ec0ff */
[----:B------:R-:W-:Y:S01]  /*0c90*/  SHF.R.S32.HI R218, RZ, 0x3, R218 ;  /* 0x00000003ffda7819 */ /* 0x000fe200000114da */
[C---:B------:R-:W-:Y:S01]  /*0ca0*/  IMAD.IADD R13, R4.reuse, 0x1, -R3 ;  /* 0x00000001040d7824 */ /* 0x040fe200078e0a03 */
[----:B------:R-:W-:Y:S01]  /*0cb0*/  SHF.R.S32.HI R14, RZ, 0x7, R0 ;  /* 0x00000007ff0e7819 */ /* 0x000fe20000011400 */
[----:B------:R-:W-:Y:S01]  /*0cc0*/  IMAD.IADD R20, R4, 0x1, -R9 ;  /* 0x0000000104147824 */ /* 0x000fe200078e0a09 */
[----:B------:R-:W-:Y:S01]  /*0cd0*/  LOP3.LUT R9, R8, 0xfffffffc, RZ, 0xc0, !PT ;  /* 0xfffffffc08097812 */ /* 0x000fe200078ec0ff */
[C---:B------:R-:W-:Y:S01]  /*0ce0*/  IMAD.SHL.U32 R200, R13.reuse, 0x4, RZ ;  /* 0x000000040dc87824 */ /* 0x040fe200078e00ff */
[----:B------:R-:W-:Y:S01]  /*0cf0*/  LEA.HI R0, R0, R14, RZ, 0x1 ;  /* 0x0000000e00007211 */ /* 0x000fe200078f08ff */
[----:B------:R-:W-:Y:S01]  /*0d00*/  IMAD.SHL.U32 R18, R13, 0x8, RZ ;  /* 0x000000080d127824 */ /* 0x000fe200078e00ff */
[----:B------:R-:W-:Y:S01]  /*0d10*/  SHF.R.S32.HI R8, RZ, 0x1f, R20 ;  /* 0x0000001fff087819 */ /* 0x000fe20000011414 */
[----:B------:R-:W-:Y:S01]  /*0d20*/  IMAD.IADD R11, R4, 0x1, -R9 ;  /* 0x00000001040b7824 */ /* 0x000fe200078e0a09 */
[----:B------:R-:W-:Y:S01]  /*0d30*/  STL [R1+0x68], R20 ;  /* 0x0000681401007387 */ /* 0x000fe20000100800 */
[----:B------:R-:W-:Y:S01]  /*0d40*/  VIADD R4, R218, 0x40 ;  /* 0x00000040da047836 */ /* 0x000fe20000000000 */
[----:B------:R-:W-:Y:S01]  /*0d50*/  LEA.HI R7, R8, R20, RZ, 0x2 ;  /* 0x0000001408077211 */ /* 0x000fe200078f10ff */
[C---:B------:R-:W-:Y:S01]  /*0d60*/  VIADD R233, R200.reuse, 0x40 ;  /* 0x00000040c8e97836 */ /* 0x040fe20000000000 */
[----:B------:R-:W-:Y:S01]  /*0d70*/  LEA.HI R12, R11, R11, RZ, 0x1 ;  /* 0x0000000b0b0c7211 */ /* 0x000fe200078f08ff */
[----:B------:R-:W-:Y:S01]  /*0d80*/  STL [R1+0x40], R13 ;  /* 0x0000400d01007387 */ /* 0x000fe20000100800 */
[----:B------:R-:W-:Y:S01]  /*0d90*/  SHF.R.S32.HI R9, RZ, 0x2, R7 ;  /* 0x00000002ff097819 */ /* 0x000fe20000011407 */
[----:B------:R-:W-:Y:S01]  /*0da0*/  IMAD.IADD R226, R200, 0x1, R233 ;  /* 0x00000001c8e27824 */ /* 0x000fe200078e02e9 */
[----:B------:R-:W-:Y:S01]  /*0db0*/  SHF.R.S32.HI R10, RZ, 0x1f, R7 ;  /* 0x0000001fff0a7819 */ /* 0x000fe20000011407 */
[----:B------:R0:W-:Y:S01]  /*0dc0*/  STL [R1+0x90], R2 ;  /* 0x0000900201007387 */ /* 0x0001e20000100800 */
[----:B------:R-:W-:Y:S01]  /*0dd0*/  SHF.R.S32.HI R3, RZ, 0x1f, R4 ;  /* 0x0000001fff037819 */ /* 0x000fe20000011404 */
[----:B------:R-:W-:Y:S01]  /*0de0*/  VIADD R21, R218, 0x20 ;  /* 0x00000020da157836 */ /* 0x000fe20000000000 */
[----:B------:R-:W-:Y:S01]  /*0df0*/  LEA.HI R10, R10, R9, RZ, 0x3 ;  /* 0x000000090a0a7211 */ /* 0x000fe200078f18ff */
[----:B------:R-:W-:Y:S01]  /*0e00*/  VIADD R17, R218, 0x60 ;  /* 0x00000060da117836 */ /* 0x000fe20000000000 */
[----:B------:R-:W-:Y:S01]  /*0e10*/  LEA.HI R3, R3, R4, RZ, 0x3 ;  /* 0x0000000403037211 */ /* 0x000fe200078f18ff */
[----:B------:R1:W-:Y:S01]  /*0e20*/  STL [R1+0x88], R14 ;  /* 0x0000880e01007387 */ /* 0x0003e20000100800 */
[----:B------:R-:W-:Y:S01]  /*0e30*/  LOP3.LUT R10, R10, 0xfffffff8, RZ, 0xc0, !PT ;  /* 0xfffffff80a0a7812 */ /* 0x000fe200078ec0ff */
[----:B------:R-:W-:Y:S01]  /*0e40*/  IMAD.SHL.U32 R15, R218, 0x40, RZ ;  /* 0x00000040da0f7824 */ /* 0x000fe200078e00ff */
[----:B------:R-:W-:Y:S01]  /*0e50*/  SHF.R.S32.HI R5, RZ, 0x1f, R226 ;  /* 0x0000001fff057819 */ /* 0x000fe200000114e2 */
[----:B------:R-:W-:Y:S01]  /*0e60*/  IMAD.SHL.U32 R3, R3, 0x40, RZ ;  /* 0x0000004003037824 */ /* 0x000fe200078e00ff */
[----:B0-----:R-:W-:Y:S01]  /*0e70*/  SHF.L.U32 R2, R4, 0x6, RZ ;  /* 0x0000000604027819 */ /* 0x001fe200000006ff */
[----:B------:R-:W-:Y:S01]  /*0e80*/  IMAD.IADD R9, R9, 0x1, -R10 ;  /* 0x0000000109097824 */ /* 0x000fe200078e0a0a */
[----:B------:R-:W-:Y:S01]  /*0e90*/  LOP3.LUT R12, R12, 0x1ffffffe, RZ, 0xc0, !PT ;  /* 0x1ffffffe0c0c7812 */ /* 0x000fe200078ec0ff */
[----:B------:R-:W-:Y:S01]  /*0ea0*/  ULOP3.LUT UR4, UR4, 0x1, URZ, 0xfc, !UPT ;  /* 0x0000000104047892 */ /* 0x000fe2000f8efc3f */
[----:B------:R-:W-:Y:S01]  /*0eb0*/  LOP3.LUT R10, R2, 0x1c0, RZ, 0xc0, !PT ;  /* 0x000001c0020a7812 */ /* 0x000fe200078ec0ff */
[----:B------:R-:W-:Y:S01]  /*0ec0*/  VIADD R234, R200, 0x20 ;  /* 0x00000020c8ea7836 */ /* 0x000fe20000000000 */
[----:B------:R-:W-:Y:S01]  /*0ed0*/  LEA.HI R4, R5, R226, RZ, 0x3 ;  /* 0x000000e205047211 */ /* 0x000fe200078f18ff */
[----:B------:R-:W-:Y:S01]  /*0ee0*/  IMAD.IADD R12, R11, 0x1, -R12 ;  /* 0x000000010b0c7824 */ /* 0x000fe200078e0a0c */
[----:B------:R-:W-:Y:S01]  /*0ef0*/  LEA.HI R8, R8, R20, RZ, 0x5 ;  /* 0x0000001408087211 */ /* 0x000fe200078f28ff */
[----:B------:R-:W-:Y:S01]  /*0f00*/  VIADD R235, R200, 0x60 ;  /* 0x00000060c8eb7836 */ /* 0x000fe20000000000 */
[----:B------:R-:W-:-:S02]  /*0f10*/  LOP3.LUT R13, R3, 0xfffffe00, RZ, 0xc0, !PT ;  /* 0xfffffe00030d7812 */ /* 0x000fc400078ec0ff */
[----:B------:R-:W-:Y:S02]  /*0f20*/  SHF.R.U32.HI R2, RZ, 0x3, R10 ;  /* 0x00000003ff027819 */ /* 0x000fe4000001160a */
[C---:B------:R-:W-:Y:S01]  /*0f30*/  LOP3.LUT R11, R10.reuse, 0x38, R18, 0xf8, !PT ;  /* 0x000000380a0b7812 */ /* 0x040fe200078ef812 */
[----:B------:R0:W-:Y:S01]  /*0f40*/  STL [R1+0x64], R13 ;  /* 0x0000640d01007387 */ /* 0x0001e20000100800 */
[----:B------:R-:W-:Y:S02]  /*0f50*/  LOP3.LUT R3, R10, 0x38, R4, 0xf8, !PT ;  /* 0x000000380a037812 */ /* 0x000fe400078ef804 */
[----:B------:R-:W-:Y:S02]  /*0f60*/  LOP3.LUT R0, R0, 0x3fffffe, RZ, 0xc0, !PT ;  /* 0x03fffffe00007812 */ /* 0x000fe400078ec0ff */
[----:B------:R-:W-:Y:S02]  /*0f70*/  SHF.R.S32.HI R8, RZ, 0x5, R8 ;  /* 0x00000005ff087819 */ /* 0x000fe40000011408 */
[----:B------:R-:W-:Y:S01]  /*0f80*/  LOP3.LUT R11, R13, R11, R2, 0xf6, !PT ;  /* 0x0000000b0d0b7212 */ /* 0x000fe200078ef602 */
[----:B------:R-:W-:Y:S01]  /*0f90*/  IMAD.IADD R0, R14, 0x1, -R0 ;  /* 0x000000010e007824 */ /* 0x000fe200078e0a00 */
[----:B------:R-:W-:Y:S01]  /*0fa0*/  LOP3.LUT R10, R3, R2, RZ, 0x3c, !PT ;  /* 0x00000002030a7212 */ /* 0x000fe200078e3cff */
[----:B------:R-:W-:Y:S01]  /*0fb0*/  IMAD R9, R8, 0x10, R9 ;  /* 0x0000001008097824 */ /* 0x000fe200078e0209 */
[----:B------:R-:W-:-:S02]  /*0fc0*/  SHF.R.S32.HI R2, RZ, 0x1f, R21 ;  /* 0x0000001fff027819 */ /* 0x000fc40000011415 */
[----:B------:R-:W-:Y:S01]  /*0fd0*/  SHF.R.S32.HI R8, RZ, 0x1f, R17 ;  /* 0x0000001fff087819 */ /* 0x000fe20000011411 */
[----:B-1----:R-:W-:Y:S01]  /*0fe0*/  IMAD R14, R0, 0x40, R9 ;  /* 0x00000040000e7824 */ /* 0x002fe200078e0209 */
[----:B------:R-:W-:Y:S01]  /*0ff0*/  LEA.HI R2, R2, R21, RZ, 0x3 ;  /* 0x0000001502027211 */ /* 0x000fe200078f18ff */
[----:B------:R-:W-:Y:S01]  /*1000*/  IMAD.SHL.U32 R0, R21, 0x40, RZ ;  /* 0x0000004015007824 */ /* 0x000fe200078e00ff */
[----:B------:R-:W-:Y:S02]  /*1010*/  LEA.HI R5, R5, R226, RZ, 0x6 ;  /* 0x000000e205057211 */ /* 0x000fe400078f30ff */
[----:B------:R-:W-:Y:S01]  /*1020*/  LEA.HI R8, R8, R17, RZ, 0x3 ;  /* 0x0000001108087211 */ /* 0x000fe200078f18ff */
[----:B------:R-:W-:Y:S01]  /*1030*/  IMAD.SHL.U32 R2, R2, 0x40, RZ ;  /* 0x0000004002027824 */ /* 0x000fe200078e00ff */
[----:B------:R-:W-:Y:S01]  /*1040*/  LOP3.LUT R28, R0, 0x1c0, RZ, 0xc0, !PT ;  /* 0x000001c0001c7812 */ /* 0x000fe200078ec0ff */
[----:B------:R-:W-:Y:S01]  /*1050*/  IMAD.SHL.U32 R5, R5, 0x80, RZ ;  /* 0x0000008005057824 */ /* 0x000fe200078e00ff */
[----:B------:R-:W-:Y:S01]  /*1060*/  SHF.L.U32 R6, R17, 0x6, RZ ;  /* 0x0000000611067819 */ /* 0x000fe200000006ff */
[----:B------:R-:W-:Y:S01]  /*1070*/  IMAD.SHL.U32 R8, R8, 0x40, RZ ;  /* 0x0000004008087824 */ /* 0x000fe200078e00ff */
[----:B------:R-:W-:Y:S01]  /*1080*/  LOP3.LUT R24, R2, 0xfffffe00, RZ, 0xc0, !PT ;  /* 0xfffffe0002187812 */ /* 0x000fe200078ec0ff */
[----:B------:R-:W-:Y:S01]  /*1090*/  STL [R1+0x8c], R14 ;  /* 0x00008c0e01007387 */ /* 0x000fe20000100800 */
[----:B------:R-:W-:-:S02]  /*10a0*/  SHF.R.U32.HI R25, RZ, 0x3, R28 ;  /* 0x00000003ff197819 */ /* 0x000fc4000001161c */
[----:B------:R-:W-:Y:S01]  /*10b0*/  LOP3.LUT R2, R28, 0x38, R4, 0xf8, !PT ;  /* 0x000000381c027812 */ /* 0x000fe200078ef804 */
[----:B------:R-:W-:Y:S01]  /*10c0*/  STL [R1+0x28], R29 ;  /* 0x0000281d01007387 */ /* 0x000fe20000100800 */
[----:B------:R-:W-:Y:S02]  /*10d0*/  LOP3.LUT R27, R6, 0x1c0, RZ, 0xc0, !PT ;  /* 0x000001c0061b7812 */ /* 0x000fe400078ec0ff */
[----:B------:R-:W-:Y:S01]  /*10e0*/  LOP3.LUT R3, R15, 0x1c0, RZ, 0xc0, !PT ;  /* 0x000001c00f037812 */ /* 0x000fe200078ec0ff */
[----:B------:R-:W-:Y:S01]  /*10f0*/  STL [R1+0x24], R24 ;  /* 0x0000241801007387 */ /* 0x000fe20000100800 */
[----:B------:R-:W-:Y:S02]  /*1100*/  LOP3.LUT R0, R4, 0x38, RZ, 0xc0, !PT ;  /* 0x0000003804007812 */ /* 0x000fe400078ec0ff */
[----:B------:R-:W-:Y:S02]  /*1110*/  LOP3.LUT R5, R5, 0xffffe000, RZ, 0xc0, !PT ;  /* 0xffffe00005057812 */ /* 0x000fe400078ec0ff */
[----:B------:R-:W-:-:S02]  /*1120*/  LOP3.LUT R2, R2, R25, RZ, 0x3c, !PT ;  /* 0x0000001902027212 */ /* 0x000fc400078e3cff */
[----:B------:R-:W-:Y:S02]  /*1130*/  SHF.R.U32.HI R23, RZ, 0x3, R27 ;  /* 0x00000003ff177819 */ /* 0x000fe4000001161b */
[----:B------:R-:W-:Y:S02]  /*1140*/  LOP3.LUT R21, R8, 0xfffffe00, RZ, 0xc0, !PT ;  /* 0xfffffe0008157812 */ /* 0x000fe400078ec0ff */
[----:B------:R-:W-:Y:S02]  /*1150*/  LOP3.LUT R6, R27, 0x38, R4, 0xf8, !PT ;  /* 0x000000381b067812 */ /* 0x000fe400078ef804 */
[----:B------:R-:W-:Y:S01]  /*1160*/  SHF.R.U32.HI R30, RZ, 0x3, R3 ;  /* 0x00000003ff1e7819 */ /* 0x000fe20000011603 */
[----:B------:R-:W-:Y:S01]  /*1170*/  STL [R1+0x60], R21 ;  /* 0x0000601501007387 */ /* 0x000fe20000100800 */
[----:B------:R-:W-:Y:S02]  /*1180*/  LOP3.LUT R0, R0, 0x1c0, R15, 0xf8, !PT ;  /* 0x000001c000007812 */ /* 0x000fe400078ef80f */
[----:B------:R-:W-:Y:S01]  /*1190*/  IADD3 R9, R2, R5, R24 ;  /* 0x0000000502097210 */ /* 0x000fe20007ffe018 */
[----:B------:R-:W-:Y:S01]  /*11a0*/  IMAD.U32 R2, RZ, RZ, UR4 ;  /* 0x00000004ff027e24 */ /* 0x000fe2000f8e00ff */
[----:B------:R-:W-:Y:S01]  /*11b0*/  LOP3.LUT R3, R3, 0x38, R18, 0xf8, !PT ;  /* 0x0000003803037812 */ /* 0x000fe200078ef812 */
[----:B------:R-:W-:Y:S01]  /*11c0*/  STL [R1+0x54], RZ ;  /* 0x000054ff01007387 */ /* 0x000fe20000100800 */
[----:B------:R-:W-:-:S02]  /*11d0*/  IADD3 R26, R18, 0x80, RZ ;  /* 0x00000080121a7810 */ /* 0x000fc40007ffe0ff */
[----:B------:R-:W-:Y:S01]  /*11e0*/  LOP3.LUT R6, R6, R23, RZ, 0x3c, !PT ;  /* 0x0000001706067212 */ /* 0x000fe200078e3cff */
[----:B------:R1:W-:Y:S01]  /*11f0*/  STL [R1+0x20], R2 ;  /* 0x0000200201007387 */ /* 0x0003e20000100800 */
[----:B0-----:R-:W-:Y:S01]  /*1200*/  IADD3 R13, R10, R5, R13 ;  /* 0x000000050a0d7210 */ /* 0x001fe20007ffe00d */
[----:B------:R-:W-:Y:S01]  /*1210*/  VIADD R10, R18, 0xc0 ;  /* 0x000000c0120a7836 */ /* 0x000fe20000000000 */
[----:B------:R-:W-:Y:S01]  /*1220*/  LOP3.LUT R0, R0, R30, RZ, 0x3c, !PT ;  /* 0x0000001e00007212 */ /* 0x000fe200078e3cff */
[----:B------:R-:W-:Y:S01]  /*1230*/  STL [R1+0xc], R26 ;  /* 0x00000c1a01007387 */ /* 0x000fe20000100800 */
[----:B------:R-:W-:Y:S02]  /*1240*/  LOP3.LUT R8, R29, R3, R30, 0xf6, !PT ;  /* 0x000000031d087212 */ /* 0x000fe400078ef61e */
[----:B------:R-:W-:Y:S01]  /*1250*/  SHF.R.S32.HI R3, RZ, 0x1f, R26 ;  /* 0x0000001fff037819 */ /* 0x000fe2000001141a */
[----:B------:R0:W-:Y:S01]  /*1260*/  STL [R1+0x10], R10 ;  /* 0x0000100a01007387 */ /* 0x0001e20000100800 */
[----:B------:R-:W-:-:S02]  /*1270*/  IADD3 R15, R6, R5, R21 ;  /* 0x00000005060f7210 */ /* 0x000fc40007ffe015 */
[----:B-1----:R-:W-:Y:S01]  /*1280*/  SHF.R.S32.HI R2, RZ, 0x1f, R218 ;  /* 0x0000001fff027819 */ /* 0x002fe200000114da */
[----:B------:R-:W-:Y:S01]  /*1290*/  STL [R1+0x3c], R8 ;  /* 0x00003c0801007387 */ /* 0x000fe20000100800 */
[----:B------:R-:W-:Y:S01]  /*12a0*/  IADD3 R5, R0, R5, R29 ;  /* 0x0000000500057210 */ /* 0x000fe20007ffe01d */
[----:B------:R-:W-:Y:S01]  /*12b0*/  VIADD R0, R16, 0x10400 ;  /* 0x0001040010007836 */ /* 0x000fe20000000000 */
[--C-:B------:R-:W-:Y:S01]  /*12c0*/  LOP3.LUT R2, R28, 0x38, R18.reuse, 0xf8, !PT ;  /* 0x000000381c027812 */ /* 0x100fe200078ef812 */
[----:B------:R1:W-:Y:S01]  /*12d0*/  STL [R1+0x5c], R3 ;  /* 0x00005c0301007387 */ /* 0x0003e20000100800 */
[----:B------:R-:W-:Y:S02]  /*12e0*/  LOP3.LUT R6, R27, 0x38, R18, 0xf8, !PT ;  /* 0x000000381b067812 */ /* 0x000fe400078ef812 */
[----:B------:R-:W-:Y:S02]  /*12f0*/  LOP3.LUT R229, R7, 0x7ffffffc, RZ, 0xc0, !PT ;  /* 0x7ffffffc07e57812 */ /* 0x000fe400078ec0ff */
[----:B0-----:R-:W-:-:S02]  /*1300*/  SHF.R.S32.HI R10, RZ, 0x1f, R10 ;  /* 0x0000001fff0a7819 */ /* 0x001fc4000001140a */
[----:B------:R-:W-:Y:S01]  /*1310*/  LOP3.LUT R7, R21, R6, R23, 0xf6, !PT ;  /* 0x0000000615077212 */ /* 0x000fe200078ef617 */
[----:B------:R-:W-:Y:S01]  /*1320*/  IMAD.IADD R229, R20, 0x1, -R229 ;  /* 0x0000000114e57824 */ /* 0x000fe200078e0ae5 */
[----:B------:R-:W-:Y:S01]  /*1330*/  MOV R17, RZ ;  /* 0x000000ff00117202 */ /* 0x000fe20000000f00 */
[----:B------:R-:W-:Y:S01]  /*1340*/  STL [R1+0x58], R10 ;  /* 0x0000580a01007387 */ /* 0x000fe20000100800 */
[----:B-1----:R-:W-:Y:S01]  /*1350*/  LOP3.LUT R3, R24, R2, R25, 0xf6, !PT ;  /* 0x0000000218037212 */ /* 0x002fe200078ef619 */
[----:B------:R-:W-:Y:S01]  /*1360*/  IMAD R2, R11, 0x2, R0 ;  /* 0x000000020b027824 */ /* 0x000fe200078e0200 */
[----:B------:R-:W-:-:S03]  /*1370*/  SHF.R.S32.HI R19, RZ, 0x1f, R18 ;  /* 0x0000001fff137819 */ /* 0x000fc60000011412 */
[--C-:B------:R-:W-:Y:S01]  /*1380*/  IMAD R6, R3, 0x2, R0.reuse ;  /* 0x0000000203067824 */ /* 0x100fe200078e0200 */
[----:B------:R0:W-:Y:S01]  /*1390*/  STL [R1+0x78], R2 ;  /* 0x0000780201007387 */ /* 0x0001e20000100800 */
[----:B------:R-:W-:-:S03]  /*13a0*/  IMAD R3, R7, 0x2, R0 ;  /* 0x0000000207037824 */ /* 0x000fc600078e0200 */
[----:B------:R1:W-:Y:S04]  /*13b0*/  STL [R1+0x80], R6 ;  /* 0x0000800601007387 */ /* 0x0003e80000100800 */
[----:B------:R2:W-:Y:S01]  /*13c0*/  STL [R1+0x70], R3 ;  /* 0x0000700301007387 */ /* 0x0005e20000100800 */
[----:B0-----:R-:W-:Y:S01]  /*13d0*/  LEA R2, R9, R0, 0x1 ;  /* 0x0000000009027211 */ /* 0x001fe200078e08ff */
[----:B-1----:R-:W-:-:S04]  /*13e0*/  IMAD R6, R13, 0x2, R0 ;  /* 0x000000020d067824 */ /* 0x002fc800078e0200 */
[----:B------:R0:W-:Y:S01]  /*13f0*/  STL [R1+0x7c], R2 ;  /* 0x00007c0201007387 */ /* 0x0001e20000100800 */
[----:B--2---:R-:W-:-:S03]  /*1400*/  IMAD R3, R15, 0x2, R0 ;  /* 0x000000020f037824 */ /* 0x004fc600078e0200 */
[----:B------:R-:W-:Y:S04]  /*1410*/  STL [R1+0x74], R6 ;  /* 0x0000740601007387 */ /* 0x000fe80000100800 */
[----:B------:R1:W-:Y:S01]  /*1420*/  STL [R1+0x6c], R3 ;  /* 0x00006c0301007387 */ /* 0x0003e20000100800 */
[--C-:B0-----:R-:W-:Y:S02]  /*1430*/  IMAD R2, R5, 0x2, R0.reuse ;  /* 0x0000000205027824 */ /* 0x101fe400078e0200 */
[----:B------:R-:W-:-:S03]  /*1440*/  IMAD R0, R8, 0x2, R0 ;  /* 0x0000000208007824 */ /* 0x000fc600078e0200 */
[----:B------:R0:W-:Y:S01]  /*1450*/  STL [R1+0x84], R2 ;  /* 0x0000840201007387 */ /* 0x0001e20000100800 */
[----:B-1----:R-:W-:-:S03]  /*1460*/  SHF.R.S32.HI R3, RZ, 0x3, R4 ;  /* 0x00000003ff037819 */ /* 0x002fc60000011404 */
[----:B------:R1:W-:Y:S04]  /*1470*/  STL [R1+0x30], R0 ;  /* 0x0000300001007387 */ /* 0x0003e80000100800 */
[----:B------:R2:W-:Y:S01]  /*1480*/  STL [R1+0x44], R3 ;  /* 0x0000440301007387 */ /* 0x0005e20000100800 */
[----:B0-----:R-:W-:Y:S01]  /*1490*/  LOP3.LUT R2, R4, 0xfffffff8, RZ, 0xc0, !PT ;  /* 0xfffffff804027812 */ /* 0x001fe200078ec0ff */
[----:B-1----:R-:W-:-:S05]  /*14a0*/  IMAD R0, R12, 0x8, R14 ;  /* 0x000000080c007824 */ /* 0x002fca00078e020e */
[----:B------:R2:W-:Y:S04]  /*14b0*/  STL [R1+0x34], R0 ;  /* 0x0000340001007387 */ /* 0x0005e80000100800 */
[----:B------:R2:W-:Y:S02]  /*14c0*/  STL [R1+0x50], R2 ;  /* 0x0000500201007387 */ /* 0x0005e40000100800 */
.L_x_2035:
[----:B------:R-:W-:Y:S01]  /*14d0*/  ULDC.64 UR4, c[0x0][0xa28] ;  /* 0x00028a0000047ab9 */ /* 0x000fe20000000a00 */
[----:B0-23--:R-:W0:Y:S01]  /*14e0*/  LDC.64 R4, c[0x0][0xa08] ;  /* 0x00028200ff047b82 */ /* 0x00de220000000a00 */
[----:B------:R-:W-:Y:S01]  /*14f0*/  ISETP.NE.U32.AND P0, PT, RZ, UR4, PT ;  /* 0x00000004ff007c0c */ /* 0x000fe2000bf05070 */
[----:B------:R-:W-:Y:S01]  /*1500*/  IMAD.MOV.U32 R26, RZ, RZ, RZ ;  /* 0x000000ffff1a7224 */ /* 0x000fe200078e00ff */
[----:B--2---:R-:W-:Y:S01]  /*1510*/  MOV R0, RZ ;  /* 0x000000ff00007202 */ /* 0x004fe20000000f00 */
[----:B------:R-:W-:Y:S01]  /*1520*/  ULDC.64 UR6, c[0x0][0x208] ;  /* 0x0000820000067ab9 */ /* 0x000fe20000000a00 */
[----:B------:R-:W-:Y:S01]  /*1530*/  ISETP.NE.AND.EX P0, PT, RZ, UR5, PT, P0 ;  /* 0x00000005ff007c0c */ /* 0x000fe2000bf05300 */
[----:B------:R-:W-:Y:S02]  /*1540*/  ULDC.64 UR4, c[0x0][0xa18] ;  /* 0x0002860000047ab9 */ /* 0x000fe40000000a00 */
[----:B------:R-:W-:-:S04]  /*1550*/  ISETP.NE.U32.AND P1, PT, RZ, UR4, PT ;  /* 0x00000004ff007c0c */ /* 0x000fc8000bf25070 */
[----:B------:R-:W-:Y:S01]  /*1560*/  ISETP.NE.AND.EX P1, PT, RZ, UR5, PT, P1 ;  /* 0x00000005ff007c0c */ /* 0x000fe2000bf25310 */
[----:B------:R-:W-:Y:S02]  /*1570*/  ULDC.64 UR4, c[0x0][0xa08] ;  /* 0x0002820000047ab9 */ /* 0x000fe40000000a00 */
[----:B------:R-:W-:-:S03]  /*1580*/  ISETP.NE.U32.AND P3, PT, RZ, UR4, PT ;  /* 0x00000004ff007c0c */ /* 0x000fc6000bf65070 */
[----:B----4-:R-:W1:Y:S01]  /*1590*/  @P0 LDC.64 R2, c[0x0][0xa28] ;  /* 0x00028a00ff020b82 */ /* 0x010e620000000a00 */
[----:B------:R-:W-:Y:S01]  /*15a0*/  ISETP.NE.AND.EX P3, PT, RZ, UR5, PT, P3 ;  /* 0x00000005ff007c0c */ /* 0x000fe2000bf65330 */
[----:B------:R2:W-:Y:S01]  /*15b0*/  STL [R1+0x48], R66 ;  /* 0x0000484201007387 */ /* 0x0005e20000100800 */
[----:B0-----:R-:W-:-:S05]  /*15c0*/  IMAD.WIDE R8, R67, 0x4, R4 ;  /* 0x0000000443087825 */ /* 0x001fca00078e0204 */
[----:B------:R-:W0:Y:S01]  /*15d0*/  @P1 LDC.64 R6, c[0x0][0xa18] ;  /* 0x00028600ff061b82 */ /* 0x000e220000000a00 */
[----:B------:R-:W-:Y:S01]  /*15e0*/  ULDC UR4, c[0x0][0x288] ;  /* 0x0000a20000047ab9 */ /* 0x000fe20000000800 */
[----:B------:R2:W-:Y:S01]  /*15f0*/  STL [R1+0x4c], R67 ;  /* 0x00004c4301007387 */ /* 0x0005e20000100800 */
[----:B------:R-:W-:Y:S01]  /*1600*/  IMAD.U32 R220, RZ, RZ, UR4 ;  /* 0x00000004ffdc7e24 */ /* 0x000fe2000f8e00ff */
[----:B------:R-:W-:Y:S02]  /*1610*/  ULDC.64 UR4, c[0x0][0x418] ;  /* 0x0001060000047ab9 */ /* 0x000fe40000000a00 */
[----:B------:R-:W-:Y:S01]  /*1620*/  UISETP.NE.U32.AND UP0, UPT, UR4, URZ, UPT ;  /* 0x0000003f0400728c */ /* 0x000fe2000bf05070 */
[----:B-----5:R2:W5:Y:S02]  /*1630*/  @P3 LDG.E R26, desc[UR6][R8.64] ;  /* 0x00000006081a3981 */ /* 0x020564000c1e1900 */
[----:B------:R-:W-:Y:S01]  /*1640*/  ULDC UR4, c[0x0][0x424] ;  /* 0x0001090000047ab9 */ /* 0x000fe20000000800 */
[----:B------:R-:W-:-:S03]  /*1650*/  UISETP.NE.AND.EX UP0, UPT, UR5, URZ, UPT, UP0 ;  /* 0x0000003f0500728c */ /* 0x000fc6000bf05300 */
[----:B------:R-:W-:Y:S01]  /*1660*/  ULDC UR5, c[0x0][0x2f0] ;  /* 0x0000bc0000057ab9 */ /* 0x000fe20000000800 */
[----:B-1----:R-:W-:Y:S01]  /*1670*/  @P0 IMAD.WIDE R2, R67, 0x4, R2 ;  /* 0x0000000443020825 */ /* 0x002fe200078e0202 */
[----:B------:R-:W-:-:S04]  /*1680*/  USEL UR4, UR4, 0x1, UP0 ;  /* 0x0000000104047887 */ /* 0x000fc80008000000 */
[----:B------:R2:W5:Y:S01]  /*1690*/  @P0 LDG.E R0, desc[UR6][R2.64] ;  /* 0x0000000602000981 */ /* 0x000562000c1e1900 */
[----:B0-----:R-:W-:-:S05]  /*16a0*/  @P1 IMAD.WIDE R4, R67, 0x4, R6 ;  /* 0x0000000443041825 */ /* 0x001fca00078e0206 */
[----:B------:R2:W5:Y:S01]  /*16b0*/  @P1 LDG.E R220, desc[UR6][R4.64] ;  /* 0x0000000604dc1981 */ /* 0x000562000c1e1900 */
[----:B------:R-:W-:Y:S02]  /*16c0*/  ULDC.64 UR6, c[0x0][0xa20] ;  /* 0x0002880000067ab9 */ /* 0x000fe40000000a00 */
[----:B------:R-:W-:Y:S01]  /*16d0*/  ISETP.NE.U32.AND P2, PT, RZ, UR6, PT ;  /* 0x00000006ff007c0c */ /* 0x000fe2000bf45070 */
[----:B------:R-:W-:-:S03]  /*16e0*/  UIMAD UR4, UR4, UR5, URZ ;  /* 0x00000005040472a4 */ /* 0x000fc6000f8e023f */
[----:B------:R-:W-:Y:S01]  /*16f0*/  ISETP.NE.AND.EX P2, PT, RZ, UR7, PT, P2 ;  /* 0x00000007ff007c0c */ /* 0x000fe2000bf45320 */
[----:B------:R-:W-:Y:S01]  /*1700*/  ULDC UR5, c[0x0][0x348] ;  /* 0x0000d20000057ab9 */ /* 0x000fe20000000800 */
[----:B------:R-:W-:Y:S11]  /*1710*/  @P1 BRA `(.L_x_1747) ;  /* 0x0000000000281947 */ /* 0x000ff60003800000 */
[----:B------:R-:W-:Y:S02]  /*1720*/  ULDC.64 UR6, c[0x0][0xa00] ;  /* 0x0002800000067ab9 */ /* 0x000fe40000000a00 */
[----:B------:R-:W-:-:S04]  /*1730*/  ISETP.NE.U32.AND P0, PT, RZ, UR6, PT ;  /* 0x00000006ff007c0c */ /* 0x000fc8000bf05070 */
[----:B------:R-:W-:-:S13]  /*1740*/  ISETP.NE.AND.EX P0, PT, RZ, UR7, PT, P0 ;  /* 0x00000007ff007c0c */ /* 0x000fda000bf05300 */
[----:B------:R-:W-:Y:S05]  /*1750*/  @!P0 BRA `(.L_x_1747) ;  /* 0x0000000000188947 */ /* 0x000fea0003800000 */
[----:B--2---:R-:W0:Y:S01]  /*1760*/  LDC.64 R2, c[0x0][0xa00] ;  /* 0x00028000ff027b82 */ /* 0x004e220000000a00 */
[----:B------:R-:W-:Y:S01]  /*1770*/  ULDC.64 UR6, c[0x0][0x208] ;  /* 0x0000820000067ab9 */ /* 0x000fe20000000a00 */
[----:B0-----:R-:W-:-:S05]  /*1780*/  IMAD.WIDE R2, R67, 0x4, R2 ;  /* 0x0000000443027825 */ /* 0x001fca00078e0202 */
[----:B-----5:R-:W2:Y:S04]  /*1790*/  LDG.E R220, desc[UR6][R2.64] ;  /* 0x0000000602dc7981 */ /* 0x020ea8000c1e1900 */
[----:B------:R-:W2:Y:S02]  /*17a0*/  LDG.E R5, desc[UR6][R2.64+0x4] ;  /* 0x0000040602057981 */ /* 0x000ea4000c1e1900 */
[----:B--2---:R-:W-:-:S07]  /*17b0*/  IMAD.IADD R220, R5, 0x1, -R220 ;  /* 0x0000000105dc7824 */ /* 0x004fce00078e0adc */
.L_x_1747:
[----:B--2---:R-:W-:Y:S02]  /*17c0*/  IMAD.U32 R2, RZ, RZ, UR5 ;  /* 0x00000005ff027e24 */ /* 0x004fe4000f8e00ff */
[----:B------:R-:W-:Y:S01]  /*17d0*/  IMAD.U32 R25, RZ, RZ, UR4 ;  /* 0x00000004ff197e24 */ /* 0x000fe2000f8e00ff */
[----:B------:R-:W-:Y:S06]  /*17e0*/  @!P2 BRA `(.L_x_1748) ;  /* 0x000000000014a947 */ /* 0x000fec0003800000 */
[----:B------:R-:W0:Y:S01]  /*17f0*/  LDC.64 R4, c[0x0][0xa20] ;  /* 0x00028800ff047b82 */ /* 0x000e220000000a00 */
[----:B------:R-:W-:Y:S01]  /*1800*/  ULDC.64 UR4, c[0x0][0x208] ;  /* 0x0000820000047ab9 */ /* 0x000fe20000000a00 */
[----:B0-----:R-:W-:-:S05]  /*1810*/  IMAD.WIDE R4, R67, 0x4, R4 ;  /* 0x0000000443047825 */ /* 0x001fca00078e0204 */
[----:B------:R0:W5:Y:S01]  /*1820*/  LDG.E R25, desc[UR4][R4.64] ;  /* 0x0000000404197981 */ /* 0x000162000c1e1900 */
[----:B------:R-:W-:Y:S05]  /*1830*/  BRA `(.L_x_1749) ;  /* 0x0000000000147947 */ /* 0x000fea0003800000 */
.L_x_1748:
[----:B------:R-:W-:Y:S05]  /*1840*/  @!P3 BRA `(.L_x_1749) ;  /* 0x000000000010b947 */ /* 0x000fea0003800000 */
[----:B------:R-:W-:Y:S02]  /*1850*/  ULDC.64 UR4, c[0x0][0x208] ;  /* 0x0000820000047ab9 */ /* 0x000fe40000000a00 */
[----:B------:R-:W2:Y:S04]  /*1860*/  LDG.E R4, desc[UR4][R8.64] ;  /* 0x0000000408047981 */ /* 0x000ea8000c1e1900 */
[----:B------:R-:W2:Y:S02]  /*1870*/  LDG.E R25, desc[UR4][R8.64+0x4] ;  /* 0x0000040408197981 */ /* 0x000ea4000c1e1900 */
[----:B--2---:R-:W-:-:S07]  /*1880*/  IADD3 R25, -R4, R25, RZ ;  /* 0x0000001904197210 */ /* 0x004fce0007ffe1ff */
.L_x_1749:
[----:B------:R-:W-:Y:S01]  /*1890*/  ULDC.64 UR4, c[0x0][0xa10] ;  /* 0x0002840000047ab9 */ /* 0x000fe20000000a00 */
[----:B------:R-:W-:Y:S01]  /*18a0*/  ULDC.64 UR6, c[0x0][0x208] ;  /* 0x0000820000067ab9 */ /* 0x000fe20000000a00 */
[----:B------:R-:W-:Y:S01]  /*18b0*/  ISETP.NE.U32.AND P0, PT, RZ, UR4, PT ;  /* 0x00000004ff007c0c */ /* 0x000fe2000bf05070 */
[----:B------:R-:W1:Y:S03]  /*18c0*/  LDC R9, c[0x0][0x448] ;  /* 0x00011200ff097b82 */ /* 0x000e660000000800 */
[----:B------:R-:W-:Y:S01]  /*18d0*/  ISETP.NE.AND.EX P0, PT, RZ, UR5, PT, P0 ;  /* 0x00000005ff007c0c */ /* 0x000fe2000bf05300 */
[----:B------:R-:W-:Y:S02]  /*18e0*/  ULDC.64 UR4, c[0x0][0xa30] ;  /* 0x00028c0000047ab9 */ /* 0x000fe40000000a00 */
[----:B------:R-:W-:Y:S01]  /*18f0*/  ISETP.NE.U32.AND P1, PT, RZ, UR4, PT ;  /* 0x00000004ff007c0c */ /* 0x000fe2000bf25070 */
[----:B-----5:R-:W-:Y:S01]  /*1900*/  IMAD.MOV.U32 R100, RZ, RZ, R25 ;  /* 0x000000ffff647224 */ /* 0x020fe200078e0019 */
[----:B------:R-:W2:Y:S02]  /*1910*/  LDC.64 R12, c[0x0][0x9e0] ;  /* 0x00027800ff0c7b82 */ /* 0x000ea40000000a00 */
[----:B------:R-:W-:-:S06]  /*1920*/  ISETP.NE.AND.EX P1, PT, RZ, UR5, PT, P1 ;  /* 0x00000005ff007c0c */ /* 0x000fcc000bf25310 */
[----:B0-----:R-:W0:Y:S08]  /*1930*/  @P0 LDC.64 R4, c[0x0][0xa10] ;  /* 0x00028400ff040b82 */ /* 0x001e300000000a00 */
[----:B------:R-:W3:Y:S01]  /*1940*/  @P1 LDC.64 R6, c[0x0][0xa30] ;  /* 0x00028c00ff061b82 */ /* 0x000ee20000000a00 */
[----:B0-----:R-:W-:-:S05]  /*1950*/  @P0 IMAD.WIDE R4, R67, 0x4, R4 ;  /* 0x0000000443040825 */ /* 0x001fca00078e0204 */
[----:B------:R-:W4:Y:S04]  /*1960*/  @P0 LDG.E R3, desc[UR6][R4.64] ;  /* 0x0000000604030981 */ /* 0x000f28000c1e1900 */
[----:B------:R0:W4:Y:S01]  /*1970*/  @P0 LDG.E R8, desc[UR6][R4.64+0x4] ;  /* 0x0000040604080981 */ /* 0x000122000c1e1900 */
[----:B---3--:R-:W-:-:S05]  /*1980*/  @P1 IMAD.WIDE R6, R67, 0x4, R6 ;  /* 0x0000000443061825 */ /* 0x008fca00078e0206 */
[----:B------:R3:W5:Y:S01]  /*1990*/  @P1 LDG.E R100, desc[UR6][R6.64] ;  /* 0x0000000606641981 */ /* 0x000762000c1e1900 */
[----:B-1----:R-:W-:Y:S01]  /*19a0*/  ISETP.NE.AND P1, PT, R9, 0x1, PT ;  /* 0x000000010900780c */ /* 0x002fe20003f25270 */
[----:B------:R-:W-:Y:S01]  /*19b0*/  IMAD.SHL.U32 R14, R65, 0x80, RZ ;  /* 0x00000080410e7824 */ /* 0x000fe200078e00ff */
[----:B--2---:R-:W-:Y:S01]  /*19c0*/  ISETP.GE.AND P2, PT, R13, 0x1, PT ;  /* 0x000000010d00780c */ /* 0x004fe20003f46270 */
[----:B------:R-:W-:Y:S02]  /*19d0*/  IMAD.IADD R11, R25, 0x1, -R0 ;  /* 0x00000001190b7824 */ /* 0x000fe400078e0a00 */
[----:B------:R-:W-:Y:S01]  /*19e0*/  VIADD R0, R14, 0x7f ;  /* 0x0000007f0e007836 */ /* 0x000fe20000000000 */
[----:B------:R1:W-:Y:S03]  /*19f0*/  STL [R1+0x14], R14 ;  /* 0x0000140e01007387 */ /* 0x0003e60000100800 */
[----:B0-----:R-:W-:-:S04]  /*1a00*/  IMAD.MOV.U32 R4, RZ, RZ, R0 ;  /* 0x000000ffff047224 */ /* 0x001fc800078e0000 */
[----:B------:R-:W0:Y:S08]  /*1a10*/  @P1 LDC R9, c[0x0][0x44c] ;  /* 0x00011300ff091b82 */ /* 0x000e300000000800 */
[----:B------:R-:W2:Y:S01]  /*1a20*/  @P1 LDC R10, c[0x0][0x450] ;  /* 0x00011400ff0a1b82 */ /* 0x000ea20000000800 */
[----:B----4-:R-:W-:Y:S02]  /*1a30*/  @P0 IMAD.IADD R2, R8, 0x1, -R3 ;  /* 0x0000000108020824 */ /* 0x010fe400078e0a03 */
[----:B0-----:R-:W-:-:S03]  /*1a40*/  @P1 IMAD.HI.U32 R3, R0, R9, RZ ;  /* 0x0000000900031227 */ /* 0x001fc600078e00ff */
[----:B------:R-:W-:Y:S02]  /*1a50*/  IADD3 R221, R11, R2, RZ ;  /* 0x000000020bdd7210 */ /* 0x000fe40007ffe0ff */
[----:B--2---:R-:W-:Y:S02]  /*1a60*/  @P1 SHF.R.U32.HI R4, RZ, R10, R3 ;  /* 0x0000000aff041219 */ /* 0x004fe40000011603 */
[C---:B------:R-:W-:Y:S01]  /*1a70*/  IADD3 R5, R221.reuse, 0x1, -R220 ;  /* 0x00000001dd057810 */ /* 0x040fe20007ffe8dc */
[----:B------:R-:W-:-:S04]  /*1a80*/  VIADD R0, R221, 0x3f ;  /* 0x0000003fdd007836 */ /* 0x000fc80000000000 */
[----:B---3--:R-:W-:Y:S01]  /*1a90*/  IMAD.IADD R7, R5, 0x1, R4 ;  /* 0x0000000105077824 */ /* 0x008fe200078e0204 */
[----:B------:R-:W-:-:S04]  /*1aa0*/  SHF.R.S32.HI R3, RZ, 0x1f, R0 ;  /* 0x0000001fff037819 */ /* 0x000fc80000011400 */
[----:B------:R-:W-:Y:S01]  /*1ab0*/  LEA.HI R3, R3, R0, RZ, 0x6 ;  /* 0x0000000003037211 */ /* 0x000fe200078f30ff */
[----:B------:R-:W-:-:S03]  /*1ac0*/  IMAD.IADD R0, R7, 0x1, R12 ;  /* 0x0000000107007824 */ /* 0x000fc600078e020c */
[----:B------:R-:W-:Y:S01]  /*1ad0*/  SHF.R.S32.HI R103, RZ, 0x6, R3 ;  /* 0x00000006ff677819 */ /* 0x000fe20000011403 */
[----:B-1----:R-:W-:Y:S06]  /*1ae0*/  @!P2 BRA `(.L_x_1750) ;  /* 0x000000000048a947 */ /* 0x002fec0003800000 */
[C---:B------:R-:W-:Y:S01]  /*1af0*/  ISETP.GT.AND P0, PT, R7.reuse, RZ, PT ;  /* 0x000000ff0700720c */ /* 0x040fe20003f04270 */
[----:B------:R-:W-:Y:S01]  /*1b00*/  BSSY B0, `(.L_x_1751) ;  /* 0x000000e000007945 */ /* 0x000fe20003800000 */
[----:B------:R-:W-:-:S11]  /*1b10*/  VIADD R3, R7, 0xffffffff ;  /* 0xffffffff07037836 */ /* 0x000fd60000000000 */
[----:B------:R-:W-:Y:S05]  /*1b20*/  @P0 BRA `(.L_x_1752) ;  /* 0x00000000001c0947 */ /* 0x000fea0003800000 */
[----:B------:R-:W-:Y:S02]  /*1b30*/  ISETP.NE.AND P0, PT, R13, 0x1, PT ;  /* 0x000000010d00780c */ /* 0x000fe40003f05270 */
[----:B------:R-:W-:-:S11]  /*1b40*/  IADD3 R3, -R7, RZ, RZ ;  /* 0x000000ff07037210 */ /* 0x000fd60007ffe1ff */
[----:B------:R-:W0:Y:S02]  /*1b50*/  @P0 LDC.64 R4, c[0x0][0x9e8] ;  /* 0x00027a00ff040b82 */ /* 0x000e240000000a00 */
[----:B0-----:R-:W-:-:S05]  /*1b60*/  @P0 IMAD.HI.U32 R4, R3, R4, RZ ;  /* 0x0000000403040227 */ /* 0x001fca00078e00ff */
[----:B------:R-:W-:-:S04]  /*1b70*/  @P0 SHF.R.U32.HI R3, RZ, R5, R4 ;  /* 0x00000005ff030219 */ /* 0x000fc80000011604 */
[----:B------:R-:W-:Y:S01]  /*1b80*/  LOP3.LUT R3, RZ, R3, RZ, 0x33, !PT ;  /* 0x00000003ff037212 */ /* 0x000fe200078e33ff */
[----:B------:R-:W-:Y:S06]  /*1b90*/  BRA `(.L_x_1753) ;  /* 0x0000000000107947 */ /* 0x000fec0003800000 */
.L_x_1752:
[----:B------:R-:W-:-:S13]  /*1ba0*/  ISETP.NE.AND P0, PT, R13, 0x1, PT ;  /* 0x000000010d00780c */ /* 0x000fda0003f05270 */
[----:B------:R-:W0:Y:S02]  /*1bb0*/  @P0 LDC.64 R4, c[0x0][0x9e8] ;  /* 0x00027a00ff040b82 */ /* 0x000e240000000a00 */
[----:B0-----:R-:W-:-:S05]  /*1bc0*/  @P0 IMAD.HI.U32 R4, R3, R4, RZ ;  /* 0x0000000403040227 */ /* 0x001fca00078e00ff */
[----:B------:R-:W-:-:S07]  /*1bd0*/  @P0 SHF.R.U32.HI R3, RZ, R5, R4 ;  /* 0x00000005ff030219 */ /* 0x000fce0000011604 */
.L_x_1753:
[----:B------:R-:W-:Y:S05]  /*1be0*/  BSYNC B0 ;  /* 0x0000000000007941 */ /* 0x000fea0003800000 */
.L_x_1751:
[----:B------:R-:W-:-:S05]  /*1bf0*/  IMAD R3, R3, R13, R13 ;  /* 0x0000000d03037224 */ /* 0x000fca00078e020d */
[----:B------:R-:W-:-:S07]  /*1c00*/  VIMNMX R0, R0, R3, PT ;  /* 0x0000000300007248 */ /* 0x000fce0003fe0100 */
.L_x_1750:
[----:B------:R-:W0:Y:S01]  /*1c10*/  @P1 LDC R4, c[0x0][0x44c] ;  /* 0x00011300ff041b82 */ /* 0x000e220000000800 */
[----:B------:R-:W-:Y:S01]  /*1c20*/  IMAD.MOV.U32 R3, RZ, RZ, R14 ;  /* 0x000000ffff037224 */ /* 0x000fe200078e000e */
[----:B------:R-:W-:Y:S01]  /*1c30*/  ULDC UR4, c[0x0][0x9dc] ;  /* 0x0002770000047ab9 */ /* 0x000fe20000000800 */
[----:B------:R-:W-:-:S05]  /*1c40*/  IMAD.IADD R106, R221, 0x1, -R220 ;  /* 0x00000001dd6a7824 */ /* 0x000fca00078e0adc */
[----:B------:R-:W1:Y:S01]  /*1c50*/  @P1 LDC R5, c[0x0][0x450] ;  /* 0x00011400ff051b82 */ /* 0x000e620000000800 */
[----:B0-----:R-:W-:-:S05]  /*1c60*/  @P1 IMAD.HI.U32 R4, R14, R4, RZ ;  /* 0x000000040e041227 */ /* 0x001fca00078e00ff */
[----:B-1----:R-:W-:-:S05]  /*1c70*/  @P1 SHF.R.U32.HI R3, RZ, R5, R4 ;  /* 0x00000005ff031219 */ /* 0x002fca0000011604 */
[----:B------:R-:W-:-:S04]  /*1c80*/  IMAD.IADD R3, R106, 0x1, R3 ;  /* 0x000000016a037824 */ /* 0x000fc800078e0203 */
[----:B------:R-:W-:Y:S01]  /*1c90*/  VIADD R4, R3, -UR4 ;  /* 0x8000000403047c36 */ /* 0x000fe20008000000 */
[----:B------:R-:W-:Y:S06]  /*1ca0*/  @!P2 BRA `(.L_x_1754) ;  /* 0x000000000044a947 */ /* 0x000fec0003800000 */
[----:B------:R-:W-:Y:S01]  /*1cb0*/  ISETP.GT.AND P0, PT, R3, -0x1, PT ;  /* 0xffffffff0300780c */ /* 0x000fe20003f04270 */
[----:B------:R-:W-:-:S12]  /*1cc0*/  BSSY B0, `(.L_x_1755) ;  /* 0x000000d000007945 */ /* 0x000fd80003800000 */
        /* <DEDUP_REMOVED lines=8> */
.L_x_1756:
[----:B------:R-:W-:-:S13]  /*1d50*/  ISETP.NE.AND P0, PT, R13, 0x1, PT ;  /* 0x000000010d00780c */ /* 0x000fda0003f05270 */
[----:B------:R-:W0:Y:S02]  /*1d60*/  @P0 LDC.64 R6, c[0x0][0x9e8] ;  /* 0x00027a00ff060b82 */ /* 0x000e240000000a00 */
[----:B0-----:R-:W-:-:S05]  /*1d70*/  @P0 IMAD.HI.U32 R6, R3, R6, RZ ;  /* 0x0000000603060227 */ /* 0x001fca00078e00ff */
[----:B------:R-:W-:-:S07]  /*1d80*/  @P0 SHF.R.U32.HI R3, RZ, R7, R6 ;  /* 0x00000007ff030219 */ /* 0x000fce0000011606 */
.L_x_1757:
[----:B------:R-:W-:Y:S05]  /*1d90*/  BSYNC B0 ;  /* 0x0000000000007941 */ /* 0x000fea0003800000 */
.L_x_1755:
[----:B------:R-:W-:-:S05]  /*1da0*/  IMAD R3, R3, R13, RZ ;  /* 0x0000000d03037224 */ /* 0x000fca00078e02ff */
[----:B------:R-:W-:-:S07]  /*1db0*/  VIMNMX R4, R4, R3, !PT ;  /* 0x0000000304047248 */ /* 0x000fce0007fe0100 */
.L_x_1754:
[----:B------:R-:W-:Y:S01]  /*1dc0*/  VIADD R0, R0, 0x3f ;  /* 0x0000003f00007836 */ /* 0x000fe20000000000 */
[----:B------:R-:W-:-:S04]  /*1dd0*/  SHF.R.S32.HI R5, RZ, 0x1f, R4 ;  /* 0x0000001fff057819 */ /* 0x000fc80000011404 */
[----:B------:R-:W-:Y:S02]  /*1de0*/  SHF.R.S32.HI R3, RZ, 0x1f, R0 ;  /* 0x0000001fff037819 */ /* 0x000fe40000011400 */
[----:B------:R-:W-:Y:S02]  /*1df0*/  LEA.HI R5, R5, R4, RZ, 0x6 ;  /* 0x0000000405057211 */ /* 0x000fe400078f30ff */
[----:B------:R-:W-:Y:S02]  /*1e00*/  LEA.HI R3, R3, R0, RZ, 0x6 ;  /* 0x0000000003037211 */ /* 0x000fe400078f30ff */
[----:B------:R-:W-:Y:S02]  /*1e10*/  SHF.R.S32.HI R5, RZ, 0x6, R5 ;  /* 0x00000006ff057819 */ /* 0x000fe40000011405 */
[----:B------:R-:W-:Y:S02]  /*1e20*/  SHF.R.S32.HI R0, RZ, 0x6, R3 ;  /* 0x00000006ff007819 */ /* 0x000fe40000011403 */
[----:B------:R-:W-:-:S02]  /*1e30*/  VIMNMX R5, RZ, R5, !PT ;  /* 0x00000005ff057248 */ /* 0x000fc40007fe0100 */
[----:B------:R-:W-:Y:S02]  /*1e40*/  VIMNMX R0, R103, R0, PT ;  /* 0x0000000067007248 */ /* 0x000fe40003fe0100 */
[----:B------:R-:W-:-:S03]  /*1e50*/  LEA R5, R5, -R11, 0x6 ;  /* 0x8000000b05057211 */ /* 0x000fc600078e30ff */
[----:B------:R-:W-:Y:S01]  /*1e60*/  IMAD R3, R0, 0x40, -R11 ;  /* 0x0000004000037824 */ /* 0x000fe200078e0a0b */
[----:B------:R-:W-:-:S04]  /*1e70*/  VIMNMX R5, RZ, R5, !PT ;  /* 0x00000005ff057248 */ /* 0x000fc80007fe0100 */
[----:B------:R-:W-:Y:S02]  /*1e80*/  VIMNMX R0, R3, R2, PT ;  /* 0x0000000203007248 */ /* 0x000fe40003fe0100 */
[----:B------:R-:W-:Y:S02]  /*1e90*/  SHF.R.U32.HI R23, RZ, 0x6, R5 ;  /* 0x00000006ff177819 */ /* 0x000fe40000011605 */
[----:B------:R-:W-:-:S03]  /*1ea0*/  ISETP.GT.AND P0, PT, R0, R5, PT ;  /* 0x000000050000720c */ /* 0x000fc60003f04270 */
[----:B------:R-:W-:-:S10]  /*1eb0*/  IMAD.MOV.U32 R24, RZ, RZ, R23 ;  /* 0x000000ffff187224 */ /* 0x000fd400078e0017 */
[----:B------:R-:W-:-:S05]  /*1ec0*/  @P0 VIADD R0, R0, 0x3f ;  /* 0x0000003f00000836 */ /* 0x000fca0000000000 */
[----:B------:R-:W-:-:S04]  /*1ed0*/  @P0 SHF.R.S32.HI R3, RZ, 0x1f, R0 ;  /* 0x0000001fff030819 */ /* 0x000fc80000011400 */
[----:B------:R-:W-:-:S04]  /*1ee0*/  @P0 LEA.HI R3, R3, R0, RZ, 0x6 ;  /* 0x0000000003030211 */ /* 0x000fc800078f30ff */
[----:B------:R-:W-:Y:S02]  /*1ef0*/  @P0 SHF.R.S32.HI R24, RZ, 0x6, R3 ;  /* 0x00000006ff180819 */ /* 0x000fe40000011403 */
[----:B------:R-:W-:Y:S02]  /*1f00*/  PLOP3.LUT P0, PT, PT, PT, PT, 0x80, 0x0 ;  /* 0x000000000000781c */ /* 0x000fe40003f0f070 */
[----:B------:R-:W-:-:S13]  /*1f10*/  ISETP.GT.AND P1, PT, R24, R23, PT ;  /* 0x000000171800720c */ /* 0x000fda0003f24270 */
[----:B------:R-:W-:Y:S05]  /*1f20*/  @!P1 BRA `(.L_x_1758) ;  /* 0x0000006400f89947 */ /* 0x000fea0003800000 */
        /* <DEDUP_REMOVED lines=12> */
[----:B------:R-:W-:Y:S01]  /*1ff0*/  MOV R12, 0x1 ;  /* 0x00000001000c7802 */ /* 0x000fe20000000f00 */
[----:B------:R-:W-:Y:S02]  /*2000*/  IMAD.U32 R6, RZ, RZ, UR4 ;  /* 0x00000004ff067e24 */ /* 0x000fe4000f8e00ff */
[----:B------:R-:W-:-:S02]  /*2010*/  IMAD.U32 R7, RZ, RZ, UR5 ;  /* 0x00000005ff077e24 */ /* 0x000fc4000f8e00ff */
[----:B------:R-:W-:Y:S02]  /*2020*/  IMAD.U32 R11, RZ, RZ, UR7 ;  /* 0x00000007ff0b7e24 */ /* 0x000fe4000f8e00ff */
[----:B------:R-:W-:Y:S02]  /*2030*/  IMAD.MOV.U32 R8, RZ, RZ, 0x70 ;  /* 0x00000070ff087424 */ /* 0x000fe400078e00ff */
[----:B0-----:R-:W-:-:S07]  /*2040*/  IMAD.MOV.U32 R13, RZ, RZ, RZ ;  /* 0x000000ffff0d7224 */ /* 0x001fce00078e00ff */
[----:B------:R-:W-:-:S07]  /*2050*/  LEPC R20, `(.L_x_1760) ;  /* 0x000000001014794e */ /* 0x000fce0000000000 */
[----:B-1---5:R-:W-:Y:S05]  /*2060*/  CALL.ABS.NOINC R14 ;  /* 0x000000000e007343 */ /* 0x022fea0003c00000 */
.L_x_1760:
[----:B------:R-:W-:Y:S05]  /*2070*/  BSYNC B6 ;  /* 0x0000000000067941 */ /* 0x000fea0003800000 */
.L_x_1759:
        /* <DEDUP_REMOVED lines=13> */
[----:B------:R-:W-:Y:S02]  /*2150*/  IMAD.U32 R6, RZ, RZ, UR4 ;  /* 0x00000004ff067e24 */ /* 0x000fe4000f8e00ff */
[----:B------:R-:W-:-:S02]  /*2160*/  IMAD.U32 R11, RZ, RZ, UR7 ;  /* 0x00000007ff0b7e24 */ /* 0x000fc4000f8e00ff */
[----:B------:R-:W-:Y:S02]  /*2170*/  IMAD.MOV.U32 R8, RZ, RZ, 0x70 ;  /* 0x00000070ff087424 */ /* 0x000fe400078e00ff */
[----:B------:R-:W-:Y:S02]  /*2180*/  IMAD.MOV.U32 R12, RZ, RZ, 0x1 ;  /* 0x00000001ff0c7424 */ /* 0x000fe400078e00ff */
[----:B0-----:R-:W-:-:S07]  /*2190*/  IMAD.MOV.U32 R13, RZ, RZ, RZ ;  /* 0x000000ffff0d7224 */ /* 0x001fce00078e00ff */
[----:B------:R-:W-:-:S07]  /*21a0*/  LEPC R20, `(.L_x_1762) ;  /* 0x000000001014794e */ /* 0x000fce0000000000 */
[----:B-1---5:R-:W-:Y:S05]  /*21b0*/  CALL.ABS.NOINC R14 ;  /* 0x000000000e007343 */ /* 0x022fea0003c00000 */
.L_x_1762:
[----:B------:R-:W-:Y:S05]  /*21c0*/  BSYNC B6 ;  /* 0x0000000000067941 */ /* 0x000fea0003800000 */
.L_x_1761:
[----:B------:R-:W-:Y:S01]  /*21d0*/  ULDC.64 UR4, c[0x0][0x9f8] ;  /* 0x00027e0000047ab9 */ /* 0x000fe20000000a00 */
[----:B------:R-:W-:Y:S01]  /*21e0*/  ULDC.64 UR6, c[0x0][0x208] ;  /* 0x0000820000067ab9 */ /* 0x000fe20000000a00 */
[----:B------:R-:W-:Y:S01]  /*21f0*/  ISETP.NE.U32.AND P0, PT, RZ, UR4, PT ;  /* 0x00000004ff007c0c */ /* 0x000fe2000bf05070 */
[----:B------:R-:W2:Y:S01]  /*2200*/  LDL R27, [R1+0xc] ;  /* 0x00000c00011b7983 */ /* 0x000ea20000100800 */
[----:B------:R-:W0:Y:S01]  /*2210*/  LDC.64 R12, c[0x0][0x300] ;  /* 0x0000c000ff0c7b82 */ /* 0x000e220000000a00 */
[----:B------:R-:W-:Y:S01]  /*2220*/  IADD3 R77, R26, R25, RZ ;  /* 0x000000191a4d7210 */ /* 0x000fe20007ffe0ff */
[----:B------:R-:W-:Y:S01]  /*2230*/  ULDC.64 UR8, c[0x0][0xa08] ;  /* 0x0002820000087ab9 */ /* 0x000fe20000000a00 */
[----:B------:R-:W-:Y:S01]  /*2240*/  ISETP.NE.AND.EX P0, PT, RZ, UR5, PT, P0 ;  /* 0x00000005ff007c0c */ /* 0x000fe2000bf05300 */
[----:B------:R-:W-:Y:S01]  /*2250*/  ULDC.64 UR4, c[0x0][0x330] ;  /* 0x0000cc0000047ab9 */ /* 0x000fe20000000a00 */
[----:B------:R-:W3:Y:S03]  /*2260*/  LDL R14, [R1+0x28] ;  /* 0x00002800010e7983 */ /* 0x000ee60000100800 */
[----:B------:R-:W1:Y:S01]  /*2270*/  LDC.64 R20, c[0x0][0x408] ;  /* 0x00010200ff147b82 */ /* 0x000e620000000a00 */
[----:B------:R-:W4:Y:S07]  /*2280*/  LDL R26, [R1+0x10] ;  /* 0x00001000011a7983 */ /* 0x000f2e0000100800 */
[----:B------:R-:W0:Y:S08]  /*2290*/  @P0 LDC.64 R4, c[0x0][0x9f8] ;  /* 0x00027e00ff040b82 */ /* 0x000e300000000a00 */
[----:B------:R-:W1:Y:S01]  /*22a0*/  LDC.64 R28, c[0x0][0x3f8] ;  /* 0x0000fe00ff1c7b82 */ /* 0x000e620000000a00 */
[----:B------:R-:W-:-:S07]  /*22b0*/  SHF.R.S32.HI R32, RZ, 0x1f, R218 ;  /* 0x0000001fff207819 */ /* 0x000fce00000114da */
[----:B------:R-:W1:Y:S01]  /*22c0*/  LDC R39, c[0x0][0x3f4] ;  /* 0x0000fd00ff277b82 */ /* 0x000e620000000800 */
[----:B0-----:R-:W-:-:S05]  /*22d0*/  @P0 IMAD.WIDE R4, R67, 0x4, R4 ;  /* 0x0000000443040825 */ /* 0x001fca00078e0204 */
[----:B------:R0:W2:Y:S01]  /*22e0*/  @P0 LDG.E R67, desc[UR6][R4.64] ;  /* 0x0000000604430981 */ /* 0x0000a2000c1e1900 */
[----:B------:R-:W-:Y:S01]  /*22f0*/  SHF.R.S32.HI R31, RZ, 0x1f, R77 ;  /* 0x0000001fff1f7819 */ /* 0x000fe2000001144d */
[-C--:B------:R-:W-:Y:S01]  /*2300*/  IMAD.WIDE.U32 R6, R77, R12.reuse, RZ ;  /* 0x0000000c4d067225 */ /* 0x080fe200078e00ff */
[----:B------:R-:W-:Y:S01]  /*2310*/  ULDC UR6, c[0x0][0x2f4] ;  /* 0x0000bd0000067ab9 */ /* 0x000fe20000000800 */
[----:B------:R-:W-:Y:S02]  /*2320*/  ISETP.NE.U32.AND P0, PT, RZ, UR8, PT ;  /* 0x00000008ff007c0c */ /* 0x000fe4000bf05070 */
[----:B------:R-:W-:Y:S01]  /*2330*/  IMAD R0, R31, R12, RZ ;  /* 0x0000000c1f007224 */ /* 0x000fe200078e02ff */
[----:B------:R-:W-:Y:S01]  /*2340*/  ISETP.GE.AND P2, PT, R226, UR6, PT ;  /* 0x00000006e2007c0c */ /* 0x000fe2000bf46270 */
[----:B------:R-:W-:Y:S01]  /*2350*/  IMAD.WIDE.U32 R8, R66, UR4, R18 ;  /* 0x0000000442087c25 */ /* 0x000fe2000f8e0012 */
[----:B------:R-:W-:Y:S02]  /*2360*/  ISETP.NE.AND.EX P0, PT, RZ, UR9, PT, P0 ;  /* 0x00000009ff007c0c */ /* 0x000fe4000bf05300 */
[----:B------:R-:W-:Y:S01]  /*2370*/  ISETP.GE.AND P1, PT, R18, UR6, PT ;  /* 0x0000000612007c0c */ /* 0x000fe2000bf26270 */
[----:B------:R-:W-:Y:S01]  /*2380*/  IMAD R3, R77, R13, R0 ;  /* 0x0000000d4d037224 */ /* 0x000fe200078e0200 */
[----:B------:R-:W-:-:S02]  /*2390*/  SHF.R.S32.HI R0, RZ, 0x1f, R66 ;  /* 0x0000001fff007819 */ /* 0x000fc40000011442 */
[----:B------:R-:W-:Y:S01]  /*23a0*/  SHF.R.S32.HI R201, RZ, 0x1f, R200 ;  /* 0x0000001fffc97819 */ /* 0x000fe200000114c8 */
[----:B------:R-:W-:Y:S02]  /*23b0*/  IMAD.IADD R7, R7, 0x1, R3 ;  /* 0x0000000107077824 */ /* 0x000fe400078e0203 */
[----:B------:R-:W-:-:S04]  /*23c0*/  IMAD R3, R0, UR4, RZ ;  /* 0x0000000400037c24 */ /* 0x000fc8000f8e02ff */
[----:B------:R-:W-:Y:S01]  /*23d0*/  IMAD R15, R66, UR5, R3 ;  /* 0x00000005420f7c24 */ /* 0x000fe2000f8e0203 */
[----:B------:R-:W-:Y:S02]  /*23e0*/  ULDC.64 UR4, c[0x0][0x308] ;  /* 0x0000c20000047ab9 */ /* 0x000fe40000000a00 */
[----:B------:R-:W-:Y:S01]  /*23f0*/  IMAD R3, R0, UR4, RZ ;  /* 0x0000000400037c24 */ /* 0x000fe2000f8e02ff */
[----:B------:R-:W-:Y:S01]  /*2400*/  SEL R0, RZ, 0x1, P1 ;  /* 0x00000001ff007807 */ /* 0x000fe20000800000 */
[----:B0-----:R-:W-:-:S04]  /*2410*/  IMAD.WIDE.U32 R4, R66, UR4, R6 ;  /* 0x0000000442047c25 */ /* 0x001fc8000f8e0006 */
[----:B------:R-:W-:Y:S01]  /*2420*/  IMAD R11, R66, UR5, R3 ;  /* 0x00000005420b7c24 */ /* 0x000fe2000f8e0203 */
[----:B------:R-:W-:Y:S01]  /*2430*/  SEL R3, RZ, 0xffffffff, P2 ;  /* 0xffffffffff037807 */ /* 0x000fe20001000000 */
[----:B------:R-:W-:Y:S01]  /*2440*/  ULDC.64 UR4, c[0x0][0x310] ;  /* 0x0000c40000047ab9 */ /* 0x000fe20000000a00 */
[----:B------:R-:W-:Y:S02]  /*2450*/  IMAD.IADD R9, R9, 0x1, R15 ;  /* 0x0000000109097824 */ /* 0x000fe400078e020f */
[----:B------:R-:W-:Y:S02]  /*2460*/  IMAD.IADD R5, R5, 0x1, R11 ;  /* 0x0000000105057824 */ /* 0x000fe400078e020b */
[----:B------:R-:W-:-:S05]  /*2470*/  IMAD.SHL.U32 R7, R3, 0x2, RZ ;  /* 0x0000000203077824 */ /* 0x000fca00078e00ff */
[----:B------:R-:W-:Y:S01]  /*2480*/  LOP3.LUT R6, R7, 0x2, R0, 0xe2, !PT ;  /* 0x0000000207067812 */ /* 0x000fe200078ee200 */
[----:B------:R-:W-:Y:S01]  /*2490*/  IMAD R10, R32, R12, RZ ;  /* 0x0000000c200a7224 */ /* 0x000fe200078e02ff */
[----:B--2---:R-:W-:Y:S02]  /*24a0*/  SHF.R.S32.HI R3, RZ, 0x1f, R67 ;  /* 0x0000001fff037819 */ /* 0x004fe40000011443 */
[----:B------:R-:W-:Y:S02]  /*24b0*/  SEL R67, R67, RZ, !P0 ;  /* 0x000000ff43437207 */ /* 0x000fe40004000000 */
[----:B------:R-:W-:Y:S02]  /*24c0*/  SEL R3, R3, RZ, !P0 ;  /* 0x000000ff03037207 */ /* 0x000fe40004000000 */
[----:B------:R-:W-:Y:S01]  /*24d0*/  ISETP.GE.AND P0, PT, R27, UR6, PT ;  /* 0x000000061b007c0c */ /* 0x000fe2000bf06270 */
[----:B------:R-:W-:Y:S01]  /*24e0*/  IMAD.WIDE.U32 R88, R67, UR4, R4 ;  /* 0x0000000443587c25 */ /* 0x000fe2000f8e0004 */
[----:B------:R-:W2:Y:S03]  /*24f0*/  LDL R27, [R1+0x24] ;  /* 0x00002400011b7983 */ /* 0x000ea60000100800 */
[----:B------:R-:W-:-:S02]  /*2500*/  IMAD R0, R3, UR4, RZ ;  /* 0x0000000403007c24 */ /* 0x000fc4000f8e02ff */
[----:B------:R-:W-:-:S04]  /*2510*/  IMAD.WIDE.U32 R4, R218, R12, R18 ;  /* 0x0000000cda047225 */ /* 0x000fc800078e0012 */
[----:B------:R-:W-:Y:S01]  /*2520*/  IMAD R15, R67, UR5, R0 ;  /* 0x00000005430f7c24 */ /* 0x000fe2000f8e0200 */
[----:B------:R-:W-:Y:S01]  /*2530*/  ULDC.64 UR4, c[0x0][0x338] ;  /* 0x0000ce0000047ab9 */ /* 0x000fe20000000a00 */
[----:B-1----:R-:W-:Y:S01]  /*2540*/  IMAD R0, R32, R20, RZ ;  /* 0x0000001420007224 */ /* 0x002fe200078e02ff */
[----:B------:R-:W-:Y:S01]  /*2550*/  SEL R7, RZ, 0x4, P0 ;  /* 0x00000004ff077807 */ /* 0x000fe20000000000 */
[C---:B------:R-:W-:Y:S02]  /*2560*/  IMAD R25, R218.reuse, R13, R10 ;  /* 0x0000000dda197224 */ /* 0x040fe400078e020a */
[----:B------:R-:W-:Y:S01]  /*2570*/  IMAD R11, R218, R21, R0 ;  /* 0x00000015da0b7224 */ /* 0x000fe200078e0200 */
[----:B------:R-:W-:Y:S01]  /*2580*/  IADD3 R0, R89, R15, RZ ;  /* 0x0000000f59007210 */ /* 0x000fe20007ffe0ff */
[----:B------:R-:W-:Y:S01]  /*2590*/  IMAD R10, R3, UR4, RZ ;  /* 0x00000004030a7c24 */ /* 0x000fe2000f8e02ff */
[----:B------:R-:W-:Y:S02]  /*25a0*/  IADD3 R3, P0, R88, R4, RZ ;  /* 0x0000000458037210 */ /* 0x000fe40007f1e0ff */
[----:B------:R-:W-:-:S02]  /*25b0*/  ISETP.GE.AND P3, PT, R18, R39, PT ;  /* 0x000000271200720c */ /* 0x000fc40003f66270 */
[----:B------:R-:W-:Y:S01]  /*25c0*/  IADD3.X R4, R0, R5, R25, P0, !PT ;  /* 0x0000000500047210 */ /* 0x000fe200007fe419 */
[----:B------:R-:W-:Y:S01]  /*25d0*/  IMAD R5, R32, R28, RZ ;  /* 0x0000001c20057224 */ /* 0x000fe200078e02ff */
[----:B------:R-:W-:Y:S01]  /*25e0*/  ISETP.GE.AND P2, PT, R226, R39, PT ;  /* 0x00000027e200720c */ /* 0x000fe20003f46270 */
[----:B------:R-:W-:Y:S01]  /*25f0*/  IMAD.WIDE.U32 R86, R67, UR4, R8 ;  /* 0x0000000443567c25 */ /* 0x000fe2000f8e0008 */
[----:B------:R-:W-:Y:S02]  /*2600*/  LOP3.LUT R30, R6, R7, RZ, 0xfc, !PT ;  /* 0x00000007061e7212 */ /* 0x000fe400078efcff */
[C---:B------:R-:W-:Y:S01]  /*2610*/  SEL R7, R39.reuse, RZ, P2 ;  /* 0x000000ff27077207 */ /* 0x040fe20001000000 */
[C---:B------:R-:W-:Y:S01]  /*2620*/  IMAD R9, R218.reuse, R29, R5 ;  /* 0x0000001dda097224 */ /* 0x040fe200078e0205 */
[----:B------:R-:W-:Y:S02]  /*2630*/  SEL R5, R39, RZ, P3 ;  /* 0x000000ff27057207 */ /* 0x000fe40001800000 */
[----:B------:R-:W-:Y:S01]  /*2640*/  IADD3 R33, R218, 0x20, RZ ;  /* 0x00000020da217810 */ /* 0x000fe20007ffe0ff */
[----:B------:R-:W-:-:S02]  /*2650*/  IMAD.IADD R7, R226, 0x1, R7 ;  /* 0x00000001e2077824 */ /* 0x000fc400078e0207 */
[----:B------:R-:W-:Y:S02]  /*2660*/  IMAD.IADD R5, R18, 0x1, R5 ;  /* 0x0000000112057824 */ /* 0x000fe400078e0205 */
[----:B------:R-:W-:Y:S01]  /*2670*/  IMAD.SHL.U32 R33, R33, 0x40, RZ ;  /* 0x0000004021217824 */ /* 0x000fe200078e00ff */
[----:B------:R-:W-:Y:S01]  /*2680*/  SHF.R.S32.HI R8, RZ, 0x1f, R7 ;  /* 0x0000001fff087819 */ /* 0x000fe20000011407 */
[C---:B------:R-:W-:Y:S01]  /*2690*/  VIADD R34, R218.reuse, 0x20 ;  /* 0x00000020da227836 */ /* 0x040fe20000000000 */
[----:B------:R-:W-:Y:S01]  /*26a0*/  SHF.R.S32.HI R6, RZ, 0x1f, R5 ;  /* 0x0000001fff067819 */ /* 0x000fe20000011405 */
[----:B------:R-:W-:Y:S01]  /*26b0*/  IMAD.WIDE.U32 R80, R218, R28, R200 ;  /* 0x0000001cda507225 */ /* 0x000fe200078e00c8 */
[----:B------:R-:W-:-:S03]  /*26c0*/  LEA.HI R91, R8, R7, RZ, 0x3 ;  /* 0x00000007085b7211 */ /* 0x000fc600078f18ff */
[----:B------:R-:W-:Y:S01]  /*26d0*/  IMAD.WIDE.U32 R78, R218, R28, R18 ;  /* 0x0000001cda4e7225 */ /* 0x000fe200078e0012 */
[----:B------:R-:W-:Y:S02]  /*26e0*/  LEA.HI R35, R6, R5, RZ, 0x3 ;  /* 0x0000000506237211 */ /* 0x000fe400078f18ff */
[----:B------:R-:W-:Y:S01]  /*26f0*/  LOP3.LUT R33, R33, 0x1c0, RZ, 0xc0, !PT ;  /* 0x000001c021217812 */ /* 0x000fe200078ec0ff */
[----:B------:R-:W-:Y:S01]  /*2700*/  IMAD.IADD R81, R81, 0x1, R9 ;  /* 0x0000000151517824 */ /* 0x000fe200078e0209 */
[----:B------:R-:W-:Y:S01]  /*2710*/  SHF.L.U32 R34, R34, 0x6, RZ ;  /* 0x0000000622227819 */ /* 0x000fe200000006ff */
[----:B------:R-:W-:Y:S01]  /*2720*/  IMAD.IADD R79, R9, 0x1, R79 ;  /* 0x00000001094f7824 */ /* 0x000fe200078e024f */
[----:B------:R-:W-:Y:S01]  /*2730*/  LEA.HI R9, R8, R7, RZ, 0x6 ;  /* 0x0000000708097211 */ /* 0x000fe200078f30ff */
[----:B------:R-:W-:Y:S01]  /*2740*/  IMAD R97, R67, UR5, R10 ;  /* 0x0000000543617c24 */ /* 0x000fe2000f8e020a */
[----:B------:R-:W-:Y:S02]  /*2750*/  LEA.HI R5, R6, R5, RZ, 0x6 ;  /* 0x0000000506057211 */ /* 0x000fe400078f30ff */
[----:B------:R-:W-:-:S02]  /*2760*/  LOP3.LUT R8, R33, 0x38, R35, 0xf8, !PT ;  /* 0x0000003821087812 */ /* 0x000fc400078ef823 */
[----:B------:R-:W-:Y:S01]  /*2770*/  LOP3.LUT R10, R33, 0x38, R91, 0xf8, !PT ;  /* 0x00000038210a7812 */ /* 0x000fe200078ef85b */
[----:B------:R-:W-:Y:S01]  /*2780*/  IMAD.SHL.U32 R33, R218, 0x40, RZ ;  /* 0x00000040da217824 */ /* 0x000fe200078e00ff */
[----:B------:R-:W-:Y:S01]  /*2790*/  LOP3.LUT R34, R34, 0x1c0, RZ, 0xc0, !PT ;  /* 0x000001c022227812 */ /* 0x000fe200078ec0ff */
[----:B------:R-:W0:Y:S01]  /*27a0*/  S2R R104, SR_TID.X ;  /* 0x0000000000687919 */ /* 0x000e220000002100 */
[CC--:B------:R-:W-:Y:S01]  /*27b0*/  IMAD.WIDE.U32 R84, R218.reuse, R20.reuse, R200 ;  /* 0x00000014da547225 */ /* 0x0c0fe200078e00c8 */
[----:B------:R-:W-:Y:S02]  /*27c0*/  LOP3.LUT R7, R91, 0x38, RZ, 0xc0, !PT ;  /* 0x000000385b077812 */ /* 0x000fe400078ec0ff */
[----:B------:R-:W-:Y:S01]  /*27d0*/  SHF.R.U32.HI R34, RZ, 0x3, R34 ;  /* 0x00000003ff227819 */ /* 0x000fe20000011622 */
[----:B------:R-:W-:Y:S01]  /*27e0*/  IMAD.WIDE.U32 R82, R218, R20, R18 ;  /* 0x00000014da527225 */ /* 0x000fe200078e0012 */
[----:B------:R-:W-:-:S03]  /*27f0*/  LOP3.LUT R33, R33, 0x1c0, RZ, 0xc0, !PT ;  /* 0x000001c021217812 */ /* 0x000fc600078ec0ff */
[----:B------:R-:W-:Y:S01]  /*2800*/  IMAD.SHL.U32 R6, R5, 0x40, RZ ;  /* 0x0000004005067824 */ /* 0x000fe200078e00ff */
[----:B------:R-:W-:Y:S01]  /*2810*/  LOP3.LUT R5, R35, 0x38, RZ, 0xc0, !PT ;  /* 0x0000003823057812 */ /* 0x000fe200078ec0ff */
[----:B------:R-:W-:Y:S02]  /*2820*/  IMAD.SHL.U32 R36, R218, 0x40, RZ ;  /* 0x00000040da247824 */ /* 0x000fe400078e00ff */
[----:B------:R-:W-:Y:S02]  /*2830*/  IMAD.IADD R85, R85, 0x1, R11 ;  /* 0x0000000155557824 */ /* 0x000fe400078e020b */
[----:B------:R-:W-:Y:S01]  /*2840*/  IMAD.IADD R83, R11, 0x1, R83 ;  /* 0x000000010b537824 */ /* 0x000fe200078e0253 */
[----:B------:R-:W-:Y:S01]  /*2850*/  LOP3.LUT R11, R8, R34, RZ, 0x3c, !PT ;  /* 0x00000022080b7212 */ /* 0x000fe200078e3cff */
[----:B------:R-:W-:Y:S01]  /*2860*/  IMAD.SHL.U32 R9, R9, 0x40, RZ ;  /* 0x0000004009097824 */ /* 0x000fe200078e00ff */
[----:B------:R-:W-:Y:S02]  /*2870*/  LOP3.LUT R5, R5, 0x1c0, R36, 0xf8, !PT ;  /* 0x000001c005057812 */ /* 0x000fe400078ef824 */
[----:B------:R-:W-:-:S02]  /*2880*/  SHF.R.U32.HI R33, RZ, 0x3, R33 ;  /* 0x00000003ff217819 */ /* 0x000fc40000011621 */
[----:B------:R-:W-:Y:S02]  /*2890*/  LOP3.LUT R8, R7, 0x1c0, R36, 0xf8, !PT ;  /* 0x000001c007087812 */ /* 0x000fe400078ef824 */
[----:B------:R-:W-:Y:S02]  /*28a0*/  LOP3.LUT R6, R6, 0xfffff000, RZ, 0xc0, !PT ;  /* 0xfffff00006067812 */ /* 0x000fe400078ec0ff */
[----:B------:R-:W-:Y:S02]  /*28b0*/  LOP3.LUT R9, R9, 0xfffff000, RZ, 0xc0, !PT ;  /* 0xfffff00009097812 */ /* 0x000fe400078ec0ff */
[-C--:B------:R-:W-:Y:S02]  /*28c0*/  LOP3.LUT R7, R5, R33.reuse, RZ, 0x3c, !PT ;  /* 0x0000002105077212 */ /* 0x080fe400078e3cff */
[----:B------:R-:W-:Y:S02]  /*28d0*/  LOP3.LUT R8, R8, R33, RZ, 0x3c, !PT ;  /* 0x0000002108087212 */ /* 0x000fe400078e3cff */
[----:B-----5:R-:W-:-:S02]  /*28e0*/  SHF.R.S32.HI R25, RZ, 0x1f, R100 ;  /* 0x0000001fff197819 */ /* 0x020fc40000011464 */
[----:B------:R-:W-:Y:S02]  /*28f0*/  LOP3.LUT R10, R10, R34, RZ, 0x3c, !PT ;  /* 0x000000220a0a7212 */ /* 0x000fe400078e3cff */
[----:B---3--:R-:W-:Y:S02]  /*2900*/  IADD3 R8, R8, R9, R14 ;  /* 0x0000000908087210 */ /* 0x008fe40007ffe00e */
[----:B----4-:R-:W-:Y:S01]  /*2910*/  ISETP.GE.AND P0, PT, R26, UR6, PT ;  /* 0x000000061a007c0c */ /* 0x010fe2000bf06270 */
[C---:B------:R-:W-:Y:S01]  /*2920*/  VIADD R34, R218.reuse, 0x20 ;  /* 0x00000020da227836 */ /* 0x040fe20000000000 */
[----:B------:R-:W-:Y:S01]  /*2930*/  IADD3 R76, P1, R218, R77, RZ ;  /* 0x0000004dda4c7210 */ /* 0x000fe20007f3e0ff */
[C---:B------:R-:W-:Y:S01]  /*2940*/  IMAD.WIDE.U32 R82, R100.reuse, R20, R82 ;  /* 0x0000001464527225 */ /* 0x040fe200078e0052 */
[----:B------:R-:W-:Y:S02]  /*2950*/  SHF.R.S32.HI R90, RZ, 0x3, R91 ;  /* 0x00000003ff5a7819 */ /* 0x000fe4000001145b */
[----:B------:R-:W-:Y:S01]  /*2960*/  SHF.R.S32.HI R102, RZ, 0x1f, R34 ;  /* 0x0000001fff667819 */ /* 0x000fe20000011422 */
[----:B------:R-:W-:Y:S01]  /*2970*/  IMAD.WIDE.U32 R80, R100, R28, R80 ;  /* 0x0000001c64507225 */ /* 0x000fe200078e0050 */
[----:B------:R-:W-:-:S02]  /*2980*/  SHF.R.S32.HI R34, RZ, 0x3, R35 ;  /* 0x00000003ff227819 */ /* 0x000fc40000011423 */
[----:B------:R-:W-:Y:S01]  /*2990*/  LOP3.LUT R35, R35, 0xfffffff8, RZ, 0xc0, !PT ;  /* 0xfffffff823237812 */ /* 0x000fe200078ec0ff */
[----:B------:R-:W-:Y:S01]  /*29a0*/  IMAD.WIDE.U32 R84, R100, R20, R84 ;  /* 0x0000001464547225 */ /* 0x000fe200078e0054 */
[----:B------:R-:W-:-:S03]  /*29b0*/  LOP3.LUT R91, R91, 0xfffffff8, RZ, 0xc0, !PT ;  /* 0xfffffff85b5b7812 */ /* 0x000fc600078ec0ff */
[----:B------:R-:W-:Y:S01]  /*29c0*/  IMAD.WIDE.U32 R78, R100, R28, R78 ;  /* 0x0000001c644e7225 */ /* 0x000fe200078e004e */
[----:B------:R-:W-:-:S03]  /*29d0*/  SHF.L.U32 R26, R28, 0x6, RZ ;  /* 0x000000061c1a7819 */ /* 0x000fc600000006ff */
[----:B------:R-:W-:Y:S01]  /*29e0*/  IMAD.X R77, R32, 0x1, R31, P1 ;  /* 0x00000001204d7824 */ /* 0x000fe200008e061f */
[----:B0-----:R-:W-:Y:S01]  /*29f0*/  LEA.HI R104, R104, 0x8, RZ, 0x19 ;  /* 0x0000000868687811 */ /* 0x001fe200078fc8ff */
[----:B------:R-:W-:Y:S01]  /*2a00*/  IMAD.SHL.U32 R15, R20, 0x40, RZ ;  /* 0x00000040140f7824 */ /* 0x000fe200078e00ff */
[----:B------:R-:W-:Y:S01]  /*2a10*/  SHF.R.S32.HI R95, RZ, 0x1f, R35 ;  /* 0x0000001fff5f7819 */ /* 0x000fe20000011423 */
[----:B------:R-:W-:Y:S01]  /*2a20*/  IMAD.IADD R97, R87, 0x1, R97 ;  /* 0x0000000157617824 */ /* 0x000fe200078e0261 */
[----:B------:R-:W-:Y:S02]  /*2a30*/  SHF.R.S32.HI R96, RZ, 0x1f, R91 ;  /* 0x0000001fff607819 */ /* 0x000fe4000001145b */
[-C--:B--2---:R-:W-:Y:S02]  /*2a40*/  IADD3 R5, R11, R6.reuse, R27 ;  /* 0x000000060b057210 */ /* 0x084fe40007ffe01b */
[----:B------:R-:W-:Y:S01]  /*2a50*/  IADD3 R6, R7, R6, R14 ;  /* 0x0000000607067210 */ /* 0x000fe20007ffe00e */
[----:B------:R-:W-:-:S02]  /*2a60*/  IMAD R14, R25, R20, RZ ;  /* 0x00000014190e7224 */ /* 0x000fc400078e02ff */
[----:B------:R-:W-:Y:S01]  /*2a70*/  IMAD R25, R25, R28, RZ ;  /* 0x0000001c19197224 */ /* 0x000fe200078e02ff */
[----:B------:R-:W-:Y:S01]  /*2a80*/  IADD3 R7, R10, R9, R27 ;  /* 0x000000090a077210 */ /* 0x000fe20007ffe01b */
[----:B------:R-:W-:Y:S01]  /*2a90*/  IMAD R37, R100, R21, R14 ;  /* 0x0000001564257224 */ /* 0x000fe200078e020e */
[----:B------:R-:W-:Y:S01]  /*2aa0*/  SHF.L.U64.HI R9, R12, 0x6, R13 ;  /* 0x000000060c097819 */ /* 0x000fe2000001020d */
[----:B------:R-:W-:Y:S01]  /*2ab0*/  IMAD R33, R100, R29, R25 ;  /* 0x0000001d64217224 */ /* 0x000fe200078e0219 */
[----:B------:R-:W-:Y:S02]  /*2ac0*/  SHF.L.U64.HI R10, R12, 0x5, R13 ;  /* 0x000000050c0a7819 */ /* 0x000fe4000001020d */
[C-C-:B------:R-:W-:Y:S02]  /*2ad0*/  SHF.L.U64.HI R13, R20.reuse, 0x6, R21.reuse ;  /* 0x00000006140d7819 */ /* 0x140fe40000010215 */
[----:B------:R-:W-:Y:S02]  /*2ae0*/  SHF.L.U64.HI R14, R20, 0x5, R21 ;  /* 0x00000005140e7819 */ /* 0x000fe40000010215 */
[----:B------:R-:W-:-:S02]  /*2af0*/  SHF.L.U64.HI R21, R28, 0x6, R29 ;  /* 0x000000061c157819 */ /* 0x000fc4000001021d */
[----:B------:R-:W-:Y:S02]  /*2b00*/  SHF.L.U64.HI R25, R28, 0x5, R29 ;  /* 0x000000051c197819 */ /* 0x000fe4000001021d */
[----:B------:R-:W-:-:S04]  /*2b10*/  SEL R29, RZ, 0x8, P0 ;  /* 0x00000008ff1d7807 */ /* 0x000fc80000000000 */
[----:B------:R-:W-:Y:S01]  /*2b20*/  LOP3.LUT R94, R30, R29, RZ, 0xfc, !PT ;  /* 0x0000001d1e5e7212 */ /* 0x000fe200078efcff */
[----:B------:R-:W-:Y:S01]  /*2b30*/  IMAD.SHL.U32 R11, R12, 0x40, RZ ;  /* 0x000000400c0b7824 */ /* 0x000fe200078e00ff */
[----:B------:R-:W-:Y:S01]  /*2b40*/  LOP3.LUT R29, R30, 0x1, RZ, 0xc0, !PT ;  /* 0x000000011e1d7812 */ /* 0x000fe200078ec0ff */
[----:B------:R-:W-:Y:S01]  /*2b50*/  IMAD.SHL.U32 R27, R28, 0x20, RZ ;  /* 0x000000201c1b7824 */ /* 0x000fe200078e00ff */
[C---:B------:R-:W-:Y:S01]  /*2b60*/  LOP3.LUT R92, R94.reuse, 0x2, RZ, 0xc0, !PT ;  /* 0x000000025e5c7812 */ /* 0x040fe200078ec0ff */
[----:B------:R-:W-:Y:S01]  /*2b70*/  IMAD.IADD R32, R81, 0x1, R33 ;  /* 0x0000000151207824 */ /* 0x000fe200078e0221 */
[----:B------:R-:W-:Y:S01]  /*2b80*/  LOP3.LUT R93, R94, 0x4, RZ, 0xc0, !PT ;  /* 0x000000045e5d7812 */ /* 0x000fe200078ec0ff */
[----:B------:R-:W-:Y:S01]  /*2b90*/  IMAD.SHL.U32 R12, R12, 0x20, RZ ;  /* 0x000000200c0c7824 */ /* 0x000fe200078e00ff */
[----:B------:R-:W-:Y:S01]  /*2ba0*/  IADD3 R31, R37, R83, RZ ;  /* 0x00000053251f7210 */ /* 0x000fe20007ffe0ff */
[----:B------:R-:W-:Y:S01]  /*2bb0*/  IMAD.SHL.U32 R20, R20, 0x20, RZ ;  /* 0x0000002014147824 */ /* 0x000fe200078e00ff */
[----:B------:R-:W-:Y:S01]  /*2bc0*/  LOP3.LUT R94, R94, 0x8, RZ, 0xc0, !PT ;  /* 0x000000085e5e7812 */ /* 0x000fe200078ec0ff */
[----:B------:R-:W-:-:S02]  /*2bd0*/  IMAD.SHL.U32 R28, R39, 0x2, RZ ;  /* 0x00000002271c7824 */ /* 0x000fc400078e00ff */
[----:B------:R-:W-:Y:S02]  /*2be0*/  IMAD.IADD R30, R85, 0x1, R37 ;  /* 0x00000001551e7824 */ /* 0x000fe400078e0225 */
[----:B------:R-:W-:-:S07]  /*2bf0*/  IMAD.IADD R33, R33, 0x1, R79 ;  /* 0x0000000121217824 */ /* 0x000fce00078e024f */
.L_x_1838:
[----:B------:R-:W2:Y:S01]  /*2c00*/  LDL R41, [R1+0x3c] ;  /* 0x00003c0001297983 */ /* 0x000ea20000100800 */
[----:B------:R-:W0:Y:S01]  /*2c10*/  LDC R120, c[0x0][0x3f4] ;  /* 0x0000fd00ff787b82 */ /* 0x000e220000000800 */
[----:B------:R-:W-:Y:S01]  /*2c20*/  VIADD R40, R24, 0xffffffff ;  /* 0xffffffff18287836 */ /* 0x000fe20000000000 */
[----:B------:R-:W-:Y:S05]  /*2c30*/  YIELD ;  /* 0x0000000000007946 */ /* 0x000fea0003800000 */
[----:B------:R-:W-:Y:S01]  /*2c40*/  SHF.R.S32.HI R39, RZ, 0x1f, R40 ;  /* 0x0000001fff277819 */ /* 0x000fe20000011428 */
[----:B------:R-:W1:Y:S01]  /*2c50*/  LDC.64 R108, c[0x0][0x2e8] ;  /* 0x0000ba00ff6c7b82 */ /* 0x000e620000000a00 */
[-C--:B------:R-:W-:Y:S01]  /*2c60*/  IMAD R24, R9, R40.reuse, RZ ;  /* 0x0000002809187224 */ /* 0x080fe200078e02ff */
[----:B------:R-:W-:Y:S01]  /*2c70*/  BSSY B0, `(.L_x_1763) ;  /* 0x0000535000007945 */ /* 0x000fe20003800000 */
[----:B------:R-:W-:-:S04]  /*2c80*/  IMAD.WIDE.U32 R112, R11, R40, RZ ;  /* 0x000000280b707225 */ /* 0x000fc800078e00ff */
[----:B------:R-:W-:Y:S01]  /*2c90*/  IMAD R73, R39, R11, R24 ;  /* 0x0000000b27497224 */ /* 0x000fe200078e0218 */
[CC--:B------:R-:W-:Y:S02]  /*2ca0*/  IADD3 R37, P0, R3.reuse, R112.reuse, RZ ;  /* 0x0000007003257210 */ /* 0x0c0fe40007f1e0ff */
[----:B------:R-:W-:Y:S01]  /*2cb0*/  IADD3 R24, P4, P5, R3, R112, R12 ;  /* 0x0000007003187210 */ /* 0x000fe20007d9e00c */
[----:B------:R-:W-:-:S05]  /*2cc0*/  IMAD.IADD R73, R113, 0x1, R73 ;  /* 0x0000000171497824 */ /* 0x000fca00078e0249 */
[----:B------:R-:W-:Y:S02]  /*2cd0*/  IADD3.X R38, R73, R4, RZ, P0, !PT ;  /* 0x0000000449267210 */ /* 0x000fe400007fe4ff */
[----:B0-----:R-:W-:Y:S02]  /*2ce0*/  ISETP.GE.AND P0, PT, R120, 0x1, PT ;  /* 0x000000017800780c */ /* 0x001fe40003f06270 */
[----:B------:R-:W-:Y:S02]  /*2cf0*/  IADD3.X R36, R4, R73, R10, P4, P5 ;  /* 0x0000004904247210 */ /* 0x000fe400027ea40a */
[CC--:B-1----:R-:W-:Y:S02]  /*2d00*/  LEA R50, P1, R37.reuse, R108.reuse, 0x1 ;  /* 0x0000006c25327211 */ /* 0x0c2fe400078208ff */
[----:B------:R-:W-:Y:S02]  /*2d10*/  LEA R48, P6, R24, R108, 0x1 ;  /* 0x0000006c18307211 */ /* 0x000fe400078c08ff */
[----:B------:R-:W-:-:S02]  /*2d20*/  LEA.HI.X R51, R37, R109, R38, 0x1, P1 ;  /* 0x0000006d25337211 */ /* 0x000fc400008f0c26 */
[----:B------:R-:W-:Y:S02]  /*2d30*/  ISETP.GT.AND P1, PT, R40, R23, PT ;  /* 0x000000172800720c */ /* 0x000fe40003f24270 */
[----:B------:R-:W-:Y:S01]  /*2d40*/  LEA.HI.X R49, R24, R109, R36, 0x1, P6 ;  /* 0x0000006d18317211 */ /* 0x000fe200030f0c24 */
[----:B------:R-:W-:Y:S01]  /*2d50*/  IMAD.MOV.U32 R24, RZ, RZ, R40 ;  /* 0x000000ffff187224 */ /* 0x000fe200078e0028 */
[----:B------:R-:W-:Y:S01]  /*2d60*/  P2R R99, PR, RZ, 0x2 ;  /* 0x00000002ff637803 */ /* 0x000fe20000000000 */
[----:B--2---:R-:W-:-:S04]  /*2d70*/  IMAD R101, R17, 0x4000, R41 ;  /* 0x0000400011657824 */ /* 0x004fc800078e0229 */
[----:B------:R-:W-:Y:S01]  /*2d80*/  IMAD R101, R101, 0x2, R16 ;  /* 0x0000000265657824 */ /* 0x000fe200078e0210 */
[----:B---3--:R-:W-:Y:S06]  /*2d90*/  @!P0 BRA `(.L_x_1764) ;  /* 0x0000004c00cc8947 */ /* 0x008fec0003800000 */
[----:B------:R-:W-:Y:S01]  /*2da0*/  ULDC.U8 UR4, c[0x0][0x410] ;  /* 0x0001040000047ab9 */ /* 0x000fe20000000000 */
[-C--:B------:R-:W-:Y:S01]  /*2db0*/  IMAD R37, R21, R40.reuse, RZ ;  /* 0x0000002815257224 */ /* 0x080fe200078e02ff */
[----:B------:R-:W-:Y:S01]  /*2dc0*/  ISETP.NE.AND P0, PT, RZ, UR4, PT ;  /* 0x00000004ff007c0c */ /* 0x000fe2000bf05270 */
[----:B------:R-:W-:Y:S02]  /*2dd0*/  IMAD R36, R13, R40, RZ ;  /* 0x000000280d247224 */ /* 0x000fe400078e02ff */
[C---:B------:R-:W-:Y:S02]  /*2de0*/  IMAD R37, R39.reuse, R26, R37 ;  /* 0x0000001a27257224 */ /* 0x040fe400078e0225 */
        /* <DEDUP_REMOVED lines=24> */
[----:B------:R-:W-:Y:S02]  /*2f70*/  IADD3.X R38, R98, R32, RZ, P1, !PT ;  /* 0x0000002062267210 */ /* 0x000fe40000ffe4ff */
[----:B------:R-:W-:Y:S02]  /*2f80*/  CS2R R110, SRZ ;  /* 0x00000000006e7805 */ /* 0x000fe4000001ff00 */
[----:B------:R-:W-:Y:S01]  /*2f90*/  LEA R36, P1, R37, UR4, 0x1 ;  /* 0x0000000425247c11 */ /* 0x000fe2000f8208ff */
[----:B------:R-:W-:Y:S01]  /*2fa0*/  IMAD.X R42, R107, 0x1, R30, P4 ;  /* 0x000000016b2a7824 */ /* 0x000fe200020e061e */
[-C--:B------:R-:W-:Y:S01]  /*2fb0*/  ISETP.GE.AND P5, PT, R200, R120.reuse, PT ;  /* 0x00000078c800720c */ /* 0x080fe20003fa6270 */
[----:B------:R-:W-:Y:S01]  /*2fc0*/  ULDC.64 UR6, c[0x0][0x208] ;  /* 0x0000820000067ab9 */ /* 0x000fe20000000a00 */
[----:B------:R-:W-:Y:S01]  /*2fd0*/  LEA.HI.X R37, R37, UR5, R38, 0x1, P1 ;  /* 0x0000000525257c11 */ /* 0x000fe200088f0c26 */
[----:B------:R-:W-:Y:S01]  /*2fe0*/  ULDC.64 UR4, c[0x0][0x400] ;  /* 0x0001000000047ab9 */ /* 0x000fe20000000a00 */
[----:B------:R-:W-:-:S02]  /*2ff0*/  ISETP.GE.AND P4, PT, R234, R120, PT ;  /* 0x00000078ea00720c */ /* 0x000fc40003f86270 */
[----:B------:R-:W-:-:S04]  /*3000*/  LEA R38, P1, R39, UR4, 0x1 ;  /* 0x0000000427267c11 */ /* 0x000fc8000f8208ff */
[----:B------:R-:W-:Y:S02]  /*3010*/  LEA.HI.X R39, R39, UR5, R42, 0x1, P1 ;  /* 0x0000000527277c11 */ /* 0x000fe400088f0c2a */
[-C--:B------:R-:W-:Y:S01]  /*3020*/  ISETP.GE.AND P1, PT, R233, R120.reuse, PT ;  /* 0x00000078e900720c */ /* 0x080fe20003f26270 */
[----:B------:R0:W5:Y:S04]  /*3030*/  @!P5 LDG.E.64 R108, desc[UR6][R36.64] ;  /* 0x00000006246cd981 */ /* 0x000168000c1e1b00 */
[----:B------:R0:W5:Y:S01]  /*3040*/  @!P5 LDG.E.64 R110, desc[UR6][R38.64] ;  /* 0x00000006266ed981 */ /* 0x000162000c1e1b00 */
[----:B------:R-:W-:Y:S02]  /*3050*/  ISETP.GE.AND P5, PT, R235, R120, PT ;  /* 0x00000078eb00720c */ /* 0x000fe40003fa6270 */
[----:B------:R-:W-:-:S02]  /*3060*/  CS2R R72, SRZ ;  /* 0x0000000000487805 */ /* 0x000fc4000001ff00 */
[----:B------:R-:W-:Y:S02]  /*3070*/  CS2R R64, SRZ ;  /* 0x0000000000407805 */ /* 0x000fe4000001ff00 */
[----:B------:R-:W-:Y:S02]  /*3080*/  CS2R R60, SRZ ;  /* 0x00000000003c7805 */ /* 0x000fe4000001ff00 */
[----:B------:R-:W-:Y:S02]  /*3090*/  CS2R R74, SRZ ;  /* 0x00000000004a7805 */ /* 0x000fe4000001ff00 */
[----:B------:R-:W-:Y:S02]  /*30a0*/  CS2R R66, SRZ ;  /* 0x0000000000427805 */ /* 0x000fe4000001ff00 */
[----:B------:R-:W-:Y:S01]  /*30b0*/  CS2R R62, SRZ ;  /* 0x00000000003e7805 */ /* 0x000fe2000001ff00 */
[----:B------:R0:W5:Y:S04]  /*30c0*/  @!P4 LDG.E.64 R72, desc[UR6][R36.64+0x40] ;  /* 0x000040062448c981 */ /* 0x000168000c1e1b00 */
[----:B------:R0:W5:Y:S04]  /*30d0*/  @!P1 LDG.E.64 R64, desc[UR6][R36.64+0x80] ;  /* 0x0000800624409981 */ /* 0x000168000c1e1b00 */
[----:B------:R0:W5:Y:S04]  /*30e0*/  @!P5 LDG.E.64 R60, desc[UR6][R36.64+0xc0] ;  /* 0x0000c006243cd981 */ /* 0x000168000c1e1b00 */
[----:B------:R0:W5:Y:S04]  /*30f0*/  @!P4 LDG.E.64 R74, desc[UR6][R38.64+0x40] ;  /* 0x00004006264ac981 */ /* 0x000168000c1e1b00 */
[----:B------:R0:W5:Y:S04]  /*3100*/  @!P1 LDG.E.64 R66, desc[UR6][R38.64+0x80] ;  /* 0x0000800626429981 */ /* 0x000168000c1e1b00 */
[----:B------:R0:W5:Y:S02]  /*3110*/  @!P5 LDG.E.64 R62, desc[UR6][R38.64+0xc0] ;  /* 0x0000c006263ed981 */ /* 0x000164000c1e1b00 */
.L_x_1767:
[----:B------:R-:W-:Y:S05]  /*3120*/  BSYNC B1 ;  /* 0x0000000000017941 */ /* 0x000fea0003800000 */
.L_x_1766:
        /* <DEDUP_REMOVED lines=8> */
[----:B------:R-:W-:Y:S01]  /*31b0*/  CS2R R54, SRZ ;  /* 0x0000000000367805 */ /* 0x000fe2000001ff00 */
[----:B-----5:R-:W-:Y:S01]  /*31c0*/  IMAD.MOV.U32 R112, RZ, RZ, R60 ;  /* 0x000000ffff707224 */ /* 0x020fe200078e003c */
[----:B------:R-:W-:Y:S01]  /*31d0*/  CS2R R58, SRZ ;  /* 0x00000000003a7805 */ /* 0x000fe2000001ff00 */
[----:B------:R-:W-:-:S04]  /*31e0*/  IMAD.MOV.U32 R113, RZ, RZ, R61 ;  /* 0x000000ffff717224 */ /* 0x000fc800078e003d */
[----:B------:R-:W-:Y:S05]  /*31f0*/  @P4 BRA `(.L_x_1769) ;  /* 0x00000000007c4947 */ /* 0x000fea0003800000 */
        /* <DEDUP_REMOVED lines=31> */
.L_x_1769:
[----:B------:R-:W-:Y:S05]  /*33f0*/  BSYNC B1 ;  /* 0x0000000000017941 */ /* 0x000fea0003800000 */
.L_x_1768:
[----:B0-----:R-:W2:Y:S01]  /*3400*/  LDL R36, [R1+0x20] ;  /* 0x0000200001247983 */ /* 0x001ea20000100800 */
[----:B------:R-:W-:Y:S01]  /*3410*/  IMAD.MOV.U32 R38, RZ, RZ, R72 ;  /* 0x000000ffff267224 */ /* 0x000fe200078e0048 */
[----:B------:R-:W-:Y:S01]  /*3420*/  MOV R37, R65 ;  /* 0x0000004100257202 */ /* 0x000fe20000000f00 */
[----:B------:R-:W-:Y:S01]  /*3430*/  IMAD.MOV.U32 R39, RZ, RZ, R62 ;  /* 0x000000ffff277224 */ /* 0x000fe200078e003e */
[----:B------:R-:W-:Y:S02]  /*3440*/  PRMT R116, R112, 0x5410, R113 ;  /* 0x0000541070747816 */ /* 0x000fe40000000071 */
[----:B------:R-:W-:Y:S01]  /*3450*/  PRMT R121, R121, 0x5410, R38 ;  /* 0x0000541079797816 */ /* 0x000fe20000000026 */
[----:B------:R-:W-:Y:S01]  /*3460*/  IMAD.MOV.U32 R38, RZ, RZ, R109 ;  /* 0x000000ffff267224 */ /* 0x000fe200078e006d */
[----:B------:R-:W-:Y:S01]  /*3470*/  PRMT R117, R39, 0x7610, R117 ;  /* 0x0000761027757816 */ /* 0x000fe20000000075 */
[----:B------:R-:W-:-:S05]  /*3480*/  IMAD.MOV.U32 R39, RZ, RZ, R74 ;  /* 0x000000ffff277224 */ /* 0x000fca00078e004a */
[----:B------:R-:W-:Y:S01]  /*3490*/  PRMT R122, R39, 0x7610, R122 ;  /* 0x00007610277a7816 */ /* 0x000fe2000000007a */
[----:B-----5:R-:W-:-:S05]  /*34a0*/  IMAD.MOV.U32 R39, RZ, RZ, R40 ;  /* 0x000000ffff277224 */ /* 0x020fca00078e0028 */
[----:B------:R-:W-:Y:S01]  /*34b0*/  PRMT R68, R39, 0x7610, R68 ;  /* 0x0000761027447816 */ /* 0x000fe20000000044 */
[----:B------:R-:W-:-:S05]  /*34c0*/  IMAD.MOV.U32 R39, RZ, RZ, R52 ;  /* 0x000000ffff277224 */ /* 0x000fca00078e0034 */
[----:B------:R-:W-:Y:S01]  /*34d0*/  PRMT R112, R39, 0x7610, R112 ;  /* 0x0000761027707816 */ /* 0x000fe20000000070 */
[----:B------:R-:W-:-:S05]  /*34e0*/  IMAD.MOV.U32 R39, RZ, RZ, R42 ;  /* 0x000000ffff277224 */ /* 0x000fca00078e002a */
[----:B------:R-:W-:Y:S01]  /*34f0*/  PRMT R69, R39, 0x7610, R69 ;  /* 0x0000761027457816 */ /* 0x000fe20000000045 */
[----:B------:R-:W-:Y:S01]  /*3500*/  IMAD.MOV.U32 R39, RZ, RZ, R59 ;  /* 0x000000ffff277224 */ /* 0x000fe200078e003b */
[----:B--2---:R-:W-:Y:S01]  /*3510*/  R2UR UR4, R36 ;  /* 0x00000000240472ca */ /* 0x004fe200000e0000 */
[----:B------:R-:W-:-:S05]  /*3520*/  IMAD.MOV.U32 R36, RZ, RZ, R64 ;  /* 0x000000ffff247224 */ /* 0x000fca00078e0040 */
[----:B------:R-:W-:Y:S01]  /*3530*/  PRMT R118, R37, 0x5410, R36 ;  /* 0x0000541025767816 */ /* 0x000fe20000000024 */
[----:B------:R-:W-:Y:S02]  /*3540*/  IMAD.MOV.U32 R37, RZ, RZ, R108 ;  /* 0x000000ffff257224 */ /* 0x000fe400078e006c */
[----:B------:R-:W-:-:S03]  /*3550*/  IMAD.MOV.U32 R36, RZ, RZ, R73 ;  /* 0x000000ffff247224 */ /* 0x000fc600078e0049 */
[----:B------:R-:W-:Y:S01]  /*3560*/  PRMT R127, R37, 0x5410, R38 ;  /* 0x00005410257f7816 */ /* 0x000fe20000000026 */
[----:B------:R-:W-:Y:S01]  /*3570*/  IMAD.MOV.U32 R37, RZ, RZ, R66 ;  /* 0x000000ffff257224 */ /* 0x000fe200078e0042 */
[----:B------:R-:W-:Y:S01]  /*3580*/  PRMT R121, R36, 0x7610, R121 ;  /* 0x0000761024797816 */ /* 0x000fe20000000079 */
[----:B------:R-:W-:Y:S01]  /*3590*/  IMAD.MOV.U32 R38, RZ, RZ, R67 ;  /* 0x000000ffff267224 */ /* 0x000fe200078e0043 */
[----:B------:R-:W-:Y:S01]  /*35a0*/  MOV R36, R63 ;  /* 0x0000003f00247202 */ /* 0x000fe20000000f00 */
[----:B------:R-:W-:-:S03]  /*35b0*/  UISETP.NE.AND UP0, UPT, UR4, 0x3, UPT ;  /* 0x000000030400788c */ /* 0x000fc6000bf05270 */
[----:B------:R-:W-:Y:S01]  /*35c0*/  PRMT R119, R38, 0x5410, R37 ;  /* 0x0000541026777816 */ /* 0x000fe20000000025 */
[----:B------:R-:W-:Y:S01]  /*35d0*/  IMAD.MOV.U32 R37, RZ, RZ, R110 ;  /* 0x000000ffff257224 */ /* 0x000fe200078e006e */
[----:B------:R-:W-:Y:S01]  /*35e0*/  PRMT R117, R117, 0x5410, R36 ;  /* 0x0000541075757816 */ /* 0x000fe20000000024 */
[----:B------:R-:W-:Y:S01]  /*35f0*/  IMAD.MOV.U32 R36, RZ, RZ, R75 ;  /* 0x000000ffff247224 */ /* 0x000fe200078e004b */
[----:B------:R-:W-:Y:S02]  /*3600*/  MOV R38, R111 ;  /* 0x0000006f00267202 */ /* 0x000fe40000000f00 */
[----:B------:R-:W-:Y:S02]  /*3610*/  PLOP3.LUT P1, PT, PT, PT, UP0, 0x80, 0x0 ;  /* 0x000000000000781c */ /* 0x000fe40003f2f008 */
[----:B------:R-:W-:Y:S01]  /*3620*/  PRMT R131, R37, 0x5410, R38 ;  /* 0x0000541025837816 */ /* 0x000fe20000000026 */
[----:B------:R-:W-:Y:S01]  /*3630*/  IMAD.MOV.U32 R37, RZ, RZ, R44 ;  /* 0x000000ffff257224 */ /* 0x000fe200078e002c */
[----:B------:R-:W-:Y:S01]  /*3640*/  PRMT R122, R122, 0x5410, R36 ;  /* 0x000054107a7a7816 */ /* 0x000fe20000000024 */
[----:B------:R-:W-:-:S02]  /*3650*/  IMAD.MOV.U32 R38, RZ, RZ, R45 ;  /* 0x000000ffff267224 */ /* 0x000fc400078e002d */
[----:B------:R-:W-:-:S03]  /*3660*/  IMAD.MOV.U32 R36, RZ, RZ, R41 ;  /* 0x000000ffff247224 */ /* 0x000fc600078e0029 */
        /* <DEDUP_REMOVED lines=13> */
[----:B------:R-:W-:Y:S02]  /*3740*/  IMAD.MOV.U32 R37, RZ, RZ, R55 ;  /* 0x000000ffff257224 */ /* 0x000fe400078e0037 */
[----:B------:R-:W-:-:S03]  /*3750*/  IMAD.MOV.U32 R38, RZ, RZ, R58 ;  /* 0x000000ffff267224 */ /* 0x000fc600078e003a */
[----:B------:R-:W-:Y:S02]  /*3760*/  PRMT R113, R36, 0x5410, R37 ;  /* 0x0000541024717816 */ /* 0x000fe40000000025 */
[----:B------:R-:W-:Y:S01]  /*3770*/  PRMT R115, R38, 0x5410, R39 ;  /* 0x0000541026737816 */ /* 0x000fe20000000027 */
[----:B------:R-:W-:Y:S06]  /*3780*/  @!P1 BRA `(.L_x_1770) ;  /* 0x0000000000049947 */ /* 0x000fec0003800000 */
[----:B------:R-:W-:Y:S01]  /*3790*/  BPT.TRAP 0x1 ;  /* 0x000000040000795c */ /* 0x000fe20000300000 */
.L_x_1770:
[----:B------:R-:W-:Y:S01]  /*37a0*/  IMAD R98, R17, 0x8, R16 ;  /* 0x0000000811627824 */ /* 0x000fe200078e0210 */
[----:B------:R-:W-:Y:S01]  /*37b0*/  SHF.L.U32 R107, R237, 0x1f, RZ ;  /* 0x0000001fed6b7819 */ /* 0x000fe200000006ff */
[----:B------:R-:W-:Y:S03]  /*37c0*/  BSSY B1, `(.L_x_1771) ;  /* 0x0000003000017945 */ /* 0x000fe60003800000 */
[----:B------:R-:W0:Y:S02]  /*37d0*/  SYNCS.PHASECHK.TRANS64.TRYWAIT P5, [R98+URZ+0x30890], R107 ;  /* 0x0308906b620075a7 */ /* 0x000e2400080a017f */
[----:B0-----:R-:W-:Y:S05]  /*37e0*/  @!P5 BRA `(.L_x_1772) ;  /* 0x0000026800a8d947 */ /* 0x001fea0003800000 */
.L_x_2229:
[----:B------:R-:W-:Y:S05]  /*37f0*/  BSYNC B1 ;  /* 0x0000000000017941 */ /* 0x000fea0003800000 */
.L_x_1771:
        /* <DEDUP_REMOVED lines=26> */
[----:B------:R-:W-:Y:S01]  /*39a0*/  FMUL.FTZ R130, R109, R126 ;  /* 0x0000007e6d827220 */ /* 0x000fe20000410000 */
[----:B------:R-:W-:Y:S01]  /*39b0*/  FFMA.FTZ R125, R38, R110, R111 ;  /* 0x0000006e267d7223 */ /* 0x000fe2000001006f */
[C---:B------:R-:W-:Y:S01]  /*39c0*/  FMUL.FTZ R126, R39.reuse, R126 ;  /* 0x0000007e277e7220 */ /* 0x040fe20000410000 */
[--C-:B------:R-:W-:Y:S02]  /*39d0*/  HADD2.F32 R110, -RZ, R131.reuse.H0_H0 ;  /* 0x20000083ff6e7230 */ /* 0x100fe40000004100 */
[-C--:B------:R-:W-:Y:S01]  /*39e0*/  FFMA.FTZ R130, R39, R124.reuse, -R130 ;  /* 0x0000007c27827223 */ /* 0x080fe20000010882 */
[----:B------:R-:W-:Y:S02]  /*39f0*/  HADD2.F32 R111, -RZ, R131.H1_H1 ;  /* 0x30000083ff6f7230 */ /* 0x000fe40000004100 */
[----:B------:R-:W-:Y:S01]  /*3a00*/  FFMA.FTZ R129, R109, R124, R126 ;  /* 0x0000007c6d817223 */ /* 0x000fe2000001007e */
[----:B------:R-:W-:Y:S02]  /*3a10*/  HADD2.F32 R38, -RZ, R108.H1_H1 ;  /* 0x3000006cff267230 */ /* 0x000fe40000004100 */
[----:B------:R-:W-:Y:S01]  /*3a20*/  FMUL.FTZ R123, R37, R110 ;  /* 0x0000006e257b7220 */ /* 0x000fe20000410000 */
[----:B------:R-:W-:-:S02]  /*3a30*/  HADD2.F32 R36, -RZ, R36.H0_H0 ;  /* 0x20000024ff247230 */ /* 0x000fc40000004100 */
[----:B------:R-:W-:Y:S02]  /*3a40*/  HADD2.F32 R108, -RZ, R108.H0_H0 ;  /* 0x2000006cff6c7230 */ /* 0x000fe40000004100 */
[--C-:B------:R-:W-:Y:S02]  /*3a50*/  HADD2.F32 R39, -RZ, R127.reuse.H0_H0 ;  /* 0x2000007fff277230 */ /* 0x100fe40000004100 */
[----:B------:R-:W-:Y:S01]  /*3a60*/  FMUL.FTZ R110, R36, R110 ;  /* 0x0000006e246e7220 */ /* 0x000fe20000410000 */
[----:B------:R-:W-:Y:S02]  /*3a70*/  HADD2.F32 R109, -RZ, R127.H1_H1 ;  /* 0x3000007fff6d7230 */ /* 0x000fe40000004100 */
[-C--:B------:R-:W-:Y:S01]  /*3a80*/  FMUL.FTZ R127, R38, R111.reuse ;  /* 0x0000006f267f7220 */ /* 0x080fe20000410000 */
        /* <DEDUP_REMOVED lines=9> */
.L_x_1778:
[----:B------:R-:W-:Y:S05]  /*3b20*/  BSYNC B3 ;  /* 0x0000000000037941 */ /* 0x000fea0003800000 */
.L_x_1777:
[----:B------:R-:W-:Y:S02]  /*3b30*/  ULDC.64 UR4, c[0x0][0x208] ;  /* 0x0000820000047ab9 */ /* 0x000fe40000000a00 */
[----:B--2---:R1:W-:Y:S03]  /*3b40*/  STG.E.128 desc[UR4][R50.64], R36 ;  /* 0x0000002432007986 */ /* 0x0043e6000c101d04 */
.L_x_1776:
[----:B------:R-:W-:Y:S05]  /*3b50*/  BSYNC B2 ;  /* 0x0000000000027941 */ /* 0x000fea0003800000 */
.L_x_1775:
[----:B------:R-:W-:Y:S01]  /*3b60*/  ISETP.NE.AND P0, PT, R92, RZ, PT ;  /* 0x000000ff5c00720c */ /* 0x000fe20003f05270 */
[----:B------:R-:W-:-:S12]  /*3b70*/  BSSY B2, `(.L_x_1779) ;  /* 0x0000032000027945 */ /* 0x000fd80003800000 */
[----:B------:R-:W-:Y:S05]  /*3b80*/  @!P0 BRA `(.L_x_1780) ;  /* 0x0000000000c08947 */ /* 0x000fea0003800000 */
[----:B-1----:R1:W2:Y:S01]  /*3b90*/  LDS.128 R36, [R101+0x22400] ;  /* 0x0224000065247984 */ /* 0x0022a20000000c00 */
        /* <DEDUP_REMOVED lines=14> */
[-C--:B------:R-:W-:Y:S01]  /*3c80*/  FMUL.FTZ R124, R38, R75.reuse ;  /* 0x0000004b267c7220 */ /* 0x080fe20000410000 */
[----:B------:R-:W-:Y:S02]  /*3c90*/  HADD2.F32 R39, -RZ, R39.H0_H0 ;  /* 0x20000027ff277230 */ /* 0x000fe40000004100 */
[----:B------:R-:W-:Y:S01]  /*3ca0*/  FMUL.FTZ R75, R37, R75 ;  /* 0x0000004b254b7220 */ /* 0x000fe20000410000 */
[----:B------:R-:W-:Y:S02]  /*3cb0*/  HADD2.F32 R108, -RZ, R108.H0_H0 ;  /* 0x2000006cff6c7230 */ /* 0x000fe40000004100 */
[----:B------:R-:W-:Y:S01]  /*3cc0*/  FMUL.FTZ R126, R73, R110 ;  /* 0x0000006e497e7220 */ /* 0x000fe20000410000 */
[----:B------:R-:W-:Y:S01]  /*3cd0*/  FFMA.FTZ R124, R37, R74, -R124 ;  /* 0x0000004a257c7223 */ /* 0x000fe2000001087c */
[----:B------:R-:W-:Y:S01]  /*3ce0*/  FMUL.FTZ R110, R39, R110 ;  /* 0x0000006e276e7220 */ /* 0x000fe20000410000 */
[----:B------:R-:W-:-:S02]  /*3cf0*/  HADD2.F32 R37, -RZ, R36.H1_H1 ;  /* 0x30000024ff257230 */ /* 0x000fc40000004100 */
[----:B------:R-:W-:Y:S01]  /*3d00*/  FFMA.FTZ R111, R38, R74, R75 ;  /* 0x0000004a266f7223 */ /* 0x000fe2000001004b */
[----:B------:R-:W-:Y:S02]  /*3d10*/  HADD2.F32 R36, -RZ, R36.H0_H0 ;  /* 0x20000024ff247230 */ /* 0x000fe40000004100 */
[-C--:B------:R-:W-:Y:S01]  /*3d20*/  FFMA.FTZ R123, R73, R108.reuse, R110 ;  /* 0x0000006c497b7223 */ /* 0x080fe2000001006e */
[--C-:B------:R-:W-:Y:S02]  /*3d30*/  HADD2.F32 R73, -RZ, R122.reuse.H0_H0 ;  /* 0x2000007aff497230 */ /* 0x100fe40000004100 */
[----:B------:R-:W-:Y:S01]  /*3d40*/  FFMA.FTZ R126, R39, R108, -R126 ;  /* 0x0000006c277e7223 */ /* 0x000fe2000001087e */
[----:B------:R-:W-:Y:S02]  /*3d50*/  HADD2.F32 R75, -RZ, R122.H1_H1 ;  /* 0x3000007aff4b7230 */ /* 0x000fe40000004100 */
[--C-:B------:R-:W-:Y:S02]  /*3d60*/  HADD2.F32 R38, -RZ, R72.reuse.H1_H1 ;  /* 0x30000048ff267230 */ /* 0x100fe40000004100 */
[----:B------:R-:W-:Y:S01]  /*3d70*/  FMUL.FTZ R109, R37, R73 ;  /* 0x00000049256d7220 */ /* 0x000fe20000410000 */
[----:B------:R-:W-:-:S02]  /*3d80*/  HADD2.F32 R72, -RZ, R72.H0_H0 ;  /* 0x20000048ff487230 */ /* 0x000fc40000004100 */
[----:B------:R-:W-:Y:S01]  /*3d90*/  FMUL.FTZ R74, R36, R73 ;  /* 0x00000049244a7220 */ /* 0x000fe20000410000 */
[--C-:B------:R-:W-:Y:S02]  /*3da0*/  HADD2.F32 R39, -RZ, R121.reuse.H1_H1 ;  /* 0x30000079ff277230 */ /* 0x100fe40000004100 */
        /* <DEDUP_REMOVED lines=11> */
.L_x_1782:
[----:B------:R-:W-:Y:S05]  /*3e60*/  BSYNC B3 ;  /* 0x0000000000037941 */ /* 0x000fea0003800000 */
.L_x_1781:
[----:B------:R-:W-:Y:S02]  /*3e70*/  ULDC.64 UR4, c[0x0][0x208] ;  /* 0x0000820000047ab9 */ /* 0x000fe40000000a00 */
[----:B--2---:R2:W-:Y:S03]  /*3e80*/  STG.E.128 desc[UR4][R50.64+0x80], R36 ;  /* 0x0000802432007986 */ /* 0x0045e6000c101d04 */
.L_x_1780:
[----:B------:R-:W-:Y:S05]  /*3e90*/  BSYNC B2 ;  /* 0x0000000000027941 */ /* 0x000fea0003800000 */
.L_x_1779:
[----:B------:R-:W-:Y:S01]  /*3ea0*/  ISETP.NE.AND P0, PT, R93, RZ, PT ;  /* 0x000000ff5d00720c */ /* 0x000fe20003f05270 */
[----:B------:R-:W-:-:S12]  /*3eb0*/  BSSY B2, `(.L_x_1783) ;  /* 0x0000032000027945 */ /* 0x000fd80003800000 */
[----:B------:R-:W-:Y:S05]  /*3ec0*/  @!P0 BRA `(.L_x_1784) ;  /* 0x0000000000c08947 */ /* 0x000fea0003800000 */
[----:B-12---:R1:W2:Y:S01]  /*3ed0*/  LDS.128 R36, [R101+0x24400] ;  /* 0x0244000065247984 */ /* 0x0062a20000000c00 */
        /* <DEDUP_REMOVED lines=15> */
[C---:B------:R-:W-:Y:S01]  /*3fd0*/  FMUL.FTZ R67, R37.reuse, R67 ;  /* 0x0000004325437220 */ /* 0x040fe20000410000 */
[----:B------:R-:W-:Y:S02]  /*3fe0*/  HADD2.F32 R39, -RZ, R39.H0_H0 ;  /* 0x20000027ff277230 */ /* 0x000fe40000004100 */
[-C--:B------:R-:W-:Y:S01]  /*3ff0*/  FFMA.FTZ R108, R37, R66.reuse, -R108 ;  /* 0x00000042256c7223 */ /* 0x080fe2000001086c */
[----:B------:R-:W-:Y:S01]  /*4000*/  FFMA.FTZ R73, R38, R66, R67 ;  /* 0x0000004226497223 */ /* 0x000fe20000010043 */
[----:B------:R-:W-:Y:S02]  /*4010*/  HADD2.F32 R72, -RZ, R72.H0_H0 ;  /* 0x20000048ff487230 */ /* 0x000fe40000004100 */
[----:B------:R-:W-:Y:S01]  /*4020*/  FMUL.FTZ R110, R65, R74 ;  /* 0x0000004a416e7220 */ /* 0x000fe20000410000 */
[----:B------:R-:W-:-:S02]  /*4030*/  HADD2.F32 R66, -RZ, R119.H1_H1 ;  /* 0x30000077ff427230 */ /* 0x000fc40000004100 */
[C---:B------:R-:W-:Y:S01]  /*4040*/  FMUL.FTZ R74, R39.reuse, R74 ;  /* 0x0000004a274a7220 */ /* 0x040fe20000410000 */
[----:B------:R-:W-:Y:S02]  /*4050*/  HADD2.F32 R119, -RZ, R119.H0_H0 ;  /* 0x20000077ff777230 */ /* 0x000fe40000004100 */
[-C--:B------:R-:W-:Y:S01]  /*4060*/  FFMA.FTZ R110, R39, R72.reuse, -R110 ;  /* 0x00000048276e7223 */ /* 0x080fe2000001086e */
[----:B------:R-:W-:Y:S02]  /*4070*/  HADD2.F32 R37, -RZ, R36.H1_H1 ;  /* 0x30000024ff257230 */ /* 0x000fe40000004100 */
[----:B------:R-:W-:Y:S01]  /*4080*/  FFMA.FTZ R109, R65, R72, R74 ;  /* 0x00000048416d7223 */ /* 0x000fe2000001004a */
[----:B------:R-:W-:Y:S02]  /*4090*/  HADD2.F32 R38, -RZ, R64.H1_H1 ;  /* 0x30000040ff267230 */ /* 0x000fe40000004100 */
[----:B------:R-:W-:Y:S02]  /*40a0*/  HADD2.F32 R36, -RZ, R36.H0_H0 ;  /* 0x20000024ff247230 */ /* 0x000fe40000004100 */
[----:B------:R-:W-:Y:S01]  /*40b0*/  FMUL.FTZ R67, R37, R66 ;  /* 0x0000004225437220 */ /* 0x000fe20000410000 */
[----:B------:R-:W-:-:S02]  /*40c0*/  HADD2.F32 R64, -RZ, R64.H0_H0 ;  /* 0x20000040ff407230 */ /* 0x000fc40000004100 */
[-C--:B------:R-:W-:Y:S01]  /*40d0*/  FMUL.FTZ R75, R38, R119.reuse ;  /* 0x00000077264b7220 */ /* 0x080fe20000410000 */
[--C-:B------:R-:W-:Y:S02]  /*40e0*/  HADD2.F32 R39, -RZ, R118.reuse.H1_H1 ;  /* 0x30000076ff277230 */ /* 0x100fe40000004100 */
[----:B------:R-:W-:Y:S01]  /*40f0*/  FMUL.FTZ R66, R36, R66 ;  /* 0x0000004224427220 */ /* 0x000fe20000410000 */
        /* <DEDUP_REMOVED lines=10> */
.L_x_1786:
[----:B------:R-:W-:Y:S05]  /*41a0*/  BSYNC B3 ;  /* 0x0000000000037941 */ /* 0x000fea0003800000 */
.L_x_1785:
[----:B------:R-:W-:Y:S02]  /*41b0*/  ULDC.64 UR4, c[0x0][0x208] ;  /* 0x0000820000047ab9 */ /* 0x000fe40000000a00 */
[----:B--2---:R3:W-:Y:S03]  /*41c0*/  STG.E.128 desc[UR4][R50.64+0x100], R36 ;  /* 0x0001002432007986 */ /* 0x0047e6000c101d04 */
.L_x_1784:
[----:B------:R-:W-:Y:S05]  /*41d0*/  BSYNC B2 ;  /* 0x0000000000027941 */ /* 0x000fea0003800000 */
.L_x_1783:
[----:B------:R-:W-:-:S13]  /*41e0*/  ISETP.NE.AND P0, PT, R94, RZ, PT ;  /* 0x000000ff5e00720c */ /* 0x000fda0003f05270 */
[----:B------:R-:W-:Y:S05]  /*41f0*/  @!P0 BRA `(.L_x_1774) ;  /* 0x0000000000c08947 */ /* 0x000fea0003800000 */
[----:B-123--:R1:W2:Y:S01]  /*4200*/  LDS.128 R36, [R101+0x26400] ;  /* 0x0264000065247984 */ /* 0x00e2a20000000c00 */
        /* <DEDUP_REMOVED lines=21> */
[----:B------:R-:W-:-:S02]  /*4360*/  HADD2.F32 R62, -RZ, R117.H0_H0 ;  /* 0x20000075ff3e7230 */ /* 0x000fc40000004100 */
[C---:B------:R-:W-:Y:S01]  /*4370*/  FMUL.FTZ R66, R39.reuse, R66 ;  /* 0x0000004227427220 */ /* 0x040fe20000410000 */
[----:B------:R-:W-:Y:S02]  /*4380*/  HADD2.F32 R117, -RZ, R117.H1_H1 ;  /* 0x30000075ff757230 */ /* 0x000fe40000004100 */
        /* <DEDUP_REMOVED lines=20> */
.L_x_1788:
[----:B------:R-:W-:Y:S05]  /*44d0*/  BSYNC B2 ;  /* 0x0000000000027941 */ /* 0x000fea0003800000 */
.L_x_1787:
[----:B------:R-:W-:Y:S02]  /*44e0*/  ULDC.64 UR4, c[0x0][0x208] ;  /* 0x0000820000047ab9 */ /* 0x000fe40000000a00 */
[----:B--2---:R4:W-:Y:S03]  /*44f0*/  STG.E.128 desc[UR4][R50.64+0x180], R36 ;  /* 0x0001802432007986 */ /* 0x0049e6000c101d04 */
.L_x_1774:
[----:B------:R-:W-:Y:S05]  /*4500*/  BSYNC B1 ;  /* 0x0000000000017941 */ /* 0x000fea0003800000 */
.L_x_1773:
        /* <DEDUP_REMOVED lines=49> */
.L_x_1793:
[----:B------:R-:W-:Y:S05]  /*4820*/  BSYNC B2 ;  /* 0x0000000000027941 */ /* 0x000fea0003800000 */
.L_x_1792:
[----:B------:R-:W-:Y:S02]  /*4830*/  ULDC.64 UR4, c[0x0][0x208] ;  /* 0x0000820000047ab9 */ /* 0x000fe40000000a00 */
[----:B--2---:R1:W-:Y:S03]  /*4840*/  STG.E.128 desc[UR4][R48.64], R36 ;  /* 0x0000002430007986 */ /* 0x0043e6000c101d04 */
.L_x_1791:
[----:B------:R-:W-:Y:S05]  /*4850*/  BSYNC B1 ;  /* 0x0000000000017941 */ /* 0x000fea0003800000 */
.L_x_1790:
        /* <DEDUP_REMOVED lines=48> */
.L_x_1797:
[----:B------:R-:W-:Y:S05]  /*4b60*/  BSYNC B2 ;  /* 0x0000000000027941 */ /* 0x000fea0003800000 */
.L_x_1796:
[----:B------:R-:W-:Y:S02]  /*4b70*/  ULDC.64 UR4, c[0x0][0x208] ;  /* 0x0000820000047ab9 */ /* 0x000fe40000000a00 */
[----:B--2---:R1:W-:Y:S03]  /*4b80*/  STG.E.128 desc[UR4][R48.64+0x80], R36 ;  /* 0x0000802430007986 */ /* 0x0043e6000c101d04 */
.L_x_1795:
[----:B------:R-:W-:Y:S05]  /*4b90*/  BSYNC B1 ;  /* 0x0000000000017941 */ /* 0x000fea0003800000 */
.L_x_1794:
        /* <DEDUP_REMOVED lines=48> */
.L_x_1801:
[----:B------:R-:W-:Y:S05]  /*4ea0*/  BSYNC B2 ;  /* 0x0000000000027941 */ /* 0x000fea0003800000 */
.L_x_1800:
[----:B------:R-:W-:Y:S02]  /*4eb0*/  ULDC.64 UR4, c[0x0][0x208] ;  /* 0x0000820000047ab9 */ /* 0x000fe40000000a00 */
[----:B--2---:R1:W-:Y:S03]  /*4ec0*/  STG.E.128 desc[UR4][R48.64+0x100], R36 ;  /* 0x0001002430007986 */ /* 0x0043e6000c101d04 */
.L_x_1799:
[----:B------:R-:W-:Y:S05]  /*4ed0*/  BSYNC B1 ;  /* 0x0000000000017941 */ /* 0x000fea0003800000 */
.L_x_1798:
[----:B------:R-:W-:-:S13]  /*4ee0*/  ISETP.NE.AND P0, PT, R94, RZ, PT ;  /* 0x000000ff5e00720c */ /* 0x000fda0003f05270 */
        /* <DEDUP_REMOVED lines=46> */
.L_x_1803:
[----:B------:R-:W-:Y:S05]  /*51d0*/  BSYNC B1 ;  /* 0x0000000000017941 */ /* 0x000fea0003800000 */
.L_x_1802:
[----:B------:R-:W-:Y:S02]  /*51e0*/  ULDC.64 UR4, c[0x0][0x208] ;  /* 0x0000820000047ab9 */ /* 0x000fe40000000a00 */
[----:B--2---:R1:W-:Y:S01]  /*51f0*/  STG.E.128 desc[UR4][R48.64+0x180], R36 ;  /* 0x0001802430007986 */ /* 0x0043e2000c101d04 */
[----:B------:R-:W-:Y:S05]  /*5200*/  BRA `(.L_x_1789) ;  /* 0x0000002c006c7947 */ /* 0x000fea0003800000 */
.L_x_1765:
        /* <DEDUP_REMOVED lines=37> */
.L_x_1805:
[----:B------:R-:W-:Y:S05]  /*5460*/  BSYNC B1 ;  /* 0x0000000000017941 */ /* 0x000fea0003800000 */
.L_x_1804:
        /* <DEDUP_REMOVED lines=10> */
[----:B------:R-:W-:Y:S02]  /*5510*/  MOV R74, R39 ;  /* 0x00000027004a7202 */ /* 0x000fe40000000f00 */
        /* <DEDUP_REMOVED lines=27> */
.L_x_1807:
[----:B------:R-:W-:Y:S05]  /*56d0*/  BSYNC B1 ;  /* 0x0000000000017941 */ /* 0x000fea0003800000 */
.L_x_1806:
[----:B0-----:R-:W2:Y:S01]  /*56e0*/  LDL R68, [R1+0x20] ;  /* 0x0000200001447983 */ /* 0x001ea20000100800 */
[----:B------:R-:W-:Y:S01]  /*56f0*/  IMAD.MOV.U32 R69, RZ, RZ, R37 ;  /* 0x000000ffff457224 */ /* 0x000fe200078e0025 */
[----:B------:R-:W-:Y:S01]  /*5700*/  PRMT R132, R72, 0x5410, R74 ;  /* 0x0000541048847816 */ /* 0x000fe2000000004a */
[----:B------:R-:W-:Y:S02]  /*5710*/  IMAD.MOV.U32 R70, RZ, RZ, R42 ;  /* 0x000000ffff467224 */ /* 0x000fe400078e002a */
[----:B------:R-:W-:Y:S01]  /*5720*/  IMAD.MOV.U32 R71, RZ, RZ, R46 ;  /* 0x000000ffff477224 */ /* 0x000fe200078e002e */
[----:B------:R-:W-:Y:S01]  /*5730*/  PRMT R135, R69, 0x7610, R135 ;  /* 0x0000761045877816 */ /* 0x000fe20000000087 */
[----:B------:R-:W-:Y:S01]  /*5740*/  IMAD.MOV.U32 R69, RZ, RZ, R40 ;  /* 0x000000ffff457224 */ /* 0x000fe200078e0028 */
[----:B------:R-:W-:Y:S02]  /*5750*/  PRMT R138, R138, 0x5410, R70 ;  /* 0x000054108a8a7816 */ /* 0x000fe40000000046 */
[----:B------:R-:W-:-:S02]  /*5760*/  MOV R70, R41 ;  /* 0x0000002900467202 */ /* 0x000fc40000000f00 */
[----:B------:R-:W-:Y:S01]  /*5770*/  PRMT R139, R139, 0x5410, R69 ;  /* 0x000054108b8b7816 */ /* 0x000fe20000000045 */
[----:B------:R-:W-:Y:S01]  /*5780*/  IMAD.MOV.U32 R69, RZ, RZ, R44 ;  /* 0x000000ffff457224 */ /* 0x000fe200078e002c */
[----:B------:R-:W-:Y:S01]  /*5790*/  PRMT R136, R70, 0x7610, R136 ;  /* 0x0000761046887816 */ /* 0x000fe20000000088 */
[----:B------:R-:W-:-:S05]  /*57a0*/  IMAD.MOV.U32 R70, RZ, RZ, R45 ;  /* 0x000000ffff467224 */ /* 0x000fca00078e002d */
[----:B------:R-:W-:Y:S01]  /*57b0*/  PRMT R135, R135, 0x5410, R70 ;  /* 0x0000541087877816 */ /* 0x000fe20000000046 */
[----:B------:R-:W-:-:S05]  /*57c0*/  IMAD.MOV.U32 R70, RZ, RZ, R49 ;  /* 0x000000ffff467224 */ /* 0x000fca00078e0031 */
[----:B------:R-:W-:Y:S02]  /*57d0*/  PRMT R142, R70, 0x7610, R142 ;  /* 0x00007610468e7816 */ /* 0x000fe4000000008e */
[----:B-----5:R-:W-:Y:S02]  /*57e0*/  MOV R70, R53 ;  /* 0x0000003500467202 */ /* 0x020fe40000000f00 */
[----:B--2---:R-:W-:Y:S01]  /*57f0*/  R2UR UR4, R68 ;  /* 0x00000000440472ca */ /* 0x004fe200000e0000 */
[----:B------:R-:W-:-:S05]  /*5800*/  IMAD.MOV.U32 R68, RZ, RZ, R36 ;  /* 0x000000ffff447224 */ /* 0x000fca00078e0024 */
[----:B------:R-:W-:Y:S01]  /*5810*/  PRMT R133, R68, 0x7610, R133 ;  /* 0x0000761044857816 */ /* 0x000fe20000000085 */
[----:B------:R-:W-:-:S03]  /*5820*/  IMAD.MOV.U32 R68, RZ, RZ, R43 ;  /* 0x000000ffff447224 */ /* 0x000fc600078e002b */
[----:B------:R-:W-:Y:S01]  /*5830*/  PRMT R133, R133, 0x5410, R71 ;  /* 0x0000541085857816 */ /* 0x000fe20000000047 */
[----:B------:R-:W-:Y:S01]  /*5840*/  IMAD.MOV.U32 R71, RZ, RZ, R50 ;  /* 0x000000ffff477224 */ /* 0x000fe200078e0032 */
[----:B------:R-:W-:Y:S01]  /*5850*/  PRMT R140, R68, 0x7610, R140 ;  /* 0x00007610448c7816 */ /* 0x000fe2000000008c */
[----:B------:R-:W-:Y:S01]  /*5860*/  IMAD.MOV.U32 R68, RZ, RZ, R47 ;  /* 0x000000ffff447224 */ /* 0x000fe200078e002f */
[----:B------:R-:W-:Y:S02]  /*5870*/  UISETP.NE.AND UP0, UPT, UR4, 0x3, UPT ;  /* 0x000000030400788c */ /* 0x000fe4000bf05270 */
[----:B------:R-:W-:Y:S01]  /*5880*/  PRMT R138, R71, 0x7610, R138 ;  /* 0x00007610478a7816 */ /* 0x000fe2000000008a */
[----:B------:R-:W-:Y:S01]  /*5890*/  IMAD.MOV.U32 R71, RZ, RZ, R54 ;  /* 0x000000ffff477224 */ /* 0x000fe200078e0036 */
[----:B------:R-:W-:Y:S01]  /*58a0*/  PRMT R134, R68, 0x5410, R69 ;  /* 0x0000541044867816 */ /* 0x000fe20000000045 */
[----:B------:R-:W-:Y:S01]  /*58b0*/  IMAD.MOV.U32 R69, RZ, RZ, R48 ;  /* 0x000000ffff457224 */ /* 0x000fe200078e0030 */
[----:B------:R-:W-:-:S02]  /*58c0*/  MOV R68, R51 ;  /* 0x0000003300447202 */ /* 0x000fc40000000f00 */
[----:B------:R-:W-:Y:S01]  /*58d0*/  PRMT R122, R71, 0x7610, R122 ;  /* 0x00007610477a7816 */ /* 0x000fe2000000007a */
[----:B------:R-:W-:Y:S01]  /*58e0*/  IMAD.MOV.U32 R71, RZ, RZ, R58 ;  /* 0x000000ffff477224 */ /* 0x000fe200078e003a */
        /* <DEDUP_REMOVED lines=10> */
[----:B------:R-:W-:Y:S01]  /*5990*/  PLOP3.LUT P1, PT, PT, PT, UP0, 0x80, 0x0 ;  /* 0x000000000000781c */ /* 0x000fe20003f2f008 */
[----:B------:R-:W-:Y:S01]  /*59a0*/  IMAD.MOV.U32 R68, RZ, RZ, R59 ;  /* 0x000000ffff447224 */ /* 0x000fe200078e003b */
[----:B------:R-:W-:-:S02]  /*59b0*/  PRMT R125, R71, 0x7610, R125 ;  /* 0x00007610477d7816 */ /* 0x000fc4000000007d */
[----:B------:R-:W-:Y:S01]  /*59c0*/  PRMT R129, R69, 0x5410, R70 ;  /* 0x0000541045817816 */ /* 0x000fe20000000046 */
[----:B------:R-:W-:Y:S01]  /*59d0*/  IMAD.MOV.U32 R69, RZ, RZ, R60 ;  /* 0x000000ffff457224 */ /* 0x000fe200078e003c */
[----:B------:R-:W-:Y:S01]  /*59e0*/  PRMT R128, R128, 0x5410, R68 ;  /* 0x0000541080807816 */ /* 0x000fe20000000044 */
[----:B------:R-:W-:Y:S01]  /*59f0*/  IMAD.MOV.U32 R70, RZ, RZ, R61 ;  /* 0x000000ffff467224 */ /* 0x000fe200078e003d */
[----:B------:R-:W-:Y:S02]  /*5a00*/  MOV R68, R63 ;  /* 0x0000003f00447202 */ /* 0x000fe40000000f00 */
[----:B------:R-:W-:Y:S02]  /*5a10*/  MOV R71, R65 ;  /* 0x0000004100477202 */ /* 0x000fe40000000f00 */
[----:B------:R-:W-:Y:S01]  /*5a20*/  PRMT R125, R125, 0x5410, R68 ;  /* 0x000054107d7d7816 */ /* 0x000fe20000000044 */
[----:B------:R-:W-:Y:S01]  /*5a30*/  IMAD.MOV.U32 R68, RZ, RZ, R66 ;  /* 0x000000ffff447224 */ /* 0x000fe200078e0042 */
[----:B------:R-:W-:Y:S01]  /*5a40*/  PRMT R126, R69, 0x5410, R70 ;  /* 0x00005410457e7816 */ /* 0x000fe20000000046 */
[----:B------:R-:W-:-:S02]  /*5a50*/  IMAD.MOV.U32 R69, RZ, RZ, R67 ;  /* 0x000000ffff457224 */ /* 0x000fc400078e0043 */
[----:B------:R-:W-:-:S03]  /*5a60*/  IMAD.MOV.U32 R70, RZ, RZ, R64 ;  /* 0x000000ffff467224 */ /* 0x000fc600078e0040 */
[----:B------:R-:W-:Y:S02]  /*5a70*/  PRMT R130, R68, 0x5410, R69 ;  /* 0x0000541044827816 */ /* 0x000fe40000000045 */
[----:B------:R-:W-:Y:S01]  /*5a80*/  PRMT R131, R70, 0x5410, R71 ;  /* 0x0000541046837816 */ /* 0x000fe20000000047 */
[----:B------:R-:W-:Y:S06]  /*5a90*/  @!P1 BRA `(.L_x_1808) ;  /* 0x0000000000049947 */ /* 0x000fec0003800000 */
[----:B------:R-:W-:Y:S01]  /*5aa0*/  BPT.TRAP 0x1 ;  /* 0x000000040000795c */ /* 0x000fe20000300000 */
.L_x_1808:
[----:B------:R-:W-:Y:S01]  /*5ab0*/  IMAD R98, R17, 0x8, R16 ;  /* 0x0000000811627824 */ /* 0x000fe200078e0210 */
[----:B------:R-:W-:Y:S01]  /*5ac0*/  SHF.L.U32 R107, R237, 0x1f, RZ ;  /* 0x0000001fed6b7819 */ /* 0x000fe200000006ff */
[----:B------:R-:W0:Y:S01]  /*5ad0*/  LDC R121, c[0x0][0x2f4] ;  /* 0x0000bd00ff797b82 */ /* 0x000e220000000800 */
[----:B------:R-:W-:Y:S02]  /*5ae0*/  BSSY B1, `(.L_x_1809) ;  /* 0x0000004000017945 */ /* 0x000fe40003800000 */
[----:B------:R-:W1:Y:S05]  /*5af0*/  SYNCS.PHASECHK.TRANS64.TRYWAIT P5, [R98+URZ+0x30890], R107 ;  /* 0x0308906b620075a7 */ /* 0x000e6a00080a017f */
[----:B------:R-:W2:Y:S01]  /*5b00*/  LDC.64 R110, c[0x0][0x300] ;  /* 0x0000c000ff6e7b82 */ /* 0x000ea20000000a00 */
[----:B-1----:R-:W-:Y:S05]  /*5b10*/  @!P5 BRA `(.L_x_1810) ;  /* 0x0000024400f0d947 */ /* 0x002fea0003800000 */
.L_x_2230:
[----:B------:R-:W-:Y:S05]  /*5b20*/  BSYNC B1 ;  /* 0x0000000000017941 */ /* 0x000fea0003800000 */
.L_x_1809:
        /* <DEDUP_REMOVED lines=9> */
[----:B------:R-:W-:-:S04]  /*5bc0*/  IMAD R127, R218, R111, R68 ;  /* 0x0000006fda7f7224 */ /* 0x000fc800078e0244 */
[----:B------:R-:W-:Y:S01]  /*5bd0*/  IMAD.IADD R127, R127, 0x1, R115 ;  /* 0x000000017f7f7824 */ /* 0x000fe200078e0273 */
[----:B------:R-:W-:Y:S06]  /*5be0*/  @!P4 BRA `(.L_x_1814) ;  /* 0x0000000400ecc947 */ /* 0x000fec0003800000 */
[----:B------:R-:W2:Y:S01]  /*5bf0*/  LDL R75, [R1+0x28] ;  /* 0x00002800014b7983 */ /* 0x000ea20000100800 */
[----:B------:R-:W-:Y:S01]  /*5c00*/  SEL R68, R28, R123, !P3 ;  /* 0x0000007b1c447207 */ /* 0x000fe20005800000 */
[----:B------:R-:W-:Y:S01]  /*5c10*/  IMAD.SHL.U32 R117, R218, 0x40, RZ ;  /* 0x00000040da757824 */ /* 0x000fe200078e00ff */
[----:B------:R-:W-:Y:S01]  /*5c20*/  IADD3 R72, P4, P5, R88, R114, R35 ;  /* 0x0000007258487210 */ /* 0x000fe20007d9e023 */
[----:B------:R-:W-:Y:S01]  /*5c30*/  BSSY B3, `(.L_x_1815) ;  /* 0x0000073000037945 */ /* 0x000fe20003800000 */
[----:B------:R-:W-:Y:S02]  /*5c40*/  SHF.R.S32.HI R69, RZ, 0x1f, R68 ;  /* 0x0000001fff457819 */ /* 0x000fe40000011444 */
[----:B------:R-:W-:Y:S02]  /*5c50*/  IADD3.X R74, R0, R127, R95, P4, P5 ;  /* 0x0000007f004a7210 */ /* 0x000fe400027ea45f */
[----:B------:R-:W-:Y:S02]  /*5c60*/  LEA.HI R69, R69, R68, RZ, 0x4 ;  /* 0x0000004445457211 */ /* 0x000fe400078f20ff */
[----:B------:R-:W-:-:S02]  /*5c70*/  SHF.L.U32 R116, R218, 0x6, RZ ;  /* 0x00000006da747819 */ /* 0x000fc400000006ff */
[----:B------:R-:W-:Y:S02]  /*5c80*/  LEA.HI.SX32 R69, R69, R34, 0x1c ;  /* 0x0000002245457211 */ /* 0x000fe400078fe2ff */
[----:B------:R-:W-:-:S03]  /*5c90*/  LOP3.LUT R116, R116, 0x1c0, RZ, 0xc0, !PT ;  /* 0x000001c074747812 */ /* 0x000fc600078ec0ff */
[----:B------:R-:W-:Y:S01]  /*5ca0*/  IMAD.SHL.U32 R71, R69, 0x8, RZ ;  /* 0x0000000845477824 */ /* 0x000fe200078e00ff */
[----:B------:R-:W-:-:S04]  /*5cb0*/  SHF.R.U32.HI R116, RZ, 0x3, R116 ;  /* 0x00000003ff747819 */ /* 0x000fc80000011674 */
[----:B------:R-:W-:-:S13]  /*5cc0*/  ISETP.GE.AND P4, PT, R71, R121, PT ;  /* 0x000000794700720c */ /* 0x000fda0003f86270 */
[--C-:B------:R-:W-:Y:S02]  /*5cd0*/  @!P4 SHF.R.S32.HI R68, RZ, 0x1f, R71.reuse ;  /* 0x0000001fff44c819 */ /* 0x100fe40000011447 */
[----:B------:R-:W-:Y:S02]  /*5ce0*/  @!P4 IADD3 R70, P5, P6, R88, R114, R71 ;  /* 0x000000725846c210 */ /* 0x000fe40007ebe047 */
[----:B------:R-:W-:Y:S02]  /*5cf0*/  LOP3.LUT R71, R71, 0x38, RZ, 0xc0, !PT ;  /* 0x0000003847477812 */ /* 0x000fe400078ec0ff */
[----:B------:R-:W-:Y:S02]  /*5d00*/  @!P4 IADD3.X R73, R0, R127, R68, P5, P6 ;  /* 0x0000007f0049c210 */ /* 0x000fe40002fec444 */
[----:B------:R-:W-:Y:S02]  /*5d10*/  SHF.R.S32.HI R68, RZ, 0x1f, R69 ;  /* 0x0000001fff447819 */ /* 0x000fe40000011445 */
[----:B------:R-:W-:-:S02]  /*5d20*/  LOP3.LUT R71, R71, 0x1c0, R117, 0xf8, !PT ;  /* 0x000001c047477812 */ /* 0x000fc400078ef875 */
[----:B------:R-:W-:Y:S01]  /*5d30*/  LEA.HI R68, R68, R69, RZ, 0x3 ;  /* 0x0000004544447211 */ /* 0x000fe200078f18ff */
[----:B------:R-:W-:Y:S01]  /*5d40*/  IMAD R69, R17, 0x4000, R6 ;  /* 0x0000400011457824 */ /* 0x000fe200078e0206 */
[----:B------:R-:W-:Y:S02]  /*5d50*/  LOP3.LUT R71, R71, R116, RZ, 0x3c, !PT ;  /* 0x0000007447477212 */ /* 0x000fe400078e3cff */
[----:B------:R-:W-:Y:S01]  /*5d60*/  LEA R116, P5, R72, R108, 0x1 ;  /* 0x0000006c48747211 */ /* 0x000fe200078a08ff */
[----:B------:R-:W-:Y:S02]  /*5d70*/  IMAD.SHL.U32 R68, R68, 0x200, RZ ;  /* 0x0000020044447824 */ /* 0x000fe400078e00ff */
[----:B------:R-:W-:Y:S01]  /*5d80*/  IMAD R69, R69, 0x2, R16 ;  /* 0x0000000245457824 */ /* 0x000fe200078e0210 */
[----:B------:R-:W-:Y:S02]  /*5d90*/  LEA.HI.X R117, R72, R109, R74, 0x1, P5 ;  /* 0x0000006d48757211 */ /* 0x000fe400028f0c4a */
[----:B------:R-:W-:-:S02]  /*5da0*/  LOP3.LUT R68, R68, 0x7ffff000, RZ, 0xc0, !PT ;  /* 0x7ffff00044447812 */ /* 0x000fc400078ec0ff */
[----:B------:R-:W-:-:S04]  /*5db0*/  @!P4 LEA R118, P5, R70, R108, 0x1 ;  /* 0x0000006c4676c211 */ /* 0x000fc800078a08ff */
[----:B------:R-:W-:Y:S02]  /*5dc0*/  @!P4 LEA.HI.X R119, R70, R109, R73, 0x1, P5 ;  /* 0x0000006d4677c211 */ /* 0x000fe400028f0c49 */
[----:B------:R-:W-:Y:S02]  /*5dd0*/  ISETP.GE.AND P5, PT, R18, R120, PT ;  /* 0x000000781200720c */ /* 0x000fe40003fa6270 */
[----:B--2---:R-:W-:-:S05]  /*5de0*/  IADD3 R68, R71, R68, R75 ;  /* 0x0000004447447210 */ /* 0x004fca0007ffe04b */
[----:B------:R-:W-:-:S05]  /*5df0*/  IMAD R71, R17, 0x4000, R68 ;  /* 0x0000400011477824 */ /* 0x000fca00078e0244 */
[----:B------:R-:W-:Y:S02]  /*5e00*/  LEA R72, R71, R16, 0x1 ;  /* 0x0000001047487211 */ /* 0x000fe400078e08ff */
[----:B------:R-:W0:Y:S04]  /*5e10*/  LDS.128 R68, [R69+0x20400] ;  /* 0x0204000045447984 */ /* 0x000e280000000c00 */
[----:B------:R-:W2:Y:S01]  /*5e20*/  LDS.128 R72, [R72+0x20400] ;  /* 0x0204000048487984 */ /* 0x000ea20000000c00 */
[----:B------:R-:W-:Y:S05]  /*5e30*/  @P5 BRA `(.L_x_1816) ;  /* 0x0000000400485947 */ /* 0x000fea0003800000 */
[----:B------:R-:W-:Y:S01]  /*5e40*/  SHF.R.U32.HI R141, RZ, 0x10, R49 ;  /* 0x00000010ff8d7819 */ /* 0x000fe20000011631 */
[----:B------:R-:W-:Y:S01]  /*5e50*/  HADD2.F32 R142, -RZ, R142.H0_H0 ;  /* 0x2000008eff8e7230 */ /* 0x000fe20000004100 */
[--C-:B------:R-:W-:Y:S01]  /*5e60*/  SHF.R.U64 R40, R40, 0x10, R41.reuse ;  /* 0x0000001028287819 */ /* 0x100fe20000001229 */
[----:B------:R-:W-:Y:S01]  /*5e70*/  HADD2.F32 R136, -RZ, R136.H0_H0 ;  /* 0x20000088ff887230 */ /* 0x000fe20000004100 */
[----:B------:R-:W-:Y:S01]  /*5e80*/  SHF.R.U32.HI R143, RZ, 0x10, R41 ;  /* 0x00000010ff8f7819 */ /* 0x000fe20000011629 */
[----:B------:R-:W-:Y:S01]  /*5e90*/  HADD2.F32 R141, -RZ, R141.H0_H0 ;  /* 0x2000008dff8d7230 */ /* 0x000fe20000004100 */
[----:B------:R-:W-:Y:S01]  /*5ea0*/  SHF.R.U64 R48, R48, 0x10, R49 ;  /* 0x0000001030307819 */ /* 0x000fe20000001231 */
[--C-:B--2---:R-:W-:Y:S01]  /*5eb0*/  HADD2.F32 R49, -RZ, R73.reuse.H0_H0 ;  /* 0x20000049ff317230 */ /* 0x104fe20000004100 */
[--C-:B------:R-:W-:Y:S01]  /*5ec0*/  SHF.R.U64 R41, R42, 0x10, R43.reuse ;  /* 0x000000102a297819 */ /* 0x100fe2000000122b */
[----:B------:R-:W-:Y:S01]  /*5ed0*/  HADD2.F32 R73, -RZ, R73.H1_H1 ;  /* 0x30000049ff497230 */ /* 0x000fe20000004100 */
[----:B------:R-:W-:Y:S01]  /*5ee0*/  SHF.R.U32.HI R137, RZ, 0x10, R43 ;  /* 0x00000010ff897819 */ /* 0x000fe2000001162b */
[--C-:B0-----:R-:W-:Y:S01]  /*5ef0*/  HADD2.F32 R43, -RZ, R69.reuse.H0_H0 ;  /* 0x20000045ff2b7230 */ /* 0x101fe20000004100 */
[----:B------:R-:W-:Y:S01]  /*5f00*/  SHF.R.U64 R42, R50, 0x10, R51 ;  /* 0x00000010322a7819 */ /* 0x000fe20000001233 */
[----:B------:R-:W-:-:S02]  /*5f10*/  HADD2.F32 R50, -RZ, R69.H1_H1 ;  /* 0x30000045ff327230 */ /* 0x000fc40000004100 */
[-C--:B------:R-:W-:Y:S01]  /*5f20*/  FMUL.FTZ R144, R49, R142.reuse ;  /* 0x0000008e31907220 */ /* 0x080fe20000410000 */
[----:B------:R-:W-:Y:S02]  /*5f30*/  HADD2.F32 R69, -RZ, R143.H0_H0 ;  /* 0x2000008fff457230 */ /* 0x000fe40000004100 */
[----:B------:R-:W-:Y:S01]  /*5f40*/  FMUL.FTZ R142, R43, R142 ;  /* 0x0000008e2b8e7220 */ /* 0x000fe20000410000 */
[-C--:B------:R-:W-:Y:S01]  /*5f50*/  FMUL.FTZ R143, R73, R141.reuse ;  /* 0x0000008d498f7220 */ /* 0x080fe20000410000 */
[----:B------:R-:W-:Y:S01]  /*5f60*/  FMUL.FTZ R146, R50, R141 ;  /* 0x0000008d32927220 */ /* 0x000fe20000410000 */
[----:B------:R-:W-:Y:S01]  /*5f70*/  SHF.R.U32.HI R51, RZ, 0x10, R51 ;  /* 0x00000010ff337819 */ /* 0x000fe20000011633 */
[-C--:B------:R-:W-:Y:S01]  /*5f80*/  FFMA.FTZ R43, R43, R136.reuse, -R144 ;  /* 0x000000882b2b7223 */ /* 0x080fe20000010890 */
[----:B------:R-:W-:Y:S01]  /*5f90*/  FFMA.FTZ R49, R49, R136, R142 ;  /* 0x0000008831317223 */ /* 0x000fe2000001008e */
[----:B------:R-:W-:Y:S01]  /*5fa0*/  FFMA.FTZ R136, R73, R69, R146 ;  /* 0x0000004549887223 */ /* 0x000fe20000010092 */
[----:B------:R-:W-:-:S02]  /*5fb0*/  HADD2.F32 R142, -RZ, R140.H0_H0 ;  /* 0x2000008cff8e7230 */ /* 0x000fc40000004100 */
[----:B------:R-:W-:Y:S01]  /*5fc0*/  FFMA.FTZ R50, R50, R69, -R143 ;  /* 0x0000004532327223 */ /* 0x000fe2000001088f */
[----:B------:R-:W-:Y:S02]  /*5fd0*/  HADD2.F32 R140, -RZ, R140.H1_H1 ;  /* 0x3000008cff8c7230 */ /* 0x000fe40000004100 */
[----:B------:R-:W-:Y:S01]  /*5fe0*/  HADD2.F32 R73, -RZ, R75.H0_H0 ;  /* 0x2000004bff497230 */ /* 0x000fe20000004100 */
[----:B------:R-:W-:Y:S01]  /*5ff0*/  F2FP.F16.F32.PACK_AB R49, R136, R49 ;  /* 0x000000318831723e */ /* 0x000fe200000000ff */
[----:B------:R-:W-:Y:S01]  /*6000*/  HADD2.F32 R69, -RZ, R71.H0_H0 ;  /* 0x20000047ff457230 */ /* 0x000fe20000004100 */
[----:B------:R-:W-:Y:S01]  /*6010*/  F2FP.F16.F32.PACK_AB R43, R50, R43 ;  /* 0x0000002b322b723e */ /* 0x000fe200000000ff */
[----:B------:R-:W-:Y:S02]  /*6020*/  HADD2.F32 R75, -RZ, R75.H1_H1 ;  /* 0x3000004bff4b7230 */ /* 0x000fe40000004100 */
[----:B------:R-:W-:Y:S01]  /*6030*/  FMUL.FTZ R148, R73, R140 ;  /* 0x0000008c49947220 */ /* 0x000fe20000410000 */
[----:B------:R-:W-:-:S02]  /*6040*/  HADD2.F32 R146, -RZ, R51.H0_H0 ;  /* 0x20000033ff927230 */ /* 0x000fc40000004100 */
[C---:B------:R-:W-:Y:S01]  /*6050*/  FMUL.FTZ R140, R69.reuse, R140 ;  /* 0x0000008c458c7220 */ /* 0x040fe20000410000 */
[----:B------:R-:W-:Y:S02]  /*6060*/  HADD2.F32 R71, -RZ, R71.H1_H1 ;  /* 0x30000047ff477230 */ /* 0x000fe40000004100 */
[----:B------:R-:W-:Y:S01]  /*6070*/  FFMA.FTZ R51, R69, R142, -R148 ;  /* 0x0000008e45337223 */ /* 0x000fe20000010894 */
[----:B------:R-:W-:Y:S02]  /*6080*/  HADD2.F32 R144, -RZ, R137.H0_H0 ;  /* 0x20000089ff907230 */ /* 0x000fe40000004100 */
[----:B------:R-:W-:Y:S01]  /*6090*/  FMUL.FTZ R150, R75, R146 ;  /* 0x000000924b967220 */ /* 0x000fe20000410000 */
[----:B------:R-:W-:Y:S01]  /*60a0*/  FFMA.FTZ R69, R73, R142, R140 ;  /* 0x0000008e49457223 */ /* 0x000fe2000001008c */
[C---:B------:R-:W-:Y:S01]  /*60b0*/  FMUL.FTZ R146, R71.reuse, R146 ;  /* 0x0000009247927220 */ /* 0x040fe20000410000 */
[----:B------:R-:W-:Y:S02]  /*60c0*/  HADD2.F32 R73, -RZ, R139.H1_H1 ;  /* 0x3000008bff497230 */ /* 0x000fe40000004100 */
[----:B------:R-:W-:Y:S01]  /*60d0*/  FFMA.FTZ R140, R71, R144, -R150 ;  /* 0x00000090478c7223 */ /* 0x000fe20000010896 */
[----:B------:R-:W-:-:S02]  /*60e0*/  HADD2.F32 R137, -RZ, R48.H0_H0 ;  /* 0x20000030ff897230 */ /* 0x000fc40000004100 */
[----:B------:R-:W-:Y:S01]  /*60f0*/  FFMA.FTZ R142, R75, R144, R146 ;  /* 0x000000904b8e7223 */ /* 0x000fe20000010092 */
[----:B------:R-:W-:Y:S02]  /*6100*/  HADD2.F32 R139, -RZ, R139.H0_H0 ;  /* 0x2000008bff8b7230 */ /* 0x000fe40000004100 */
[----:B------:R-:W-:Y:S02]  /*6110*/  HADD2.F32 R71, -RZ, R72.H0_H0 ;  /* 0x20000048ff477230 */ /* 0x000fe40000004100 */
[----:B------:R-:W-:Y:S02]  /*6120*/  HADD2.F32 R48, -RZ, R68.H0_H0 ;  /* 0x20000044ff307230 */ /* 0x000fe40000004100 */
[----:B------:R-:W-:Y:S02]  /*6130*/  HADD2.F32 R72, -RZ, R72.H1_H1 ;  /* 0x30000048ff487230 */ /* 0x000fe40000004100 */
[----:B------:R-:W-:Y:S01]  /*6140*/  FMUL.FTZ R141, R71, R139 ;  /* 0x0000008b478d7220 */ /* 0x000fe20000410000 */
[----:B------:R-:W-:-:S02]  /*6150*/  HADD2.F32 R68, -RZ, R68.H1_H1 ;  /* 0x30000044ff447230 */ /* 0x000fc40000004100 */
[----:B------:R-:W-:Y:S02]  /*6160*/  HADD2.F32 R75, -RZ, R40.H0_H0 ;  /* 0x20000028ff4b7230 */ /* 0x000fe40000004100 */
[----:B------:R-:W-:Y:S01]  /*6170*/  FMUL.FTZ R40, R48, R139 ;  /* 0x0000008b30287220 */ /* 0x000fe20000410000 */
[-C--:B------:R-:W-:Y:S01]  /*6180*/  FMUL.FTZ R139, R72, R137.reuse ;  /* 0x00000089488b7220 */ /* 0x080fe20000410000 */
[----:B------:R-:W-:Y:S01]  /*6190*/  FMUL.FTZ R137, R68, R137 ;  /* 0x0000008944897220 */ /* 0x000fe20000410000 */
[-C--:B------:R-:W-:Y:S01]  /*61a0*/  FFMA.FTZ R141, R48, R73.reuse, -R141 ;  /* 0x00000049308d7223 */ /* 0x080fe2000001088d */
[----:B------:R-:W-:Y:S01]  /*61b0*/  FFMA.FTZ R48, R71, R73, R40 ;  /* 0x0000004947307223 */ /* 0x000fe20000010028 */
[-C--:B------:R-:W-:Y:S01]  /*61c0*/  FFMA.FTZ R68, R68, R75.reuse, -R139 ;  /* 0x0000004b44447223 */ /* 0x080fe2000001088b */
[----:B------:R-:W-:Y:S01]  /*61d0*/  FFMA.FTZ R137, R72, R75, R137 ;  /* 0x0000004b48897223 */ /* 0x000fe20000010089 */
[----:B------:R-:W-:Y:S02]  /*61e0*/  HADD2.F32 R75, -RZ, R42.H0_H0 ;  /* 0x2000002aff4b7230 */ /* 0x000fe40000004100 */
[----:B------:R-:W-:Y:S01]  /*61f0*/  HADD2.F32 R42, -RZ, R74.H0_H0 ;  /* 0x2000004aff2a7230 */ /* 0x000fe20000004100 */
[----:B------:R-:W-:Y:S01]  /*6200*/  F2FP.F16.F32.PACK_AB R68, R68, R141 ;  /* 0x0000008d4444723e */ /* 0x000fe200000000ff */
[----:B------:R-:W-:Y:S01]  /*6210*/  HADD2.F32 R73, -RZ, R138.H0_H0 ;  /* 0x2000008aff497230 */ /* 0x000fe20000004100 */
[----:B------:R-:W-:Y:S01]  /*6220*/  F2FP.F16.F32.PACK_AB R72, R137, R48 ;  /* 0x000000308948723e */ /* 0x000fe200000000ff */
[----:B------:R-:W-:-:S02]  /*6230*/  HADD2.F32 R40, -RZ, R70.H0_H0 ;  /* 0x20000046ff287230 */ /* 0x000fc40000004100 */
[----:B------:R-:W-:Y:S02]  /*6240*/  HADD2.F32 R74, -RZ, R74.H1_H1 ;  /* 0x3000004aff4a7230 */ /* 0x000fe40000004100 */
[-C--:B------:R-:W-:Y:S01]  /*6250*/  FMUL.FTZ R139, R42, R73.reuse ;  /* 0x000000492a8b7220 */ /* 0x080fe20000410000 */
[----:B------:R-:W-:Y:S02]  /*6260*/  HADD2.F32 R70, -RZ, R70.H1_H1 ;  /* 0x30000046ff467230 */ /* 0x000fe40000004100 */
[----:B------:R-:W-:Y:S01]  /*6270*/  FMUL.FTZ R73, R40, R73 ;  /* 0x0000004928497220 */ /* 0x000fe20000410000 */
[----:B------:R-:W-:Y:S02]  /*6280*/  HADD2.F32 R71, -RZ, R138.H1_H1 ;  /* 0x3000008aff477230 */ /* 0x000fe40000004100 */
[-C--:B------:R-:W-:Y:S01]  /*6290*/  FMUL.FTZ R143, R74, R75.reuse ;  /* 0x0000004b4a8f7220 */ /* 0x080fe20000410000 */
[----:B------:R-:W-:Y:S02]  /*62a0*/  HADD2.F32 R41, -RZ, R41.H0_H0 ;  /* 0x20000029ff297230 */ /* 0x000fe40000004100 */
[----:B------:R-:W-:Y:S01]  /*62b0*/  FMUL.FTZ R75, R70, R75 ;  /* 0x0000004b464b7220 */ /* 0x000fe20000410000 */
[-C--:B------:R-:W-:Y:S01]  /*62c0*/  FFMA.FTZ R73, R42, R71.reuse, R73 ;  /* 0x000000472a497223 */ /* 0x080fe20000010049 */
[----:B------:R-:W-:-:S02]  /*62d0*/  FFMA.FTZ R139, R40, R71, -R139 ;  /* 0x00000047288b7223 */ /* 0x000fc4000001088b */
[-C--:B------:R-:W-:Y:S01]  /*62e0*/  FFMA.FTZ R74, R74, R41.reuse, R75 ;  /* 0x000000294a4a7223 */ /* 0x080fe2000001004b */
[----:B------:R-:W-:Y:S01]  /*62f0*/  FFMA.FTZ R70, R70, R41, -R143 ;  /* 0x0000002946467223 */ /* 0x000fe2000001088f */
[----:B------:R-:W-:Y:S01]  /*6300*/  F2FP.F16.F32.PACK_AB R75, R142, R69 ;  /* 0x000000458e4b723e */ /* 0x000fe200000000ff */
[----:B------:R-:W-:Y:S01]  /*6310*/  IMAD.MOV.U32 R69, RZ, RZ, R43 ;  /* 0x000000ffff457224 */ /* 0x000fe200078e002b */
[----:B------:R-:W-:Y:S02]  /*6320*/  F2FP.F16.F32.PACK_AB R71, R140, R51 ;  /* 0x000000338c47723e */ /* 0x000fe400000000ff */
[----:B------:R-:W-:Y:S01]  /*6330*/  F2FP.F16.F32.PACK_AB R74, R74, R73 ;  /* 0x000000494a4a723e */ /* 0x000fe200000000ff */
[----:B------:R-:W-:Y:S01]  /*6340*/  IMAD.MOV.U32 R73, RZ, RZ, R49 ;  /* 0x000000ffff497224 */ /* 0x000fe200078e0031 */
[----:B------:R-:W-:-:S07]  /*6350*/  F2FP.F16.F32.PACK_AB R70, R70, R139 ;  /* 0x0000008b4646723e */ /* 0x000fce00000000ff */
.L_x_1816:
[----:B------:R-:W-:Y:S05]  /*6360*/  BSYNC B3 ;  /* 0x0000000000037941 */ /* 0x000fea0003800000 */
.L_x_1815:
[----:B------:R-:W-:Y:S02]  /*6370*/  ULDC.64 UR4, c[0x0][0x208] ;  /* 0x0000820000047ab9 */ /* 0x000fe40000000a00 */
[----:B0-----:R0:W-:Y:S04]  /*6380*/  STG.E.128 desc[UR4][R116.64], R68 ;  /* 0x0000004474007986 */ /* 0x0011e8000c101d04 */
[----:B--2---:R0:W-:Y:S02]  /*6390*/  @!P4 STG.E.128 desc[UR4][R118.64], R72 ;  /* 0x000000487600c986 */ /* 0x0041e4000c101d04 */
.L_x_1814:
[----:B------:R-:W-:Y:S05]  /*63a0*/  BSYNC B2 ;  /* 0x0000000000027941 */ /* 0x000fea0003800000 */
.L_x_1813:
[----:B------:R-:W-:-:S13]  /*63b0*/  ISETP.NE.AND P4, PT, R92, RZ, PT ;  /* 0x000000ff5c00720c */ /* 0x000fda0003f85270 */
[----:B------:R-:W-:Y:S05]  /*63c0*/  @!P4 BRA `(.L_x_1812) ;  /* 0x0000000400f0c947 */ /* 0x000fea0003800000 */
[----:B------:R-:W2:Y:S01]  /*63d0*/  LDL R49, [R1+0x28] ;  /* 0x0000280001317983 */ /* 0x000ea20000100800 */
[----:B------:R-:W-:Y:S01]  /*63e0*/  SEL R40, R28, R123, !P2 ;  /* 0x0000007b1c287207 */ /* 0x000fe20005000000 */
[----:B------:R-:W-:Y:S01]  /*63f0*/  IMAD.SHL.U32 R50, R218, 0x40, RZ ;  /* 0x00000040da327824 */ /* 0x000fe200078e00ff */
[----:B------:R-:W-:Y:S01]  /*6400*/  IADD3 R42, P4, P5, R88, R114, R91 ;  /* 0x00000072582a7210 */ /* 0x000fe20007d9e05b */
[----:B------:R-:W-:Y:S01]  /*6410*/  IMAD.SHL.U32 R51, R218, 0x40, RZ ;  /* 0x00000040da337824 */ /* 0x000fe200078e00ff */
[----:B------:R-:W-:Y:S01]  /*6420*/  SHF.R.S32.HI R41, RZ, 0x1f, R40 ;  /* 0x0000001fff297819 */ /* 0x000fe20000011428 */
[----:B------:R-:W-:Y:S01]  /*6430*/  BSSY B2, `(.L_x_1817) ;  /* 0x0000072000027945 */ /* 0x000fe20003800000 */
[----:B------:R-:W-:Y:S02]  /*6440*/  IADD3.X R48, R0, R127, R96, P4, P5 ;  /* 0x0000007f00307210 */ /* 0x000fe400027ea460 */
[----:B------:R-:W-:Y:S02]  /*6450*/  LEA.HI R41, R41, R40, RZ, 0x4 ;  /* 0x0000002829297211 */ /* 0x000fe400078f20ff */
[----:B------:R-:W-:-:S02]  /*6460*/  LOP3.LUT R50, R50, 0x1c0, RZ, 0xc0, !PT ;  /* 0x000001c032327812 */ /* 0x000fc400078ec0ff */
[----:B------:R-:W-:Y:S02]  /*6470*/  LEA.HI.SX32 R41, R41, R90, 0x1c ;  /* 0x0000005a29297211 */ /* 0x000fe400078fe2ff */
[----:B------:R-:W-:-:S03]  /*6480*/  SHF.R.U32.HI R50, RZ, 0x3, R50 ;  /* 0x00000003ff327819 */ /* 0x000fc60000011632 */
[----:B------:R-:W-:-:S05]  /*6490*/  IMAD.SHL.U32 R43, R41, 0x8, RZ ;  /* 0x00000008292b7824 */ /* 0x000fca00078e00ff */
        /* <DEDUP_REMOVED lines=10> */
[----:B------:R-:W-:Y:S01]  /*6540*/  SHF.L.U32 R40, R40, 0x9, RZ ;  /* 0x0000000928287819 */ /* 0x000fe200000006ff */
[----:B------:R-:W-:Y:S01]  /*6550*/  IMAD R41, R41, 0x2, R16 ;  /* 0x0000000229297824 */ /* 0x000fe200078e0210 */
[----:B0-----:R-:W-:Y:S02]  /*6560*/  LEA R68, P5, R42, R108, 0x1 ;  /* 0x0000006c2a447211 */ /* 0x001fe400078a08ff */
[----:B------:R-:W-:Y:S02]  /*6570*/  LOP3.LUT R40, R40, 0x7ffff000, RZ, 0xc0, !PT ;  /* 0x7ffff00028287812 */ /* 0x000fe400078ec0ff */
[----:B------:R-:W-:-:S02]  /*6580*/  LEA.HI.X R69, R42, R109, R48, 0x1, P5 ;  /* 0x0000006d2a457211 */ /* 0x000fc400028f0c30 */
[----:B------:R-:W-:-:S04]  /*6590*/  @!P4 LEA R70, P5, R114, R108, 0x1 ;  /* 0x0000006c7246c211 */ /* 0x000fc800078a08ff */
[----:B------:R-:W-:Y:S02]  /*65a0*/  @!P4 LEA.HI.X R71, R114, R109, R127, 0x1, P5 ;  /* 0x0000006d7247c211 */ /* 0x000fe400028f0c7f */
[----:B------:R-:W-:Y:S02]  /*65b0*/  ISETP.GE.AND P5, PT, R226, R120, PT ;  /* 0x00000078e200720c */ /* 0x000fe40003fa6270 */
[----:B--2---:R-:W-:-:S05]  /*65c0*/  IADD3 R40, R43, R40, R49 ;  /* 0x000000282b287210 */ /* 0x004fca0007ffe031 */
[----:B------:R-:W-:-:S04]  /*65d0*/  IMAD R43, R17, 0x4000, R40 ;  /* 0x00004000112b7824 */ /* 0x000fc800078e0228 */
[----:B------:R-:W-:Y:S02]  /*65e0*/  IMAD R48, R43, 0x2, R16 ;  /* 0x000000022b307824 */ /* 0x000fe400078e0210 */
[----:B------:R-:W0:Y:S04]  /*65f0*/  LDS.128 R40, [R41+0x20400] ;  /* 0x0204000029287984 */ /* 0x000e280000000c00 */
[----:B------:R-:W2:Y:S01]  /*6600*/  LDS.128 R48, [R48+0x20400] ;  /* 0x0204000030307984 */ /* 0x000ea20000000c00 */
[----:B------:R-:W-:Y:S05]  /*6610*/  @P5 BRA `(.L_x_1818) ;  /* 0x00000004004c5947 */ /* 0x000fea0003800000 */
[----:B------:R-:W-:Y:S02]  /*6620*/  SHF.R.U32.HI R73, RZ, 0x10, R45 ;  /* 0x00000010ff497819 */ /* 0x000fe4000001162d */
[--C-:B------:R-:W-:Y:S02]  /*6630*/  SHF.R.U64 R72, R36, 0x10, R37.reuse ;  /* 0x0000001024487819 */ /* 0x100fe40000001225 */
[----:B------:R-:W-:Y:S02]  /*6640*/  SHF.R.U32.HI R74, RZ, 0x10, R37 ;  /* 0x00000010ff4a7819 */ /* 0x000fe40000011625 */
[----:B------:R-:W-:Y:S01]  /*6650*/  SHF.R.U64 R44, R44, 0x10, R45 ;  /* 0x000000102c2c7819 */ /* 0x000fe2000000122d */
[----:B0-----:R-:W-:Y:S01]  /*6660*/  IMAD.MOV.U32 R45, RZ, RZ, R40 ;  /* 0x000000ffff2d7224 */ /* 0x001fe200078e0028 */
[--C-:B------:R-:W-:Y:S01]  /*6670*/  SHF.R.U64 R36, R38, 0x10, R39.reuse ;  /* 0x0000001026247819 */ /* 0x100fe20000001227 */
[--C-:B--2---:R-:W-:Y:S01]  /*6680*/  HADD2.F32 R40, -RZ, R49.reuse.H1_H1 ;  /* 0x30000031ff287230 */ /* 0x104fe20000004100 */
[----:B------:R-:W-:Y:S01]  /*6690*/  SHF.R.U32.HI R115, RZ, 0x10, R39 ;  /* 0x00000010ff737819 */ /* 0x000fe20000011627 */
[----:B------:R-:W-:Y:S01]  /*66a0*/  HADD2.F32 R39, -RZ, R49.H0_H0 ;  /* 0x20000031ff277230 */ /* 0x000fe20000004100 */
[--C-:B------:R-:W-:Y:S01]  /*66b0*/  SHF.R.U64 R37, R46, 0x10, R47.reuse ;  /* 0x000000102e257819 */ /* 0x100fe2000000122f */
[--C-:B------:R-:W-:Y:S01]  /*66c0*/  HADD2.F32 R46, -RZ, R135.reuse.H0_H0 ;  /* 0x20000087ff2e7230 */ /* 0x100fe20000004100 */
[----:B------:R-:W-:Y:S01]  /*66d0*/  SHF.R.U32.HI R75, RZ, 0x10, R47 ;  /* 0x00000010ff4b7819 */ /* 0x000fe2000001162f */
[----:B------:R-:W-:-:S02]  /*66e0*/  HADD2.F32 R135, -RZ, R135.H1_H1 ;  /* 0x30000087ff877230 */ /* 0x000fc40000004100 */
[----:B------:R-:W-:Y:S02]  /*66f0*/  HADD2.F32 R38, -RZ, R41.H0_H0 ;  /* 0x20000029ff267230 */ /* 0x000fe40000004100 */
[----:B------:R-:W-:Y:S02]  /*6700*/  HADD2.F32 R49, -RZ, R73.H0_H0 ;  /* 0x20000049ff317230 */ /* 0x000fe40000004100 */
[-C--:B------:R-:W-:Y:S01]  /*6710*/  FMUL.FTZ R73, R39, R135.reuse ;  /* 0x0000008727497220 */ /* 0x080fe20000410000 */
[----:B------:R-:W-:Y:S02]  /*6720*/  HADD2.F32 R41, -RZ, R41.H1_H1 ;  /* 0x30000029ff297230 */ /* 0x000fe40000004100 */
        /* <DEDUP_REMOVED lines=15> */
[----:B------:R-:W-:Y:S02]  /*6820*/  HADD2.F32 R114, -RZ, R75.H0_H0 ;  /* 0x2000004bff727230 */ /* 0x000fe40000004100 */
[----:B------:R-:W-:Y:S01]  /*6830*/  FMUL.FTZ R75, R47, R73 ;  /* 0x000000492f4b7220 */ /* 0x000fe20000410000 */
[----:B------:R-:W-:-:S02]  /*6840*/  HADD2.F32 R49, -RZ, R132.H1_H1 ;  /* 0x30000084ff317230 */ /* 0x000fc40000004100 */
[----:B------:R-:W-:Y:S02]  /*6850*/  HADD2.F32 R43, -RZ, R43.H1_H1 ;  /* 0x3000002bff2b7230 */ /* 0x000fe40000004100 */
[-C--:B------:R-:W-:Y:S01]  /*6860*/  FMUL.FTZ R118, R51, R114.reuse ;  /* 0x0000007233767220 */ /* 0x080fe20000410000 */
[----:B------:R-:W-:Y:S02]  /*6870*/  HADD2.F32 R74, -RZ, R115.H0_H0 ;  /* 0x20000073ff4a7230 */ /* 0x000fe40000004100 */
[----:B------:R-:W-:Y:S01]  /*6880*/  FFMA.FTZ R116, R47, R49, R116 ;  /* 0x000000312f747223 */ /* 0x000fe20000010074 */
[----:B------:R-:W-:Y:S02]  /*6890*/  HADD2.F32 R47, -RZ, R44.H0_H0 ;  /* 0x2000002cff2f7230 */ /* 0x000fe40000004100 */
[C---:B------:R-:W-:Y:S01]  /*68a0*/  FMUL.FTZ R114, R43.reuse, R114 ;  /* 0x000000722b727220 */ /* 0x040fe20000410000 */
[----:B------:R-:W-:Y:S02]  /*68b0*/  HADD2.F32 R44, -RZ, R48.H0_H0 ;  /* 0x20000030ff2c7230 */ /* 0x000fe40000004100 */
[----:B------:R-:W-:Y:S01]  /*68c0*/  FFMA.FTZ R118, R43, R74, -R118 ;  /* 0x0000004a2b767223 */ /* 0x000fe20000010876 */
[----:B------:R-:W-:-:S02]  /*68d0*/  HADD2.F32 R43, -RZ, R45.H0_H0 ;  /* 0x2000002dff2b7230 */ /* 0x000fc40000004100 */
[----:B------:R-:W-:Y:S01]  /*68e0*/  FFMA.FTZ R75, R46, R49, -R75 ;  /* 0x000000312e4b7223 */ /* 0x000fe2000001084b */
[----:B------:R-:W-:Y:S02]  /*68f0*/  HADD2.F32 R48, -RZ, R48.H1_H1 ;  /* 0x30000030ff307230 */ /* 0x000fe40000004100 */
[----:B------:R-:W-:Y:S01]  /*6900*/  FFMA.FTZ R115, R51, R74, R114 ;  /* 0x0000004a33737223 */ /* 0x000fe20000010072 */
[----:B------:R-:W-:Y:S02]  /*6910*/  HADD2.F32 R134, -RZ, R134.H1_H1 ;  /* 0x30000086ff867230 */ /* 0x000fe40000004100 */
[----:B------:R-:W-:Y:S02]  /*6920*/  HADD2.F32 R45, -RZ, R45.H1_H1 ;  /* 0x3000002dff2d7230 */ /* 0x000fe40000004100 */
[----:B------:R-:W-:Y:S01]  /*6930*/  FMUL.FTZ R114, R48, R47 ;  /* 0x0000002f30727220 */ /* 0x000fe20000410000 */
[----:B------:R-:W-:Y:S02]  /*6940*/  HADD2.F32 R46, -RZ, R133.H0_H0 ;  /* 0x20000085ff2e7230 */ /* 0x000fe40000004100 */
[----:B------:R-:W-:Y:S01]  /*6950*/  FMUL.FTZ R74, R44, R134 ;  /* 0x000000862c4a7220 */ /* 0x000fe20000410000 */
[----:B------:R-:W-:-:S02]  /*6960*/  HADD2.F32 R72, -RZ, R72.H0_H0 ;  /* 0x20000048ff487230 */ /* 0x000fc40000004100 */
[----:B------:R-:W-:Y:S01]  /*6970*/  FMUL.FTZ R47, R45, R47 ;  /* 0x0000002f2d2f7220 */ /* 0x000fe20000410000 */
[C---:B------:R-:W-:Y:S01]  /*6980*/  FMUL.FTZ R49, R43.reuse, R134 ;  /* 0x000000862b317220 */ /* 0x040fe20000410000 */
[----:B------:R-:W-:Y:S01]  /*6990*/  FFMA.FTZ R74, R43, R46, -R74 ;  /* 0x0000002e2b4a7223 */ /* 0x000fe2000001084a */
[----:B------:R-:W-:Y:S02]  /*69a0*/  HADD2.F32 R43, -RZ, R50.H0_H0 ;  /* 0x20000032ff2b7230 */ /* 0x000fe40000004100 */
[----:B------:R-:W-:Y:S01]  /*69b0*/  FFMA.FTZ R48, R48, R72, R47 ;  /* 0x0000004830307223 */ /* 0x000fe2000001002f */
[----:B------:R-:W-:Y:S01]  /*69c0*/  FFMA.FTZ R49, R44, R46, R49 ;  /* 0x0000002e2c317223 */ /* 0x000fe20000010031 */
[----:B------:R-:W-:Y:S02]  /*69d0*/  HADD2.F32 R47, -RZ, R37.H0_H0 ;  /* 0x20000025ff2f7230 */ /* 0x000fe40000004100 */
[----:B------:R-:W-:Y:S01]  /*69e0*/  FFMA.FTZ R51, R45, R72, -R114 ;  /* 0x000000482d337223 */ /* 0x000fe20000010872 */
[----:B------:R-:W-:Y:S01]  /*69f0*/  HADD2.F32 R44, -RZ, R133.H1_H1 ;  /* 0x30000085ff2c7230 */ /* 0x000fe20000004100 */
[----:B------:R-:W-:Y:S01]  /*6a00*/  F2FP.F16.F32.PACK_AB R115, R115, R116 ;  /* 0x000000747373723e */ /* 0x000fe200000000ff */
[----:B------:R-:W-:Y:S01]  /*6a10*/  HADD2.F32 R37, -RZ, R42.H0_H0 ;  /* 0x2000002aff257230 */ /* 0x000fe20000004100 */
[----:B------:R-:W-:Y:S01]  /*6a20*/  F2FP.F16.F32.PACK_AB R48, R48, R49 ;  /* 0x000000313030723e */ /* 0x000fe200000000ff */
[----:B------:R-:W-:Y:S01]  /*6a30*/  HADD2.F32 R50, -RZ, R50.H1_H1 ;  /* 0x30000032ff327230 */ /* 0x000fe20000004100 */
[----:B------:R-:W-:Y:S01]  /*6a40*/  F2FP.F16.F32.PACK_AB R40, R51, R74 ;  /* 0x0000004a3328723e */ /* 0x000fe200000000ff */
[----:B------:R-:W-:Y:S01]  /*6a50*/  HADD2.F32 R42, -RZ, R42.H1_H1 ;  /* 0x3000002aff2a7230 */ /* 0x000fe20000004100 */
[----:B------:R-:W-:Y:S01]  /*6a60*/  MOV R49, R39 ;  /* 0x0000002700317202 */ /* 0x000fe20000000f00 */
[----:B------:R-:W-:-:S02]  /*6a70*/  HADD2.F32 R45, -RZ, R36.H0_H0 ;  /* 0x20000024ff2d7230 */ /* 0x000fc40000004100 */
[-C--:B------:R-:W-:Y:S01]  /*6a80*/  FMUL.FTZ R36, R43, R44.reuse ;  /* 0x0000002c2b247220 */ /* 0x080fe20000410000 */
[----:B------:R-:W-:Y:S02]  /*6a90*/  HADD2.F32 R132, -RZ, R132.H0_H0 ;  /* 0x20000084ff847230 */ /* 0x000fe40000004100 */
[-C--:B------:R-:W-:Y:S01]  /*6aa0*/  FMUL.FTZ R73, R50, R47.reuse ;  /* 0x0000002f32497220 */ /* 0x080fe20000410000 */
[C---:B------:R-:W-:Y:S01]  /*6ab0*/  FMUL.FTZ R44, R37.reuse, R44 ;  /* 0x0000002c252c7220 */ /* 0x040fe20000410000 */
[C---:B------:R-:W-:Y:S01]  /*6ac0*/  FMUL.FTZ R47, R42.reuse, R47 ;  /* 0x0000002f2a2f7220 */ /* 0x040fe20000410000 */
[----:B------:R-:W-:Y:S02]  /*6ad0*/  IMAD.MOV.U32 R51, RZ, RZ, R115 ;  /* 0x000000ffff337224 */ /* 0x000fe400078e0073 */
[-C--:B------:R-:W-:Y:S01]  /*6ae0*/  FFMA.FTZ R36, R37, R132.reuse, -R36 ;  /* 0x0000008425247223 */ /* 0x080fe20000010824 */
[----:B------:R-:W-:Y:S01]  /*6af0*/  FFMA.FTZ R44, R43, R132, R44 ;  /* 0x000000842b2c7223 */ /* 0x000fe2000001002c */
[-C--:B------:R-:W-:Y:S01]  /*6b00*/  FFMA.FTZ R73, R42, R45.reuse, -R73 ;  /* 0x0000002d2a497223 */ /* 0x080fe20000010849 */
[----:B------:R-:W-:Y:S01]  /*6b10*/  FFMA.FTZ R47, R50, R45, R47 ;  /* 0x0000002d322f7223 */ /* 0x000fe2000001002f */
[----:B------:R-:W-:-:S03]  /*6b20*/  F2FP.F16.F32.PACK_AB R43, R118, R75 ;  /* 0x0000004b762b723e */ /* 0x000fc600000000ff */
[----:B------:R-:W-:Y:S02]  /*6b30*/  F2FP.F16.F32.PACK_AB R42, R73, R36 ;  /* 0x00000024492a723e */ /* 0x000fe400000000ff */
[----:B------:R-:W-:-:S07]  /*6b40*/  F2FP.F16.F32.PACK_AB R50, R47, R44 ;  /* 0x0000002c2f32723e */ /* 0x000fce00000000ff */
.L_x_1818:
[----:B------:R-:W-:Y:S05]  /*6b50*/  BSYNC B2 ;  /* 0x0000000000027941 */ /* 0x000fea0003800000 */
.L_x_1817:
[----:B------:R-:W-:Y:S02]  /*6b60*/  ULDC.64 UR4, c[0x0][0x208] ;  /* 0x0000820000047ab9 */ /* 0x000fe40000000a00 */
[----:B0-----:R3:W-:Y:S04]  /*6b70*/  STG.E.128 desc[UR4][R68.64], R40 ;  /* 0x0000002844007986 */ /* 0x0017e8000c101d04 */
[----:B--2---:R3:W-:Y:S02]  /*6b80*/  @!P4 STG.E.128 desc[UR4][R70.64], R48 ;  /* 0x000000304600c986 */ /* 0x0047e4000c101d04 */
.L_x_1812:
[----:B------:R-:W-:Y:S05]  /*6b90*/  BSYNC B1 ;  /* 0x0000000000017941 */ /* 0x000fea0003800000 */
.L_x_1811:
[----:B------:R-:W-:Y:S02]  /*6ba0*/  VIADD R37, R218, 0x20 ;  /* 0x00000020da257836 */ /* 0x000fe40000000000 */
[-C--:B--2---:R-:W-:Y:S02]  /*6bb0*/  IMAD R36, R102, R110.reuse, RZ ;  /* 0x0000006e66247224 */ /* 0x084fe400078e02ff */
[----:B------:R-:W-:-:S04]  /*6bc0*/  IMAD.WIDE.U32 R112, R37, R110, R112 ;  /* 0x0000006e25707225 */ /* 0x000fc800078e0070 */
[----:B---3--:R-:W-:Y:S01]  /*6bd0*/  IMAD R49, R37, R111, R36 ;  /* 0x0000006f25317224 */ /* 0x008fe200078e0224 */
[----:B------:R-:W-:Y:S06]  /*6be0*/  @P0 BRA `(.L_x_1789) ;  /* 0x0000001000f40947 */ /* 0x000fec0003800000 */
[----:B------:R-:W-:Y:S01]  /*6bf0*/  ISETP.NE.AND P0, PT, R29, RZ, PT ;  /* 0x000000ff1d00720c */ /* 0x000fe20003f05270 */
[----:B------:R-:W-:Y:S01]  /*6c00*/  BSSY B1, `(.L_x_1819) ;  /* 0x0000084000017945 */ /* 0x000fe20003800000 */
[----:B------:R-:W-:-:S11]  /*6c10*/  IMAD.IADD R49, R113, 0x1, R49 ;  /* 0x0000000171317824 */ /* 0x000fd600078e0231 */
[----:B------:R-:W-:Y:S05]  /*6c20*/  @!P0 BRA `(.L_x_1820) ;  /* 0x0000000800048947 */ /* 0x000fea0003800000 */
[----:B------:R-:W2:Y:S01]  /*6c30*/  LDL R40, [R1+0x24] ;  /* 0x0000240001287983 */ /* 0x000ea20000100800 */
[----:B------:R-:W-:Y:S01]  /*6c40*/  SEL R36, R28, R123, !P3 ;  /* 0x0000007b1c247207 */ /* 0x000fe20005800000 */
[C---:B------:R-:W-:Y:S01]  /*6c50*/  VIADD R41, R218.reuse, 0x20 ;  /* 0x00000020da297836 */ /* 0x040fe20000000000 */
[----:B------:R-:W-:Y:S01]  /*6c60*/  IADD3 R39, R218, 0x20, RZ ;  /* 0x00000020da277810 */ /* 0x000fe20007ffe0ff */
[----:B------:R-:W-:Y:S01]  /*6c70*/  BSSY B2, `(.L_x_1821) ;  /* 0x0000079000027945 */ /* 0x000fe20003800000 */
[----:B------:R-:W-:Y:S01]  /*6c80*/  SHF.R.S32.HI R37, RZ, 0x1f, R36 ;  /* 0x0000001fff257819 */ /* 0x000fe20000011424 */
[----:B------:R-:W-:Y:S02]  /*6c90*/  IMAD.SHL.U32 R41, R41, 0x40, RZ ;  /* 0x0000004029297824 */ /* 0x000fe400078e00ff */
[----:B------:R-:W-:Y:S01]  /*6ca0*/  IMAD.SHL.U32 R39, R39, 0x40, RZ ;  /* 0x0000004027277824 */ /* 0x000fe200078e00ff */
[----:B------:R-:W-:Y:S02]  /*6cb0*/  LEA.HI R37, R37, R36, RZ, 0x4 ;  /* 0x0000002425257211 */ /* 0x000fe400078f20ff */
[----:B------:R-:W-:-:S02]  /*6cc0*/  LOP3.LUT R41, R41, 0x1c0, RZ, 0xc0, !PT ;  /* 0x000001c029297812 */ /* 0x000fc400078ec0ff */
[----:B------:R-:W-:Y:S02]  /*6cd0*/  LEA.HI.SX32 R37, R37, R34, 0x1c ;  /* 0x0000002225257211 */ /* 0x000fe400078fe2ff */
[----:B------:R-:W-:Y:S02]  /*6ce0*/  LOP3.LUT R39, R39, 0x1c0, RZ, 0xc0, !PT ;  /* 0x000001c027277812 */ /* 0x000fe400078ec0ff */
[----:B------:R-:W-:Y:S01]  /*6cf0*/  SHF.R.S32.HI R36, RZ, 0x1f, R37 ;  /* 0x0000001fff247819 */ /* 0x000fe20000011425 */
[----:B------:R-:W-:Y:S01]  /*6d00*/  IMAD.SHL.U32 R47, R37, 0x8, RZ ;  /* 0x00000008252f7824 */ /* 0x000fe200078e00ff */
[----:B------:R-:W-:Y:S02]  /*6d10*/  SHF.R.U32.HI R41, RZ, 0x3, R41 ;  /* 0x00000003ff297819 */ /* 0x000fe40000011629 */
[----:B------:R-:W-:Y:S02]  /*6d20*/  LEA.HI R38, R36, R37, RZ, 0x3 ;  /* 0x0000002524267211 */ /* 0x000fe400078f18ff */
[----:B------:R-:W-:-:S02]  /*6d30*/  LOP3.LUT R36, R39, 0x38, R47, 0xf8, !PT ;  /* 0x0000003827247812 */ /* 0x000fc400078ef82f */
[----:B------:R-:W-:Y:S01]  /*6d40*/  IADD3 R37, P4, P5, R88, R112, R35 ;  /* 0x0000007058257210 */ /* 0x000fe20007d9e023 */
[----:B------:R-:W-:Y:S01]  /*6d50*/  IMAD.SHL.U32 R39, R38, 0x200, RZ ;  /* 0x0000020026277824 */ /* 0x000fe200078e00ff */
[----:B------:R-:W-:Y:S02]  /*6d60*/  LOP3.LUT R36, R36, R41, RZ, 0x3c, !PT ;  /* 0x0000002924247212 */ /* 0x000fe400078e3cff */
[----:B------:R-:W-:Y:S02]  /*6d70*/  IADD3.X R38, R0, R49, R95, P4, P5 ;  /* 0x0000003100267210 */ /* 0x000fe400027ea45f */
[----:B------:R-:W-:Y:S02]  /*6d80*/  LOP3.LUT R39, R39, 0x7ffff000, RZ, 0xc0, !PT ;  /* 0x7ffff00027277812 */ /* 0x000fe400078ec0ff */
[----:B------:R-:W-:Y:S02]  /*6d90*/  LEA R44, P4, R37, R108, 0x1 ;  /* 0x0000006c252c7211 */ /* 0x000fe400078808ff */
[----:B------:R-:W-:-:S02]  /*6da0*/  ISETP.GE.AND P0, PT, R47, R121, PT ;  /* 0x000000792f00720c */ /* 0x000fc40003f06270 */
[----:B------:R-:W-:Y:S01]  /*6db0*/  LEA.HI.X R45, R37, R109, R38, 0x1, P4 ;  /* 0x0000006d252d7211 */ /* 0x000fe200020f0c26 */
[----:B------:R-:W-:-:S05]  /*6dc0*/  IMAD R37, R17, 0x4000, R5 ;  /* 0x0000400011257824 */ /* 0x000fca00078e0205 */
[----:B------:R-:W-:-:S05]  /*6dd0*/  LEA R37, R37, R16, 0x1 ;  /* 0x0000001025257211 */ /* 0x000fca00078e08ff */
[--C-:B------:R-:W-:Y:S02]  /*6de0*/  @!P0 SHF.R.S32.HI R48, RZ, 0x1f, R47.reuse ;  /* 0x0000001fff308819 */ /* 0x100fe4000001142f */
[----:B------:R-:W-:-:S04]  /*6df0*/  @!P0 IADD3 R47, P4, P5, R88, R112, R47 ;  /* 0x00000070582f8210 */ /* 0x000fc80007d9e02f */
[----:B------:R-:W-:Y:S02]  /*6e00*/  @!P0 IADD3.X R48, R0, R49, R48, P4, P5 ;  /* 0x0000003100308210 */ /* 0x000fe400027ea430 */
[----:B------:R-:W-:Y:S02]  /*6e10*/  ISETP.GE.AND P5, PT, R18, R120, PT ;  /* 0x000000781200720c */ /* 0x000fe40003fa6270 */
[----:B------:R-:W-:-:S04]  /*6e20*/  @!P0 LEA R46, P4, R47, R108, 0x1 ;  /* 0x0000006c2f2e8211 */ /* 0x000fc800078808ff */
[----:B------:R-:W-:Y:S02]  /*6e30*/  @!P0 LEA.HI.X R47, R47, R109, R48, 0x1, P4 ;  /* 0x0000006d2f2f8211 */ /* 0x000fe400020f0c30 */
[----:B--2---:R-:W-:-:S05]  /*6e40*/  IADD3 R36, R36, R39, R40 ;  /* 0x0000002724247210 */ /* 0x004fca0007ffe028 */
[----:B------:R-:W-:-:S04]  /*6e50*/  IMAD R39, R17, 0x4000, R36 ;  /* 0x0000400011277824 */ /* 0x000fc800078e0224 */
[----:B------:R-:W-:Y:S02]  /*6e60*/  IMAD R40, R39, 0x2, R16 ;  /* 0x0000000227287824 */ /* 0x000fe400078e0210 */
[----:B------:R-:W2:Y:S04]  /*6e70*/  LDS.128 R36, [R37+0x20400] ;  /* 0x0204000025247984 */ /* 0x000ea80000000c00 */
[----:B------:R-:W3:Y:S01]  /*6e80*/  LDS.128 R40, [R40+0x20400] ;  /* 0x0204000028287984 */ /* 0x000ee20000000c00 */
[----:B------:R-:W-:Y:S05]  /*6e90*/  @P5 BRA `(.L_x_1822) ;  /* 0x0000000400585947 */ /* 0x000fea0003800000 */
[--C-:B0-----:R-:W-:Y:S01]  /*6ea0*/  SHF.R.U64 R70, R64, 0x10, R65.reuse ;  /* 0x0000001040467819 */ /* 0x101fe20000001241 */
[----:B---3--:R-:W-:Y:S01]  /*6eb0*/  IMAD.MOV.U32 R50, RZ, RZ, R40 ;  /* 0x000000ffff327224 */ /* 0x008fe200078e0028 */
[----:B------:R-:W-:Y:S01]  /*6ec0*/  SHF.R.U32.HI R64, RZ, 0x10, R65 ;  /* 0x00000010ff407819 */ /* 0x000fe20000011641 */
[----:B------:R-:W-:Y:S01]  /*6ed0*/  IMAD.MOV.U32 R51, RZ, RZ, R42 ;  /* 0x000000ffff337224 */ /* 0x000fe200078e002a */
[----:B------:R-:W-:Y:S01]  /*6ee0*/  SHF.R.U64 R71, R56, 0x10, R57 ;  /* 0x0000001038477819 */ /* 0x000fe20000001239 */
[----:B--2---:R-:W-:Y:S01]  /*6ef0*/  IMAD.MOV.U32 R40, RZ, RZ, R38 ;  /* 0x000000ffff287224 */ /* 0x004fe200078e0026 */
[----:B------:R-:W-:Y:S01]  /*6f00*/  SHF.R.U64 R48, R58, 0x10, R59 ;  /* 0x000000103a307819 */ /* 0x000fe2000000123b */
[--C-:B------:R-:W-:Y:S01]  /*6f10*/  HADD2.F32 R42, -RZ, R41.reuse.H0_H0 ;  /* 0x20000029ff2a7230 */ /* 0x100fe20000004100 */
[----:B------:R-:W-:Y:S01]  /*6f20*/  SHF.R.U32.HI R56, RZ, 0x10, R57 ;  /* 0x00000010ff387819 */ /* 0x000fe20000011639 */
[----:B------:R-:W-:Y:S01]  /*6f30*/  HADD2.F32 R41, -RZ, R41.H1_H1 ;  /* 0x30000029ff297230 */ /* 0x000fe20000004100 */
[----:B------:R-:W-:Y:S01]  /*6f40*/  SHF.R.U32.HI R68, RZ, 0x10, R59 ;  /* 0x00000010ff447819 */ /* 0x000fe2000001163b */
[--C-:B------:R-:W-:Y:S01]  /*6f50*/  HADD2.F32 R38, -RZ, R37.reuse.H0_H0 ;  /* 0x20000025ff267230 */ /* 0x100fe20000004100 */
[--C-:B------:R-:W-:Y:S01]  /*6f60*/  SHF.R.U64 R69, R66, 0x10, R67.reuse ;  /* 0x0000001042457819 */ /* 0x100fe20000001243 */
[----:B------:R-:W-:Y:S01]  /*6f70*/  HADD2.F32 R58, -RZ, R64.H0_H0 ;  /* 0x20000040ff3a7230 */ /* 0x000fe20000004100 */
[----:B------:R-:W-:Y:S01]  /*6f80*/  SHF.R.U32.HI R67, RZ, 0x10, R67 ;  /* 0x00000010ff437819 */ /* 0x000fe20000011643 */
[----:B------:R-:W-:-:S02]  /*6f90*/  HADD2.F32 R37, -RZ, R37.H1_H1 ;  /* 0x30000025ff257230 */ /* 0x000fc40000004100 */
[----:B------:R-:W-:Y:S02]  /*6fa0*/  HADD2.F32 R59, -RZ, R131.H1_H1 ;  /* 0x30000083ff3b7230 */ /* 0x000fe40000004100 */
[-C--:B------:R-:W-:Y:S01]  /*6fb0*/  FMUL.FTZ R64, R41, R58.reuse ;  /* 0x0000003a29407220 */ /* 0x080fe20000410000 */
[----:B------:R-:W-:Y:S02]  /*6fc0*/  HADD2.F32 R56, -RZ, R56.H0_H0 ;  /* 0x20000038ff387230 */ /* 0x000fe40000004100 */
[C---:B------:R-:W-:Y:S01]  /*6fd0*/  FMUL.FTZ R58, R37.reuse, R58 ;  /* 0x0000003a253a7220 */ /* 0x040fe20000410000 */
[----:B------:R-:W-:Y:S02]  /*6fe0*/  HADD2.F32 R57, -RZ, R129.H1_H1 ;  /* 0x30000081ff397230 */ /* 0x000fe40000004100 */
[-C--:B------:R-:W-:Y:S01]  /*6ff0*/  FMUL.FTZ R65, R42, R59.reuse ;  /* 0x0000003b2a417220 */ /* 0x080fe20000410000 */
[C---:B------:R-:W-:Y:S01]  /*7000*/  FMUL.FTZ R59, R38.reuse, R59 ;  /* 0x0000003b263b7220 */ /* 0x040fe20000410000 */
[-C--:B------:R-:W-:Y:S01]  /*7010*/  FFMA.FTZ R64, R37, R56.reuse, -R64 ;  /* 0x0000003825407223 */ /* 0x080fe20000010840 */
[----:B------:R-:W-:Y:S01]  /*7020*/  FFMA.FTZ R66, R41, R56, R58 ;  /* 0x0000003829427223 */ /* 0x000fe2000001003a */
[----:B------:R-:W-:Y:S01]  /*7030*/  FFMA.FTZ R65, R38, R57, -R65 ;  /* 0x0000003926417223 */ /* 0x000fe20000010841 */
[----:B------:R-:W-:-:S02]  /*7040*/  HADD2.F32 R56, -RZ, R130.H1_H1 ;  /* 0x30000082ff387230 */ /* 0x000fc40000004100 */
[----:B------:R-:W-:Y:S01]  /*7050*/  FFMA.FTZ R59, R42, R57, R59 ;  /* 0x000000392a3b7223 */ /* 0x000fe2000001003b */
[----:B------:R-:W-:Y:S02]  /*7060*/  HADD2.F32 R37, -RZ, R39.H0_H0 ;  /* 0x20000027ff257230 */ /* 0x000fe40000004100 */
[--C-:B------:R-:W-:Y:S02]  /*7070*/  HADD2.F32 R38, -RZ, R43.reuse.H0_H0 ;  /* 0x2000002bff267230 */ /* 0x100fe40000004100 */
[----:B------:R-:W-:Y:S02]  /*7080*/  HADD2.F32 R41, -RZ, R128.H1_H1 ;  /* 0x30000080ff297230 */ /* 0x000fe40000004100 */
[----:B------:R-:W-:Y:S01]  /*7090*/  FMUL.FTZ R57, R37, R56 ;  /* 0x0000003825397220 */ /* 0x000fe20000410000 */
[----:B------:R-:W-:Y:S02]  /*70a0*/  HADD2.F32 R43, -RZ, R43.H1_H1 ;  /* 0x3000002bff2b7230 */ /* 0x000fe40000004100 */
[----:B------:R-:W-:-:S02]  /*70b0*/  HADD2.F32 R58, -RZ, R67.H0_H0 ;  /* 0x20000043ff3a7230 */ /* 0x000fc40000004100 */
[CC--:B------:R-:W-:Y:S01]  /*70c0*/  FFMA.FTZ R57, R38.reuse, R41.reuse, R57 ;  /* 0x0000002926397223 */ /* 0x0c0fe20000010039 */
[----:B------:R-:W-:Y:S02]  /*70d0*/  HADD2.F32 R39, -RZ, R39.H1_H1 ;  /* 0x30000027ff277230 */ /* 0x000fe40000004100 */
[----:B------:R-:W-:Y:S02]  /*70e0*/  HADD2.F32 R42, -RZ, R68.H0_H0 ;  /* 0x20000044ff2a7230 */ /* 0x000fe40000004100 */
[----:B------:R-:W-:Y:S01]  /*70f0*/  FMUL.FTZ R68, R38, R56 ;  /* 0x0000003826447220 */ /* 0x000fe20000410000 */
[-C--:B------:R-:W-:Y:S01]  /*7100*/  FMUL.FTZ R56, R43, R58.reuse ;  /* 0x0000003a2b387220 */ /* 0x080fe20000410000 */
[----:B------:R-:W-:Y:S01]  /*7110*/  FMUL.FTZ R58, R39, R58 ;  /* 0x0000003a273a7220 */ /* 0x000fe20000410000 */
[----:B------:R-:W-:Y:S02]  /*7120*/  HADD2.F32 R131, -RZ, R131.H0_H0 ;  /* 0x20000083ff837230 */ /* 0x000fe40000004100 */
[----:B------:R-:W-:Y:S01]  /*7130*/  FFMA.FTZ R68, R37, R41, -R68 ;  /* 0x0000002925447223 */ /* 0x000fe20000010844 */
[----:B------:R-:W-:-:S02]  /*7140*/  HADD2.F32 R38, -RZ, R50.H0_H0 ;  /* 0x20000032ff267230 */ /* 0x000fc40000004100 */
[-C--:B------:R-:W-:Y:S01]  /*7150*/  FFMA.FTZ R67, R39, R42.reuse, -R56 ;  /* 0x0000002a27437223 */ /* 0x080fe20000010838 */
[----:B------:R-:W-:Y:S02]  /*7160*/  HADD2.F32 R41, -RZ, R70.H0_H0 ;  /* 0x20000046ff297230 */ /* 0x000fe40000004100 */
[----:B------:R-:W-:Y:S01]  /*7170*/  FFMA.FTZ R58, R43, R42, R58 ;  /* 0x0000002a2b3a7223 */ /* 0x000fe2000001003a */
[----:B------:R-:W-:Y:S02]  /*7180*/  HADD2.F32 R37, -RZ, R36.H0_H0 ;  /* 0x20000024ff257230 */ /* 0x000fe40000004100 */
[-C--:B------:R-:W-:Y:S01]  /*7190*/  FMUL.FTZ R42, R38, R131.reuse ;  /* 0x00000083262a7220 */ /* 0x080fe20000410000 */
[----:B------:R-:W-:Y:S01]  /*71a0*/  HADD2.F32 R50, -RZ, R50.H1_H1 ;  /* 0x30000032ff327230 */ /* 0x000fe20000004100 */
[----:B------:R-:W-:Y:S01]  /*71b0*/  F2FP.F16.F32.PACK_AB R67, R67, R68 ;  /* 0x000000444343723e */ /* 0x000fe200000000ff */
[----:B------:R-:W-:Y:S02]  /*71c0*/  HADD2.F32 R129, -RZ, R129.H0_H0 ;  /* 0x20000081ff817230 */ /* 0x000fe40000004100 */
        /* <DEDUP_REMOVED lines=11> */
[----:B------:R-:W-:Y:S01]  /*7280*/  HADD2.F32 R38, -RZ, R69.H0_H0 ;  /* 0x20000045ff267230 */ /* 0x000fe20000004100 */
[----:B------:R-:W-:Y:S01]  /*7290*/  F2FP.F16.F32.PACK_AB R57, R58, R57 ;  /* 0x000000393a39723e */ /* 0x000fe200000000ff */
[----:B------:R-:W-:-:S02]  /*72a0*/  HADD2.F32 R36, -RZ, R40.H0_H0 ;  /* 0x20000028ff247230 */ /* 0x000fc40000004100 */
[-C--:B------:R-:W-:Y:S01]  /*72b0*/  FMUL.FTZ R39, R37, R130.reuse ;  /* 0x0000008225277220 */ /* 0x080fe20000410000 */
[----:B------:R-:W-:Y:S01]  /*72c0*/  HADD2.F32 R51, -RZ, R51.H1_H1 ;  /* 0x30000033ff337230 */ /* 0x000fe20000004100 */
[----:B------:R-:W-:Y:S01]  /*72d0*/  F2FP.F16.F32.PACK_AB R50, R50, R131 ;  /* 0x000000833232723e */ /* 0x000fe200000000ff */
[----:B------:R-:W-:Y:S02]  /*72e0*/  HADD2.F32 R40, -RZ, R40.H1_H1 ;  /* 0x30000028ff287230 */ /* 0x000fe40000004100 */
[----:B------:R-:W-:Y:S01]  /*72f0*/  FMUL.FTZ R130, R36, R130 ;  /* 0x0000008224827220 */ /* 0x000fe20000410000 */
[----:B------:R-:W-:Y:S02]  /*7300*/  HADD2.F32 R128, -RZ, R128.H0_H0 ;  /* 0x20000080ff807230 */ /* 0x000fe40000004100 */
[-C--:B------:R-:W-:Y:S01]  /*7310*/  FMUL.FTZ R41, R51, R38.reuse ;  /* 0x0000002633297220 */ /* 0x080fe20000410000 */
[----:B------:R-:W-:Y:S02]  /*7320*/  HADD2.F32 R48, -RZ, R48.H0_H0 ;  /* 0x20000030ff307230 */ /* 0x000fe40000004100 */
[----:B------:R-:W-:Y:S01]  /*7330*/  FMUL.FTZ R38, R40, R38 ;  /* 0x0000002628267220 */ /* 0x000fe20000410000 */
[-C--:B------:R-:W-:Y:S01]  /*7340*/  FFMA.FTZ R39, R36, R128.reuse, -R39 ;  /* 0x0000008024277223 */ /* 0x080fe20000010827 */
[----:B------:R-:W-:Y:S01]  /*7350*/  FFMA.FTZ R130, R37, R128, R130 ;  /* 0x0000008025827223 */ /* 0x000fe20000010082 */
[-C--:B------:R-:W-:Y:S01]  /*7360*/  FFMA.FTZ R40, R40, R48.reuse, -R41 ;  /* 0x0000003028287223 */ /* 0x080fe20000010829 */
[----:B------:R-:W-:Y:S01]  /*7370*/  FFMA.FTZ R51, R51, R48, R38 ;  /* 0x0000003033337223 */ /* 0x000fe20000010026 */
[----:B------:R-:W-:Y:S01]  /*7380*/  F2FP.F16.F32.PACK_AB R36, R43, R42 ;  /* 0x0000002a2b24723e */ /* 0x000fe200000000ff */
[----:B------:R-:W-:Y:S01]  /*7390*/  IMAD.MOV.U32 R43, RZ, RZ, R57 ;  /* 0x000000ffff2b7224 */ /* 0x000fe200078e0039 */
[----:B------:R-:W-:-:S02]  /*73a0*/  F2FP.F16.F32.PACK_AB R37, R64, R65 ;  /* 0x000000414025723e */ /* 0x000fc400000000ff */
[----:B------:R-:W-:Y:S01]  /*73b0*/  F2FP.F16.F32.PACK_AB R38, R40, R39 ;  /* 0x000000272826723e */ /* 0x000fe200000000ff */
[----:B------:R-:W-:Y:S01]  /*73c0*/  IMAD.MOV.U32 R40, RZ, RZ, R50 ;  /* 0x000000ffff287224 */ /* 0x000fe200078e0032 */
[----:B------:R-:W-:Y:S02]  /*73d0*/  F2FP.F16.F32.PACK_AB R41, R66, R59 ;  /* 0x0000003b4229723e */ /* 0x000fe400000000ff */
[----:B------:R-:W-:Y:S02]  /*73e0*/  F2FP.F16.F32.PACK_AB R42, R51, R130 ;  /* 0x00000082332a723e */ /* 0x000fe400000000ff */
[----:B------:R-:W-:-:S07]  /*73f0*/  MOV R39, R67 ;  /* 0x0000004300277202 */ /* 0x000fce0000000f00 */
.L_x_1822:
[----:B------:R-:W-:Y:S05]  /*7400*/  BSYNC B2 ;  /* 0x0000000000027941 */ /* 0x000fea0003800000 */
.L_x_1821:
[----:B------:R-:W-:Y:S02]  /*7410*/  ULDC.64 UR4, c[0x0][0x208] ;  /* 0x0000820000047ab9 */ /* 0x000fe40000000a00 */
[----:B--2---:R2:W-:Y:S04]  /*7420*/  STG.E.128 desc[UR4][R44.64], R36 ;  /* 0x000000242c007986 */ /* 0x0045e8000c101d04 */
[----:B---3--:R2:W-:Y:S02]  /*7430*/  @!P0 STG.E.128 desc[UR4][R46.64], R40 ;  /* 0x000000282e008986 */ /* 0x0085e4000c101d04 */
.L_x_1820:
[----:B------:R-:W-:Y:S05]  /*7440*/  BSYNC B1 ;  /* 0x0000000000017941 */ /* 0x000fea0003800000 */
.L_x_1819:
[----:B------:R-:W-:-:S13]  /*7450*/  ISETP.NE.AND P0, PT, R92, RZ, PT ;  /* 0x000000ff5c00720c */ /* 0x000fda0003f05270 */
[----:B------:R-:W-:Y:S05]  /*7460*/  @!P0 BRA `(.L_x_1789) ;  /* 0x0000000800d48947 */ /* 0x000fea0003800000 */
[----:B--2---:R-:W2:Y:S01]  /*7470*/  LDL R37, [R1+0x24] ;  /* 0x0000240001257983 */ /* 0x004ea20000100800 */
[----:B------:R-:W-:Y:S01]  /*7480*/  SEL R123, R28, R123, !P2 ;  /* 0x0000007b1c7b7207 */ /* 0x000fe20005000000 */
[----:B------:R-:W-:Y:S01]  /*7490*/  VIADD R38, R218, 0x20 ;  /* 0x00000020da267836 */ /* 0x000fe20000000000 */
[----:B------:R-:W-:Y:S01]  /*74a0*/  IADD3 R45, P0, P4, R88, R112, R91 ;  /* 0x00000070582d7210 */ /* 0x000fe20007c1e05b */
[----:B------:R-:W-:Y:S01]  /*74b0*/  VIADD R39, R218, 0x20 ;  /* 0x00000020da277836 */ /* 0x000fe20000000000 */
[----:B------:R-:W-:Y:S01]  /*74c0*/  SHF.R.S32.HI R36, RZ, 0x1f, R123 ;  /* 0x0000001fff247819 */ /* 0x000fe2000001147b */
[----:B------:R-:W-:Y:S01]  /*74d0*/  IMAD.SHL.U32 R38, R38, 0x40, RZ ;  /* 0x0000004026267824 */ /* 0x000fe200078e00ff */
[----:B------:R-:W-:Y:S01]  /*74e0*/  IADD3.X R46, R0, R49, R96, P0, P4 ;  /* 0x00000031002e7210 */ /* 0x000fe200007e8460 */
[----:B------:R-:W-:Y:S01]  /*74f0*/  BSSY B1, `(.L_x_1823) ;  /* 0x0000071000017945 */ /* 0x000fe20003800000 */
[----:B------:R-:W-:Y:S02]  /*7500*/  LEA.HI R123, R36, R123, RZ, 0x4 ;  /* 0x0000007b247b7211 */ /* 0x000fe400078f20ff */
[----:B------:R-:W-:-:S02]  /*7510*/  SHF.L.U32 R39, R39, 0x6, RZ ;  /* 0x0000000627277819 */ /* 0x000fc400000006ff */
[----:B------:R-:W-:Y:S02]  /*7520*/  LEA.HI.SX32 R123, R123, R90, 0x1c ;  /* 0x0000005a7b7b7211 */ /* 0x000fe400078fe2ff */
[----:B------:R-:W-:Y:S02]  /*7530*/  LOP3.LUT R39, R39, 0x1c0, RZ, 0xc0, !PT ;  /* 0x000001c027277812 */ /* 0x000fe400078ec0ff */
[----:B------:R-:W-:Y:S01]  /*7540*/  SHF.R.S32.HI R36, RZ, 0x1f, R123 ;  /* 0x0000001fff247819 */ /* 0x000fe2000001147b */
[----:B------:R-:W-:Y:S01]  /*7550*/  IMAD.SHL.U32 R47, R123, 0x8, RZ ;  /* 0x000000087b2f7824 */ /* 0x000fe200078e00ff */
[----:B------:R-:W-:Y:S02]  /*7560*/  LOP3.LUT R38, R38, 0x1c0, RZ, 0xc0, !PT ;  /* 0x000001c026267812 */ /* 0x000fe400078ec0ff */
[----:B------:R-:W-:Y:S02]  /*7570*/  LEA.HI R123, R36, R123, RZ, 0x3 ;  /* 0x0000007b247b7211 */ /* 0x000fe400078f18ff */
[----:B------:R-:W-:-:S02]  /*7580*/  SHF.R.U32.HI R38, RZ, 0x3, R38 ;  /* 0x00000003ff267819 */ /* 0x000fc40000011626 */
[----:B------:R-:W-:Y:S01]  /*7590*/  LOP3.LUT R36, R39, 0x38, R47, 0xf8, !PT ;  /* 0x0000003827247812 */ /* 0x000fe200078ef82f */
[----:B------:R-:W-:Y:S01]  /*75a0*/  IMAD.SHL.U32 R123, R123, 0x200, RZ ;  /* 0x000002007b7b7824 */ /* 0x000fe200078e00ff */
[----:B------:R-:W-:Y:S02]  /*75b0*/  ISETP.GE.AND P4, PT, R226, R120, PT ;  /* 0x00000078e200720c */ /* 0x000fe40003f86270 */
[----:B------:R-:W-:Y:S02]  /*75c0*/  LOP3.LUT R36, R36, R38, RZ, 0x3c, !PT ;  /* 0x0000002624247212 */ /* 0x000fe400078e3cff */
[----:B------:R-:W-:Y:S02]  /*75d0*/  LOP3.LUT R123, R123, 0x7ffff000, RZ, 0xc0, !PT ;  /* 0x7ffff0007b7b7812 */ /* 0x000fe400078ec0ff */
[----:B------:R-:W-:-:S04]  /*75e0*/  LEA R44, P0, R45, R108, 0x1 ;  /* 0x0000006c2d2c7211 */ /* 0x000fc800078008ff */
[----:B------:R-:W-:Y:S02]  /*75f0*/  LEA.HI.X R45, R45, R109, R46, 0x1, P0 ;  /* 0x0000006d2d2d7211 */ /* 0x000fe400000f0c2e */
[----:B--2---:R-:W-:Y:S01]  /*7600*/  IADD3 R36, R36, R123, R37 ;  /* 0x0000007b24247210 */ /* 0x004fe20007ffe025 */
[----:B------:R-:W-:-:S04]  /*7610*/  IMAD R37, R17, 0x4000, R7 ;  /* 0x0000400011257824 */ /* 0x000fc800078e0207 */
[----:B------:R-:W-:Y:S02]  /*7620*/  IMAD R39, R17, 0x4000, R36 ;  /* 0x0000400011277824 */ /* 0x000fe400078e0224 */
[--C-:B------:R-:W-:Y:S02]  /*7630*/  IMAD R37, R37, 0x2, R16.reuse ;  /* 0x0000000225257824 */ /* 0x100fe400078e0210 */
[----:B------:R-:W-:-:S04]  /*7640*/  IMAD R40, R39, 0x2, R16 ;  /* 0x0000000227287824 */ /* 0x000fc800078e0210 */
[----:B------:R-:W2:Y:S04]  /*7650*/  LDS.128 R36, [R37+0x20400] ;  /* 0x0204000025247984 */ /* 0x000ea80000000c00 */
[----:B------:R-:W3:Y:S01]  /*7660*/  LDS.128 R40, [R40+0x20400] ;  /* 0x0204000028287984 */ /* 0x000ee20000000c00 */
[----:B------:R-:W-:Y:S05]  /*7670*/  @P4 BRA `(.L_x_1824) ;  /* 0x0000000400604947 */ /* 0x000fea0003800000 */
[----:B------:R-:W-:Y:S01]  /*7680*/  SHF.R.U64 R65, R52, 0x10, R53 ;  /* 0x0000001034417819 */ /* 0x000fe20000001235 */
[----:B---3--:R-:W-:Y:S01]  /*7690*/  IMAD.MOV.U32 R48, RZ, RZ, R42 ;  /* 0x000000ffff307224 */ /* 0x008fe200078e002a */
[----:B------:R-:W-:Y:S01]  /*76a0*/  SHF.R.U32.HI R52, RZ, 0x10, R61 ;  /* 0x00000010ff347819 */ /* 0x000fe2000001163d */
[--C-:B------:R-:W-:Y:S01]  /*76b0*/  HADD2.F32 R42, -RZ, R41.reuse.H0_H0 ;  /* 0x20000029ff2a7230 */ /* 0x100fe20000004100 */
[----:B------:R-:W-:Y:S01]  /*76c0*/  MOV R46, R40 ;  /* 0x00000028002e7202 */ /* 0x000fe20000000f00 */
[----:B--2---:R-:W-:Y:S01]  /*76d0*/  IMAD.MOV.U32 R40, RZ, RZ, R38 ;  /* 0x000000ffff287224 */ /* 0x004fe200078e0026 */
[----:B------:R-:W-:Y:S01]  /*76e0*/  SHF.R.U32.HI R50, RZ, 0x10, R53 ;  /* 0x00000010ff327819 */ /* 0x000fe20000011635 */
[----:B------:R-:W-:Y:S01]  /*76f0*/  HADD2.F32 R41, -RZ, R41.H1_H1 ;  /* 0x30000029ff297230 */ /* 0x000fe20000004100 */
[--C-:B------:R-:W-:Y:S01]  /*7700*/  SHF.R.U64 R64, R54, 0x10, R55.reuse ;  /* 0x0000001036407819 */ /* 0x100fe20000001237 */
[--C-:B------:R-:W-:Y:S01]  /*7710*/  HADD2.F32 R38, -RZ, R37.reuse.H0_H0 ;  /* 0x20000025ff267230 */ /* 0x100fe20000004100 */
[----:B------:R-:W-:Y:S01]  /*7720*/  SHF.R.U32.HI R58, RZ, 0x10, R55 ;  /* 0x00000010ff3a7819 */ /* 0x000fe20000011637 */
[----:B------:R-:W-:Y:S01]  /*7730*/  HADD2.F32 R52, -RZ, R52.H0_H0 ;  /* 0x20000034ff347230 */ /* 0x000fe20000004100 */
[--C-:B------:R-:W-:Y:S01]  /*7740*/  SHF.R.U64 R57, R62, 0x10, R63.reuse ;  /* 0x000000103e397819 */ /* 0x100fe2000000123f */
[----:B------:R-:W-:Y:S01]  /*7750*/  HADD2.F32 R37, -RZ, R37.H1_H1 ;  /* 0x30000025ff257230 */ /* 0x000fe20000004100 */
[----:B------:R-:W-:Y:S01]  /*7760*/  SHF.R.U32.HI R62, RZ, 0x10, R63 ;  /* 0x00000010ff3e7819 */ /* 0x000fe2000001163f */
[----:B------:R-:W-:-:S02]  /*7770*/  HADD2.F32 R53, -RZ, R126.H1_H1 ;  /* 0x3000007eff357230 */ /* 0x000fc40000004100 */
        /* <DEDUP_REMOVED lines=11> */
[----:B------:R-:W-:Y:S01]  /*7830*/  HADD2.F32 R37, -RZ, R39.H0_H0 ;  /* 0x20000027ff257230 */ /* 0x000fe20000004100 */
[----:B------:R-:W-:Y:S01]  /*7840*/  SHF.R.U64 R59, R60, 0x10, R61 ;  /* 0x000000103c3b7819 */ /* 0x000fe2000000123d */
[--C-:B------:R-:W-:Y:S02]  /*7850*/  HADD2.F32 R38, -RZ, R43.reuse.H0_H0 ;  /* 0x2000002bff267230 */ /* 0x100fe40000004100 */
[----:B------:R-:W-:Y:S02]  /*7860*/  HADD2.F32 R41, -RZ, R122.H1_H1 ;  /* 0x3000007aff297230 */ /* 0x000fe40000004100 */
[----:B------:R-:W-:Y:S01]  /*7870*/  FMUL.FTZ R51, R37, R50 ;  /* 0x0000003225337220 */ /* 0x000fe20000410000 */
[----:B------:R-:W-:Y:S01]  /*7880*/  HADD2.F32 R43, -RZ, R43.H1_H1 ;  /* 0x3000002bff2b7230 */ /* 0x000fe20000004100 */
[----:B------:R-:W-:Y:S01]  /*7890*/  F2FP.F16.F32.PACK_AB R53, R56, R53 ;  /* 0x000000353835723e */ /* 0x000fe200000000ff */
[----:B------:R-:W-:-:S02]  /*78a0*/  HADD2.F32 R52, -RZ, R62.H0_H0 ;  /* 0x2000003eff347230 */ /* 0x000fc40000004100 */
[----:B------:R-:W-:Y:S02]  /*78b0*/  HADD2.F32 R42, -RZ, R58.H0_H0 ;  /* 0x2000003aff2a7230 */ /* 0x000fe40000004100 */
[C---:B------:R-:W-:Y:S01]  /*78c0*/  FMUL.FTZ R58, R38.reuse, R50 ;  /* 0x00000032263a7220 */ /* 0x040fe20000410000 */
[----:B------:R-:W-:Y:S02]  /*78d0*/  HADD2.F32 R39, -RZ, R39.H1_H1 ;  /* 0x30000027ff277230 */ /* 0x000fe40000004100 */
[-C--:B------:R-:W-:Y:S01]  /*78e0*/  FFMA.FTZ R50, R38, R41.reuse, R51 ;  /* 0x0000002926327223 */ /* 0x080fe20000010033 */
[-C--:B------:R-:W-:Y:S01]  /*78f0*/  FMUL.FTZ R60, R43, R52.reuse ;  /* 0x000000342b3c7220 */ /* 0x080fe20000410000 */
[----:B------:R-:W-:Y:S01]  /*7900*/  FFMA.FTZ R58, R37, R41, -R58 ;  /* 0x00000029253a7223 */ /* 0x000fe2000001083a */
[----:B------:R-:W-:Y:S02]  /*7910*/  HADD2.F32 R38, -RZ, R46.H0_H0 ;  /* 0x2000002eff267230 */ /* 0x000fe40000004100 */
[----:B------:R-:W-:Y:S01]  /*7920*/  FMUL.FTZ R52, R39, R52 ;  /* 0x0000003427347220 */ /* 0x000fe20000410000 */
[----:B------:R-:W-:-:S02]  /*7930*/  HADD2.F32 R126, -RZ, R126.H0_H0 ;  /* 0x2000007eff7e7230 */ /* 0x000fc40000004100 */
[-C--:B------:R-:W-:Y:S01]  /*7940*/  FFMA.FTZ R61, R39, R42.reuse, -R60 ;  /* 0x0000002a273d7223 */ /* 0x080fe2000001083c */
[----:B------:R-:W-:Y:S02]  /*7950*/  HADD2.F32 R41, -RZ, R59.H0_H0 ;  /* 0x2000003bff297230 */ /* 0x000fe40000004100 */
[----:B------:R-:W-:Y:S01]  /*7960*/  FFMA.FTZ R63, R43, R42, R52 ;  /* 0x0000002a2b3f7223 */ /* 0x000fe20000010034 */
[----:B------:R-:W-:Y:S02]  /*7970*/  HADD2.F32 R37, -RZ, R36.H0_H0 ;  /* 0x20000024ff257230 */ /* 0x000fe40000004100 */
[-C--:B------:R-:W-:Y:S01]  /*7980*/  FMUL.FTZ R42, R38, R126.reuse ;  /* 0x0000007e262a7220 */ /* 0x080fe20000410000 */
[----:B------:R-:W-:Y:S02]  /*7990*/  HADD2.F32 R46, -RZ, R46.H1_H1 ;  /* 0x3000002eff2e7230 */ /* 0x000fe40000004100 */
[----:B------:R-:W-:Y:S02]  /*79a0*/  HADD2.F32 R36, -RZ, R36.H1_H1 ;  /* 0x30000024ff247230 */ /* 0x000fe40000004100 */
[----:B------:R-:W-:Y:S01]  /*79b0*/  FMUL.FTZ R43, R37, R126 ;  /* 0x0000007e252b7220 */ /* 0x000fe20000410000 */
[----:B------:R-:W-:-:S02]  /*79c0*/  HADD2.F32 R124, -RZ, R124.H0_H0 ;  /* 0x2000007cff7c7230 */ /* 0x000fc40000004100 */
[-C--:B------:R-:W-:Y:S01]  /*79d0*/  FMUL.FTZ R51, R46, R41.reuse ;  /* 0x000000292e337220 */ /* 0x080fe20000410000 */
[----:B------:R-:W-:Y:S02]  /*79e0*/  HADD2.F32 R39, -RZ, R65.H0_H0 ;  /* 0x20000041ff277230 */ /* 0x000fe40000004100 */
[----:B------:R-:W-:Y:S01]  /*79f0*/  FMUL.FTZ R41, R36, R41 ;  /* 0x0000002924297220 */ /* 0x000fe20000410000 */
[----:B------:R-:W-:Y:S02]  /*7a00*/  HADD2.F32 R125, -RZ, R125.H0_H0 ;  /* 0x2000007dff7d7230 */ /* 0x000fe40000004100 */
[----:B------:R-:W-:Y:S01]  /*7a10*/  FFMA.FTZ R42, R37, R124, -R42 ;  /* 0x0000007c252a7223 */ /* 0x000fe2000001082a */
[----:B------:R-:W-:Y:S02]  /*7a20*/  HADD2.F32 R37, -RZ, R48.H0_H0 ;  /* 0x20000030ff257230 */ /* 0x000fe40000004100 */
[-C--:B------:R-:W-:Y:S01]  /*7a30*/  FFMA.FTZ R46, R46, R39.reuse, R41 ;  /* 0x000000272e2e7223 */ /* 0x080fe20000010029 */
[----:B------:R-:W-:Y:S01]  /*7a40*/  FFMA.FTZ R51, R36, R39, -R51 ;  /* 0x0000002724337223 */ /* 0x000fe20000010833 */
[----:B------:R-:W-:-:S02]  /*7a50*/  HADD2.F32 R41, -RZ, R57.H0_H0 ;  /* 0x20000039ff297230 */ /* 0x000fc40000004100 */
[----:B------:R-:W-:Y:S01]  /*7a60*/  FFMA.FTZ R43, R38, R124, R43 ;  /* 0x0000007c262b7223 */ /* 0x000fe2000001002b */
[----:B------:R-:W-:Y:S02]  /*7a70*/  HADD2.F32 R48, -RZ, R48.H1_H1 ;  /* 0x30000030ff307230 */ /* 0x000fe40000004100 */
[----:B------:R-:W-:Y:S01]  /*7a80*/  FMUL.FTZ R57, R37, R125 ;  /* 0x0000007d25397220 */ /* 0x000fe20000410000 */
[--C-:B------:R-:W-:Y:S01]  /*7a90*/  HADD2.F32 R36, -RZ, R40.reuse.H0_H0 ;  /* 0x20000028ff247230 */ /* 0x100fe20000004100 */
[----:B------:R-:W-:Y:S01]  /*7aa0*/  F2FP.F16.F32.PACK_AB R50, R63, R50 ;  /* 0x000000323f32723e */ /* 0x000fe200000000ff */
[----:B------:R-:W-:Y:S02]  /*7ab0*/  HADD2.F32 R40, -RZ, R40.H1_H1 ;  /* 0x30000028ff287230 */ /* 0x000fe40000004100 */
[----:B------:R-:W-:Y:S01]  /*7ac0*/  FMUL.FTZ R59, R48, R41 ;  /* 0x00000029303b7220 */ /* 0x000fe20000410000 */
[----:B------:R-:W-:Y:S02]  /*7ad0*/  HADD2.F32 R122, -RZ, R122.H0_H0 ;  /* 0x2000007aff7a7230 */ /* 0x000fe40000004100 */
        /* <DEDUP_REMOVED lines=8> */
[----:B------:R-:W-:Y:S01]  /*7b60*/  F2FP.F16.F32.PACK_AB R36, R51, R42 ;  /* 0x0000002a3324723e */ /* 0x000fe200000000ff */
[----:B------:R-:W-:Y:S01]  /*7b70*/  IMAD.MOV.U32 R43, RZ, RZ, R50 ;  /* 0x000000ffff2b7224 */ /* 0x000fe200078e0032 */
[----:B------:R-:W-:Y:S02]  /*7b80*/  F2FP.F16.F32.PACK_AB R37, R54, R55 ;  /* 0x000000373625723e */ /* 0x000fe400000000ff */
[----:B------:R-:W-:Y:S01]  /*7b90*/  F2FP.F16.F32.PACK_AB R42, R40, R57 ;  /* 0x00000039282a723e */ /* 0x000fe200000000ff */
[----:B------:R-:W-:Y:S01]  /*7ba0*/  IMAD.MOV.U32 R40, RZ, RZ, R52 ;  /* 0x000000ffff287224 */ /* 0x000fe200078e0034 */
[----:B------:R-:W-:Y:S01]  /*7bb0*/  F2FP.F16.F32.PACK_AB R51, R41, R38 ;  /* 0x000000262933723e */ /* 0x000fe200000000ff */
[----:B------:R-:W-:Y:S01]  /*7bc0*/  IMAD.MOV.U32 R41, RZ, RZ, R53 ;  /* 0x000000ffff297224 */ /* 0x000fe200078e0035 */
[----:B------:R-:W-:Y:S01]  /*7bd0*/  F2FP.F16.F32.PACK_AB R39, R61, R58 ;  /* 0x0000003a3d27723e */ /* 0x000fe200000000ff */
[----:B------:R-:W-:Y:S01]  /*7be0*/  IMAD.MOV.U32 R38, RZ, RZ, R42 ;  /* 0x000000ffff267224 */ /* 0x000fe200078e002a */
[----:B------:R-:W-:-:S07]  /*7bf0*/  MOV R42, R51 ;  /* 0x00000033002a7202 */ /* 0x000fce0000000f00 */
.L_x_1824:
[----:B------:R-:W-:Y:S05]  /*7c00*/  BSYNC B1 ;  /* 0x0000000000017941 */ /* 0x000fea0003800000 */
.L_x_1823:
        /* <DEDUP_REMOVED lines=12> */
.L_x_1764:
[----:B------:R-:W2:Y:S02]  /*7cd0*/  LDL R36, [R1+0x20] ;  /* 0x0000200001247983 */ /* 0x000ea40000100800 */
[----:B--2---:R-:W-:-:S13]  /*7ce0*/  R2UR UR4, R36 ;  /* 0x00000000240472ca */ /* 0x004fda00000e0000 */
[----:B------:R-:W-:-:S06]  /*7cf0*/  UISETP.NE.AND UP0, UPT, UR4, 0x3, UPT ;  /* 0x000000030400788c */ /* 0x000fcc000bf05270 */
[----:B------:R-:W-:-:S13]  /*7d00*/  PLOP3.LUT P1, PT, PT, PT, UP0, 0x80, 0x0 ;  /* 0x000000000000781c */ /* 0x000fda0003f2f008 */
[----:B------:R-:W-:Y:S05]  /*7d10*/  @!P1 BRA `(.L_x_1825) ;  /* 0x0000000000049947 */ /* 0x000fea0003800000 */
[----:B------:R-:W-:Y:S01]  /*7d20*/  BPT.TRAP 0x1 ;  /* 0x000000040000795c */ /* 0x000fe20000300000 */
.L_x_1825:
[----:B------:R-:W-:Y:S01]  /*7d30*/  IMAD R98, R17, 0x8, R16 ;  /* 0x0000000811627824 */ /* 0x000fe200078e0210 */
[----:B------:R-:W-:Y:S01]  /*7d40*/  SHF.L.U32 R107, R237, 0x1f, RZ ;  /* 0x0000001fed6b7819 */ /* 0x000fe200000006ff */
[----:B------:R-:W-:Y:S01]  /*7d50*/  IMAD R105, R24, -0x40, R2 ;  /* 0xffffffc018697824 */ /* 0x000fe200078e0202 */
[----:B------:R-:W-:Y:S02]  /*7d60*/  BSSY B1, `(.L_x_1826) ;  /* 0x0000005000017945 */ /* 0x000fe40003800000 */
[----:B------:R-:W0:Y:S02]  /*7d70*/  SYNCS.PHASECHK.TRANS64.TRYWAIT P0, [R98+URZ+0x30890], R107 ;  /* 0x0308906b620075a7 */ /* 0x000e24000800017f */
[----:B------:R-:W-:-:S04]  /*7d80*/  VIMNMX R105, R105, 0x40, PT ;  /* 0x0000004069697848 */ /* 0x000fc80003fe0100 */
[----:B------:R-:W-:Y:S01]  /*7d90*/  ISETP.GE.AND P4, PT, R218, R105, PT ;  /* 0x00000069da00720c */ /* 0x000fe20003f86270 */
[----:B0-----:R-:W-:-:S12]  /*7da0*/  @!P0 BRA `(.L_x_1827) ;  /* 0x0000022400608947 */ /* 0x001fd80003800000 */
.L_x_2231:
[----:B------:R-:W-:Y:S05]  /*7db0*/  BSYNC B1 ;  /* 0x0000000000017941 */ /* 0x000fea0003800000 */
.L_x_1826:
[----:B------:R-:W-:Y:S04]  /*7dc0*/  BSSY B1, `(.L_x_1828) ;  /* 0x000000f000017945 */ /* 0x000fe80003800000 */
[----:B------:R-:W-:Y:S05]  /*7dd0*/  @P4 BRA `(.L_x_1829) ;  /* 0x0000000000344947 */ /* 0x000fea0003800000 */
[----:B------:R-:W-:Y:S01]  /*7de0*/  ISETP.NE.AND P5, PT, R29, RZ, PT ;  /* 0x000000ff1d00720c */ /* 0x000fe20003fa5270 */
[----:B------:R-:W-:Y:S01]  /*7df0*/  ULDC.64 UR4, c[0x0][0x208] ;  /* 0x0000820000047ab9 */ /* 0x000fe20000000a00 */
[----:B------:R-:W-:Y:S02]  /*7e00*/  ISETP.NE.AND P4, PT, R92, RZ, PT ;  /* 0x000000ff5c00720c */ /* 0x000fe40003f85270 */
[----:B------:R-:W-:-:S09]  /*7e10*/  ISETP.NE.AND P0, PT, R93, RZ, PT ;  /* 0x000000ff5d00720c */ /* 0x000fd20003f05270 */
[----:B------:R-:W1:Y:S04]  /*7e20*/  @P5 LDS.128 R36, [R101+0x20400] ;  /* 0x0204000065245984 */ /* 0x000e680000000c00 */
[----:B------:R-:W2:Y:S04]  /*7e30*/  @P0 LDS.128 R40, [R101+0x24400] ;  /* 0x0244000065280984 */ /* 0x000ea80000000c00 */
[----:B-1----:R-:W-:Y:S01]  /*7e40*/  @P5 STG.E.128 desc[UR4][R50.64], R36 ;  /* 0x0000002432005986 */ /* 0x002fe2000c101d04 */
[----:B------:R-:W-:-:S03]  /*7e50*/  ISETP.NE.AND P5, PT, R94, RZ, PT ;  /* 0x000000ff5e00720c */ /* 0x000fc60003fa5270 */
[----:B------:R-:W1:Y:S04]  /*7e60*/  @P4 LDS.128 R36, [R101+0x22400] ;  /* 0x0224000065244984 */ /* 0x000e680000000c00 */
[----:B--2---:R-:W-:Y:S06]  /*7e70*/  @P0 STG.E.128 desc[UR4][R50.64+0x100], R40 ;  /* 0x0001002832000986 */ /* 0x004fec000c101d04 */
[----:B------:R-:W2:Y:S04]  /*7e80*/  @P5 LDS.128 R44, [R101+0x26400] ;  /* 0x02640000652c5984 */ /* 0x000ea80000000c00 */
[----:B-1----:R1:W-:Y:S04]  /*7e90*/  @P4 STG.E.128 desc[UR4][R50.64+0x80], R36 ;  /* 0x0000802432004986 */ /* 0x0023e8000c101d04 */
[----:B--2---:R1:W-:Y:S02]  /*7ea0*/  @P5 STG.E.128 desc[UR4][R50.64+0x180], R44 ;  /* 0x0001802c32005986 */ /* 0x0043e4000c101d04 */
.L_x_1829:
[----:B------:R-:W-:Y:S05]  /*7eb0*/  BSYNC B1 ;  /* 0x0000000000017941 */ /* 0x000fea0003800000 */
.L_x_1828:
[----:B-1----:R-:W-:-:S05]  /*7ec0*/  VIADD R36, R218, 0x20 ;  /* 0x00000020da247836 */ /* 0x002fca0000000000 */
[----:B------:R-:W-:-:S13]  /*7ed0*/  ISETP.GE.AND P0, PT, R36, R105, PT ;  /* 0x000000692400720c */ /* 0x000fda0003f06270 */
        /* <DEDUP_REMOVED lines=14> */
.L_x_1789:
[----:B------:R-:W-:Y:S05]  /*7fc0*/  BSYNC B0 ;  /* 0x0000000000007941 */ /* 0x000fea0003800000 */
.L_x_1763:
        /* <DEDUP_REMOVED lines=17> */
.L_x_1831:
[----:B------:R-:W-:Y:S05]  /*80e0*/  BSYNC B0 ;  /* 0x0000000000007941 */ /* 0x000fea0003800000 */
.L_x_1830:
[----:B------:R-:W2:Y:S01]  /*80f0*/  SYNCS.PHASECHK.TRANS64.TRYWAIT P1, [R98+URZ+0x308b0], R107 ;  /* 0x0308b06b620075a7 */ /* 0x000ea2000802017f */
[----:B------:R-:W-:Y:S01]  /*8100*/  ULDC.64 UR4, c[0x0][0x318] ;  /* 0x0000c60000047ab9 */ /* 0x000fe20000000a00 */
[----:B------:R-:W-:Y:S01]  /*8110*/  ULDC.64 UR60, c[0x0][0x328] ;  /* 0x0000ca00003c7ab9 */ /* 0x000fe20000000a00 */
[----:B-1----:R-:W-:Y:S01]  /*8120*/  MOV R36, UR5 ;  /* 0x0000000500247c02 */ /* 0x002fe20008000f00 */
[----:B------:R-:W-:Y:S01]  /*8130*/  IMAD.U32 R37, RZ, RZ, UR4 ;  /* 0x00000004ff257e24 */ /* 0x000fe2000f8e00ff */
[----:B------:R-:W-:Y:S01]  /*8140*/  BSSY B0, `(.L_x_1832) ;  /* 0x0000006000007945 */ /* 0x000fe20003800000 */
[----:B------:R-:W-:Y:S01]  /*8150*/  ISETP.GE.AND P4, PT, R218, R105, PT ;  /* 0x00000069da00720c */ /* 0x000fe20003f86270 */
[----:B------:R-:W-:Y:S01]  /*8160*/  IMAD.WIDE R48, R24, 0x40, R76 ;  /* 0x0000004018307825 */ /* 0x000fe200078e024c */
[----:B------:R1:W-:Y:S04]  /*8170*/  STL [R1+0x4], R36 ;  /* 0x0000042401007387 */ /* 0x0003e80000100800 */
[----:B------:R1:W-:Y:S02]  /*8180*/  STL [R1+0x8], R37 ;  /* 0x0000082501007387 */ /* 0x0003e40000100800 */
[----:B-12---:R-:W-:Y:S05]  /*8190*/  @!P1 BRA `(.L_x_1833) ;  /* 0x0000022000789947 */ /* 0x006fea0003800000 */
.L_x_2232:
[----:B------:R-:W-:Y:S05]  /*81a0*/  BSYNC B0 ;  /* 0x0000000000007941 */ /* 0x000fea0003800000 */
.L_x_1832:
[----:B------:R-:W-:Y:S04]  /*81b0*/  BSSY B0, `(.L_x_1834) ;  /* 0x000001e000007945 */ /* 0x000fe80003800000 */
[----:B------:R-:W-:Y:S05]  /*81c0*/  @P4 BRA `(.L_x_1835) ;  /* 0x0000000000704947 */ /* 0x000fea0003800000 */
[----:B------:R-:W2:Y:S01]  /*81d0*/  LDL R37, [R1+0x8] ;  /* 0x0000080001257983 */ /* 0x000ea20000100800 */
[----:B------:R-:W-:-:S03]  /*81e0*/  ULDC UR6, c[0x0][0x2f4] ;  /* 0x0000bd0000067ab9 */ /* 0x000fc60000000800 */
[----:B------:R-:W3:Y:S04]  /*81f0*/  LDL R36, [R1+0x4] ;  /* 0x0000040001247983 */ /* 0x000ee80000100800 */
[----:B------:R-:W4:Y:S04]  /*8200*/  LDL R44, [R1+0xc] ;  /* 0x00000c00012c7983 */ /* 0x000f280000100800 */
[----:B------:R-:W5:Y:S01]  /*8210*/  LDL R42, [R1+0x10] ;  /* 0x00001000012a7983 */ /* 0x000f620000100800 */
[----:B------:R-:W-:Y:S01]  /*8220*/  ISETP.GE.AND P5, PT, R18, UR6, PT ;  /* 0x0000000612007c0c */ /* 0x000fe2000bfa6270 */
[----:B------:R-:W-:Y:S01]  /*8230*/  IMAD R43, R49, UR60, RZ ;  /* 0x0000003c312b7c24 */ /* 0x000fe2000f8e02ff */
[----:B------:R-:W-:Y:S01]  /*8240*/  ISETP.GE.AND P4, PT, R226, UR6, PT ;  /* 0x00000006e2007c0c */ /* 0x000fe2000bf86270 */
[----:B------:R-:W-:-:S02]  /*8250*/  IMAD.MOV.U32 R40, RZ, RZ, R86 ;  /* 0x000000ffff287224 */ /* 0x000fc400078e0056 */
[----:B------:R-:W-:Y:S02]  /*8260*/  IMAD.MOV.U32 R41, RZ, RZ, R97 ;  /* 0x000000ffff297224 */ /* 0x000fe400078e0061 */
[C---:B------:R-:W-:Y:S02]  /*8270*/  IMAD R43, R48.reuse, UR61, R43 ;  /* 0x0000003d302b7c24 */ /* 0x040fe4000f8e022b */
[----:B------:R-:W-:-:S04]  /*8280*/  IMAD.WIDE.U32 R40, R48, UR60, R40 ;  /* 0x0000003c30287c25 */ /* 0x000fc8000f8e0028 */
[----:B------:R-:W-:Y:S01]  /*8290*/  IMAD.IADD R41, R41, 0x1, R43 ;  /* 0x0000000129297824 */ /* 0x000fe200078e022b */
[----:B--2---:R-:W-:Y:S02]  /*82a0*/  R2UR UR4, R37 ;  /* 0x00000000250472ca */ /* 0x004fe400000e0000 */
[----:B---3--:R-:W-:Y:S02]  /*82b0*/  R2UR UR7, R36 ;  /* 0x00000000240772ca */ /* 0x008fe400000e0000 */
[----:B------:R-:W2:Y:S09]  /*82c0*/  @!P5 LDS.128 R36, [R101+0x400] ;  /* 0x000400006524d984 */ /* 0x000eb20000000c00 */
[----:B------:R-:W-:Y:S01]  /*82d0*/  LEA R50, P1, R40, UR4, 0x1 ;  /* 0x0000000428327c11 */ /* 0x000fe2000f8208ff */
[----:B------:R-:W-:-:S03]  /*82e0*/  ULDC.64 UR4, c[0x0][0x208] ;  /* 0x0000820000047ab9 */ /* 0x000fc60000000a00 */
[----:B------:R-:W-:Y:S02]  /*82f0*/  LEA.HI.X R51, R40, UR7, R41, 0x1, P1 ;  /* 0x0000000728337c11 */ /* 0x000fe400088f0c29 */
[----:B----4-:R-:W-:-:S03]  /*8300*/  ISETP.GE.AND P1, PT, R44, UR6, PT ;  /* 0x000000062c007c0c */ /* 0x010fc6000bf26270 */
[----:B--2---:R-:W-:Y:S01]  /*8310*/  @!P5 STG.E.128 desc[UR4][R50.64], R36 ;  /* 0x000000243200d986 */ /* 0x004fe2000c101d04 */
[----:B-----5:R-:W-:-:S03]  /*8320*/  ISETP.GE.AND P5, PT, R42, UR6, PT ;  /* 0x000000062a007c0c */ /* 0x020fc6000bfa6270 */
[----:B------:R-:W2:Y:S06]  /*8330*/  @!P4 LDS.128 R36, [R101+0x2400] ;  /* 0x002400006524c984 */ /* 0x000eac0000000c00 */
[----:B------:R-:W3:Y:S04]  /*8340*/  @!P1 LDS.128 R40, [R101+0x4400] ;  /* 0x0044000065289984 */ /* 0x000ee80000000c00 */
[----:B------:R-:W4:Y:S04]  /*8350*/  @!P5 LDS.128 R44, [R101+0x6400] ;  /* 0x00640000652cd984 */ /* 0x000f280000000c00 */
[----:B--2---:R2:W-:Y:S04]  /*8360*/  @!P4 STG.E.128 desc[UR4][R50.64+0x80], R36 ;  /* 0x000080243200c986 */ /* 0x0045e8000c101d04 */
[----:B---3--:R2:W-:Y:S04]  /*8370*/  @!P1 STG.E.128 desc[UR4][R50.64+0x100], R40 ;  /* 0x0001002832009986 */ /* 0x0085e8000c101d04 */
[----:B----4-:R2:W-:Y:S02]  /*8380*/  @!P5 STG.E.128 desc[UR4][R50.64+0x180], R44 ;  /* 0x0001802c3200d986 */ /* 0x0105e4000c101d04 */
.L_x_1835:
[----:B------:R-:W-:Y:S05]  /*8390*/  BSYNC B0 ;  /* 0x0000000000007941 */ /* 0x000fea0003800000 */
.L_x_1834:
[----:B--2---:R-:W-:Y:S01]  /*83a0*/  VIADD R36, R218, 0x20 ;  /* 0x00000020da247836 */ /* 0x004fe20000000000 */
[----:B------:R-:W-:Y:S04]  /*83b0*/  BSSY B0, `(.L_x_1836) ;  /* 0x0000023000007945 */ /* 0x000fe80003800000 */
[----:B------:R-:W-:-:S13]  /*83c0*/  ISETP.GE.AND P1, PT, R36, R105, PT ;  /* 0x000000692400720c */ /* 0x000fda0003f26270 */
[----:B------:R-:W-:Y:S05]  /*83d0*/  @P1 BRA `(.L_x_1837) ;  /* 0x0000000000801947 */ /* 0x000fea0003800000 */
[----:B------:R-:W2:Y:S01]  /*83e0*/  LDL R36, [R1+0x4] ;  /* 0x0000040001247983 */ /* 0x000ea20000100800 */
[----:B------:R-:W-:-:S03]  /*83f0*/  ULDC UR6, c[0x0][0x2f4] ;  /* 0x0000bd0000067ab9 */ /* 0x000fc60000000800 */
[----:B------:R-:W3:Y:S04]  /*8400*/  LDL R39, [R1+0xc] ;  /* 0x00000c0001277983 */ /* 0x000ee80000100800 */
[----:B------:R-:W4:Y:S04]  /*8410*/  LDL R38, [R1+0x10] ;  /* 0x0000100001267983 */ /* 0x000f280000100800 */
[----:B------:R-:W5:Y:S01]  /*8420*/  LDL R37, [R1+0x8] ;  /* 0x0000080001257983 */ /* 0x000f620000100800 */
[----:B------:R-:W-:Y:S01]  /*8430*/  ISETP.GE.AND P1, PT, R18, UR6, PT ;  /* 0x0000000612007c0c */ /* 0x000fe2000bf26270 */
[----:B------:R-:W-:Y:S01]  /*8440*/  IMAD.MOV.U32 R40, RZ, RZ, R86 ;  /* 0x000000ffff287224 */ /* 0x000fe200078e0056 */
[----:B------:R-:W-:Y:S01]  /*8450*/  IADD3 R43, P4, R48, 0x20, RZ ;  /* 0x00000020302b7810 */ /* 0x000fe20007f9e0ff */
[----:B------:R-:W-:Y:S01]  /*8460*/  IMAD.MOV.U32 R41, RZ, RZ, R97 ;  /* 0x000000ffff297224 */ /* 0x000fe200078e0061 */
[----:B------:R-:W-:-:S03]  /*8470*/  ISETP.GE.AND P5, PT, R226, UR6, PT ;  /* 0x00000006e2007c0c */ /* 0x000fc6000bfa6270 */
[----:B------:R-:W-:Y:S02]  /*8480*/  IMAD.X R48, RZ, RZ, R49, P4 ;  /* 0x000000ffff307224 */ /* 0x000fe400020e0631 */
[----:B------:R-:W-:-:S04]  /*8490*/  IMAD.WIDE.U32 R40, R43, UR60, R40 ;  /* 0x0000003c2b287c25 */ /* 0x000fc8000f8e0028 */
[----:B------:R-:W-:-:S04]  /*84a0*/  IMAD R48, R48, UR60, RZ ;  /* 0x0000003c30307c24 */ /* 0x000fc8000f8e02ff */
[----:B------:R-:W-:-:S04]  /*84b0*/  IMAD R43, R43, UR61, R48 ;  /* 0x0000003d2b2b7c24 */ /* 0x000fc8000f8e0230 */
[----:B------:R-:W-:Y:S01]  /*84c0*/  IMAD.IADD R41, R41, 0x1, R43 ;  /* 0x0000000129297824 */ /* 0x000fe200078e022b */
[----:B--2---:R-:W-:Y:S01]  /*84d0*/  R2UR UR7, R36 ;  /* 0x00000000240772ca */ /* 0x004fe200000e0000 */
[----:B---3--:R-:W-:Y:S01]  /*84e0*/  IMAD.MOV.U32 R44, RZ, RZ, R39 ;  /* 0x000000ffff2c7224 */ /* 0x008fe200078e0027 */
[----:B----4-:R-:W-:Y:S02]  /*84f0*/  MOV R42, R38 ;  /* 0x00000026002a7202 */ /* 0x010fe40000000f00 */
[----:B-----5:R-:W-:Y:S02]  /*8500*/  R2UR UR4, R37 ;  /* 0x00000000250472ca */ /* 0x020fe400000e0000 */
[----:B------:R-:W2:Y:S11]  /*8510*/  @!P1 LDS.128 R36, [R101+0x1400] ;  /* 0x0014000065249984 */ /* 0x000eb60000000c00 */
[----:B------:R-:W-:Y:S01]  /*8520*/  LEA R48, P4, R40, UR4, 0x1 ;  /* 0x0000000428307c11 */ /* 0x000fe2000f8808ff */
[----:B------:R-:W-:-:S03]  /*8530*/  ULDC.64 UR4, c[0x0][0x208] ;  /* 0x0000820000047ab9 */ /* 0x000fc60000000a00 */
[----:B------:R-:W-:Y:S02]  /*8540*/  LEA.HI.X R49, R40, UR7, R41, 0x1, P4 ;  /* 0x0000000728317c11 */ /* 0x000fe4000a0f0c29 */
[----:B------:R-:W-:-:S03]  /*8550*/  ISETP.GE.AND P4, PT, R44, UR6, PT ;  /* 0x000000062c007c0c */ /* 0x000fc6000bf86270 */
[----:B--2---:R-:W-:Y:S01]  /*8560*/  @!P1 STG.E.128 desc[UR4][R48.64], R36 ;  /* 0x0000002430009986 */ /* 0x004fe2000c101d04 */
[----:B------:R-:W-:-:S03]  /*8570*/  ISETP.GE.AND P1, PT, R42, UR6, PT ;  /* 0x000000062a007c0c */ /* 0x000fc6000bf26270 */
[----:B------:R-:W2:Y:S06]  /*8580*/  @!P5 LDS.128 R36, [R101+0x3400] ;  /* 0x003400006524d984 */ /* 0x000eac0000000c00 */
[----:B------:R-:W3:Y:S04]  /*8590*/  @!P4 LDS.128 R40, [R101+0x5400] ;  /* 0x005400006528c984 */ /* 0x000ee80000000c00 */
[----:B------:R-:W4:Y:S04]  /*85a0*/  @!P1 LDS.128 R44, [R101+0x7400] ;  /* 0x00740000652c9984 */ /* 0x000f280000000c00 */
[----:B--2---:R2:W-:Y:S04]  /*85b0*/  @!P5 STG.E.128 desc[UR4][R48.64+0x80], R36 ;  /* 0x000080243000d986 */ /* 0x0045e8000c101d04 */
[----:B---3--:R2:W-:Y:S04]  /*85c0*/  @!P4 STG.E.128 desc[UR4][R48.64+0x100], R40 ;  /* 0x000100283000c986 */ /* 0x0085e8000c101d04 */
[----:B----4-:R2:W-:Y:S02]  /*85d0*/  @!P1 STG.E.128 desc[UR4][R48.64+0x180], R44 ;  /* 0x0001802c30009986 */ /* 0x0105e4000c101d04 */
.L_x_1837:
[----:B------:R-:W-:Y:S05]  /*85e0*/  BSYNC B0 ;  /* 0x0000000000007941 */ /* 0x000fea0003800000 */
.L_x_1836:
[----:B------:R-:W-:Y:S01]  /*85f0*/  @!PT LDS RZ, [RZ] ;  /* 0x00000000fffff984 */ /* 0x000fe20000000800 */
[----:B------:R-:W-:Y:S01]  /*8600*/  @!PT LDS RZ, [RZ] ;  /* 0x00000000fffff984 */ /* 0x000fe20000000800 */
[----:B------:R-:W-:Y:S01]  /*8610*/  @!PT LDS RZ, [RZ] ;  /* 0x00000000fffff984 */ /* 0x000fe20000000800 */
[----:B------:R-:W-:Y:S01]  /*8620*/  @!PT LDS RZ, [RZ] ;  /* 0x00000000fffff984 */ /* 0x000fe20000000800 */
[----:B------:R3:W-:Y:S06]  /*8630*/  MEMBAR.ALL.CTA ;  /* 0x0000000000007992 */ /* 0x0007ec0000008000 */
[----:B---3--:R-:W3:Y:S02]  /*8640*/  FENCE.VIEW.ASYNC.S ;  /* 0x00000000000073c6 */ /* 0x008ee40000000000 */
[----:B---3--:R3:W-:Y:S01]  /*8650*/  BAR.SYNC.DEFER_BLOCKING R104, 0x80 ;  /* 0x000200680000751d */ /* 0x0087e20000010000 */
[----:B------:R-:W-:Y:S01]  /*8660*/  ISETP.NE.AND P4, PT, R99, RZ, PT ;  /* 0x000000ff6300720c */ /* 0x000fe20003f85270 */
[----:B01----:R-:W-:Y:S01]  /*8670*/  @!P0 VIADD R98, R98, 0x308c0 ;  /* 0x000308c062628836 */ /* 0x003fe20000000000 */
[----:B------:R-:W-:-:S04]  /*8680*/  IADD3 R17, R17, 0x1, RZ ;  /* 0x0000000111117810 */ /* 0x000fc80007ffe0ff */
[C---:B------:R-:W-:Y:S02]  /*8690*/  ISETP.NE.AND P1, PT, R17.reuse, 0x2, PT ;  /* 0x000000021100780c */ /* 0x040fe40003f25270 */
[----:B------:R-:W-:Y:S02]  /*86a0*/  @!P0 PRMT R98, RZ, 0x654, R98 ;  /* 0x00000654ff628816 */ /* 0x000fe40000000062 */
[----:B--2---:R-:W-:Y:S02]  /*86b0*/  SEL R36, RZ, 0x1, P1 ;  /* 0x00000001ff247807 */ /* 0x004fe40000800000 */
[----:B------:R-:W-:Y:S02]  /*86c0*/  SEL R17, R17, RZ, P1 ;  /* 0x000000ff11117207 */ /* 0x000fe40000800000 */
[----:B------:R-:W-:Y:S01]  /*86d0*/  LOP3.LUT R237, R237, R36, RZ, 0x3c, !PT ;  /* 0x00000024eded7212 */ /* 0x000fe200078e3cff */
[----:B------:R3:W-:Y:S01]  /*86e0*/  @!P0 SYNCS.ARRIVE.TRANS64.RED.A1T0 RZ, [R98+URZ], RZ ;  /* 0x000000ff62ff89a7 */ /* 0x0007e2000810043f */
[----:B------:R-:W-:Y:S01]  /*86f0*/  PLOP3.LUT P0, PT, PT, PT, PT, 0x8, 0x0 ;  /* 0x000000000000781c */ /* 0x000fe20003f0e170 */
[----:B------:R-:W-:-:S12]  /*8700*/  @P4 BRA `(.L_x_1838) ;  /* 0xffffffa4003c4947 */ /* 0x000fd8000383ffff */
.L_x_1758:
[----:B------:R-:W2:Y:S01]  /*8710*/  LDL R36, [R1+0x14] ;  /* 0x0000140001247983 */ /* 0x000ea20000100800 */
[----:B------:R-:W0:Y:S01]  /*8720*/  LDC R0, c[0x0][0x448] ;  /* 0x00011200ff007b82 */ /* 0x000e220000000800 */
[----:B------:R-:W-:Y:S01]  /*8730*/  IADD3 R5, R221, 0x1, -R220 ;  /* 0x00000001dd057810 */ /* 0x000fe20007ffe8dc */
[----:B------:R-:W-:Y:S06]  /*8740*/  BSSY B0, `(.L_x_1839) ;  /* 0x000000d000007945 */ /* 0x000fec0003800000 */
[----:B------:R-:W1:Y:S01]  /*8750*/  LDC.64 R6, c[0x0][0x9e0] ;  /* 0x00027800ff067b82 */ /* 0x000e620000000a00 */
[----:B0-----:R-:W-:-:S02]  /*8760*/  ISETP.NE.AND P1, PT, R0, 0x1, PT ;  /* 0x000000010000780c */ /* 0x001fc40003f25270 */
[----:B-1----:R-:W-:-:S11]  /*8770*/  ISETP.GE.AND P2, PT, R7, 0x1, PT ;  /* 0x000000010700780c */ /* 0x002fd60003f46270 */
[----:B------:R-:W0:Y:S08]  /*8780*/  @P1 LDC R3, c[0x0][0x44c] ;  /* 0x00011300ff031b82 */ /* 0x000e300000000800 */
[----:B------:R-:W1:Y:S01]  /*8790*/  @P1 LDC R2, c[0x0][0x450] ;  /* 0x00011400ff021b82 */ /* 0x000e620000000800 */
[----:B--2---:R-:W-:-:S04]  /*87a0*/  VIADD R0, R36, 0x7f ;  /* 0x0000007f24007836 */ /* 0x004fc80000000000 */
[----:B0-----:R-:W-:-:S05]  /*87b0*/  @P1 IMAD.HI.U32 R3, R0, R3, RZ ;  /* 0x0000000300031227 */ /* 0x001fca00078e00ff */
[----:B-1----:R-:W-:-:S05]  /*87c0*/  @P1 SHF.R.U32.HI R0, RZ, R2, R3 ;  /* 0x00000002ff001219 */ /* 0x002fca0000011603 */
[----:B------:R-:W-:Y:S01]  /*87d0*/  IMAD.IADD R3, R5, 0x1, R0 ;  /* 0x0000000105037824 */ /* 0x000fe200078e0200 */
[----:B------:R-:W-:Y:S06]  /*87e0*/  @P0 BRA `(.L_x_1840) ;  /* 0x0000000000080947 */ /* 0x000fec0003800000 */
[----:B------:R-:W0:Y:S02]  /*87f0*/  FENCE.VIEW.ASYNC.G ;  /* 0x00000000000073c6 */ /* 0x000e240000000100 */
[----:B0-----:R-:W-:Y:S06]  /*8800*/  BAR.ARV 0xc, 0x180 ;  /* 0x0306000000007b1d */ /* 0x001fec0000002000 */
.L_x_1840:
[----:B------:R-:W-:Y:S05]  /*8810*/  BSYNC B0 ;  /* 0x0000000000007941 */ /* 0x000fea0003800000 */
.L_x_1839:
[----:B------:R-:W-:Y:S01]  /*8820*/  IMAD.IADD R0, R3, 0x1, R6 ;  /* 0x0000000103007824 */ /* 0x000fe200078e0206 */
[----:B------:R-:W-:Y:S06]  /*8830*/  @!P2 BRA `(.L_x_1841) ;  /* 0x000000000048a947 */ /* 0x000fec0003800000 */
        /* <DEDUP_REMOVED lines=11> */
.L_x_1843:
[----:B------:R-:W-:-:S13]  /*88f0*/  ISETP.NE.AND P0, PT, R7, 0x1, PT ;  /* 0x000000010700780c */ /* 0x000fda0003f05270 */
[----:B------:R-:W0:Y:S02]  /*8900*/  @P0 LDC.64 R4, c[0x0][0x9e8] ;  /* 0x00027a00ff040b82 */ /* 0x000e240000000a00 */
[----:B0-----:R-:W-:-:S05]  /*8910*/  @P0 IMAD.HI.U32 R4, R2, R4, RZ ;  /* 0x0000000402040227 */ /* 0x001fca00078e00ff */
[----:B------:R-:W-:-:S07]  /*8920*/  @P0 SHF.R.U32.HI R2, RZ, R5, R4 ;  /* 0x00000005ff020219 */ /* 0x000fce0000011604 */
.L_x_1844:
[----:B------:R-:W-:Y:S05]  /*8930*/  BSYNC B0 ;  /* 0x0000000000007941 */ /* 0x000fea0003800000 */
.L_x_1842:
[----:B------:R-:W-:-:S05]  /*8940*/  IMAD R3, R2, R7, R7 ;  /* 0x0000000702037224 */ /* 0x000fca00078e0207 */
[----:B------:R-:W-:-:S07]  /*8950*/  VIMNMX R0, R0, R3, PT ;  /* 0x0000000300007248 */ /* 0x000fce0003fe0100 */
.L_x_1841:
[----:B------:R-:W0:Y:S01]  /*8960*/  @P1 LDC R2, c[0x0][0x44c] ;  /* 0x00011300ff021b82 */ /* 0x000e220000000800 */
[----:B------:R-:W-:Y:S01]  /*8970*/  IADD3 R0, R0, 0x3f, RZ ;  /* 0x0000003f00007810 */ /* 0x000fe20007ffe0ff */
[----:B------:R-:W-:Y:S01]  /*8980*/  IMAD.MOV.U32 R5, RZ, RZ, R36 ;  /* 0x000000ffff057224 */ /* 0x000fe200078e0024 */
[----:B------:R-:W-:Y:S02]  /*8990*/  ULDC UR4, c[0x0][0x9dc] ;  /* 0x0002770000047ab9 */ /* 0x000fe40000000800 */
[----:B------:R-:W-:-:S03]  /*89a0*/  SHF.R.S32.HI R3, RZ, 0x1f, R0 ;  /* 0x0000001fff037819 */ /* 0x000fc60000011400 */
[----:B------:R-:W1:Y:S01]  /*89b0*/  @P1 LDC R9, c[0x0][0x450] ;  /* 0x00011400ff091b82 */ /* 0x000e620000000800 */
[----:B------:R-:W-:-:S04]  /*89c0*/  LEA.HI R3, R3, R0, RZ, 0x6 ;  /* 0x0000000003037211 */ /* 0x000fc800078f30ff */
[----:B------:R-:W-:-:S04]  /*89d0*/  SHF.R.S32.HI R0, RZ, 0x6, R3 ;  /* 0x00000006ff007819 */ /* 0x000fc80000011403 */
[----:B------:R-:W-:Y:S01]  /*89e0*/  VIMNMX R23, R103, R0, PT ;  /* 0x0000000067177248 */ /* 0x000fe20003fe0100 */
        /* <DEDUP_REMOVED lines=15> */
.L_x_1847:
[----:B------:R-:W-:-:S13]  /*8ae0*/  ISETP.NE.AND P0, PT, R7, 0x1, PT ;  /* 0x000000010700780c */ /* 0x000fda0003f05270 */
[----:B------:R-:W0:Y:S02]  /*8af0*/  @P0 LDC.64 R4, c[0x0][0x9e8] ;  /* 0x00027a00ff040b82 */ /* 0x000e240000000a00 */
[----:B0-----:R-:W-:-:S05]  /*8b00*/  @P0 IMAD.HI.U32 R0, R2, R4, RZ ;  /* 0x0000000402000227 */ /* 0x001fca00078e00ff */
[----:B------:R-:W-:-:S07]  /*8b10*/  @P0 SHF.R.U32.HI R2, RZ, R5, R0 ;  /* 0x00000005ff020219 */ /* 0x000fce0000011600 */
.L_x_1848:
[----:B------:R-:W-:Y:S05]  /*8b20*/  BSYNC B0 ;  /* 0x0000000000007941 */ /* 0x000fea0003800000 */
.L_x_1846:
[----:B------:R-:W-:-:S05]  /*8b30*/  IMAD R2, R2, R7, RZ ;  /* 0x0000000702027224 */ /* 0x000fca00078e02ff */
[----:B------:R-:W-:-:S07]  /*8b40*/  VIMNMX R3, R3, R2, !PT ;  /* 0x0000000203037248 */ /* 0x000fce0007fe0100 */
.L_x_1845:
[----:B------:R-:W-:Y:S01]  /*8b50*/  SHF.R.S32.HI R2, RZ, 0x1f, R3 ;  /* 0x0000001fff027819 */ /* 0x000fe20000011403 */
[----:B------:R-:W-:Y:S01]  /*8b60*/  IMAD.MOV.U32 R0, RZ, RZ, RZ ;  /* 0x000000ffff007224 */ /* 0x000fe200078e00ff */
[----:B------:R-:W-:Y:S02]  /*8b70*/  PLOP3.LUT P0, PT, PT, PT, PT, 0x80, 0x0 ;  /* 0x000000000000781c */ /* 0x000fe40003f0f070 */
[----:B------:R-:W-:Y:S02]  /*8b80*/  CS2R R150, SRZ ;  /* 0x0000000000967805 */ /* 0x000fe4000001ff00 */
[----:B------:R-:W-:Y:S02]  /*8b90*/  LEA.HI R6, R2, R3, RZ, 0x6 ;  /* 0x0000000302067211 */ /* 0x000fe400078f30ff */
[----:B------:R-:W-:Y:S02]  /*8ba0*/  CS2R R2, SRZ ;  /* 0x0000000000027805 */ /* 0x000fe4000001ff00 */
[----:B------:R-:W-:-:S02]  /*8bb0*/  CS2R R148, SRZ ;  /* 0x0000000000947805 */ /* 0x000fc4000001ff00 */
[----:B------:R-:W-:Y:S02]  /*8bc0*/  CS2R R146, SRZ ;  /* 0x0000000000927805 */ /* 0x000fe4000001ff00 */
[----:B------:R-:W-:Y:S02]  /*8bd0*/  SHF.R.S32.HI R6, RZ, 0x6, R6 ;  /* 0x00000006ff067819 */ /* 0x000fe40000011406 */
[----:B------:R-:W-:Y:S02]  /*8be0*/  CS2R R144, SRZ ;  /* 0x0000000000907805 */ /* 0x000fe4000001ff00 */
[----:B------:R-:W-:Y:S02]  /*8bf0*/  CS2R R156, SRZ ;  /* 0x00000000009c7805 */ /* 0x000fe4000001ff00 */
[----:B------:R-:W-:Y:S02]  /*8c00*/  CS2R R154, SRZ ;  /* 0x00000000009a7805 */ /* 0x000fe4000001ff00 */
[----:B------:R-:W-:-:S02]  /*8c10*/  VIMNMX R20, RZ, R6, !PT ;  /* 0x00000006ff147248 */ /* 0x000fc40007fe0100 */
[----:B------:R-:W-:Y:S02]  /*8c20*/  CS2R R140, SRZ ;  /* 0x00000000008c7805 */ /* 0x000fe4000001ff00 */
[----:B------:R-:W-:Y:S02]  /*8c30*/  CS2R R152, SRZ ;  /* 0x0000000000987805 */ /* 0x000fe4000001ff00 */
[----:B------:R-:W-:Y:S02]  /*8c40*/  CS2R R136, SRZ ;  /* 0x0000000000887805 */ /* 0x000fe4000001ff00 */
[----:B------:R-:W-:Y:S01]  /*8c50*/  ISETP.GT.AND P1, PT, R23, R20, PT ;  /* 0x000000141700720c */ /* 0x000fe20003f24270 */
[----:B------:R0:W-:Y:S01]  /*8c60*/  STL [R1+0x38], R20 ;  /* 0x0000381401007387 */ /* 0x0001e20000100800 */
[----:B------:R-:W-:Y:S02]  /*8c70*/  CS2R R128, SRZ ;  /* 0x0000000000807805 */ /* 0x000fe4000001ff00 */
[----:B------:R-:W-:-:S02]  /*8c80*/  CS2R R132, SRZ ;  /* 0x0000000000847805 */ /* 0x000fc4000001ff00 */
[----:B------:R-:W-:Y:S02]  /*8c90*/  CS2R R124, SRZ ;  /* 0x00000000007c7805 */ /* 0x000fe4000001ff00 */
[----:B------:R-:W-:Y:S01]  /*8ca0*/  CS2R R120, SRZ ;  /* 0x0000000000787805 */ /* 0x000fe2000001ff00 */
[----:B------:R-:W-:Y:S01]  /*8cb0*/  IMAD.MOV.U32 R176, RZ, RZ, RZ ;  /* 0x000000ffffb07224 */ /* 0x000fe200078e00ff */
[----:B------:R-:W-:Y:S02]  /*8cc0*/  CS2R R116, SRZ ;  /* 0x0000000000747805 */ /* 0x000fe4000001ff00 */
[----:B------:R-:W-:Y:S02]  /*8cd0*/  CS2R R112, SRZ ;  /* 0x0000000000707805 */ /* 0x000fe4000001ff00 */
[----:B------:R-:W-:Y:S02]  /*8ce0*/  CS2R R174, SRZ ;  /* 0x0000000000ae7805 */ /* 0x000fe4000001ff00 */
[----:B------:R-:W-:-:S02]  /*8cf0*/  CS2R R108, SRZ ;  /* 0x00000000006c7805 */ /* 0x000fc4000001ff00 */
[----:B---3--:R-:W-:Y:S02]  /*8d00*/  CS2R R104, SRZ ;  /* 0x0000000000687805 */ /* 0x008fe4000001ff00 */
        /* <DEDUP_REMOVED lines=12> */
[----:B------:R-:W-:Y:S02]  /*8dd0*/  MOV R101, RZ ;  /* 0x000000ff00657202 */ /* 0x000fe40000000f00 */
        /* <DEDUP_REMOVED lines=33> */
[----:B0-----:R-:W-:Y:S06]  /*8ff0*/  @!P1 BRA `(.L_x_1849) ;  /* 0x0000014c00d89947 */ /* 0x001fec0003800000 */
[----:B------:R-:W2:Y:S01]  /*9000*/  LDL R20, [R1+0x88] ;  /* 0x0000880001147983 */ /* 0x000ea20000100800 */
[----:B------:R-:W-:Y:S03]  /*9010*/  BSSY B6, `(.L_x_1850) ;  /* 0x000001c000067945 */ /* 0x000fe60003800000 */
[----:B--2---:R-:W0:Y:S02]  /*9020*/  SHFL.IDX PT, R0, R20, RZ, 0x1f ;  /* 0x00001fff14007589 */ /* 0x004e2400000e0000 */
[----:B0-----:R-:W-:-:S04]  /*9030*/  LEA.HI R2, R0, R0, RZ, 0x1 ;  /* 0x0000000000027211 */ /* 0x001fc800078f08ff */
[----:B------:R-:W-:Y:S01]  /*9040*/  LOP3.LUT R3, R2, 0x1e, RZ, 0xc0, !PT ;  /* 0x0000001e02037812 */ /* 0x000fe200078ec0ff */
[----:B------:R-:W-:-:S04]  /*9050*/  VIADD R2, R16, 0x10400 ;  /* 0x0001040010027836 */ /* 0x000fc80000000000 */
[----:B------:R-:W-:Y:S01]  /*9060*/  IMAD.IADD R3, R0, 0x1, -R3 ;  /* 0x0000000100037824 */ /* 0x000fe200078e0a03 */
[----:B------:R-:W-:-:S03]  /*9070*/  LOP3.LUT P0, RZ, R2, 0x3ff, RZ, 0xc0, !PT ;  /* 0x000003ff02ff7812 */ /* 0x000fc6000780c0ff */
[----:B------:R-:W-:Y:S01]  /*9080*/  IMAD R3, R3, 0x2000, R2 ;  /* 0x0000200003037824 */ /* 0x000fe200078e0202 */
[----:B------:R-:W-:-:S04]  /*9090*/  P2R R24, PR, RZ, 0x1 ;  /* 0x00000001ff187803 */ /* 0x000fc80000000000 */
        /* <DEDUP_REMOVED lines=19> */
.L_x_1851:
[----:B------:R-:W-:Y:S05]  /*91d0*/  BSYNC B6 ;  /* 0x0000000000067941 */ /* 0x000fea0003800000 */
.L_x_1850:
[----:B------:R-:W-:Y:S02]  /*91e0*/  ULDC UR4, c[0x0][0x3f4] ;  /* 0x0000fd0000047ab9 */ /* 0x000fe40000000800 */
[----:B------:R-:W-:-:S13]  /*91f0*/  ISETP.LT.AND P0, PT, RZ, UR4, PT ;  /* 0x00000004ff007c0c */ /* 0x000fda000bf01270 */
[----:B------:R-:W-:Y:S05]  /*9200*/  @P0 BRA `(.L_x_1852) ;  /* 0x0000000000400947 */ /* 0x000fea0003800000 */
[----:B------:R-:W2:Y:S02]  /*9210*/  LDL R20, [R1+0x54] ;  /* 0x0000540001147983 */ /* 0x000ea40000100800 */
[----:B--2---:R-:W-:-:S04]  /*9220*/  LEA.HI R0, R20, R20, RZ, 0x1 ;  /* 0x0000001414007211 */ /* 0x004fc800078f08ff */
        /* <DEDUP_REMOVED lines=8> */
.L_x_1855:
[----:B-1----:R1:W2:Y:S02]  /*92b0*/  SYNCS.PHASECHK.TRANS64.TRYWAIT P0, [R16+URZ+0x30800], R3 ;  /* 0x03080003100075a7 */ /* 0x0022a4000800017f */
[----:B--2---:R-:W-:Y:S05]  /*92c0*/  @!P0 NANOSLEEP.SYNCS 0x989680 ;  /* 0x009896800000895d */ /* 0x004fea0003900000 */
[----:B------:R-:W2:Y:S02]  /*92d0*/  @!P0 SYNCS.PHASECHK.TRANS64 P0, [R16+URZ+0x30800], R3 ;  /* 0x03080003100085a7 */ /* 0x000ea4000800007f */
[----:B--2---:R-:W-:Y:S05]  /*92e0*/  @!P0 BRA `(.L_x_1855) ;  /* 0xfffffffc00f08947 */ /* 0x004fea000383ffff */
.L_x_1854:
[----:B------:R-:W-:Y:S05]  /*92f0*/  BSYNC B0 ;  /* 0x0000000000007941 */ /* 0x000fea0003800000 */
.L_x_1853:
[----:B------:R-:W-:Y:S05]  /*9300*/  BRA `(.L_x_1856) ;  /* 0x0000009000d47947 */ /* 0x000fea0003800000 */
.L_x_1852:
[----:B------:R-:W-:Y:S01]  /*9310*/  ISETP.NE.AND P0, PT, R24, RZ, PT ;  /* 0x000000ff1800720c */ /* 0x000fe20003f05270 */
[----:B------:R-:W-:Y:S01]  /*9320*/  ULDC.64 UR4, c[0x0][0x3f8] ;  /* 0x0000fe0000047ab9 */ /* 0x000fe20000000a00 */
[----:B-----5:R-:W-:Y:S01]  /*9330*/  SHF.R.S32.HI R0, RZ, 0x1f, R100 ;  /* 0x0000001fff007819 */ /* 0x020fe20000011464 */
[----:B------:R-:W-:Y:S01]  /*9340*/  ULDC.64 UR6, c[0x0][0x408] ;  /* 0x0001020000067ab9 */ /* 0x000fe20000000a00 */
[----:B------:R-:W-:Y:S01]  /*9350*/  IMAD.WIDE.U32 R24, R100, UR4, RZ ;  /* 0x0000000464187c25 */ /* 0x000fe2000f8e00ff */
[----:B------:R-:W-:Y:S03]  /*9360*/  BSSY B6, `(.L_x_1857) ;  /* 0x0000019000067945 */ /* 0x000fe60003800000 */
[C---:B------:R-:W-:Y:S02]  /*9370*/  IMAD R3, R0.reuse, UR4, RZ ;  /* 0x0000000400037c24 */ /* 0x040fe4000f8e02ff */
[----:B------:R-:W-:-:S02]  /*9380*/  IMAD R5, R0, UR6, RZ ;  /* 0x0000000600057c24 */ /* 0x000fc4000f8e02ff */
[C---:B------:R-:W-:Y:S02]  /*9390*/  IMAD R3, R100.reuse, UR5, R3 ;  /* 0x0000000564037c24 */ /* 0x040fe4000f8e0203 */
[C---:B------:R-:W-:Y:S02]  /*93a0*/  IMAD R5, R100.reuse, UR7, R5 ;  /* 0x0000000764057c24 */ /* 0x040fe4000f8e0205 */
[----:B------:R-:W-:-:S04]  /*93b0*/  IMAD.WIDE.U32 R100, R100, UR6, RZ ;  /* 0x0000000664647c25 */ /* 0x000fc8000f8e00ff */
[----:B------:R-:W-:Y:S02]  /*93c0*/  IMAD.IADD R27, R3, 0x1, R25 ;  /* 0x00000001031b7824 */ /* 0x000fe400078e0219 */
[----:B------:R-:W-:Y:S01]  /*93d0*/  IMAD.IADD R29, R5, 0x1, R101 ;  /* 0x00000001051d7824 */ /* 0x000fe200078e0265 */
        /* <DEDUP_REMOVED lines=16> */
[----:B-1----:R-:W-:Y:S05]  /*94e0*/  CALL.ABS.NOINC R14 ;  /* 0x000000000e007343 */ /* 0x002fea0003c00000 */
.L_x_1858:
[----:B------:R-:W-:Y:S05]  /*94f0*/  BSYNC B6 ;  /* 0x0000000000067941 */ /* 0x000fea0003800000 */
.L_x_1857:
[----:B------:R-:W2:Y:S01]  /*9500*/  LDL R114, [R1+0x14] ;  /* 0x0000140001727983 */ /* 0x000ea20000100800 */
[----:B------:R-:W-:-:S03]  /*9510*/  ULDC.U8 UR4, c[0x0][0x410] ;  /* 0x0001040000047ab9 */ /* 0x000fc60000000000 */
[----:B------:R-:W3:Y:S01]  /*9520*/  LDL R20, [R1+0x40] ;  /* 0x0000400001147983 */ /* 0x000ee20000100800 */
[----:B------:R-:W-:Y:S01]  /*9530*/  ISETP.NE.AND P0, PT, RZ, UR4, PT ;  /* 0x00000004ff007c0c */ /* 0x000fe2000bf05270 */
[----:B------:R-:W-:Y:S01]  /*9540*/  BSSY B0, `(.L_x_1859) ;  /* 0x0000909000007945 */ /* 0x000fe20003800000 */
[----:B--2---:R-:W-:-:S04]  /*9550*/  IMAD.IADD R10, R218, 0x1, R114 ;  /* 0x00000001da0a7824 */ /* 0x004fc800078e0272 */
[----:B---3--:R-:W-:-:S07]  /*9560*/  IMAD R3, R20, 0x20, R10 ;  /* 0x0000002014037824 */ /* 0x008fce00078e020a */
[----:B------:R-:W-:Y:S05]  /*9570*/  @!P0 BRA `(.L_x_1860) ;  /* 0x0000004400cc8947 */ /* 0x000fea0003800000 */
[----:B------:R-:W0:Y:S01]  /*9580*/  LDC R97, c[0x0][0x448] ;  /* 0x00011200ff617b82 */ /* 0x000e220000000800 */
[----:B------:R-:W-:Y:S01]  /*9590*/  ULDC.64 UR4, c[0x0][0x3f8] ;  /* 0x0000fe0000047ab9 */ /* 0x000fe20000000a00 */
[----:B------:R-:W-:Y:S01]  /*95a0*/  ULDC.64 UR6, c[0x0][0x408] ;  /* 0x0001020000067ab9 */ /* 0x000fe20000000a00 */
[----:B------:R-:W-:Y:S01]  /*95b0*/  IMAD.MOV.U32 R6, RZ, RZ, R24 ;  /* 0x000000ffff067224 */ /* 0x000fe200078e0018 */
[----:B------:R-:W-:Y:S01]  /*95c0*/  MOV R4, R100 ;  /* 0x0000006400047202 */ /* 0x000fe20000000f00 */
[----:B------:R-:W-:Y:S01]  /*95d0*/  IMAD.MOV.U32 R7, RZ, RZ, R27 ;  /* 0x000000ffff077224 */ /* 0x000fe200078e001b */
[----:B------:R-:W-:Y:S02]  /*95e0*/  SHF.R.S32.HI R81, RZ, 0x1f, R234 ;  /* 0x0000001fff517819 */ /* 0x000fe400000114ea */
[----:B------:R-:W-:Y:S02]  /*95f0*/  SHF.R.S32.HI R80, RZ, 0x1f, R233 ;  /* 0x0000001fff507819 */ /* 0x000fe400000114e9 */
[----:B------:R-:W-:-:S02]  /*9600*/  SHF.R.S32.HI R102, RZ, 0x1f, R235 ;  /* 0x0000001fff667819 */ /* 0x000fc400000114eb */
[----:B0-----:R-:W-:-:S13]  /*9610*/  ISETP.NE.AND P0, PT, R97, 0x1, PT ;  /* 0x000000016100780c */ /* 0x001fda0003f05270 */
[----:B------:R-:W0:Y:S08]  /*9620*/  @P0 LDC R0, c[0x0][0x44c] ;  /* 0x00011300ff000b82 */ /* 0x000e300000000800 */
[----:B------:R-:W1:Y:S01]  /*9630*/  @P0 LDC R5, c[0x0][0x450] ;  /* 0x00011400ff050b82 */ /* 0x000e620000000800 */
[----:B0-----:R-:W-:-:S05]  /*9640*/  @P0 IMAD.HI.U32 R0, R3, R0, RZ ;  /* 0x0000000003000227 */ /* 0x001fca00078e00ff */
[----:B-1----:R-:W-:Y:S01]  /*9650*/  @P0 SHF.R.U32.HI R3, RZ, R5, R0 ;  /* 0x00000005ff030219 */ /* 0x002fe20000011600 */
[----:B------:R-:W-:-:S03]  /*9660*/  IMAD.MOV.U32 R5, RZ, RZ, R29 ;  /* 0x000000ffff057224 */ /* 0x000fc600078e001d */
[----:B------:R-:W-:Y:S01]  /*9670*/  SHF.R.S32.HI R0, RZ, 0x1f, R3 ;  /* 0x0000001fff007819 */ /* 0x000fe20000011403 */
[----:B------:R-:W-:-:S04]  /*9680*/  IMAD.WIDE.U32 R6, R3, UR4, R6 ;  /* 0x0000000403067c25 */ /* 0x000fc8000f8e0006 */
[C---:B------:R-:W-:Y:S02]  /*9690*/  IMAD R8, R0.reuse, UR4, RZ ;  /* 0x0000000400087c24 */ /* 0x040fe4000f8e02ff */
[----:B------:R-:W-:Y:S02]  /*96a0*/  IMAD R0, R0, UR6, RZ ;  /* 0x0000000600007c24 */ /* 0x000fe4000f8e02ff */
[C---:B------:R-:W-:Y:S01]  /*96b0*/  IMAD R9, R3.reuse, UR5, R8 ;  /* 0x0000000503097c24 */ /* 0x040fe2000f8e0208 */
[----:B------:R-:W-:Y:S01]  /*96c0*/  ULDC.64 UR4, c[0x0][0x3e8] ;  /* 0x0000fa0000047ab9 */ /* 0x000fe20000000a00 */
[----:B------:R-:W-:-:S04]  /*96d0*/  IMAD.WIDE.U32 R4, R3, UR6, R4 ;  /* 0x0000000603047c25 */ /* 0x000fc8000f8e0004 */
[----:B------:R-:W-:Y:S01]  /*96e0*/  IMAD R11, R3, UR7, R0 ;  /* 0x00000007030b7c24 */ /* 0x000fe2000f8e0200 */
[----:B------:R-:W-:Y:S01]  /*96f0*/  ULDC.64 UR6, c[0x0][0x400] ;  /* 0x0001000000067ab9 */ /* 0x000fe20000000a00 */
[----:B------:R-:W-:Y:S01]  /*9700*/  IMAD.IADD R9, R7, 0x1, R9 ;  /* 0x0000000107097824 */ /* 0x000fe200078e0209 */
[----:B------:R-:W-:Y:S01]  /*9710*/  LEA R3, P0, R6, UR4, 0x1 ;  /* 0x0000000406037c11 */ /* 0x000fe2000f8008ff */
[----:B------:R-:W-:Y:S01]  /*9720*/  IMAD.IADD R7, R5, 0x1, R11 ;  /* 0x0000000105077824 */ /* 0x000fe200078e020b */
[----:B------:R-:W-:Y:S01]  /*9730*/  LEA R0, P1, R4, UR6, 0x1 ;  /* 0x0000000604007c11 */ /* 0x000fe2000f8208ff */
[----:B------:R-:W-:Y:S01]  /*9740*/  UMOV UR4, 0xffffffff ;  /* 0xffffffff00047882 */ /* 0x000fe20000000000 */
[----:B------:R-:W-:Y:S02]  /*9750*/  LEA.HI.X R6, R6, UR5, R9, 0x1, P0 ;  /* 0x0000000506067c11 */ /* 0x000fe400080f0c09 */
[----:B------:R-:W-:Y:S01]  /*9760*/  LEA.HI.X R7, R4, UR7, R7, 0x1, P1 ;  /* 0x0000000704077c11 */ /* 0x000fe200088f0c07 */
[----:B------:R-:W-:Y:S08]  /*9770*/  BRA.DIV UR4, `(.L_x_1861) ;  /* 0x0000020e04147947 */ /* 0x000ff0000b800000 */
[----:B------:R0:W1:Y:S04]  /*9780*/  SHFL.IDX PT, R5, R6, RZ, 0x181f ;  /* 0x00181fff06057589 */ /* 0x00006800000e0000 */
[----:B------:R0:W2:Y:S04]  /*9790*/  SHFL.IDX PT, R4, R3, RZ, 0x181f ;  /* 0x00181fff03047589 */ /* 0x0000a800000e0000 */
[----:B------:R0:W3:Y:S04]  /*97a0*/  SHFL.IDX PT, R9, R7, RZ, 0x181f ;  /* 0x00181fff07097589 */ /* 0x0000e800000e0000 */
[----:B------:R0:W4:Y:S02]  /*97b0*/  SHFL.IDX PT, R14, R0, RZ, 0x181f ;  /* 0x00181fff000e7589 */ /* 0x00012400000e0000 */
.L_x_2238:
[----:B------:R-:W-:Y:S01]  /*97c0*/  IMAD R97, R220, R97, RZ ;  /* 0x00000061dc617224 */ /* 0x000fe200078e02ff */
        /* <DEDUP_REMOVED lines=11> */
[----:B------:R-:W-:Y:S01]  /*9880*/  ULDC UR4, c[0x0][0x3f4] ;  /* 0x0000fd0000047ab9 */ /* 0x000fe20000000800 */
[----:B------:R-:W-:Y:S02]  /*9890*/  CS2R R76, SRZ ;  /* 0x00000000004c7805 */ /* 0x000fe4000001ff00 */
[----:B------:R-:W-:Y:S02]  /*98a0*/  ISETP.GE.AND P2, PT, R234, UR4, PT ;  /* 0x00000004ea007c0c */ /* 0x000fe4000bf46270 */
[----:B------:R-:W-:Y:S02]  /*98b0*/  CS2R R74, SRZ ;  /* 0x00000000004a7805 */ /* 0x000fe4000001ff00 */
[----:B------:R-:W-:Y:S01]  /*98c0*/  ISETP.GE.AND P1, PT, R233, UR4, PT ;  /* 0x00000004e9007c0c */ /* 0x000fe2000bf26270 */
[----:B------:R-:W-:Y:S01]  /*98d0*/  ULDC.64 UR6, c[0x0][0x208] ;  /* 0x0000820000067ab9 */ /* 0x000fe20000000a00 */
[----:B------:R-:W-:Y:S02]  /*98e0*/  ISETP.GE.AND P3, PT, R200, UR4, PT ;  /* 0x00000004c8007c0c */ /* 0x000fe4000bf66270 */
[----:B------:R-:W-:-:S05]  /*98f0*/  ISETP.GE.AND P0, PT, R235, UR4, PT ;  /* 0x00000004eb007c0c */ /* 0x000fca000bf06270 */
[C---:B------:R-:W-:Y:S01]  /*9900*/  @!P2 IMAD.SHL.U32 R27, R234.reuse, 0x2, RZ ;  /* 0x00000002ea1ba824 */ /* 0x040fe200078e00ff */
[----:B------:R-:W-:-:S03]  /*9910*/  @!P2 SHF.L.U64.HI R34, R234, 0x1, R81 ;  /* 0x00000001ea22a819 */ /* 0x000fc60000010251 */
[C---:B------:R-:W-:Y:S01]  /*9920*/  @!P1 IMAD.SHL.U32 R31, R233.reuse, 0x2, RZ ;  /* 0x00000002e91f9824 */ /* 0x040fe200078e00ff */
[----:B------:R-:W-:Y:S01]  /*9930*/  @!P1 SHF.L.U64.HI R32, R233, 0x1, R80 ;  /* 0x00000001e9209819 */ /* 0x000fe20000010250 */
[----:B----4-:R-:W-:Y:S01]  /*9940*/  @!P3 IMAD.MOV.U32 R8, RZ, RZ, R14 ;  /* 0x000000ffff08b224 */ /* 0x010fe200078e000e */
[----:B--2---:R-:W-:Y:S01]  /*9950*/  @!P2 IADD3 R24, P4, R4, R27, RZ ;  /* 0x0000001b0418a210 */ /* 0x004fe20007f9e0ff */
[----:B-1----:R-:W-:Y:S01]  /*9960*/  @!P3 IMAD.WIDE R12, R200, 0x2, R4 ;  /* 0x00000002c80cb825 */ /* 0x002fe200078e0204 */
[----:B------:R-:W-:Y:S02]  /*9970*/  @!P1 IADD3 R28, P5, R4, R31, RZ ;  /* 0x0000001f041c9210 */ /* 0x000fe40007fbe0ff */
[----:B------:R-:W-:Y:S01]  /*9980*/  @!P2 IADD3 R26, P6, R14, R27, RZ ;  /* 0x0000001b0e1aa210 */ /* 0x000fe20007fde0ff */
[----:B------:R-:W-:Y:S01]  /*9990*/  @!P2 IMAD.X R25, R5, 0x1, R34, P4 ;  /* 0x000000010519a824 */ /* 0x000fe200020e0622 */
[----:B------:R-:W-:Y:S01]  /*99a0*/  @!P0 SHF.L.U32 R15, R235, 0x1, RZ ;  /* 0x00000001eb0f8819 */ /* 0x000fe200000006ff */
[----:B---3--:R-:W-:Y:S01]  /*99b0*/  @!P3 IMAD.WIDE R20, R200, 0x2, R8 ;  /* 0x00000002c814b825 */ /* 0x008fe200078e0208 */
[----:B------:R-:W-:-:S02]  /*99c0*/  @!P1 IADD3 R30, P4, R14, R31, RZ ;  /* 0x0000001f0e1e9210 */ /* 0x000fc40007f9e0ff */
[----:B------:R-:W-:Y:S02]  /*99d0*/  CS2R R72, SRZ ;  /* 0x0000000000487805 */ /* 0x000fe4000001ff00 */
[----:B------:R-:W-:Y:S01]  /*99e0*/  @!P0 SHF.L.U64.HI R8, R235, 0x1, R102 ;  /* 0x00000001eb088819 */ /* 0x000fe20000010266 */
[----:B------:R-:W-:Y:S01]  /*99f0*/  @!P1 IMAD.X R29, R5, 0x1, R32, P5 ;  /* 0x00000001051d9824 */ /* 0x000fe200028e0620 */
[-C--:B------:R-:W-:Y:S01]  /*9a00*/  @!P0 IADD3 R14, P5, R14, R15.reuse, RZ ;  /* 0x0000000f0e0e8210 */ /* 0x080fe20007fbe0ff */
[----:B------:R-:W-:Y:S01]  /*9a10*/  @!P2 IMAD.X R27, R9, 0x1, R34, P6 ;  /* 0x00000001091ba824 */ /* 0x000fe200030e0622 */
[----:B------:R-:W-:Y:S02]  /*9a20*/  @!P0 IADD3 R4, P6, R4, R15, RZ ;  /* 0x0000000f04048210 */ /* 0x000fe40007fde0ff */
[----:B------:R-:W-:Y:S02]  /*9a30*/  CS2R R70, SRZ ;  /* 0x0000000000467805 */ /* 0x000fe4000001ff00 */
[----:B------:R-:W-:-:S02]  /*9a40*/  CS2R R68, SRZ ;  /* 0x0000000000447805 */ /* 0x000fc4000001ff00 */
[----:B------:R-:W-:Y:S02]  /*9a50*/  CS2R R66, SRZ ;  /* 0x0000000000427805 */ /* 0x000fe4000001ff00 */
[----:B------:R-:W-:Y:S02]  /*9a60*/  CS2R R62, SRZ ;  /* 0x00000000003e7805 */ /* 0x000fe4000001ff00 */
[----:B------:R-:W-:Y:S01]  /*9a70*/  CS2R R60, SRZ ;  /* 0x00000000003c7805 */ /* 0x000fe2000001ff00 */
[----:B------:R-:W-:Y:S01]  /*9a80*/  @!P1 IMAD.X R31, R9, 0x1, R32, P4 ;  /* 0x00000001091f9824 */ /* 0x000fe200020e0620 */
[----:B------:R-:W-:Y:S01]  /*9a90*/  @!P0 IADD3.X R5, R5, R8, RZ, P6, !PT ;  /* 0x0000000805058210 */ /* 0x000fe200037fe4ff */
[----:B------:R-:W-:Y:S01]  /*9aa0*/  @!P0 IMAD.X R15, R9, 0x1, R8, P5 ;  /* 0x00000001090f8824 */ /* 0x000fe200028e0608 */
[----:B------:R1:W5:Y:S04]  /*9ab0*/  @!P3 LD.E.64 R76, desc[UR6][R12.64] ;  /* 0x000000060c4cb980 */ /* 0x000368000c101b00 */
[----:B------:R1:W5:Y:S04]  /*9ac0*/  @!P3 LD.E.64 R74, desc[UR6][R20.64] ;  /* 0x00000006144ab980 */ /* 0x000368000c101b00 */
[----:B------:R1:W5:Y:S04]  /*9ad0*/  @!P2 LD.E.64 R72, desc[UR6][R24.64] ;  /* 0x000000061848a980 */ /* 0x000368000c101b00 */
[----:B------:R1:W5:Y:S04]  /*9ae0*/  @!P2 LD.E.64 R70, desc[UR6][R26.64] ;  /* 0x000000061a46a980 */ /* 0x000368000c101b00 */
[----:B------:R1:W5:Y:S04]  /*9af0*/  @!P1 LD.E.64 R68, desc[UR6][R28.64] ;  /* 0x000000061c449980 */ /* 0x000368000c101b00 */
[----:B------:R1:W5:Y:S04]  /*9b00*/  @!P1 LD.E.64 R66, desc[UR6][R30.64] ;  /* 0x000000061e429980 */ /* 0x000368000c101b00 */
[----:B------:R1:W5:Y:S04]  /*9b10*/  @!P0 LD.E.64 R62, desc[UR6][R4.64] ;  /* 0x00000006043e8980 */ /* 0x000368000c101b00 */
[----:B------:R1:W5:Y:S02]  /*9b20*/  @!P0 LD.E.64 R60, desc[UR6][R14.64] ;  /* 0x000000060e3c8980 */ /* 0x000364000c101b00 */
.L_x_1863:
[----:B------:R-:W-:Y:S05]  /*9b30*/  BSYNC B1 ;  /* 0x0000000000017941 */ /* 0x000fea0003800000 */
.L_x_1862:
[----:B-12--5:R-:W-:Y:S01]  /*9b40*/  IMAD.MOV.U32 R4, RZ, RZ, R62 ;  /* 0x000000ffff047224 */ /* 0x026fe200078e003e */
[----:B------:R-:W-:Y:S01]  /*9b50*/  UMOV UR4, 0xffffffff ;  /* 0xffffffff00047882 */ /* 0x000fe20000000000 */
[----:B------:R-:W-:Y:S01]  /*9b60*/  IMAD.MOV.U32 R5, RZ, RZ, R63 ;  /* 0x000000ffff057224 */ /* 0x000fe200078e003f */
[----:B------:R-:W-:Y:S01]  /*9b70*/  CS2R R58, SRZ ;  /* 0x00000000003a7805 */ /* 0x000fe2000001ff00 */
[----:B------:R-:W-:Y:S02]  /*9b80*/  IMAD.MOV.U32 R8, RZ, RZ, R68 ;  /* 0x000000ffff087224 */ /* 0x000fe400078e0044 */
[----:B---3--:R-:W-:Y:S01]  /*9b90*/  IMAD.MOV.U32 R9, RZ, RZ, R69 ;  /* 0x000000ffff097224 */ /* 0x008fe200078e0045 */
[----:B------:R-:W-:Y:S01]  /*9ba0*/  PRMT R105, R5, 0x5410, R4 ;  /* 0x0000541005697816 */ /* 0x000fe20000000004 */
[----:B------:R-:W-:Y:S01]  /*9bb0*/  IMAD.MOV.U32 R5, RZ, RZ, R73 ;  /* 0x000000ffff057224 */ /* 0x000fe200078e0049 */
[----:B------:R-:W-:Y:S02]  /*9bc0*/  MOV R4, R72 ;  /* 0x0000004800047202 */ /* 0x000fe40000000f00 */
[----:B------:R-:W-:Y:S01]  /*9bd0*/  PRMT R107, R8, 0x5410, R9 ;  /* 0x00005410086b7816 */ /* 0x000fe20000000009 */
[----:B------:R-:W-:Y:S01]  /*9be0*/  IMAD.MOV.U32 R8, RZ, RZ, R76 ;  /* 0x000000ffff087224 */ /* 0x000fe200078e004c */
[----:B------:R-:W-:Y:S01]  /*9bf0*/  PRMT R109, R4, 0x5410, R5 ;  /* 0x00005410046d7816 */ /* 0x000fe20000000005 */
[----:B------:R-:W-:-:S02]  /*9c00*/  IMAD.MOV.U32 R9, RZ, RZ, R77 ;  /* 0x000000ffff097224 */ /* 0x000fc400078e004d */
[----:B------:R-:W-:Y:S02]  /*9c10*/  IMAD.MOV.U32 R4, RZ, RZ, R60 ;  /* 0x000000ffff047224 */ /* 0x000fe400078e003c */
[----:B------:R-:W-:Y:S01]  /*9c20*/  IMAD.MOV.U32 R5, RZ, RZ, R61 ;  /* 0x000000ffff057224 */ /* 0x000fe200078e003d */
        /* <DEDUP_REMOVED lines=9> */
[----:B------:R-:W-:-:S04]  /*9cc0*/  PRMT R110, R4, 0x5410, R5 ;  /* 0x00005410046e7816 */ /* 0x000fc80000000005 */
[----:B------:R-:W-:Y:S01]  /*9cd0*/  PRMT R112, R8, 0x5410, R9 ;  /* 0x0000541008707816 */ /* 0x000fe20000000009 */
[----:B------:R-:W-:Y:S06]  /*9ce0*/  BRA.DIV UR4, `(.L_x_1864) ;  /* 0x0000020a04287947 */ /* 0x000fec000b800000 */
[----:B------:R1:W2:Y:S04]  /*9cf0*/  SHFL.IDX PT, R5, R6, 0x1, 0x181f ;  /* 0x00381f0006057f89 */ /* 0x0002a800000e0000 */
[----:B------:R1:W3:Y:S04]  /*9d00*/  SHFL.IDX PT, R4, R3, 0x1, 0x181f ;  /* 0x00381f0003047f89 */ /* 0x0002e800000e0000 */
[----:B------:R1:W0:Y:S04]  /*9d10*/  SHFL.IDX PT, R9, R7, 0x1, 0x181f ;  /* 0x00381f0007097f89 */ /* 0x00022800000e0000 */
[----:B----4-:R1:W4:Y:S02]  /*9d20*/  SHFL.IDX PT, R14, R0, 0x1, 0x181f ;  /* 0x00381f00000e7f89 */ /* 0x01032400000e0000 */
.L_x_2244:
[----:B------:R-:W-:Y:S01]  /*9d30*/  IADD3 R8, R10, 0x20, RZ ;  /* 0x000000200a087810 */ /* 0x000fe20007ffe0ff */
        /* <DEDUP_REMOVED lines=22> */
[----:B------:R-:W-:Y:S01]  /*9ea0*/  @!P0 IMAD.SHL.U32 R15, R235, 0x2, RZ ;  /* 0x00000002eb0f8824 */ /* 0x000fe200078e00ff */
[C---:B---3--:R-:W-:Y:S01]  /*9eb0*/  @!P2 IADD3 R24, P4, R4.reuse, R27, RZ ;  /* 0x0000001b0418a210 */ /* 0x048fe20007f9e0ff */
[----:B----4-:R-:W-:Y:S01]  /*9ec0*/  @!P3 IMAD.MOV.U32 R8, RZ, RZ, R14 ;  /* 0x000000ffff08b224 */ /* 0x010fe200078e000e */
[----:B------:R-:W-:Y:S01]  /*9ed0*/  @!P1 IADD3 R20, P5, R4, R13, RZ ;  /* 0x0000000d04149210 */ /* 0x000fe20007fbe0ff */
[----:B--2---:R-:W-:Y:S01]  /*9ee0*/  @!P3 IMAD.WIDE R28, R200, 0x2, R4 ;  /* 0x00000002c81cb825 */ /* 0x004fe200078e0204 */
[----:B------:R-:W-:-:S03]  /*9ef0*/  @!P2 IADD3 R26, P6, R14, R27, RZ ;  /* 0x0000001b0e1aa210 */ /* 0x000fc60007fde0ff */
[----:B------:R-:W-:Y:S01]  /*9f00*/  @!P2 IMAD.X R25, R5, 0x1, R32, P4 ;  /* 0x000000010519a824 */ /* 0x000fe200020e0620 */
[----:B------:R-:W-:Y:S01]  /*9f10*/  @!P1 IADD3 R12, P4, R14, R13, RZ ;  /* 0x0000000d0e0c9210 */ /* 0x000fe20007f9e0ff */
[----:B0-----:R-:W-:Y:S01]  /*9f20*/  @!P3 IMAD.WIDE R30, R200, 0x2, R8 ;  /* 0x00000002c81eb825 */ /* 0x001fe200078e0208 */
[----:B------:R-:W-:Y:S02]  /*9f30*/  @!P2 IADD3.X R27, R9, R32, RZ, P6, !PT ;  /* 0x00000020091ba210 */ /* 0x000fe400037fe4ff */
[----:B------:R-:W-:Y:S02]  /*9f40*/  CS2R R56, SRZ ;  /* 0x0000000000387805 */ /* 0x000fe4000001ff00 */
[-C--:B------:R-:W-:Y:S01]  /*9f50*/  @!P0 IADD3 R4, P6, R4, R15.reuse, RZ ;  /* 0x0000000f04048210 */ /* 0x080fe20007fde0ff */
[----:B------:R-:W-:Y:S01]  /*9f60*/  @!P1 IMAD.X R21, R5, 0x1, R34, P5 ;  /* 0x0000000105159824 */ /* 0x000fe200028e0622 */
[----:B------:R-:W-:Y:S02]  /*9f70*/  @!P0 IADD3 R14, P5, R14, R15, RZ ;  /* 0x0000000f0e0e8210 */ /* 0x000fe40007fbe0ff */
[----:B------:R-:W-:-:S02]  /*9f80*/  CS2R R54, SRZ ;  /* 0x0000000000367805 */ /* 0x000fc4000001ff00 */
[----:B------:R-:W-:Y:S02]  /*9f90*/  @!P0 SHF.L.U64.HI R8, R235, 0x1, R102 ;  /* 0x00000001eb088819 */ /* 0x000fe40000010266 */
[----:B------:R-:W-:Y:S02]  /*9fa0*/  CS2R R52, SRZ ;  /* 0x0000000000347805 */ /* 0x000fe4000001ff00 */
[----:B------:R-:W-:Y:S02]  /*9fb0*/  CS2R R50, SRZ ;  /* 0x0000000000327805 */ /* 0x000fe4000001ff00 */
[----:B------:R-:W-:Y:S02]  /*9fc0*/  CS2R R48, SRZ ;  /* 0x0000000000307805 */ /* 0x000fe4000001ff00 */
[----:B------:R-:W-:Y:S01]  /*9fd0*/  CS2R R46, SRZ ;  /* 0x00000000002e7805 */ /* 0x000fe2000001ff00 */
[----:B------:R-:W-:Y:S01]  /*9fe0*/  @!P1 IMAD.X R13, R9, 0x1, R34, P4 ;  /* 0x00000001090d9824 */ /* 0x000fe200020e0622 */
[----:B------:R0:W5:Y:S01]  /*9ff0*/  @!P3 LD.E.64 R58, desc[UR6][R28.64] ;  /* 0x000000061c3ab980 */ /* 0x000162000c101b00 */
[----:B------:R-:W-:-:S02]  /*a000*/  @!P0 IMAD.X R5, R5, 0x1, R8, P6 ;  /* 0x0000000105058824 */ /* 0x000fc400030e0608 */
[----:B------:R-:W-:Y:S01]  /*a010*/  @!P0 IMAD.X R15, R9, 0x1, R8, P5 ;  /* 0x00000001090f8824 */ /* 0x000fe200028e0608 */
[----:B------:R0:W5:Y:S04]  /*a020*/  @!P3 LD.E.64 R64, desc[UR6][R30.64] ;  /* 0x000000061e40b980 */ /* 0x000168000c101b00 */
[----:B------:R0:W5:Y:S04]  /*a030*/  @!P2 LD.E.64 R56, desc[UR6][R24.64] ;  /* 0x000000061838a980 */ /* 0x000168000c101b00 */
[----:B------:R0:W5:Y:S04]  /*a040*/  @!P2 LD.E.64 R54, desc[UR6][R26.64] ;  /* 0x000000061a36a980 */ /* 0x000168000c101b00 */
[----:B------:R0:W5:Y:S04]  /*a050*/  @!P1 LD.E.64 R52, desc[UR6][R20.64] ;  /* 0x0000000614349980 */ /* 0x000168000c101b00 */
[----:B------:R0:W5:Y:S04]  /*a060*/  @!P1 LD.E.64 R50, desc[UR6][R12.64] ;  /* 0x000000060c329980 */ /* 0x000168000c101b00 */
[----:B------:R0:W5:Y:S04]  /*a070*/  @!P0 LD.E.64 R48, desc[UR6][R4.64] ;  /* 0x0000000604308980 */ /* 0x000168000c101b00 */
[----:B------:R0:W5:Y:S02]  /*a080*/  @!P0 LD.E.64 R46, desc[UR6][R14.64] ;  /* 0x000000060e2e8980 */ /* 0x000164000c101b00 */
.L_x_1866:
[----:B------:R-:W-:Y:S05]  /*a090*/  BSYNC B1 ;  /* 0x0000000000017941 */ /* 0x000fea0003800000 */
.L_x_1865:
[----:B0--3-5:R-:W-:Y:S01]  /*a0a0*/  IMAD.MOV.U32 R4, RZ, RZ, R58 ;  /* 0x000000ffff047224 */ /* 0x029fe200078e003a */
[----:B--2---:R-:W-:Y:S01]  /*a0b0*/  MOV R5, R59 ;  /* 0x0000003b00057202 */ /* 0x004fe20000000f00 */
[----:B------:R-:W-:Y:S01]  /*a0c0*/  IMAD.MOV.U32 R8, RZ, RZ, R46 ;  /* 0x000000ffff087224 */ /* 0x000fe200078e002e */
[----:B------:R-:W-:Y:S01]  /*a0d0*/  UMOV UR4, 0xffffffff ;  /* 0xffffffff00047882 */ /* 0x000fe20000000000 */
[----:B------:R-:W-:Y:S01]  /*a0e0*/  IMAD.MOV.U32 R9, RZ, RZ, R47 ;  /* 0x000000ffff097224 */ /* 0x000fe200078e002f */
[----:B------:R-:W-:Y:S01]  /*a0f0*/  PRMT R101, R4, 0x5410, R5 ;  /* 0x0000541004657816 */ /* 0x000fe20000000005 */
[----:B------:R-:W-:Y:S02]  /*a100*/  IMAD.MOV.U32 R4, RZ, RZ, R50 ;  /* 0x000000ffff047224 */ /* 0x000fe400078e0032 */
[----:B------:R-:W-:Y:S01]  /*a110*/  IMAD.MOV.U32 R5, RZ, RZ, R51 ;  /* 0x000000ffff057224 */ /* 0x000fe200078e0033 */
[----:B------:R-:W-:Y:S01]  /*a120*/  PRMT R90, R8, 0x5410, R9 ;  /* 0x00005410085a7816 */ /* 0x000fe20000000009 */
[----:B------:R-:W-:Y:S01]  /*a130*/  IMAD.MOV.U32 R8, RZ, RZ, R54 ;  /* 0x000000ffff087224 */ /* 0x000fe200078e0036 */
[----:B------:R-:W-:-:S02]  /*a140*/  MOV R9, R55 ;  /* 0x0000003700097202 */ /* 0x000fc40000000f00 */
[----:B------:R-:W-:Y:S01]  /*a150*/  PRMT R95, R5, 0x5410, R4 ;  /* 0x00005410055f7816 */ /* 0x000fe20000000004 */
[----:B------:R-:W-:Y:S01]  /*a160*/  IMAD.MOV.U32 R4, RZ, RZ, R64 ;  /* 0x000000ffff047224 */ /* 0x000fe200078e0040 */
[----:B------:R-:W-:Y:S01]  /*a170*/  PRMT R96, R8, 0x5410, R9 ;  /* 0x0000541008607816 */ /* 0x000fe20000000009 */
[----:B------:R-:W-:Y:S02]  /*a180*/  IMAD.MOV.U32 R5, RZ, RZ, R65 ;  /* 0x000000ffff057224 */ /* 0x000fe400078e0041 */
        /* <DEDUP_REMOVED lines=8> */
[----:B------:R-:W-:-:S05]  /*a210*/  IMAD.MOV.U32 R9, RZ, RZ, R49 ;  /* 0x000000ffff097224 */ /* 0x000fca00078e0031 */
[----:B------:R-:W-:Y:S01]  /*a220*/  PRMT R91, R8, 0x5410, R9 ;  /* 0x00005410085b7816 */ /* 0x000fe20000000009 */
[----:B------:R-:W-:Y:S06]  /*a230*/  BRA.DIV UR4, `(.L_x_1867) ;  /* 0x0000020604447947 */ /* 0x000fec000b800000 */
[----:B------:R0:W2:Y:S04]  /*a240*/  SHFL.IDX PT, R5, R6, 0x2, 0x181f ;  /* 0x00581f0006057f89 */ /* 0x0000a800000e0000 */
[----:B------:R0:W3:Y:S04]  /*a250*/  SHFL.IDX PT, R4, R3, 0x2, 0x181f ;  /* 0x00581f0003047f89 */ /* 0x0000e800000e0000 */
[----:B------:R0:W0:Y:S04]  /*a260*/  SHFL.IDX PT, R9, R7, 0x2, 0x181f ;  /* 0x00581f0007097f89 */ /* 0x00002800000e0000 */
[----:B----4-:R4:W0:Y:S02]  /*a270*/  SHFL.IDX PT, R14, R0, 0x2, 0x181f ;  /* 0x00581f00000e7f89 */ /* 0x01082400000e0000 */
.L_x_2250:
[----:B------:R-:W-:Y:S01]  /*a280*/  VIADD R8, R10, 0x40 ;  /* 0x000000400a087836 */ /* 0x000fe20000000000 */
        /* <DEDUP_REMOVED lines=23> */
[----:B0-----:R-:W-:Y:S01]  /*a400*/  @!P3 IMAD.MOV.U32 R8, RZ, RZ, R14 ;  /* 0x000000ffff08b224 */ /* 0x001fe200078e000e */
[----:B---3--:R-:W-:Y:S01]  /*a410*/  @!P2 IADD3 R30, P4, R4, R25, RZ ;  /* 0x00000019041ea210 */ /* 0x008fe20007f9e0ff */
[----:B--2---:R-:W-:Y:S01]  /*a420*/  @!P3 IMAD.WIDE R26, R200, 0x2, R4 ;  /* 0x00000002c81ab825 */ /* 0x004fe200078e0204 */
[----:B------:R-:W-:Y:S02]  /*a430*/  @!P1 IADD3 R20, P5, R4, R13, RZ ;  /* 0x0000000d04149210 */ /* 0x000fe40007fbe0ff */
[----:B------:R-:W-:Y:S01]  /*a440*/  @!P2 IADD3 R24, P6, R14, R25, RZ ;  /* 0x000000190e18a210 */ /* 0x000fe20007fde0ff */
[----:B------:R-:W-:Y:S01]  /*a450*/  @!P2 IMAD.X R31, R5, 0x1, R32, P4 ;  /* 0x00000001051fa824 */ /* 0x000fe200020e0620 */
[C---:B------:R-:W-:Y:S01]  /*a460*/  @!P0 SHF.L.U32 R15, R235.reuse, 0x1, RZ ;  /* 0x00000001eb0f8819 */ /* 0x040fe200000006ff */
[----:B------:R-:W-:Y:S01]  /*a470*/  @!P3 IMAD.WIDE R28, R200, 0x2, R8 ;  /* 0x00000002c81cb825 */ /* 0x000fe200078e0208 */
[C---:B------:R-:W-:Y:S01]  /*a480*/  @!P1 IADD3 R12, P4, R14.reuse, R13, RZ ;  /* 0x0000000d0e0c9210 */ /* 0x040fe20007f9e0ff */
[----:B------:R0:W5:Y:S01]  /*a490*/  @!P3 LD.E.64 R44, desc[UR6][R26.64] ;  /* 0x000000061a2cb980 */ /* 0x000162000c101b00 */
[----:B------:R-:W-:Y:S01]  /*a4a0*/  @!P0 SHF.L.U64.HI R8, R235, 0x1, R102 ;  /* 0x00000001eb088819 */ /* 0x000fe20000010266 */
[----:B------:R-:W-:Y:S01]  /*a4b0*/  @!P1 IMAD.X R21, R5, 0x1, R34, P5 ;  /* 0x0000000105159824 */ /* 0x000fe200028e0622 */
[-C--:B------:R-:W-:Y:S01]  /*a4c0*/  @!P0 IADD3 R14, P5, R14, R15.reuse, RZ ;  /* 0x0000000f0e0e8210 */ /* 0x080fe20007fbe0ff */
[C---:B------:R-:W-:Y:S01]  /*a4d0*/  @!P2 IMAD.X R25, R9.reuse, 0x1, R32, P6 ;  /* 0x000000010919a824 */ /* 0x040fe200030e0620 */
[----:B------:R-:W-:Y:S01]  /*a4e0*/  @!P0 IADD3 R4, P6, R4, R15, RZ ;  /* 0x0000000f04048210 */ /* 0x000fe20007fde0ff */
[----:B------:R2:W5:Y:S01]  /*a4f0*/  @!P3 LD.E.64 R42, desc[UR6][R28.64] ;  /* 0x000000061c2ab980 */ /* 0x000562000c101b00 */
[----:B------:R-:W-:Y:S01]  /*a500*/  @!P1 IMAD.X R13, R9, 0x1, R34, P4 ;  /* 0x00000001090d9824 */ /* 0x000fe200020e0622 */
[----:B------:R-:W-:-:S02]  /*a510*/  CS2R R40, SRZ ;  /* 0x0000000000287805 */ /* 0x000fc4000001ff00 */
[----:B------:R-:W-:Y:S02]  /*a520*/  CS2R R38, SRZ ;  /* 0x0000000000267805 */ /* 0x000fe4000001ff00 */
[----:B------:R-:W-:Y:S02]  /*a530*/  CS2R R36, SRZ ;  /* 0x0000000000247805 */ /* 0x000fe4000001ff00 */
[----:B------:R-:W-:Y:S02]  /*a540*/  CS2R R34, SRZ ;  /* 0x0000000000227805 */ /* 0x000fe4000001ff00 */
[----:B0-----:R-:W-:Y:S02]  /*a550*/  CS2R R26, SRZ ;  /* 0x00000000001a7805 */ /* 0x001fe4000001ff00 */
[----:B------:R-:W-:Y:S01]  /*a560*/  @!P0 IADD3.X R5, R5, R8, RZ, P6, !PT ;  /* 0x0000000805058210 */ /* 0x000fe200037fe4ff */
[----:B------:R-:W-:Y:S01]  /*a570*/  @!P0 IMAD.X R15, R9, 0x1, R8, P5 ;  /* 0x00000001090f8824 */ /* 0x000fe200028e0608 */
[----:B------:R0:W5:Y:S01]  /*a580*/  @!P2 LD.E.64 R40, desc[UR6][R30.64] ;  /* 0x000000061e28a980 */ /* 0x000162000c101b00 */
[----:B--2---:R-:W-:-:S03]  /*a590*/  CS2R R28, SRZ ;  /* 0x00000000001c7805 */ /* 0x004fc6000001ff00 */
[----:B------:R0:W5:Y:S04]  /*a5a0*/  @!P2 LD.E.64 R38, desc[UR6][R24.64] ;  /* 0x000000061826a980 */ /* 0x000168000c101b00 */
[----:B------:R0:W5:Y:S04]  /*a5b0*/  @!P1 LD.E.64 R36, desc[UR6][R20.64] ;  /* 0x0000000614249980 */ /* 0x000168000c101b00 */
[----:B------:R0:W5:Y:S04]  /*a5c0*/  @!P1 LD.E.64 R34, desc[UR6][R12.64] ;  /* 0x000000060c229980 */ /* 0x000168000c101b00 */
[----:B------:R0:W5:Y:S04]  /*a5d0*/  @!P0 LD.E.64 R26, desc[UR6][R4.64] ;  /* 0x00000006041a8980 */ /* 0x000168000c101b00 */
[----:B------:R0:W5:Y:S02]  /*a5e0*/  @!P0 LD.E.64 R28, desc[UR6][R14.64] ;  /* 0x000000060e1c8980 */ /* 0x000164000c101b00 */
.L_x_1869:
[----:B------:R-:W-:Y:S05]  /*a5f0*/  BSYNC B1 ;  /* 0x0000000000017941 */ /* 0x000fea0003800000 */
.L_x_1868:
[----:B0--3-5:R-:W-:Y:S01]  /*a600*/  IMAD.MOV.U32 R4, RZ, RZ, R28 ;  /* 0x000000ffff047224 */ /* 0x029fe200078e001c */
[----:B------:R-:W-:Y:S01]  /*a610*/  UMOV UR4, 0xffffffff ;  /* 0xffffffff00047882 */ /* 0x000fe20000000000 */
[----:B--2---:R-:W-:Y:S02]  /*a620*/  IMAD.MOV.U32 R5, RZ, RZ, R29 ;  /* 0x000000ffff057224 */ /* 0x004fe400078e001d */
        /* <DEDUP_REMOVED lines=20> */
[----:B------:R-:W-:Y:S02]  /*a770*/  PRMT R89, R4, 0x5410, R5 ;  /* 0x0000541004597816 */ /* 0x000fe40000000005 */
[----:B------:R-:W-:Y:S02]  /*a780*/  CS2R R4, SRZ ;  /* 0x0000000000047805 */ /* 0x000fe4000001ff00 */
[----:B------:R-:W-:Y:S01]  /*a790*/  PRMT R87, R8, 0x5410, R9 ;  /* 0x0000541008577816 */ /* 0x000fe20000000009 */
[----:B------:R-:W-:Y:S06]  /*a7a0*/  BRA.DIV UR4, `(.L_x_1870) ;  /* 0x0000020204587947 */ /* 0x000fec000b800000 */
[----:B------:R0:W2:Y:S04]  /*a7b0*/  SHFL.IDX PT, R9, R6, 0x3, 0x181f ;  /* 0x00781f0006097f89 */ /* 0x0000a800000e0000 */
[----:B------:R0:W3:Y:S04]  /*a7c0*/  SHFL.IDX PT, R8, R3, 0x3, 0x181f ;  /* 0x00781f0003087f89 */ /* 0x0000e800000e0000 */
[----:B------:R0:W0:Y:S04]  /*a7d0*/  SHFL.IDX PT, R79, R7, 0x3, 0x181f ;  /* 0x00781f00074f7f89 */ /* 0x00002800000e0000 */
[----:B------:R0:W0:Y:S02]  /*a7e0*/  SHFL.IDX PT, R78, R0, 0x3, 0x181f ;  /* 0x00781f00004e7f89 */ /* 0x00002400000e0000 */
.L_x_2256:
[----:B01----:R-:W4:Y:S01]  /*a7f0*/  LDL R3, [R1+0x54] ;  /* 0x0000540001037983 */ /* 0x003f220000100800 */
        /* <DEDUP_REMOVED lines=10> */
[----:B----4-:R-:W-:-:S04]  /*a8a0*/  LEA.HI R0, R3, R3, RZ, 0x1 ;  /* 0x0000000303007211 */ /* 0x010fc800078f08ff */
[----:B------:R-:W-:-:S05]  /*a8b0*/  LOP3.LUT R0, R0, 0xfffffffe, RZ, 0xc0, !PT ;  /* 0xfffffffe00007812 */ /* 0x000fca00078ec0ff */
[----:B------:R-:W-:-:S05]  /*a8c0*/  IMAD.IADD R0, R3, 0x1, -R0 ;  /* 0x0000000103007824 */ /* 0x000fca00078e0a00 */
[----:B------:R-:W-:Y:S01]  /*a8d0*/  SHF.L.U32 R113, R0, 0x1f, RZ ;  /* 0x0000001f00717819 */ /* 0x000fe200000006ff */
[----:B------:R-:W-:Y:S06]  /*a8e0*/  @P0 BRA `(.L_x_1872) ;  /* 0x0000000000a80947 */ /* 0x000fec0003800000 */
        /* <DEDUP_REMOVED lines=13> */
[----:B---3--:R-:W-:Y:S01]  /*a9c0*/  @!P2 IADD3 R84, P4, R8, R83, RZ ;  /* 0x000000530854a210 */ /* 0x008fe20007f9e0ff */
[----:B--2---:R-:W-:Y:S01]  /*a9d0*/  @!P3 IMAD.WIDE R4, R200, 0x2, R8 ;  /* 0x00000002c804b825 */ /* 0x004fe200078e0208 */
[----:B------:R-:W-:Y:S02]  /*a9e0*/  @!P1 IADD3 R80, P5, R8, R11, RZ ;  /* 0x0000000b08509210 */ /* 0x000fe40007fbe0ff */
[C---:B------:R-:W-:Y:S01]  /*a9f0*/  @!P2 IADD3 R82, P6, R78.reuse, R83, RZ ;  /* 0x000000534e52a210 */ /* 0x040fe20007fde0ff */
[----:B------:R-:W-:Y:S01]  /*aa00*/  @!P2 IMAD.X R85, R9, 0x1, R0, P4 ;  /* 0x000000010955a824 */ /* 0x000fe200020e0600 */
[----:B------:R-:W-:Y:S01]  /*aa10*/  @!P1 IADD3 R10, P4, R78, R11, RZ ;  /* 0x0000000b4e0a9210 */ /* 0x000fe20007f9e0ff */
[----:B------:R-:W-:Y:S01]  /*aa20*/  @!P3 IMAD.WIDE R6, R200, 0x2, R78 ;  /* 0x00000002c806b825 */ /* 0x000fe200078e024e */
[----:B------:R-:W-:Y:S01]  /*aa30*/  @!P2 IADD3.X R83, R79, R0, RZ, P6, !PT ;  /* 0x000000004f53a210 */ /* 0x000fe200037fe4ff */
[----:B------:R0:W5:Y:S01]  /*aa40*/  @!P3 LD.E.64 R32, desc[UR6][R4.64] ;  /* 0x000000060420b980 */ /* 0x000162000c101b00 */
[-C--:B------:R-:W-:Y:S01]  /*aa50*/  @!P0 IADD3 R8, P6, R8, R3.reuse, RZ ;  /* 0x0000000308088210 */ /* 0x080fe20007fde0ff */
[----:B------:R-:W-:Y:S01]  /*aa60*/  @!P1 IMAD.X R81, R9, 0x1, R12, P5 ;  /* 0x0000000109519824 */ /* 0x000fe200028e060c */
[----:B------:R-:W-:Y:S01]  /*aa70*/  @!P0 IADD3 R78, P5, R78, R3, RZ ;  /* 0x000000034e4e8210 */ /* 0x000fe20007fbe0ff */
[----:B------:R1:W5:Y:S01]  /*aa80*/  @!P3 LD.E.64 R30, desc[UR6][R6.64] ;  /* 0x00000006061eb980 */ /* 0x000362000c101b00 */
[----:B------:R-:W-:Y:S01]  /*aa90*/  @!P0 SHF.L.U64.HI R102, R235, 0x1, R102 ;  /* 0x00000001eb668819 */ /* 0x000fe20000010266 */
[----:B------:R-:W-:Y:S01]  /*aaa0*/  @!P1 IMAD.X R11, R79, 0x1, R12, P4 ;  /* 0x000000014f0b9824 */ /* 0x000fe200020e060c */
[----:B------:R-:W-:-:S02]  /*aab0*/  CS2R R24, SRZ ;  /* 0x0000000000187805 */ /* 0x000fc4000001ff00 */
[----:B------:R-:W-:Y:S02]  /*aac0*/  CS2R R20, SRZ ;  /* 0x0000000000147805 */ /* 0x000fe4000001ff00 */
[----:B------:R-:W-:Y:S02]  /*aad0*/  CS2R R14, SRZ ;  /* 0x00000000000e7805 */ /* 0x000fe4000001ff00 */
[----:B------:R-:W-:Y:S02]  /*aae0*/  CS2R R12, SRZ ;  /* 0x00000000000c7805 */ /* 0x000fe4000001ff00 */
[----:B0-----:R-:W-:Y:S01]  /*aaf0*/  CS2R R4, SRZ ;  /* 0x0000000000047805 */ /* 0x001fe2000001ff00 */
[--C-:B------:R-:W-:Y:S01]  /*ab00*/  @!P0 IMAD.X R9, R9, 0x1, R102.reuse, P6 ;  /* 0x0000000109098824 */ /* 0x100fe200030e0666 */
[----:B------:R0:W5:Y:S01]  /*ab10*/  @!P2 LD.E.64 R24, desc[UR6][R84.64] ;  /* 0x000000065418a980 */ /* 0x000162000c101b00 */
[----:B-1----:R-:W-:Y:S01]  /*ab20*/  CS2R R6, SRZ ;  /* 0x0000000000067805 */ /* 0x002fe2000001ff00 */
[----:B------:R-:W-:-:S02]  /*ab30*/  @!P0 IMAD.X R79, R79, 0x1, R102, P5 ;  /* 0x000000014f4f8824 */ /* 0x000fc400028e0666 */
[----:B------:R0:W5:Y:S04]  /*ab40*/  @!P2 LD.E.64 R20, desc[UR6][R82.64] ;  /* 0x000000065214a980 */ /* 0x000168000c101b00 */
[----:B------:R0:W5:Y:S04]  /*ab50*/  @!P1 LD.E.64 R14, desc[UR6][R80.64] ;  /* 0x00000006500e9980 */ /* 0x000168000c101b00 */
[----:B------:R0:W5:Y:S04]  /*ab60*/  @!P1 LD.E.64 R12, desc[UR6][R10.64] ;  /* 0x000000060a0c9980 */ /* 0x000168000c101b00 */
[----:B------:R0:W5:Y:S04]  /*ab70*/  @!P0 LD.E.64 R6, desc[UR6][R8.64] ;  /* 0x0000000608068980 */ /* 0x000168000c101b00 */
[----:B------:R0:W5:Y:S02]  /*ab80*/  @!P0 LD.E.64 R4, desc[UR6][R78.64] ;  /* 0x000000064e048980 */ /* 0x000164000c101b00 */
.L_x_1872:
[----:B------:R-:W-:Y:S05]  /*ab90*/  BSYNC B1 ;  /* 0x0000000000017941 */ /* 0x000fea0003800000 */
.L_x_1871:
[----:B------:R-:W1:Y:S01]  /*aba0*/  SYNCS.PHASECHK.TRANS64.TRYWAIT P0, [R16+URZ+0x30800], R113 ;  /* 0x03080071100075a7 */ /* 0x000e62000800017f */
[----:B0--3-5:R-:W-:Y:S01]  /*abb0*/  IMAD.MOV.U32 R8, RZ, RZ, R12 ;  /* 0x000000ffff087224 */ /* 0x029fe200078e000c */
[----:B------:R-:W-:Y:S01]  /*abc0*/  MOV R3, R5 ;  /* 0x0000000500037202 */ /* 0x000fe20000000f00 */
[----:B--2---:R-:W-:Y:S01]  /*abd0*/  IMAD.MOV.U32 R9, RZ, RZ, R21 ;  /* 0x000000ffff097224 */ /* 0x004fe200078e0015 */
[----:B------:R-:W-:Y:S01]  /*abe0*/  MOV R11, R15 ;  /* 0x0000000f000b7202 */ /* 0x000fe20000000f00 */
[----:B------:R-:W-:Y:S01]  /*abf0*/  IMAD.MOV.U32 R10, RZ, RZ, R30 ;  /* 0x000000ffff0a7224 */ /* 0x000fe200078e001e */
[----:B------:R-:W-:Y:S01]  /*ac00*/  PRMT R79, R8, 0x7610, R79 ;  /* 0x00007610084f7816 */ /* 0x000fe2000000004f */
[----:B------:R-:W-:Y:S01]  /*ac10*/  IMAD.MOV.U32 R8, RZ, RZ, R20 ;  /* 0x000000ffff087224 */ /* 0x000fe200078e0014 */
[----:B------:R-:W-:Y:S01]  /*ac20*/  BSSY B1, `(.L_x_1873) ;  /* 0x0000016000017945 */ /* 0x000fe20003800000 */
[----:B------:R-:W-:Y:S01]  /*ac30*/  IMAD.MOV.U32 R0, RZ, RZ, R4 ;  /* 0x000000ffff007224 */ /* 0x000fe200078e0004 */
[----:B------:R-:W-:Y:S01]  /*ac40*/  PRMT R83, R10, 0x7610, R83 ;  /* 0x000076100a537816 */ /* 0x000fe20000000053 */
[----:B------:R-:W-:Y:S01]  /*ac50*/  IMAD.MOV.U32 R10, RZ, RZ, R33 ;  /* 0x000000ffff0a7224 */ /* 0x000fe200078e0021 */
        /* <DEDUP_REMOVED lines=11> */
[----:B------:R-:W-:Y:S02]  /*ad10*/  VIADDMNMX R3, R97, -R114, 0x80, PT ;  /* 0x0000008061037446 */ /* 0x000fe40003800972 */
[----:B------:R-:W-:Y:S01]  /*ad20*/  PRMT R82, R8, 0x5410, R9 ;  /* 0x0000541008527816 */ /* 0x000fe20000000009 */
[----:B------:R-:W-:Y:S01]  /*ad30*/  IMAD.MOV.U32 R8, RZ, RZ, R6 ;  /* 0x000000ffff087224 */ /* 0x000fe200078e0006 */
[----:B------:R-:W-:Y:S01]  /*ad40*/  ISETP.GE.AND P1, PT, R218, R3, PT ;  /* 0x00000003da00720c */ /* 0x000fe20003f26270 */
[----:B------:R-:W-:Y:S01]  /*ad50*/  IMAD.MOV.U32 R9, RZ, RZ, R7 ;  /* 0x000000ffff097224 */ /* 0x000fe200078e0007 */
[----:B------:R-:W-:Y:S01]  /*ad60*/  PRMT R80, R10, 0x5410, R11 ;  /* 0x000054100a507816 */ /* 0x000fe2000000000b */
[----:B-1----:R-:W-:Y:S10]  /*ad70*/  @!P0 BRA `(.L_x_1874) ;  /* 0x000001fc00588947 */ /* 0x002ff40003800000 */
.L_x_2257:
[----:B------:R-:W-:Y:S05]  /*ad80*/  BSYNC B1 ;  /* 0x0000000000017941 */ /* 0x000fea0003800000 */
.L_x_1873:
[----:B------:R-:W-:Y:S01]  /*ad90*/  BSSY B1, `(.L_x_1875) ;  /* 0x00000bb000017945 */ /* 0x000fe20003800000 */
[----:B------:R-:W-:-:S03]  /*ada0*/  PRMT R78, R8, 0x5410, R9 ;  /* 0x00005410084e7816 */ /* 0x000fc60000000009 */
[----:B------:R-:W-:Y:S05]  /*adb0*/  @P1 BRA `(.L_x_1876) ;  /* 0x0000000800e01947 */ /* 0x000fea0003800000 */
[----:B------:R1:W5:Y:S01]  /*adc0*/  LDL R120, [R1+0x30] ;  /* 0x0000300001787983 */ /* 0x0003620000100800 */
[----:B------:R-:W2:Y:S01]  /*add0*/  LDC R8, c[0x0][0x3f4] ;  /* 0x0000fd00ff087b82 */ /* 0x000ea20000000800 */
[----:B------:R-:W-:Y:S01]  /*ade0*/  BSSY B2, `(.L_x_1877) ;  /* 0x0000030000027945 */ /* 0x000fe20003800000 */
[-C--:B--2---:R-:W-:Y:S02]  /*adf0*/  ISETP.GE.AND P0, PT, R200, R8.reuse, PT ;  /* 0x00000008c800720c */ /* 0x084fe40003f06270 */
[-C--:B------:R-:W-:Y:S02]  /*ae00*/  ISETP.GE.AND P1, PT, R234, R8.reuse, PT ;  /* 0x00000008ea00720c */ /* 0x080fe40003f26270 */
[-C--:B------:R-:W-:Y:S02]  /*ae10*/  ISETP.GE.AND P2, PT, R233, R8.reuse, PT ;  /* 0x00000008e900720c */ /* 0x080fe40003f46270 */
[----:B------:R-:W-:-:S07]  /*ae20*/  ISETP.GE.AND P3, PT, R235, R8, PT ;  /* 0x00000008eb00720c */ /* 0x000fce0003f66270 */
[----:B-1----:R-:W-:Y:S06]  /*ae30*/  @P0 BRA `(.L_x_1878) ;  /* 0x0000000000a80947 */ /* 0x002fec0003800000 */
[----:B-----5:R-:W1:Y:S01]  /*ae40*/  LDS.128 R8, [R120] ;  /* 0x0000000078087984 */ /* 0x020e620000000c00 */
[----:B------:R-:W-:Y:S01]  /*ae50*/  SHF.R.U32.HI R97, RZ, 0x10, R77 ;  /* 0x00000010ff617819 */ /* 0x000fe2000001164d */
[----:B------:R-:W-:Y:S01]  /*ae60*/  HADD2.F32 R85, -RZ, R111.H0_H0 ;  /* 0x2000006fff557230 */ /* 0x000fe20000004100 */
[----:B0-----:R-:W-:Y:S01]  /*ae70*/  SHF.R.U32.HI R113, RZ, 0x10, R75 ;  /* 0x00000010ff717819 */ /* 0x001fe2000001164b */
[--C-:B------:R-:W-:Y:S01]  /*ae80*/  HADD2.F32 R102, -RZ, R112.reuse.H0_H0 ;  /* 0x20000070ff667230 */ /* 0x100fe20000004100 */
[----:B------:R-:W-:Y:S01]  /*ae90*/  SHF.R.U64 R119, R76, 0x10, R77 ;  /* 0x000000104c777819 */ /* 0x000fe2000000124d */
[----:B------:R-:W-:Y:S01]  /*aea0*/  HADD2.F32 R97, -RZ, R97.H0_H0 ;  /* 0x20000061ff617230 */ /* 0x000fe20000004100 */
[----:B------:R-:W-:Y:S01]  /*aeb0*/  SHF.R.U64 R117, R74, 0x10, R75 ;  /* 0x000000104a757819 */ /* 0x000fe2000000124b */
[----:B------:R-:W-:Y:S02]  /*aec0*/  HADD2.F32 R113, -RZ, R113.H0_H0 ;  /* 0x20000071ff717230 */ /* 0x000fe40000004100 */
[----:B------:R-:W-:-:S02]  /*aed0*/  HADD2.F32 R112, -RZ, R112.H1_H1 ;  /* 0x30000070ff707230 */ /* 0x000fc40000004100 */
[----:B------:R-:W-:Y:S02]  /*aee0*/  HADD2.F32 R111, -RZ, R111.H1_H1 ;  /* 0x3000006fff6f7230 */ /* 0x000fe40000004100 */
[--C-:B-1----:R-:W-:Y:S02]  /*aef0*/  HADD2.F32 R77, -RZ, R11.reuse.H1_H1 ;  /* 0x3000000bff4d7230 */ /* 0x102fe40000004100 */
[----:B------:R-:W-:Y:S02]  /*af00*/  HADD2.F32 R76, -RZ, R11.H0_H0 ;  /* 0x2000000bff4c7230 */ /* 0x000fe40000004100 */
[--C-:B------:R-:W-:Y:S02]  /*af10*/  HADD2.F32 R11, -RZ, R8.reuse.H0_H0 ;  /* 0x20000008ff0b7230 */ /* 0x100fe40000004100 */
[C---:B------:R-:W-:Y:S01]  /*af20*/  FMUL.FTZ R116, R77.reuse, R97 ;  /* 0x000000614d747220 */ /* 0x040fe20000410000 */
[----:B------:R-:W-:Y:S02]  /*af30*/  HADD2.F32 R8, -RZ, R8.H1_H1 ;  /* 0x30000008ff087230 */ /* 0x000fe40000004100 */
[----:B------:R-:W-:Y:S01]  /*af40*/  FMUL.FTZ R115, R77, R113 ;  /* 0x000000714d737220 */ /* 0x000fe20000410000 */
[----:B------:R-:W-:-:S02]  /*af50*/  HADD2.F32 R74, -RZ, R10.H0_H0 ;  /* 0x2000000aff4a7230 */ /* 0x000fc40000004100 */
[----:B------:R-:W-:Y:S01]  /*af60*/  FFMA.FTZ R118, R76, R113, R116 ;  /* 0x000000714c767223 */ /* 0x000fe20000010074 */
[----:B------:R-:W-:Y:S02]  /*af70*/  HADD2.F32 R75, -RZ, R10.H1_H1 ;  /* 0x3000000aff4b7230 */ /* 0x000fe40000004100 */
[----:B------:R-:W-:Y:S01]  /*af80*/  FMUL.FTZ R114, R8, R102 ;  /* 0x0000006608727220 */ /* 0x000fe20000410000 */
[--C-:B------:R-:W-:Y:S02]  /*af90*/  HADD2.F32 R10, -RZ, R9.reuse.H0_H0 ;  /* 0x20000009ff0a7230 */ /* 0x100fe40000004100 */
[----:B------:R-:W-:Y:S01]  /*afa0*/  FFMA.FTZ R115, R76, R97, -R115 ;  /* 0x000000614c737223 */ /* 0x000fe20000010873 */
[-C--:B------:R-:W-:Y:S01]  /*afb0*/  FMUL.FTZ R116, R8, R85.reuse ;  /* 0x0000005508747220 */ /* 0x080fe20000410000 */
[----:B------:R-:W-:Y:S02]  /*afc0*/  HADD2.F32 R9, -RZ, R9.H1_H1 ;  /* 0x30000009ff097230 */ /* 0x000fe40000004100 */
[----:B------:R-:W-:Y:S01]  /*afd0*/  FFMA.FTZ R114, R11, R85, -R114 ;  /* 0x000000550b727223 */ /* 0x000fe20000010872 */
[----:B------:R-:W-:-:S02]  /*afe0*/  HADD2.F32 R76, -RZ, R117.H0_H0 ;  /* 0x20000075ff4c7230 */ /* 0x000fc40000004100 */
[----:B------:R-:W-:Y:S01]  /*aff0*/  FFMA.FTZ R77, R11, R102, R116 ;  /* 0x000000660b4d7223 */ /* 0x000fe20000010074 */
[----:B------:R-:W-:Y:S02]  /*b000*/  HADD2.F32 R8, -RZ, R119.H0_H0 ;  /* 0x20000077ff087230 */ /* 0x000fe40000004100 */
[C---:B------:R-:W-:Y:S01]  /*b010*/  FMUL.FTZ R85, R75.reuse, R112 ;  /* 0x000000704b557220 */ /* 0x040fe20000410000 */
[-C--:B------:R-:W-:Y:S01]  /*b020*/  FMUL.FTZ R97, R75, R111.reuse ;  /* 0x0000006f4b617220 */ /* 0x080fe20000410000 */
[C---:B------:R-:W-:Y:S01]  /*b030*/  FMUL.FTZ R11, R9.reuse, R76 ;  /* 0x0000004c090b7220 */ /* 0x040fe20000410000 */
[----:B------:R-:W-:Y:S01]  /*b040*/  FMUL.FTZ R75, R9, R8 ;  /* 0x00000008094b7220 */ /* 0x000fe20000410000 */
[C---:B------:R-:W-:Y:S01]  /*b050*/  FFMA.FTZ R85, R74.reuse, R111, -R85 ;  /* 0x0000006f4a557223 */ /* 0x040fe20000010855 */
[----:B------:R-:W-:Y:S01]  /*b060*/  FFMA.FTZ R74, R74, R112, R97 ;  /* 0x000000704a4a7223 */ /* 0x000fe20000010061 */
[C---:B------:R-:W-:Y:S01]  /*b070*/  FFMA.FTZ R9, R10.reuse, R8, -R11 ;  /* 0x000000080a097223 */ /* 0x040fe2000001080b */
[----:B------:R-:W-:Y:S01]  /*b080*/  FFMA.FTZ R76, R10, R76, R75 ;  /* 0x0000004c0a4c7223 */ /* 0x000fe2000001004b */
[----:B------:R-:W-:-:S02]  /*b090*/  F2FP.F16.F32.PACK_AB R11, R118, R115 ;  /* 0x00000073760b723e */ /* 0x000fc400000000ff */
[----:B------:R-:W-:Y:S02]  /*b0a0*/  F2FP.F16.F32.PACK_AB R10, R74, R85 ;  /* 0x000000554a0a723e */ /* 0x000fe400000000ff */
[----:B------:R-:W-:Y:S02]  /*b0b0*/  F2FP.F16.F32.PACK_AB R8, R77, R114 ;  /* 0x000000724d08723e */ /* 0x000fe400000000ff */
[----:B------:R-:W-:-:S05]  /*b0c0*/  F2FP.F16.F32.PACK_AB R9, R76, R9 ;  /* 0x000000094c09723e */ /* 0x000fca00000000ff */
[----:B------:R1:W-:Y:S02]  /*b0d0*/  STS.128 [R120], R8 ;  /* 0x0000000878007388 */ /* 0x0003e40000000c00 */
.L_x_1878:
[----:B------:R-:W-:Y:S05]  /*b0e0*/  BSYNC B2 ;  /* 0x0000000000027941 */ /* 0x000fea0003800000 */
.L_x_1877:
[----:B------:R-:W-:Y:S04]  /*b0f0*/  BSSY B2, `(.L_x_1879) ;  /* 0x000002c000027945 */ /* 0x000fe80003800000 */
[----:B------:R-:W-:Y:S05]  /*b100*/  @P1 BRA `(.L_x_1880) ;  /* 0x0000000000a81947 */ /* 0x000fea0003800000 */
[----:B-1---5:R-:W1:Y:S01]  /*b110*/  LDS.128 R8, [R120+0x4000] ;  /* 0x0040000078087984 */ /* 0x022e620000000c00 */
[----:B------:R-:W-:Y:S01]  /*b120*/  SHF.R.U32.HI R75, RZ, 0x10, R73 ;  /* 0x00000010ff4b7819 */ /* 0x000fe20000011649 */
[----:B------:R-:W-:Y:S01]  /*b130*/  HADD2.F32 R74, -RZ, R109.H0_H0 ;  /* 0x2000006dff4a7230 */ /* 0x000fe20000004100 */
[----:B------:R-:W-:Y:S01]  /*b140*/  SHF.R.U32.HI R77, RZ, 0x10, R71 ;  /* 0x00000010ff4d7819 */ /* 0x000fe20000011647 */
        /* <DEDUP_REMOVED lines=37> */
[----:B------:R2:W-:Y:S02]  /*b3a0*/  STS.128 [R120+0x4000], R8 ;  /* 0x0040000878007388 */ /* 0x0005e40000000c00 */
.L_x_1880:
[----:B------:R-:W-:Y:S05]  /*b3b0*/  BSYNC B2 ;  /* 0x0000000000027941 */ /* 0x000fea0003800000 */
.L_x_1879:
[----:B------:R-:W-:Y:S04]  /*b3c0*/  BSSY B2, `(.L_x_1881) ;  /* 0x000002c000027945 */ /* 0x000fe80003800000 */
[----:B------:R-:W-:Y:S05]  /*b3d0*/  @P2 BRA `(.L_x_1882) ;  /* 0x0000000000a82947 */ /* 0x000fea0003800000 */
[----:B-12--5:R-:W1:Y:S01]  /*b3e0*/  LDS.128 R8, [R120+0x8000] ;  /* 0x0080000078087984 */ /* 0x026e620000000c00 */
        /* <DEDUP_REMOVED lines=41> */
.L_x_1882:
[----:B------:R-:W-:Y:S05]  /*b680*/  BSYNC B2 ;  /* 0x0000000000027941 */ /* 0x000fea0003800000 */
.L_x_1881:
[----:B------:R-:W-:Y:S05]  /*b690*/  @P3 BRA `(.L_x_1876) ;  /* 0x0000000000a83947 */ /* 0x000fea0003800000 */
[----:B-123-5:R-:W1:Y:S01]  /*b6a0*/  LDS.128 R8, [R120+0xc000] ;  /* 0x00c0000078087984 */ /* 0x02ee620000000c00 */
[----:B------:R-:W-:Y:S01]  /*b6b0*/  SHF.R.U32.HI R67, RZ, 0x10, R63 ;  /* 0x00000010ff437819 */ /* 0x000fe2000001163f */
[----:B------:R-:W-:Y:S01]  /*b6c0*/  HADD2.F32 R66, -RZ, R105.H1_H1 ;  /* 0x30000069ff427230 */ /* 0x000fe20000004100 */
[----:B------:R-:W-:Y:S01]  /*b6d0*/  SHF.R.U32.HI R69, RZ, 0x10, R61 ;  /* 0x00000010ff457819 */ /* 0x000fe2000001163d */
[--C-:B------:R-:W-:Y:S01]  /*b6e0*/  HADD2.F32 R68, -RZ, R104.reuse.H1_H1 ;  /* 0x30000068ff447230 */ /* 0x100fe20000004100 */
[----:B------:R-:W-:Y:S01]  /*b6f0*/  SHF.R.U64 R75, R62, 0x10, R63 ;  /* 0x000000103e4b7819 */ /* 0x000fe2000000123f */
[----:B------:R-:W-:Y:S01]  /*b700*/  HADD2.F32 R67, -RZ, R67.H0_H0 ;  /* 0x20000043ff437230 */ /* 0x000fe20000004100 */
[----:B------:R-:W-:Y:S01]  /*b710*/  SHF.R.U64 R73, R60, 0x10, R61 ;  /* 0x000000103c497819 */ /* 0x000fe2000000123d */
[----:B------:R-:W-:Y:S02]  /*b720*/  HADD2.F32 R69, -RZ, R69.H0_H0 ;  /* 0x20000045ff457230 */ /* 0x000fe40000004100 */
[----:B------:R-:W-:-:S02]  /*b730*/  HADD2.F32 R104, -RZ, R104.H0_H0 ;  /* 0x20000068ff687230 */ /* 0x000fc40000004100 */
[----:B------:R-:W-:Y:S02]  /*b740*/  HADD2.F32 R105, -RZ, R105.H0_H0 ;  /* 0x20000069ff697230 */ /* 0x000fe40000004100 */
        /* <DEDUP_REMOVED lines=31> */
.L_x_1876:
[----:B------:R-:W-:Y:S05]  /*b940*/  BSYNC B1 ;  /* 0x0000000000017941 */ /* 0x000fea0003800000 */
.L_x_1875:
[----:B-1234-:R-:W-:Y:S01]  /*b950*/  VIADD R8, R218, 0x20 ;  /* 0x00000020da087836 */ /* 0x01efe20000000000 */
[----:B------:R-:W-:Y:S04]  /*b960*/  BSSY B1, `(.L_x_1883) ;  /* 0x00000bb000017945 */ /* 0x000fe80003800000 */
[----:B------:R-:W-:-:S13]  /*b970*/  ISETP.GE.AND P0, PT, R8, R3, PT ;  /* 0x000000030800720c */ /* 0x000fda0003f06270 */
        /* <DEDUP_REMOVED lines=9> */
[----:B-----5:R-:W1:Y:S01]  /*ba10*/  LDS.128 R8, [R72+0x1000] ;  /* 0x0010000048087984 */ /* 0x020e620000000c00 */
[----:B------:R-:W-:Y:S01]  /*ba20*/  SHF.R.U32.HI R63, RZ, 0x10, R59 ;  /* 0x00000010ff3f7819 */ /* 0x000fe2000001163b */
[----:B------:R-:W-:Y:S01]  /*ba30*/  HADD2.F32 R62, -RZ, R101.H0_H0 ;  /* 0x20000065ff3e7230 */ /* 0x000fe20000004100 */
[--C-:B------:R-:W-:Y:S01]  /*ba40*/  SHF.R.U64 R69, R64, 0x10, R65.reuse ;  /* 0x0000001040457819 */ /* 0x100fe20000001241 */
[----:B------:R-:W-:Y:S01]  /*ba50*/  HADD2.F32 R64, -RZ, R103.H0_H0 ;  /* 0x20000067ff407230 */ /* 0x000fe20000004100 */
[----:B------:R-:W-:Y:S01]  /*ba60*/  SHF.R.U32.HI R65, RZ, 0x10, R65 ;  /* 0x00000010ff417819 */ /* 0x000fe20000011641 */
[----:B------:R-:W-:Y:S01]  /*ba70*/  HADD2.F32 R63, -RZ, R63.H0_H0 ;  /* 0x2000003fff3f7230 */ /* 0x000fe20000004100 */
[----:B------:R-:W-:Y:S01]  /*ba80*/  SHF.R.U64 R71, R58, 0x10, R59 ;  /* 0x000000103a477819 */ /* 0x000fe2000000123b */
[----:B------:R-:W-:Y:S02]  /*ba90*/  HADD2.F32 R103, -RZ, R103.H1_H1 ;  /* 0x30000067ff677230 */ /* 0x000fe40000004100 */
[----:B------:R-:W-:-:S02]  /*baa0*/  HADD2.F32 R65, -RZ, R65.H0_H0 ;  /* 0x20000041ff417230 */ /* 0x000fc40000004100 */
        /* <DEDUP_REMOVED lines=22> */
[-C--:B------:R-:W-:Y:S01]  /*bc10*/  FMUL.FTZ R59, R9, R8.reuse ;  /* 0x00000008093b7220 */ /* 0x080fe20000410000 */
        /* <DEDUP_REMOVED lines=9> */
.L_x_1886:
[----:B------:R-:W-:Y:S05]  /*bcb0*/  BSYNC B2 ;  /* 0x0000000000027941 */ /* 0x000fea0003800000 */
.L_x_1885:
        /* <DEDUP_REMOVED lines=32> */
[----:B------:R-:W-:Y:S01]  /*bec0*/  FMUL.FTZ R61, R55, R98 ;  /* 0x00000062373d7220 */ /* 0x000fe20000410000 */
        /* <DEDUP_REMOVED lines=11> */
.L_x_1888:
[----:B------:R-:W-:Y:S05]  /*bf80*/  BSYNC B2 ;  /* 0x0000000000027941 */ /* 0x000fea0003800000 */
.L_x_1887:
[----:B------:R-:W-:Y:S04]  /*bf90*/  BSSY B2, `(.L_x_1889) ;  /* 0x000002c000027945 */ /* 0x000fe80003800000 */
[----:B------:R-:W-:Y:S05]  /*bfa0*/  @P2 BRA `(.L_x_1890) ;  /* 0x0000000000a82947 */ /* 0x000fea0003800000 */
[----:B-12--5:R-:W1:Y:S01]  /*bfb0*/  LDS.128 R8, [R72+0x9000] ;  /* 0x0090000048087984 */ /* 0x026e620000000c00 */
[----:B------:R-:W-:Y:S01]  /*bfc0*/  SHF.R.U32.HI R55, RZ, 0x10, R53 ;  /* 0x00000010ff377819 */ /* 0x000fe20000011635 */
[----:B------:R-:W-:Y:S01]  /*bfd0*/  HADD2.F32 R54, -RZ, R94.H1_H1 ;  /* 0x3000005eff367230 */ /* 0x000fe20000004100 */
[----:B------:R-:W-:Y:S01]  /*bfe0*/  SHF.R.U32.HI R57, RZ, 0x10, R51 ;  /* 0x00000010ff397819 */ /* 0x000fe20000011633 */
[----:B------:R-:W-:Y:S01]  /*bff0*/  HADD2.F32 R56, -RZ, R95.H1_H1 ;  /* 0x3000005fff387230 */ /* 0x000fe20000004100 */
        /* <DEDUP_REMOVED lines=24> */
[CC--:B------:R-:W-:Y:S01]  /*c180*/  FMUL.FTZ R55, R51.reuse, R95.reuse ;  /* 0x0000005f33377220 */ /* 0x0c0fe20000410000 */
        /* <DEDUP_REMOVED lines=12> */
.L_x_1890:
[----:B------:R-:W-:Y:S05]  /*c250*/  BSYNC B2 ;  /* 0x0000000000027941 */ /* 0x000fea0003800000 */
.L_x_1889:
[----:B------:R-:W-:Y:S05]  /*c260*/  @P3 BRA `(.L_x_1884) ;  /* 0x0000000000a83947 */ /* 0x000fea0003800000 */
[----:B-123-5:R-:W1:Y:S01]  /*c270*/  LDS.128 R8, [R72+0xd000] ;  /* 0x00d0000048087984 */ /* 0x02ee620000000c00 */
        /* <DEDUP_REMOVED lines=41> */
.L_x_1884:
[----:B------:R-:W-:Y:S05]  /*c510*/  BSYNC B1 ;  /* 0x0000000000017941 */ /* 0x000fea0003800000 */
.L_x_1883:
        /* <DEDUP_REMOVED lines=15> */
[----:B------:R-:W-:Y:S01]  /*c610*/  SHF.R.U32.HI R49, RZ, 0x10, R43 ;  /* 0x00000010ff317819 */ /* 0x000fe2000001162b */
[----:B------:R-:W-:Y:S01]  /*c620*/  HADD2.F32 R48, -RZ, R99.H0_H0 ;  /* 0x20000063ff307230 */ /* 0x000fe20000004100 */
        /* <DEDUP_REMOVED lines=37> */
.L_x_1894:
[----:B------:R-:W-:Y:S05]  /*c880*/  BSYNC B2 ;  /* 0x0000000000027941 */ /* 0x000fea0003800000 */
.L_x_1893:
[----:B------:R-:W-:Y:S04]  /*c890*/  BSSY B2, `(.L_x_1895) ;  /* 0x000002c000027945 */ /* 0x000fe80003800000 */
[----:B------:R-:W-:Y:S05]  /*c8a0*/  @P1 BRA `(.L_x_1896) ;  /* 0x0000000000a81947 */ /* 0x000fea0003800000 */
[----:B-1---5:R-:W1:Y:S01]  /*c8b0*/  LDS.128 R8, [R56+0x6000] ;  /* 0x0060000038087984 */ /* 0x022e620000000c00 */
        /* <DEDUP_REMOVED lines=41> */
.L_x_1896:
[----:B------:R-:W-:Y:S05]  /*cb50*/  BSYNC B2 ;  /* 0x0000000000027941 */ /* 0x000fea0003800000 */
.L_x_1895:
        /* <DEDUP_REMOVED lines=44> */
.L_x_1898:
[----:B------:R-:W-:Y:S05]  /*ce20*/  BSYNC B2 ;  /* 0x0000000000027941 */ /* 0x000fea0003800000 */
.L_x_1897:
[----:B------:R-:W-:Y:S05]  /*ce30*/  @P3 BRA `(.L_x_1892) ;  /* 0x0000000000a83947 */ /* 0x000fea0003800000 */
[----:B-123-5:R-:W1:Y:S01]  /*ce40*/  LDS.128 R8, [R56+0xe000] ;  /* 0x00e0000038087984 */ /* 0x02ee620000000c00 */
[----:B------:R-:W-:Y:S01]  /*ce50*/  SHF.R.U32.HI R35, RZ, 0x10, R27 ;  /* 0x00000010ff237819 */ /* 0x000fe2000001161b */
[----:B------:R-:W-:Y:S01]  /*ce60*/  HADD2.F32 R34, -RZ, R87.H0_H0 ;  /* 0x20000057ff227230 */ /* 0x000fe20000004100 */
[--C-:B------:R-:W-:Y:S01]  /*ce70*/  SHF.R.U32.HI R37, RZ, 0x10, R29.reuse ;  /* 0x00000010ff257819 */ /* 0x100fe2000001161d */
        /* <DEDUP_REMOVED lines=38> */
.L_x_1892:
[----:B------:R-:W-:Y:S05]  /*d0e0*/  BSYNC B1 ;  /* 0x0000000000017941 */ /* 0x000fea0003800000 */
.L_x_1891:
[----:B-1234-:R-:W-:-:S05]  /*d0f0*/  VIADD R8, R218, 0x60 ;  /* 0x00000060da087836 */ /* 0x01efca0000000000 */
        /* <DEDUP_REMOVED lines=11> */
[----:B------:R-:W-:Y:S01]  /*d1b0*/  SHF.R.U64 R36, R32, 0x10, R33 ;  /* 0x0000001020247819 */ /* 0x000fe20000001221 */
[--C-:B------:R-:W-:Y:S01]  /*d1c0*/  HADD2.F32 R29, -RZ, R84.reuse.H0_H0 ;  /* 0x20000054ff1d7230 */ /* 0x100fe20000004100 */
[----:B------:R-:W-:Y:S01]  /*d1d0*/  SHF.R.U32.HI R32, RZ, 0x10, R31 ;  /* 0x00000010ff207819 */ /* 0x000fe2000001161f */
[----:B------:R-:W-:Y:S01]  /*d1e0*/  HADD2.F32 R84, -RZ, R84.H1_H1 ;  /* 0x30000054ff547230 */ /* 0x000fe20000004100 */
[----:B------:R-:W-:Y:S02]  /*d1f0*/  SHF.R.U32.HI R33, RZ, 0x10, R33 ;  /* 0x00000010ff217819 */ /* 0x000fe40000011621 */
[----:B------:R-:W-:Y:S01]  /*d200*/  SHF.R.U64 R35, R30, 0x10, R31 ;  /* 0x000000101e237819 */ /* 0x000fe2000000121f */
[----:B------:R-:W-:Y:S02]  /*d210*/  HADD2.F32 R32, -RZ, R32.H0_H0 ;  /* 0x20000020ff207230 */ /* 0x000fe40000004100 */
[----:B------:R-:W-:-:S02]  /*d220*/  HADD2.F32 R30, -RZ, R33.H0_H0 ;  /* 0x20000021ff1e7230 */ /* 0x000fc40000004100 */
[--C-:B------:R-:W-:Y:S02]  /*d230*/  HADD2.F32 R31, -RZ, R83.reuse.H0_H0 ;  /* 0x20000053ff1f7230 */ /* 0x100fe40000004100 */
[----:B------:R-:W-:Y:S02]  /*d240*/  HADD2.F32 R83, -RZ, R83.H1_H1 ;  /* 0x30000053ff537230 */ /* 0x000fe40000004100 */
[--C-:B-1----:R-:W-:Y:S02]  /*d250*/  HADD2.F32 R28, -RZ, R11.reuse.H1_H1 ;  /* 0x3000000bff1c7230 */ /* 0x102fe40000004100 */
[--C-:B------:R-:W-:Y:S02]  /*d260*/  HADD2.F32 R3, -RZ, R8.reuse.H0_H0 ;  /* 0x20000008ff037230 */ /* 0x100fe40000004100 */
[----:B------:R-:W-:Y:S02]  /*d270*/  HADD2.F32 R27, -RZ, R11.H0_H0 ;  /* 0x2000000bff1b7230 */ /* 0x000fe40000004100 */
[----:B------:R-:W-:Y:S01]  /*d280*/  FMUL.FTZ R34, R28, R32 ;  /* 0x000000201c227220 */ /* 0x000fe20000410000 */
[----:B------:R-:W-:-:S02]  /*d290*/  HADD2.F32 R8, -RZ, R8.H1_H1 ;  /* 0x30000008ff087230 */ /* 0x000fc40000004100 */
[-C--:B------:R-:W-:Y:S01]  /*d2a0*/  FMUL.FTZ R33, R28, R30.reuse ;  /* 0x0000001e1c217220 */ /* 0x080fe20000410000 */
[--C-:B------:R-:W-:Y:S02]  /*d2b0*/  HADD2.F32 R11, -RZ, R10.reuse.H0_H0 ;  /* 0x2000000aff0b7230 */ /* 0x100fe40000004100 */
[C---:B------:R-:W-:Y:S01]  /*d2c0*/  FFMA.FTZ R34, R27.reuse, R30, -R34 ;  /* 0x0000001e1b227223 */ /* 0x040fe20000010822 */
[----:B------:R-:W-:Y:S02]  /*d2d0*/  HADD2.F32 R26, -RZ, R10.H1_H1 ;  /* 0x3000000aff1a7230 */ /* 0x000fe40000004100 */
[C---:B------:R-:W-:Y:S01]  /*d2e0*/  FMUL.FTZ R28, R8.reuse, R31 ;  /* 0x0000001f081c7220 */ /* 0x040fe20000410000 */
[--C-:B------:R-:W-:Y:S02]  /*d2f0*/  HADD2.F32 R10, -RZ, R9.reuse.H0_H0 ;  /* 0x20000009ff0a7230 */ /* 0x100fe40000004100 */
[----:B------:R-:W-:Y:S01]  /*d300*/  FFMA.FTZ R33, R27, R32, R33 ;  /* 0x000000201b217223 */ /* 0x000fe20000010021 */
[----:B------:R-:W-:Y:S01]  /*d310*/  FMUL.FTZ R30, R8, R29 ;  /* 0x0000001d081e7220 */ /* 0x000fe20000410000 */
[----:B------:R-:W-:-:S02]  /*d320*/  HADD2.F32 R9, -RZ, R9.H1_H1 ;  /* 0x30000009ff097230 */ /* 0x000fc40000004100 */
[C---:B------:R-:W-:Y:S01]  /*d330*/  FFMA.FTZ R28, R3.reuse, R29, -R28 ;  /* 0x0000001d031c7223 */ /* 0x040fe2000001081c */
[----:B------:R-:W-:Y:S02]  /*d340*/  HADD2.F32 R27, -RZ, R35.H0_H0 ;  /* 0x20000023ff1b7230 */ /* 0x000fe40000004100 */
        /* <DEDUP_REMOVED lines=15> */
.L_x_1901:
[----:B------:R-:W-:Y:S05]  /*d440*/  BSYNC B1 ;  /* 0x0000000000017941 */ /* 0x000fea0003800000 */
.L_x_1900:
[----:B------:R-:W-:Y:S04]  /*d450*/  BSSY B1, `(.L_x_1902) ;  /* 0x000002c000017945 */ /* 0x000fe80003800000 */
[----:B------:R-:W-:Y:S05]  /*d460*/  @P1 BRA `(.L_x_1903) ;  /* 0x0000000000a81947 */ /* 0x000fea0003800000 */
[----:B-1---5:R-:W1:Y:S01]  /*d470*/  LDS.128 R8, [R37+0x7000] ;  /* 0x0070000025087984 */ /* 0x022e620000000c00 */
[----:B------:R-:W-:Y:S01]  /*d480*/  SHF.R.U32.HI R28, RZ, 0x10, R21 ;  /* 0x00000010ff1c7819 */ /* 0x000fe20000011615 */
[--C-:B------:R-:W-:Y:S01]  /*d490*/  HADD2.F32 R27, -RZ, R81.reuse.H0_H0 ;  /* 0x20000051ff1b7230 */ /* 0x100fe20000004100 */
[--C-:B------:R-:W-:Y:S01]  /*d4a0*/  SHF.R.U32.HI R26, RZ, 0x10, R25.reuse ;  /* 0x00000010ff1a7819 */ /* 0x100fe20000011619 */
[----:B------:R-:W-:Y:S01]  /*d4b0*/  HADD2.F32 R81, -RZ, R81.H1_H1 ;  /* 0x30000051ff517230 */ /* 0x000fe20000004100 */
[----:B------:R-:W-:Y:S01]  /*d4c0*/  SHF.R.U64 R32, R24, 0x10, R25 ;  /* 0x0000001018207819 */ /* 0x000fe20000001219 */
[----:B------:R-:W-:Y:S01]  /*d4d0*/  HADD2.F32 R28, -RZ, R28.H0_H0 ;  /* 0x2000001cff1c7230 */ /* 0x000fe20000004100 */
[----:B------:R-:W-:Y:S01]  /*d4e0*/  SHF.R.U64 R31, R20, 0x10, R21 ;  /* 0x00000010141f7819 */ /* 0x000fe20000001215 */
[----:B------:R-:W-:Y:S02]  /*d4f0*/  HADD2.F32 R26, -RZ, R26.H0_H0 ;  /* 0x2000001aff1a7230 */ /* 0x000fe40000004100 */
[----:B------:R-:W-:-:S02]  /*d500*/  HADD2.F32 R25, -RZ, R82.H0_H0 ;  /* 0x20000052ff197230 */ /* 0x000fc40000004100 */
[----:B------:R-:W-:Y:S02]  /*d510*/  HADD2.F32 R82, -RZ, R82.H1_H1 ;  /* 0x30000052ff527230 */ /* 0x000fe40000004100 */
[--C-:B-1----:R-:W-:Y:S02]  /*d520*/  HADD2.F32 R24, -RZ, R11.reuse.H1_H1 ;  /* 0x3000000bff187230 */ /* 0x102fe40000004100 */
[--C-:B------:R-:W-:Y:S02]  /*d530*/  HADD2.F32 R3, -RZ, R8.reuse.H0_H0 ;  /* 0x20000008ff037230 */ /* 0x100fe40000004100 */
[----:B------:R-:W-:Y:S02]  /*d540*/  HADD2.F32 R21, -RZ, R11.H0_H0 ;  /* 0x2000000bff157230 */ /* 0x000fe40000004100 */
[C---:B------:R-:W-:Y:S01]  /*d550*/  FMUL.FTZ R30, R24.reuse, R28 ;  /* 0x0000001c181e7220 */ /* 0x040fe20000410000 */
[----:B------:R-:W-:Y:S02]  /*d560*/  HADD2.F32 R8, -RZ, R8.H1_H1 ;  /* 0x30000008ff087230 */ /* 0x000fe40000004100 */
[----:B------:R-:W-:Y:S01]  /*d570*/  FMUL.FTZ R29, R24, R26 ;  /* 0x0000001a181d7220 */ /* 0x000fe20000410000 */
[----:B------:R-:W-:-:S02]  /*d580*/  HADD2.F32 R11, -RZ, R10.H0_H0 ;  /* 0x2000000aff0b7230 */ /* 0x000fc40000004100 */
[C---:B------:R-:W-:Y:S01]  /*d590*/  FFMA.FTZ R30, R21.reuse, R26, -R30 ;  /* 0x0000001a151e7223 */ /* 0x040fe2000001081e */
[----:B------:R-:W-:Y:S02]  /*d5a0*/  HADD2.F32 R20, -RZ, R10.H1_H1 ;  /* 0x3000000aff147230 */ /* 0x000fe40000004100 */
[C---:B------:R-:W-:Y:S01]  /*d5b0*/  FMUL.FTZ R24, R8.reuse, R27 ;  /* 0x0000001b08187220 */ /* 0x040fe20000410000 */
[--C-:B------:R-:W-:Y:S02]  /*d5c0*/  HADD2.F32 R10, -RZ, R9.reuse.H0_H0 ;  /* 0x20000009ff0a7230 */ /* 0x100fe40000004100 */
[----:B------:R-:W-:Y:S01]  /*d5d0*/  FFMA.FTZ R29, R21, R28, R29 ;  /* 0x0000001c151d7223 */ /* 0x000fe2000001001d */
        /* <DEDUP_REMOVED lines=19> */
.L_x_1903:
[----:B------:R-:W-:Y:S05]  /*d710*/  BSYNC B1 ;  /* 0x0000000000017941 */ /* 0x000fea0003800000 */
.L_x_1902:
[----:B------:R-:W-:Y:S04]  /*d720*/  BSSY B1, `(.L_x_1904) ;  /* 0x000002c000017945 */ /* 0x000fe80003800000 */
[----:B------:R-:W-:Y:S05]  /*d730*/  @P2 BRA `(.L_x_1905) ;  /* 0x0000000000a82947 */ /* 0x000fea0003800000 */
[----:B-12--5:R-:W1:Y:S01]  /*d740*/  LDS.128 R8, [R37+0xb000] ;  /* 0x00b0000025087984 */ /* 0x026e620000000c00 */
        /* <DEDUP_REMOVED lines=41> */
.L_x_1905:
[----:B------:R-:W-:Y:S05]  /*d9e0*/  BSYNC B1 ;  /* 0x0000000000017941 */ /* 0x000fea0003800000 */
.L_x_1904:
[----:B------:R-:W-:Y:S05]  /*d9f0*/  @P3 BRA `(.L_x_1899) ;  /* 0x0000004800f43947 */ /* 0x000fea0003800000 */
[----:B-123-5:R-:W1:Y:S01]  /*da00*/  LDS.128 R8, [R37+0xf000] ;  /* 0x00f0000025087984 */ /* 0x02ee620000000c00 */
[----:B------:R-:W-:Y:S01]  /*da10*/  SHF.R.U32.HI R14, RZ, 0x10, R5 ;  /* 0x00000010ff0e7819 */ /* 0x000fe20000011605 */
[----:B------:R-:W-:Y:S01]  /*da20*/  HADD2.F32 R13, -RZ, R0.H1_H1 ;  /* 0x30000000ff0d7230 */ /* 0x000fe20000004100 */
[--C-:B------:R-:W-:Y:S02]  /*da30*/  SHF.R.U32.HI R12, RZ, 0x10, R7.reuse ;  /* 0x00000010ff0c7819 */ /* 0x100fe40000011607 */
[----:B------:R-:W-:Y:S01]  /*da40*/  SHF.R.U64 R24, R6, 0x10, R7 ;  /* 0x0000001006187819 */ /* 0x000fe20000001207 */
[----:B------:R-:W-:Y:S01]  /*da50*/  HADD2.F32 R14, -RZ, R14.H0_H0 ;  /* 0x2000000eff0e7230 */ /* 0x000fe20000004100 */
[----:B------:R-:W-:Y:S01]  /*da60*/  SHF.R.U64 R21, R4, 0x10, R5 ;  /* 0x0000001004157819 */ /* 0x000fe20000001205 */
[----:B------:R-:W-:Y:S02]  /*da70*/  HADD2.F32 R12, -RZ, R12.H0_H0 ;  /* 0x2000000cff0c7230 */ /* 0x000fe40000004100 */
[----:B------:R-:W-:-:S02]  /*da80*/  HADD2.F32 R7, -RZ, R78.H0_H0 ;  /* 0x2000004eff077230 */ /* 0x000fc40000004100 */
[----:B------:R-:W-:Y:S02]  /*da90*/  HADD2.F32 R78, -RZ, R78.H1_H1 ;  /* 0x3000004eff4e7230 */ /* 0x000fe40000004100 */
[--C-:B-1----:R-:W-:Y:S02]  /*daa0*/  HADD2.F32 R3, -RZ, R8.reuse.H0_H0 ;  /* 0x20000008ff037230 */ /* 0x102fe40000004100 */
[--C-:B------:R-:W-:Y:S02]  /*dab0*/  HADD2.F32 R6, -RZ, R11.reuse.H0_H0 ;  /* 0x2000000bff067230 */ /* 0x100fe40000004100 */
[----:B------:R-:W-:Y:S02]  /*dac0*/  HADD2.F32 R8, -RZ, R8.H1_H1 ;  /* 0x30000008ff087230 */ /* 0x000fe40000004100 */
[----:B------:R-:W-:Y:S02]  /*dad0*/  HADD2.F32 R11, -RZ, R11.H1_H1 ;  /* 0x3000000bff0b7230 */ /* 0x000fe40000004100 */
[----:B------:R-:W-:-:S02]  /*dae0*/  HADD2.F32 R5, -RZ, R10.H0_H0 ;  /* 0x2000000aff057230 */ /* 0x000fc40000004100 */
[C---:B------:R-:W-:Y:S01]  /*daf0*/  FMUL.FTZ R20, R8.reuse, R13 ;  /* 0x0000000d08147220 */ /* 0x040fe20000410000 */
[-C--:B------:R-:W-:Y:S01]  /*db00*/  FMUL.FTZ R8, R8, R7.reuse ;  /* 0x0000000708087220 */ /* 0x080fe20000410000 */
[C---:B------:R-:W-:Y:S01]  /*db10*/  FMUL.FTZ R15, R11.reuse, R14 ;  /* 0x0000000e0b0f7220 */ /* 0x040fe20000410000 */
[-C--:B------:R-:W-:Y:S01]  /*db20*/  FMUL.FTZ R11, R11, R12.reuse ;  /* 0x0000000c0b0b7220 */ /* 0x080fe20000410000 */
[----:B------:R-:W-:Y:S01]  /*db30*/  FFMA.FTZ R20, R3, R7, -R20 ;  /* 0x0000000703147223 */ /* 0x000fe20000010814 */
[----:B------:R-:W-:Y:S02]  /*db40*/  HADD2.F32 R10, -RZ, R10.H1_H1 ;  /* 0x3000000aff0a7230 */ /* 0x000fe40000004100 */
[C---:B------:R-:W-:Y:S01]  /*db50*/  FFMA.FTZ R15, R6.reuse, R12, -R15 ;  /* 0x0000000c060f7223 */ /* 0x040fe2000001080f */
[----:B------:R-:W-:Y:S02]  /*db60*/  HADD2.F32 R7, -RZ, R0.H0_H0 ;  /* 0x20000000ff077230 */ /* 0x000fe40000004100 */
[----:B------:R-:W-:Y:S01]  /*db70*/  FFMA.FTZ R14, R6, R14, R11 ;  /* 0x0000000e060e7223 */ /* 0x000fe2000001000b */
[----:B------:R-:W-:-:S02]  /*db80*/  HADD2.F32 R4, -RZ, R9.H0_H0 ;  /* 0x20000009ff047230 */ /* 0x000fc40000004100 */
[----:B------:R-:W-:Y:S01]  /*db90*/  FFMA.FTZ R3, R3, R13, R8 ;  /* 0x0000000d03037223 */ /* 0x000fe20000010008 */
[----:B------:R-:W-:Y:S02]  /*dba0*/  HADD2.F32 R9, -RZ, R9.H1_H1 ;  /* 0x30000009ff097230 */ /* 0x000fe40000004100 */
[CC--:B------:R-:W-:Y:S01]  /*dbb0*/  FMUL.FTZ R8, R10.reuse, R7.reuse ;  /* 0x000000070a087220 */ /* 0x0c0fe20000410000 */
[----:B------:R-:W-:Y:S02]  /*dbc0*/  HADD2.F32 R6, -RZ, R21.H0_H0 ;  /* 0x20000015ff067230 */ /* 0x000fe40000004100 */
[-C--:B------:R-:W-:Y:S01]  /*dbd0*/  FMUL.FTZ R10, R10, R78.reuse ;  /* 0x0000004e0a0a7220 */ /* 0x080fe20000410000 */
[----:B------:R-:W-:Y:S02]  /*dbe0*/  HADD2.F32 R0, -RZ, R24.H0_H0 ;  /* 0x20000018ff007230 */ /* 0x000fe40000004100 */
[----:B------:R-:W-:Y:S01]  /*dbf0*/  FFMA.FTZ R8, R5, R78, -R8 ;  /* 0x0000004e05087223 */ /* 0x000fe20000010808 */
[----:B------:R-:W-:Y:S01]  /*dc00*/  FMUL.FTZ R11, R9, R6 ;  /* 0x00000006090b7220 */ /* 0x000fe20000410000 */
[----:B------:R-:W-:Y:S01]  /*dc10*/  FFMA.FTZ R13, R5, R7, R10 ;  /* 0x00000007050d7223 */ /* 0x000fe2000001000a */
[-C--:B------:R-:W-:Y:S01]  /*dc20*/  FMUL.FTZ R9, R9, R0.reuse ;  /* 0x0000000009097220 */ /* 0x080fe20000410000 */
[----:B------:R-:W-:Y:S01]  /*dc30*/  F2FP.F16.F32.PACK_AB R7, R14, R15 ;  /* 0x0000000f0e07723e */ /* 0x000fe200000000ff */
[----:B------:R-:W-:-:S02]  /*dc40*/  FFMA.FTZ R5, R4, R0, -R11 ;  /* 0x0000000004057223 */ /* 0x000fc4000001080b */
[----:B------:R-:W-:Y:S01]  /*dc50*/  FFMA.FTZ R0, R4, R6, R9 ;  /* 0x0000000604007223 */ /* 0x000fe20000010009 */
[----:B------:R-:W-:Y:S02]  /*dc60*/  F2FP.F16.F32.PACK_AB R6, R13, R8 ;  /* 0x000000080d06723e */ /* 0x000fe400000000ff */
[----:B------:R-:W-:Y:S02]  /*dc70*/  F2FP.F16.F32.PACK_AB R4, R3, R20 ;  /* 0x000000140304723e */ /* 0x000fe400000000ff */
[----:B------:R-:W-:-:S05]  /*dc80*/  F2FP.F16.F32.PACK_AB R5, R0, R5 ;  /* 0x000000050005723e */ /* 0x000fca00000000ff */
[----:B------:R4:W-:Y:S01]  /*dc90*/  STS.128 [R37+0xf000], R4 ;  /* 0x00f0000425007388 */ /* 0x0009e20000000c00 */
[----:B------:R-:W-:Y:S05]  /*dca0*/  BRA `(.L_x_1899) ;  /* 0x0000004800487947 */ /* 0x000fea0003800000 */
.L_x_1860:
[----:B------:R-:W0:Y:S01]  /*dcb0*/  LDC R91, c[0x0][0x448] ;  /* 0x00011200ff5b7b82 */ /* 0x000e220000000800 */
[----:B------:R-:W-:Y:S01]  /*dcc0*/  ULDC.64 UR4, c[0x0][0x3f8] ;  /* 0x0000fe0000047ab9 */ /* 0x000fe20000000a00 */
[----:B------:R-:W-:Y:S01]  /*dcd0*/  ULDC.64 UR6, c[0x0][0x408] ;  /* 0x0001020000067ab9 */ /* 0x000fe20000000a00 */
[----:B------:R-:W-:Y:S01]  /*dce0*/  MOV R25, R27 ;  /* 0x0000001b00197202 */ /* 0x000fe20000000f00 */
[----:B------:R-:W-:Y:S01]  /*dcf0*/  IMAD.MOV.U32 R101, RZ, RZ, R29 ;  /* 0x000000ffff657224 */ /* 0x000fe200078e001d */
[----:B0-----:R-:W-:-:S13]  /*dd00*/  ISETP.NE.AND P0, PT, R91, 0x1, PT ;  /* 0x000000015b00780c */ /* 0x001fda0003f05270 */
[----:B------:R-:W0:Y:S08]  /*dd10*/  @P0 LDC R0, c[0x0][0x44c] ;  /* 0x00011300ff000b82 */ /* 0x000e300000000800 */
[----:B------:R-:W1:Y:S01]  /*dd20*/  @P0 LDC R5, c[0x0][0x450] ;  /* 0x00011400ff050b82 */ /* 0x000e620000000800 */
[----:B0-----:R-:W-:-:S05]  /*dd30*/  @P0 IMAD.HI.U32 R0, R3, R0, RZ ;  /* 0x0000000003000227 */ /* 0x001fca00078e00ff */
[----:B-1----:R-:W-:-:S04]  /*dd40*/  @P0 SHF.R.U32.HI R3, RZ, R5, R0 ;  /* 0x00000005ff030219 */ /* 0x002fc80000011600 */
        /* <DEDUP_REMOVED lines=21> */
.L_x_2263:
        /* <DEDUP_REMOVED lines=12> */
[----:B------:R-:W3:Y:S01]  /*df60*/  LDL R8, [R1+0x44] ;  /* 0x0000440001087983 */ /* 0x000ee20000100800 */
[----:B------:R-:W-:Y:S01]  /*df70*/  ULDC UR4, c[0x0][0x3f4] ;  /* 0x0000fd0000047ab9 */ /* 0x000fe20000000800 */
[----:B--2---:R-:W-:Y:S01]  /*df80*/  IMAD.MOV.U32 R12, RZ, RZ, R4 ;  /* 0x000000ffff0c7224 */ /* 0x004fe200078e0004 */
[----:B------:R-:W-:Y:S01]  /*df90*/  ISETP.GE.AND P2, PT, R18, UR4, PT ;  /* 0x0000000412007c0c */ /* 0x000fe2000bf46270 */
[----:B-1----:R-:W-:Y:S01]  /*dfa0*/  IMAD.MOV.U32 R13, RZ, RZ, R5 ;  /* 0x000000ffff0d7224 */ /* 0x002fe200078e0005 */
[----:B------:R-:W-:Y:S02]  /*dfb0*/  ISETP.GE.AND P3, PT, R226, UR4, PT ;  /* 0x00000004e2007c0c */ /* 0x000fe4000bf66270 */
[----:B------:R-:W-:Y:S02]  /*dfc0*/  CS2R R56, SRZ ;  /* 0x0000000000387805 */ /* 0x000fe4000001ff00 */
[----:B------:R-:W-:Y:S02]  /*dfd0*/  CS2R R58, SRZ ;  /* 0x00000000003a7805 */ /* 0x000fe4000001ff00 */
[----:B------:R-:W-:Y:S01]  /*dfe0*/  CS2R R64, SRZ ;  /* 0x0000000000407805 */ /* 0x000fe2000001ff00 */
[----:B------:R-:W-:-:S04]  /*dff0*/  ULDC.64 UR6, c[0x0][0x208] ;  /* 0x0000820000067ab9 */ /* 0x000fc80000000a00 */
[C---:B------:R-:W-:Y:S02]  /*e000*/  @!P2 SHF.L.U32 R15, R18.reuse, 0x1, RZ ;  /* 0x00000001120fa819 */ /* 0x040fe400000006ff */
[----:B------:R-:W-:Y:S02]  /*e010*/  @!P2 SHF.L.U64.HI R20, R18, 0x1, R19 ;  /* 0x000000011214a819 */ /* 0x000fe40000010213 */
[----:B------:R-:W-:Y:S02]  /*e020*/  @!P2 IADD3 R4, P0, R4, R15, RZ ;  /* 0x0000000f0404a210 */ /* 0x000fe40007f1e0ff */
[----:B------:R-:W-:Y:S02]  /*e030*/  CS2R R66, SRZ ;  /* 0x0000000000427805 */ /* 0x000fe4000001ff00 */
[----:B------:R-:W-:Y:S02]  /*e040*/  CS2R R60, SRZ ;  /* 0x00000000003c7805 */ /* 0x000fe4000001ff00 */
[----:B------:R-:W-:-:S02]  /*e050*/  CS2R R62, SRZ ;  /* 0x00000000003e7805 */ /* 0x000fc4000001ff00 */
[----:B------:R-:W-:Y:S02]  /*e060*/  CS2R R68, SRZ ;  /* 0x0000000000447805 */ /* 0x000fe4000001ff00 */
[----:B------:R-:W-:Y:S01]  /*e070*/  CS2R R70, SRZ ;  /* 0x0000000000467805 */ /* 0x000fe2000001ff00 */
[----:B------:R-:W-:-:S05]  /*e080*/  @!P2 IMAD.X R5, R5, 0x1, R20, P0 ;  /* 0x000000010505a824 */ /* 0x000fca00000e0614 */
[----:B------:R1:W5:Y:S01]  /*e090*/  @!P2 LD.E.128 R60, desc[UR6][R4.64] ;  /* 0x00000006043ca980 */ /* 0x000362000c101d00 */
[----:B---3--:R-:W-:Y:S01]  /*e0a0*/  @!P3 IMAD.SHL.U32 R11, R8, 0x8, RZ ;  /* 0x00000008080bb824 */ /* 0x008fe200078e00ff */
[----:B----4-:R-:W-:Y:S01]  /*e0b0*/  @!P2 IADD3 R8, P1, R14, R15, RZ ;  /* 0x0000000f0e08a210 */ /* 0x010fe20007f3e0ff */
[----:B------:R-:W-:Y:S02]  /*e0c0*/  IMAD.MOV.U32 R15, RZ, RZ, R9 ;  /* 0x000000ffff0f7224 */ /* 0x000fe400078e0009 */
[----:B------:R-:W-:-:S04]  /*e0d0*/  @!P3 IMAD.WIDE R12, R11, 0x2, R12 ;  /* 0x000000020b0cb825 */ /* 0x000fc800078e020c */
[----:B------:R-:W-:Y:S01]  /*e0e0*/  @!P3 IMAD.WIDE R14, R11, 0x2, R14 ;  /* 0x000000020b0eb825 */ /* 0x000fe200078e020e */
[----:B------:R1:W5:Y:S03]  /*e0f0*/  @!P3 LD.E.128 R56, desc[UR6][R12.64] ;  /* 0x000000060c38b980 */ /* 0x000366000c101d00 */
[----:B------:R-:W-:Y:S01]  /*e100*/  @!P2 IMAD.X R9, R9, 0x1, R20, P1 ;  /* 0x000000010909a824 */ /* 0x000fe200008e0614 */
[----:B------:R1:W5:Y:S04]  /*e110*/  @!P3 LD.E.128 R64, desc[UR6][R14.64] ;  /* 0x000000060e40b980 */ /* 0x000368000c101d00 */
[----:B------:R1:W5:Y:S02]  /*e120*/  @!P2 LD.E.128 R68, desc[UR6][R8.64] ;  /* 0x000000060844a980 */ /* 0x000364000c101d00 */
.L_x_1908:
[----:B------:R-:W-:Y:S05]  /*e130*/  BSYNC B1 ;  /* 0x0000000000017941 */ /* 0x000fea0003800000 */
.L_x_1907:
[----:B-12--5:R-:W-:Y:S01]  /*e140*/  IMAD.MOV.U32 R4, RZ, RZ, R68 ;  /* 0x000000ffff047224 */ /* 0x026fe200078e0044 */
[----:B------:R-:W-:Y:S01]  /*e150*/  MOV R5, R69 ;  /* 0x0000004500057202 */ /* 0x000fe20000000f00 */
[----:B------:R-:W-:Y:S01]  /*e160*/  IMAD.MOV.U32 R8, RZ, RZ, R70 ;  /* 0x000000ffff087224 */ /* 0x000fe200078e0046 */
[----:B------:R-:W-:Y:S01]  /*e170*/  UMOV UR4, 0xffffffff ;  /* 0xffffffff00047882 */ /* 0x000fe20000000000 */
[----:B---3--:R-:W-:Y:S01]  /*e180*/  IMAD.MOV.U32 R9, RZ, RZ, R71 ;  /* 0x000000ffff097224 */ /* 0x008fe200078e0047 */
        /* <DEDUP_REMOVED lines=8> */
[----:B------:R-:W-:Y:S02]  /*e210*/  MOV R9, R67 ;  /* 0x0000004300097202 */ /* 0x000fe40000000f00 */
[----:B------:R-:W-:Y:S01]  /*e220*/  PRMT R105, R4, 0x5410, R5 ;  /* 0x0000541004697816 */ /* 0x000fe20000000005 */
[----:B------:R-:W-:Y:S01]  /*e230*/  IMAD.MOV.U32 R4, RZ, RZ, R60 ;  /* 0x000000ffff047224 */ /* 0x000fe200078e003c */
[----:B------:R-:W-:Y:S01]  /*e240*/  PRMT R107, R8, 0x5410, R9 ;  /* 0x00005410086b7816 */ /* 0x000fe20000000009 */
[----:B------:R-:W-:Y:S02]  /*e250*/  IMAD.MOV.U32 R8, RZ, RZ, R62 ;  /* 0x000000ffff087224 */ /* 0x000fe400078e003e */
        /* <DEDUP_REMOVED lines=10> */
[----:B------:R-:W-:Y:S02]  /*e300*/  PRMT R108, R4, 0x5410, R5 ;  /* 0x00005410046c7816 */ /* 0x000fe40000000005 */
[----:B------:R-:W-:Y:S01]  /*e310*/  PRMT R109, R8, 0x5410, R9 ;  /* 0x00005410086d7816 */ /* 0x000fe20000000009 */
[----:B------:R-:W-:Y:S06]  /*e320*/  BRA.DIV UR4, `(.L_x_1909) ;  /* 0x000001ca04707947 */ /* 0x000fec000b800000 */
[----:B------:R1:W2:Y:S04]  /*e330*/  SHFL.IDX PT, R5, R6, 0x1, 0x181f ;  /* 0x00381f0006057f89 */ /* 0x0002a800000e0000 */
[----:B------:R1:W3:Y:S04]  /*e340*/  SHFL.IDX PT, R4, R3, 0x1, 0x181f ;  /* 0x00381f0003047f89 */ /* 0x0002e800000e0000 */
[----:B------:R1:W0:Y:S04]  /*e350*/  SHFL.IDX PT, R9, R7, 0x1, 0x181f ;  /* 0x00381f0007097f89 */ /* 0x00022800000e0000 */
[----:B----4-:R1:W4:Y:S02]  /*e360*/  SHFL.IDX PT, R14, R0, 0x1, 0x181f ;  /* 0x00381f00000e7f89 */ /* 0x01032400000e0000 */
.L_x_2269:
        /* <DEDUP_REMOVED lines=9> */
[----:B------:R-:W-:-:S05]  /*e400*/  CS2R R42, SRZ ;  /* 0x00000000002a7805 */ /* 0x000fca000001ff00 */
[----:B------:R-:W-:Y:S05]  /*e410*/  @P0 BRA `(.L_x_1911) ;  /* 0x0000000000740947 */ /* 0x000fea0003800000 */
[----:B------:R-:W4:Y:S01]  /*e420*/  LDL R15, [R1+0x44] ;  /* 0x00004400010f7983 */ /* 0x000f220000100800 */
[----:B------:R-:W-:Y:S01]  /*e430*/  ULDC UR4, c[0x0][0x3f4] ;  /* 0x0000fd0000047ab9 */ /* 0x000fe20000000800 */
[----:B---3--:R-:W-:Y:S01]  /*e440*/  IMAD.MOV.U32 R12, RZ, RZ, R4 ;  /* 0x000000ffff0c7224 */ /* 0x008fe200078e0004 */
[----:B------:R-:W-:Y:S01]  /*e450*/  ISETP.GE.AND P2, PT, R18, UR4, PT ;  /* 0x0000000412007c0c */ /* 0x000fe2000bf46270 */
[----:B--2---:R-:W-:Y:S01]  /*e460*/  IMAD.MOV.U32 R13, RZ, RZ, R5 ;  /* 0x000000ffff0d7224 */ /* 0x004fe200078e0005 */
[----:B------:R-:W-:Y:S02]  /*e470*/  ISETP.GE.AND P3, PT, R226, UR4, PT ;  /* 0x00000004e2007c0c */ /* 0x000fe4000bf66270 */
[----:B------:R-:W-:Y:S02]  /*e480*/  CS2R R40, SRZ ;  /* 0x0000000000287805 */ /* 0x000fe4000001ff00 */
[----:B------:R-:W-:Y:S02]  /*e490*/  CS2R R42, SRZ ;  /* 0x00000000002a7805 */ /* 0x000fe4000001ff00 */
[----:B------:R-:W-:Y:S01]  /*e4a0*/  CS2R R48, SRZ ;  /* 0x0000000000307805 */ /* 0x000fe2000001ff00 */
[----:B------:R-:W-:-:S04]  /*e4b0*/  ULDC.64 UR6, c[0x0][0x208] ;  /* 0x0000820000067ab9 */ /* 0x000fc80000000a00 */
[C---:B------:R-:W-:Y:S02]  /*e4c0*/  @!P2 SHF.L.U32 R11, R18.reuse, 0x1, RZ ;  /* 0x00000001120ba819 */ /* 0x040fe400000006ff */
[----:B------:R-:W-:Y:S02]  /*e4d0*/  @!P2 SHF.L.U64.HI R20, R18, 0x1, R19 ;  /* 0x000000011214a819 */ /* 0x000fe40000010213 */
[-C--:B------:R-:W-:Y:S02]  /*e4e0*/  @!P2 IADD3 R4, P0, R4, R11.reuse, RZ ;  /* 0x0000000b0404a210 */ /* 0x080fe40007f1e0ff */
[----:B----4-:R-:W-:Y:S02]  /*e4f0*/  @!P2 IADD3 R8, P1, R14, R11, RZ ;  /* 0x0000000b0e08a210 */ /* 0x010fe40007f3e0ff */
[----:B------:R-:W-:Y:S02]  /*e500*/  CS2R R50, SRZ ;  /* 0x0000000000327805 */ /* 0x000fe4000001ff00 */
[----:B------:R-:W-:-:S02]  /*e510*/  CS2R R44, SRZ ;  /* 0x00000000002c7805 */ /* 0x000fc4000001ff00 */
[----:B------:R-:W-:Y:S02]  /*e520*/  CS2R R46, SRZ ;  /* 0x00000000002e7805 */ /* 0x000fe4000001ff00 */
[----:B------:R-:W-:Y:S02]  /*e530*/  CS2R R52, SRZ ;  /* 0x0000000000347805 */ /* 0x000fe4000001ff00 */
[----:B------:R-:W-:Y:S01]  /*e540*/  CS2R R54, SRZ ;  /* 0x0000000000367805 */ /* 0x000fe2000001ff00 */
[----:B------:R-:W-:-:S05]  /*e550*/  @!P2 IMAD.X R5, R5, 0x1, R20, P0 ;  /* 0x000000010505a824 */ /* 0x000fca00000e0614 */
[----:B------:R2:W5:Y:S01]  /*e560*/  @!P2 LD.E.128 R44, desc[UR6][R4.64] ;  /* 0x00000006042ca980 */ /* 0x000562000c101d00 */
[----:B------:R-:W-:Y:S02]  /*e570*/  @!P3 IMAD.SHL.U32 R21, R15, 0x8, RZ ;  /* 0x000000080f15b824 */ /* 0x000fe400078e00ff */
[----:B0-----:R-:W-:Y:S02]  /*e580*/  IMAD.MOV.U32 R15, RZ, RZ, R9 ;  /* 0x000000ffff0f7224 */ /* 0x001fe400078e0009 */
[----:B------:R-:W-:-:S04]  /*e590*/  @!P3 IMAD.WIDE R12, R21, 0x2, R12 ;  /* 0x00000002150cb825 */ /* 0x000fc800078e020c */
[----:B------:R-:W-:Y:S01]  /*e5a0*/  @!P3 IMAD.WIDE R14, R21, 0x2, R14 ;  /* 0x00000002150eb825 */ /* 0x000fe200078e020e */
[----:B------:R2:W5:Y:S03]  /*e5b0*/  @!P3 LD.E.128 R40, desc[UR6][R12.64] ;  /* 0x000000060c28b980 */ /* 0x000566000c101d00 */
[----:B------:R-:W-:Y:S01]  /*e5c0*/  @!P2 IMAD.X R9, R9, 0x1, R20, P1 ;  /* 0x000000010909a824 */ /* 0x000fe200008e0614 */
[----:B------:R2:W5:Y:S04]  /*e5d0*/  @!P3 LD.E.128 R48, desc[UR6][R14.64] ;  /* 0x000000060e30b980 */ /* 0x000568000c101d00 */
[----:B------:R2:W5:Y:S02]  /*e5e0*/  @!P2 LD.E.128 R52, desc[UR6][R8.64] ;  /* 0x000000060834a980 */ /* 0x000564000c101d00 */
.L_x_1911:
[----:B------:R-:W-:Y:S05]  /*e5f0*/  BSYNC B1 ;  /* 0x0000000000017941 */ /* 0x000fea0003800000 */
.L_x_1910:
[----:B--23-5:R-:W-:Y:S01]  /*e600*/  IMAD.MOV.U32 R4, RZ, RZ, R52 ;  /* 0x000000ffff047224 */ /* 0x02cfe200078e0034 */
[----:B------:R-:W-:Y:S01]  /*e610*/  MOV R5, R53 ;  /* 0x0000003500057202 */ /* 0x000fe20000000f00 */
[----:B------:R-:W-:Y:S01]  /*e620*/  IMAD.MOV.U32 R8, RZ, RZ, R54 ;  /* 0x000000ffff087224 */ /* 0x000fe200078e0036 */
[----:B------:R-:W-:Y:S01]  /*e630*/  UMOV UR4, 0xffffffff ;  /* 0xffffffff00047882 */ /* 0x000fe20000000000 */
[----:B0-----:R-:W-:Y:S01]  /*e640*/  IMAD.MOV.U32 R9, RZ, RZ, R55 ;  /* 0x000000ffff097224 */ /* 0x001fe200078e0037 */
        /* <DEDUP_REMOVED lines=25> */
.L_x_2275:
        /* <DEDUP_REMOVED lines=19> */
[----:B------:R-:W-:Y:S01]  /*e910*/  CS2R R26, SRZ ;  /* 0x00000000001a7805 */ /* 0x000fe2000001ff00 */
[----:B------:R-:W-:-:S06]  /*e920*/  ULDC.64 UR6, c[0x0][0x208] ;  /* 0x0000820000067ab9 */ /* 0x000fcc0000000a00 */
[C---:B------:R-:W-:Y:S02]  /*e930*/  @!P2 SHF.L.U32 R11, R18.reuse, 0x1, RZ ;  /* 0x00000001120ba819 */ /* 0x040fe400000006ff */
[----:B------:R-:W-:Y:S02]  /*e940*/  @!P2 SHF.L.U64.HI R28, R18, 0x1, R19 ;  /* 0x00000001121ca819 */ /* 0x000fe40000010213 */
[-C--:B------:R-:W-:Y:S02]  /*e950*/  @!P2 IADD3 R4, P0, R4, R11.reuse, RZ ;  /* 0x0000000b0404a210 */ /* 0x080fe40007f1e0ff */
[----:B0-----:R-:W-:Y:S02]  /*e960*/  @!P2 IADD3 R8, P1, R14, R11, RZ ;  /* 0x0000000b0e08a210 */ /* 0x001fe40007f3e0ff */
[----:B------:R-:W-:Y:S02]  /*e970*/  CS2R R32, SRZ ;  /* 0x0000000000207805 */ /* 0x000fe4000001ff00 */
[----:B------:R-:W-:Y:S01]  /*e980*/  CS2R R34, SRZ ;  /* 0x0000000000227805 */ /* 0x000fe2000001ff00 */
[----:B------:R-:W-:Y:S01]  /*e990*/  @!P2 IMAD.X R5, R5, 0x1, R28, P0 ;  /* 0x000000010505a824 */ /* 0x000fe200000e061c */
[----:B------:R-:W-:-:S02]  /*e9a0*/  CS2R R30, SRZ ;  /* 0x00000000001e7805 */ /* 0x000fc4000001ff00 */
[----:B------:R-:W-:Y:S02]  /*e9b0*/  CS2R R36, SRZ ;  /* 0x0000000000247805 */ /* 0x000fe4000001ff00 */
[----:B------:R-:W-:Y:S01]  /*e9c0*/  CS2R R38, SRZ ;  /* 0x0000000000267805 */ /* 0x000fe2000001ff00 */
[----:B----4-:R-:W-:Y:S02]  /*e9d0*/  @!P3 IMAD.SHL.U32 R29, R15, 0x8, RZ ;  /* 0x000000080f1db824 */ /* 0x010fe400078e00ff */
[----:B------:R-:W-:Y:S02]  /*e9e0*/  IMAD.MOV.U32 R15, RZ, RZ, R9 ;  /* 0x000000ffff0f7224 */ /* 0x000fe400078e0009 */
[----:B------:R-:W-:-:S04]  /*e9f0*/  @!P3 IMAD.WIDE R20, R29, 0x2, R12 ;  /* 0x000000021d14b825 */ /* 0x000fc800078e020c */
[----:B------:R-:W-:Y:S01]  /*ea00*/  @!P3 IMAD.WIDE R12, R29, 0x2, R14 ;  /* 0x000000021d0cb825 */ /* 0x000fe200078e020e */
[----:B------:R0:W5:Y:S03]  /*ea10*/  @!P3 LD.E.128 R24, desc[UR6][R20.64] ;  /* 0x000000061418b980 */ /* 0x000166000c101d00 */
[----:B------:R-:W-:Y:S01]  /*ea20*/  @!P2 IMAD.X R9, R9, 0x1, R28, P1 ;  /* 0x000000010909a824 */ /* 0x000fe200008e061c */
[----:B------:R-:W-:Y:S01]  /*ea30*/  CS2R R28, SRZ ;  /* 0x00000000001c7805 */ /* 0x000fe2000001ff00 */
[----:B------:R0:W5:Y:S04]  /*ea40*/  @!P3 LD.E.128 R32, desc[UR6][R12.64] ;  /* 0x000000060c20b980 */ /* 0x000168000c101d00 */
[----:B------:R0:W5:Y:S04]  /*ea50*/  @!P2 LD.E.128 R36, desc[UR6][R8.64] ;  /* 0x000000060824a980 */ /* 0x000168000c101d00 */
[----:B------:R0:W5:Y:S02]  /*ea60*/  @!P2 LD.E.128 R28, desc[UR6][R4.64] ;  /* 0x00000006041ca980 */ /* 0x000164000c101d00 */
.L_x_1914:
[----:B------:R-:W-:Y:S05]  /*ea70*/  BSYNC B1 ;  /* 0x0000000000017941 */ /* 0x000fea0003800000 */
.L_x_1913:
        /* <DEDUP_REMOVED lines=24> */
[----:B------:R-:W-:-:S04]  /*ec00*/  CS2R R4, SRZ ;  /* 0x0000000000047805 */ /* 0x000fc8000001ff00 */
[----:B------:R-:W-:Y:S01]  /*ec10*/  PRMT R88, R8, 0x5410, R9 ;  /* 0x0000541008587816 */ /* 0x000fe20000000009 */
[----:B------:R-:W-:Y:S06]  /*ec20*/  BRA.DIV UR4, `(.L_x_1915) ;  /* 0x000001c604107947 */ /* 0x000fec000b800000 */
[----:B------:R0:W2:Y:S04]  /*ec30*/  SHFL.IDX PT, R21, R6, 0x3, 0x181f ;  /* 0x00781f0006157f89 */ /* 0x0000a800000e0000 */
[----:B------:R0:W3:Y:S04]  /*ec40*/  SHFL.IDX PT, R20, R3, 0x3, 0x181f ;  /* 0x00781f0003147f89 */ /* 0x0000e800000e0000 */
[----:B------:R0:W0:Y:S04]  /*ec50*/  SHFL.IDX PT, R77, R7, 0x3, 0x181f ;  /* 0x00781f00074d7f89 */ /* 0x00002800000e0000 */
[----:B------:R0:W0:Y:S02]  /*ec60*/  SHFL.IDX PT, R76, R0, 0x3, 0x181f ;  /* 0x00781f00004c7f89 */ /* 0x00002400000e0000 */
.L_x_2281:
[----:B01----:R-:W4:Y:S01]  /*ec70*/  LDL R3, [R1+0x54] ;  /* 0x0000540001037983 */ /* 0x003f220000100800 */
        /* <DEDUP_REMOVED lines=15> */
[----:B------:R-:W4:Y:S01]  /*ed70*/  LDL R3, [R1+0x44] ;  /* 0x0000440001037983 */ /* 0x000f220000100800 */
[----:B------:R-:W-:Y:S01]  /*ed80*/  ULDC UR4, c[0x0][0x3f4] ;  /* 0x0000fd0000047ab9 */ /* 0x000fe20000000800 */
[----:B--2---:R-:W-:Y:S01]  /*ed90*/  MOV R5, R21 ;  /* 0x0000001500057202 */ /* 0x004fe20000000f00 */
[----:B---3--:R-:W-:Y:S01]  /*eda0*/  IMAD.MOV.U32 R4, RZ, RZ, R20 ;  /* 0x000000ffff047224 */ /* 0x008fe200078e0014 */
[----:B------:R-:W-:Y:S02]  /*edb0*/  ISETP.GE.AND P2, PT, R18, UR4, PT ;  /* 0x0000000412007c0c */ /* 0x000fe4000bf46270 */
[----:B------:R-:W-:Y:S02]  /*edc0*/  CS2R R72, SRZ ;  /* 0x0000000000487805 */ /* 0x000fe4000001ff00 */
[----:B------:R-:W-:Y:S02]  /*edd0*/  ISETP.GE.AND P3, PT, R226, UR4, PT ;  /* 0x00000004e2007c0c */ /* 0x000fe4000bf66270 */
[----:B------:R-:W-:-:S02]  /*ede0*/  CS2R R74, SRZ ;  /* 0x00000000004a7805 */ /* 0x000fc4000001ff00 */
[----:B------:R-:W-:Y:S01]  /*edf0*/  CS2R R8, SRZ ;  /* 0x0000000000087805 */ /* 0x000fe2000001ff00 */
[----:B------:R-:W-:-:S04]  /*ee00*/  ULDC.64 UR6, c[0x0][0x208] ;  /* 0x0000820000067ab9 */ /* 0x000fc80000000a00 */
[C---:B------:R-:W-:Y:S01]  /*ee10*/  @!P2 IMAD.SHL.U32 R79, R18.reuse, 0x2, RZ ;  /* 0x00000002124fa824 */ /* 0x040fe200078e00ff */
[----:B------:R-:W-:-:S04]  /*ee20*/  @!P2 SHF.L.U64.HI R0, R18, 0x1, R19 ;  /* 0x000000011200a819 */ /* 0x000fc80000010213 */
[-C--:B------:R-:W-:Y:S02]  /*ee30*/  @!P2 IADD3 R20, P0, R20, R79.reuse, RZ ;  /* 0x0000004f1414a210 */ /* 0x080fe40007f1e0ff */
[----:B------:R-:W-:Y:S02]  /*ee40*/  @!P2 IADD3 R78, P1, R76, R79, RZ ;  /* 0x0000004f4c4ea210 */ /* 0x000fe40007f3e0ff */
[----:B------:R-:W-:Y:S02]  /*ee50*/  CS2R R10, SRZ ;  /* 0x00000000000a7805 */ /* 0x000fe4000001ff00 */
[----:B------:R-:W-:Y:S02]  /*ee60*/  CS2R R12, SRZ ;  /* 0x00000000000c7805 */ /* 0x000fe4000001ff00 */
[----:B------:R-:W-:Y:S02]  /*ee70*/  CS2R R14, SRZ ;  /* 0x00000000000e7805 */ /* 0x000fe4000001ff00 */
[----:B------:R-:W-:Y:S01]  /*ee80*/  CS2R R6, SRZ ;  /* 0x0000000000067805 */ /* 0x000fe2000001ff00 */
[----:B------:R-:W-:-:S02]  /*ee90*/  @!P2 IMAD.X R21, R21, 0x1, R0, P0 ;  /* 0x000000011515a824 */ /* 0x000fc400000e0600 */
[----:B------:R-:W-:-:S03]  /*eea0*/  @!P2 IMAD.X R79, R77, 0x1, R0, P1 ;  /* 0x000000014d4fa824 */ /* 0x000fc600008e0600 */
[----:B------:R0:W5:Y:S01]  /*eeb0*/  @!P2 LD.E.128 R12, desc[UR6][R20.64] ;  /* 0x00000006140ca980 */ /* 0x000162000c101d00 */
[----:B----4-:R-:W-:-:S04]  /*eec0*/  @!P3 IMAD.SHL.U32 R81, R3, 0x8, RZ ;  /* 0x000000080351b824 */ /* 0x010fc800078e00ff */
[----:B------:R-:W-:Y:S01]  /*eed0*/  @!P3 IMAD.WIDE R82, R81, 0x2, R4 ;  /* 0x000000025152b825 */ /* 0x000fe200078e0204 */
[----:B------:R-:W-:-:S03]  /*eee0*/  CS2R R4, SRZ ;  /* 0x0000000000047805 */ /* 0x000fc6000001ff00 */
[----:B------:R-:W-:Y:S01]  /*eef0*/  @!P3 IMAD.WIDE R80, R81, 0x2, R76 ;  /* 0x000000025150b825 */ /* 0x000fe200078e024c */
[----:B------:R0:W5:Y:S04]  /*ef00*/  @!P3 LD.E.128 R72, desc[UR6][R82.64] ;  /* 0x000000065248b980 */ /* 0x000168000c101d00 */
[----:B------:R0:W5:Y:S04]  /*ef10*/  @!P3 LD.E.128 R8, desc[UR6][R80.64] ;  /* 0x000000065008b980 */ /* 0x000168000c101d00 */
[----:B------:R0:W5:Y:S02]  /*ef20*/  @!P2 LD.E.128 R4, desc[UR6][R78.64] ;  /* 0x000000064e04a980 */ /* 0x000164000c101d00 */
.L_x_1917:
[----:B------:R-:W-:Y:S05]  /*ef30*/  BSYNC B1 ;  /* 0x0000000000017941 */ /* 0x000fea0003800000 */
.L_x_1916:
[----:B0-----:R-:W4:Y:S01]  /*ef40*/  LDL R78, [R1+0x14] ;  /* 0x00001400014e7983 */ /* 0x001f220000100800 */
[----:B------:R-:W0:Y:S01]  /*ef50*/  SYNCS.PHASECHK.TRANS64.TRYWAIT P0, [R16+URZ+0x30800], R113 ;  /* 0x03080071100075a7 */ /* 0x000e22000800017f */
[----:B-----5:R-:W-:Y:S01]  /*ef60*/  IMAD.MOV.U32 R0, RZ, RZ, R4 ;  /* 0x000000ffff007224 */ /* 0x020fe200078e0004 */
[----:B------:R-:W-:Y:S01]  /*ef70*/  MOV R3, R5 ;  /* 0x0000000500037202 */ /* 0x000fe20000000f00 */
[----:B---3--:R-:W-:Y:S01]  /*ef80*/  IMAD.MOV.U32 R20, RZ, RZ, R6 ;  /* 0x000000ffff147224 */ /* 0x008fe200078e0006 */
[----:B------:R-:W-:Y:S01]  /*ef90*/  BSSY B1, `(.L_x_1918) ;  /* 0x000001a000017945 */ /* 0x000fe20003800000 */
[----:B--2---:R-:W-:Y:S01]  /*efa0*/  IMAD.MOV.U32 R21, RZ, RZ, R10 ;  /* 0x000000ffff157224 */ /* 0x004fe200078e000a */
[----:B------:R-:W-:Y:S01]  /*efb0*/  PRMT R89, R0, 0x5410, R3 ;  /* 0x0000541000597816 */ /* 0x000fe20000000003 */
[----:B------:R-:W-:Y:S01]  /*efc0*/  IMAD.MOV.U32 R0, RZ, RZ, R7 ;  /* 0x000000ffff007224 */ /* 0x000fe200078e0007 */
[----:B------:R-:W-:Y:S01]  /*efd0*/  PRMT R90, R20, 0x7610, R90 ;  /* 0x00007610145a7816 */ /* 0x000fe2000000005a */
[----:B------:R-:W-:-:S02]  /*efe0*/  IMAD.MOV.U32 R3, RZ, RZ, R8 ;  /* 0x000000ffff037224 */ /* 0x000fc400078e0008 */
[----:B------:R-:W-:Y:S01]  /*eff0*/  IMAD.MOV.U32 R20, RZ, RZ, R9 ;  /* 0x000000ffff147224 */ /* 0x000fe200078e0009 */
[----:B------:R-:W-:Y:S01]  /*f000*/  PRMT R90, R90, 0x5410, R0 ;  /* 0x000054105a5a7816 */ /* 0x000fe20000000000 */
[----:B------:R-:W-:Y:S02]  /*f010*/  IMAD.MOV.U32 R76, RZ, RZ, R12 ;  /* 0x000000ffff4c7224 */ /* 0x000fe400078e000c */
[----:B------:R-:W-:Y:S01]  /*f020*/  IMAD.MOV.U32 R77, RZ, RZ, R13 ;  /* 0x000000ffff4d7224 */ /* 0x000fe200078e000d */
[--C-:B------:R-:W-:Y:S02]  /*f030*/  PRMT R0, R3, 0x5410, R20.reuse ;  /* 0x0000541003007816 */ /* 0x100fe40000000014 */
[----:B------:R-:W-:Y:S02]  /*f040*/  PRMT R20, R21, 0x7610, R20 ;  /* 0x0000761015147816 */ /* 0x000fe40000000014 */
[----:B------:R-:W-:-:S04]  /*f050*/  MOV R21, R11 ;  /* 0x0000000b00157202 */ /* 0x000fc80000000f00 */
[----:B------:R-:W-:Y:S01]  /*f060*/  PRMT R20, R20, 0x5410, R21 ;  /* 0x0000541014147816 */ /* 0x000fe20000000015 */
[----:B------:R-:W-:Y:S01]  /*f070*/  IMAD.MOV.U32 R21, RZ, RZ, R14 ;  /* 0x000000ffff157224 */ /* 0x000fe200078e000e */
[----:B----4-:R-:W-:Y:S02]  /*f080*/  VIADDMNMX R3, R91, -R78, 0x80, PT ;  /* 0x000000805b037446 */ /* 0x010fe4000380094e */
[----:B------:R-:W-:Y:S01]  /*f090*/  PRMT R91, R76, 0x5410, R77 ;  /* 0x000054104c5b7816 */ /* 0x000fe2000000004d */
[----:B------:R-:W-:Y:S01]  /*f0a0*/  IMAD.MOV.U32 R76, RZ, RZ, R15 ;  /* 0x000000ffff4c7224 */ /* 0x000fe200078e000f */
[----:B------:R-:W-:Y:S01]  /*f0b0*/  MOV R78, R73 ;  /* 0x00000049004e7202 */ /* 0x000fe20000000f00 */
[----:B------:R-:W-:Y:S01]  /*f0c0*/  IMAD.MOV.U32 R77, RZ, RZ, R72 ;  /* 0x000000ffff4d7224 */ /* 0x000fe200078e0048 */
[----:B------:R-:W-:Y:S02]  /*f0d0*/  ISETP.GE.AND P1, PT, R218, R3, PT ;  /* 0x00000003da00720c */ /* 0x000fe40003f26270 */
[----:B------:R-:W-:Y:S01]  /*f0e0*/  PRMT R92, R21, 0x5410, R76 ;  /* 0x00005410155c7816 */ /* 0x000fe2000000004c */
[----:B------:R-:W-:Y:S01]  /*f0f0*/  IMAD.MOV.U32 R76, RZ, RZ, R74 ;  /* 0x000000ffff4c7224 */ /* 0x000fe200078e004a */
[----:B------:R-:W-:Y:S01]  /*f100*/  PRMT R21, R77, 0x5410, R78 ;  /* 0x000054104d157816 */ /* 0x000fe2000000004e */
[----:B------:R-:W-:Y:S01]  /*f110*/  IMAD.MOV.U32 R77, RZ, RZ, R75 ;  /* 0x000000ffff4d7224 */ /* 0x000fe200078e004b */
[----:B0-----:R-:W-:Y:S07]  /*f120*/  @!P0 BRA `(.L_x_1919) ;  /* 0x000001c000448947 */ /* 0x001fee0003800000 */
.L_x_2282:
[----:B------:R-:W-:Y:S05]  /*f130*/  BSYNC B1 ;  /* 0x0000000000017941 */ /* 0x000fea0003800000 */
.L_x_1918:
[----:B------:R-:W-:Y:S01]  /*f140*/  BSSY B1, `(.L_x_1920) ;  /* 0x00000d1000017945 */ /* 0x000fe20003800000 */
[----:B------:R-:W-:-:S03]  /*f150*/  PRMT R84, R76, 0x5410, R77 ;  /* 0x000054104c547816 */ /* 0x000fc6000000004d */
[----:B------:R-:W-:Y:S05]  /*f160*/  @P1 BRA `(.L_x_1921) ;  /* 0x0000000c00381947 */ /* 0x000fea0003800000 */
[----:B------:R1:W5:Y:S01]  /*f170*/  LDL R129, [R1+0x28] ;  /* 0x0000280001817983 */ /* 0x0003620000100800 */
[----:B0-----:R-:W0:Y:S01]  /*f180*/  LDC R113, c[0x0][0x3f4] ;  /* 0x0000fd00ff717b82 */ /* 0x001e220000000800 */
[C---:B------:R-:W-:Y:S01]  /*f190*/  IMAD.SHL.U32 R130, R218.reuse, 0x40, RZ ;  /* 0x00000040da827824 */ /* 0x040fe200078e00ff */
[----:B------:R-:W-:Y:S01]  /*f1a0*/  BSSY B2, `(.L_x_1922) ;  /* 0x0000068000027945 */ /* 0x000fe20003800000 */
[----:B------:R-:W-:-:S03]  /*f1b0*/  IMAD.SHL.U32 R131, R218, 0x40, RZ ;  /* 0x00000040da837824 */ /* 0x000fc600078e00ff */
[----:B------:R-:W-:-:S04]  /*f1c0*/  LOP3.LUT R130, R130, 0x1c0, RZ, 0xc0, !PT ;  /* 0x000001c082827812 */ /* 0x000fc800078ec0ff */
[----:B------:R-:W-:Y:S02]  /*f1d0*/  SHF.R.U32.HI R130, RZ, 0x3, R130 ;  /* 0x00000003ff827819 */ /* 0x000fe40000011682 */
[-C--:B0-----:R-:W-:Y:S02]  /*f1e0*/  ISETP.GE.AND P0, PT, R18, R113.reuse, PT ;  /* 0x000000711200720c */ /* 0x081fe40003f06270 */
[----:B------:R-:W-:-:S11]  /*f1f0*/  ISETP.GE.AND P1, PT, R226, R113, PT ;  /* 0x00000071e200720c */ /* 0x000fd60003f26270 */
[----:B-1----:R-:W-:Y:S05]  /*f200*/  @P0 BRA `(.L_x_1923) ;  /* 0x0000000400840947 */ /* 0x002fea0003800000 */
[----:B------:R-:W2:Y:S04]  /*f210*/  LDL R78, [R1+0x40] ;  /* 0x00004000014e7983 */ /* 0x000ea80000100800 */
[----:B------:R-:W3:Y:S01]  /*f220*/  LDL R132, [R1+0x30] ;  /* 0x0000300001847983 */ /* 0x000ee20000100800 */
[----:B------:R-:W-:Y:S01]  /*f230*/  SHF.R.U32.HI R126, RZ, 0x10, R69 ;  /* 0x00000010ff7e7819 */ /* 0x000fe20000011645 */
[--C-:B------:R-:W-:Y:S01]  /*f240*/  HADD2.F32 R125, -RZ, R114.reuse.H1_H1 ;  /* 0x30000072ff7d7230 */ /* 0x100fe20000004100 */
[--C-:B------:R-:W-:Y:S01]  /*f250*/  SHF.R.U32.HI R123, RZ, 0x10, R61.reuse ;  /* 0x00000010ff7b7819 */ /* 0x100fe2000001163d */
[----:B------:R-:W-:Y:S01]  /*f260*/  HADD2.F32 R122, -RZ, R114.H0_H0 ;  /* 0x20000072ff7a7230 */ /* 0x000fe20000004100 */
[----:B------:R-:W-:Y:S01]  /*f270*/  SHF.R.U64 R60, R60, 0x10, R61 ;  /* 0x000000103c3c7819 */ /* 0x000fe2000000123d */
[----:B------:R-:W-:Y:S01]  /*f280*/  HADD2.F32 R126, -RZ, R126.H0_H0 ;  /* 0x2000007eff7e7230 */ /* 0x000fe20000004100 */
[----:B------:R-:W-:Y:S01]  /*f290*/  SHF.R.U64 R61, R68, 0x10, R69 ;  /* 0x00000010443d7819 */ /* 0x000fe20000001245 */
[----:B------:R-:W-:Y:S01]  /*f2a0*/  HADD2.F32 R123, -RZ, R123.H0_H0 ;  /* 0x2000007bff7b7230 */ /* 0x000fe20000004100 */
[--C-:B------:R-:W-:Y:S01]  /*f2b0*/  SHF.R.U64 R62, R62, 0x10, R63.reuse ;  /* 0x000000103e3e7819 */ /* 0x100fe2000000123f */
[----:B------:R-:W-:Y:S01]  /*f2c0*/  HADD2.F32 R124, -RZ, R112.H1_H1 ;  /* 0x30000070ff7c7230 */ /* 0x000fe20000004100 */
[----:B------:R-:W-:-:S02]  /*f2d0*/  SHF.R.U32.HI R68, RZ, 0x10, R63 ;  /* 0x00000010ff447819 */ /* 0x000fc4000001163f */
[--C-:B------:R-:W-:Y:S02]  /*f2e0*/  SHF.R.U64 R63, R70, 0x10, R71.reuse ;  /* 0x00000010463f7819 */ /* 0x100fe40000001247 */
[----:B------:R-:W-:Y:S01]  /*f2f0*/  SHF.R.U32.HI R70, RZ, 0x10, R71 ;  /* 0x00000010ff467819 */ /* 0x000fe20000011647 */
[----:B------:R-:W-:-:S04]  /*f300*/  HADD2.F32 R68, -RZ, R68.H0_H0 ;  /* 0x20000044ff447230 */ /* 0x000fc80000004100 */
[----:B------:R-:W-:Y:S01]  /*f310*/  HADD2.F32 R70, -RZ, R70.H0_H0 ;  /* 0x20000046ff467230 */ /* 0x000fe20000004100 */
[----:B--2---:R-:W-:-:S04]  /*f320*/  LEA.HI R76, R113, R78, RZ, 0x1d ;  /* 0x0000004e714c7211 */ /* 0x004fc800078fe8ff */
[----:B------:R-:W-:Y:S01]  /*f330*/  SHF.R.S32.HI R79, RZ, 0x1f, R76 ;  /* 0x0000001fff4f7819 */ /* 0x000fe2000001144c */
[----:B------:R-:W-:-:S03]  /*f340*/  IMAD.SHL.U32 R77, R76, 0x8, RZ ;  /* 0x000000084c4d7824 */ /* 0x000fc600078e00ff */
[----:B------:R-:W-:Y:S02]  /*f350*/  LEA.HI R79, R79, R76, RZ, 0x3 ;  /* 0x0000004c4f4f7211 */ /* 0x000fe400078f18ff */
[----:B------:R-:W-:Y:S02]  /*f360*/  LOP3.LUT R77, R77, 0x38, RZ, 0xc0, !PT ;  /* 0x000000384d4d7812 */ /* 0x000fe400078ec0ff */
[----:B------:R-:W-:Y:S02]  /*f370*/  SHF.L.U32 R79, R79, 0xa, RZ ;  /* 0x0000000a4f4f7819 */ /* 0x000fe400000006ff */
[----:B------:R-:W-:Y:S02]  /*f380*/  LOP3.LUT R77, R77, 0x1c0, R131, 0xf8, !PT ;  /* 0x000001c04d4d7812 */ /* 0x000fe400078ef883 */
[----:B------:R-:W-:Y:S02]  /*f390*/  LOP3.LUT R80, R79, 0x7fffe000, RZ, 0xc0, !PT ;  /* 0x7fffe0004f507812 */ /* 0x000fe400078ec0ff */
[----:B------:R-:W-:-:S02]  /*f3a0*/  LOP3.LUT R81, R77, R130, RZ, 0x3c, !PT ;  /* 0x000000824d517212 */ /* 0x000fc400078e3cff */
[----:B---3--:R-:W0:Y:S02]  /*f3b0*/  LDS.128 R76, [R132] ;  /* 0x00000000844c7984 */ /* 0x008e240000000c00 */
[----:B-----5:R-:W-:-:S05]  /*f3c0*/  IADD3 R81, R81, R80, R129 ;  /* 0x0000005051517210 */ /* 0x020fca0007ffe081 */
[----:B------:R-:W-:-:S05]  /*f3d0*/  IMAD R115, R81, 0x2, R16 ;  /* 0x0000000251737824 */ /* 0x000fca00078e0210 */
[----:B------:R-:W1:Y:S01]  /*f3e0*/  LDS.128 R80, [R115+0x10400] ;  /* 0x0104000073507984 */ /* 0x000e620000000c00 */
[--C-:B0-----:R-:W-:Y:S02]  /*f3f0*/  HADD2.F32 R116, -RZ, R77.reuse.H0_H0 ;  /* 0x2000004dff747230 */ /* 0x101fe40000004100 */
[----:B------:R-:W-:Y:S02]  /*f400*/  HADD2.F32 R117, -RZ, R77.H1_H1 ;  /* 0x3000004dff757230 */ /* 0x000fe40000004100 */
[----:B------:R-:W-:Y:S02]  /*f410*/  HADD2.F32 R118, -RZ, R76.H0_H0 ;  /* 0x2000004cff767230 */ /* 0x000fe40000004100 */
[----:B------:R-:W-:Y:S02]  /*f420*/  HADD2.F32 R69, -RZ, R78.H0_H0 ;  /* 0x2000004eff457230 */ /* 0x000fe40000004100 */
[--C-:B------:R-:W-:Y:S02]  /*f430*/  HADD2.F32 R71, -RZ, R79.reuse.H0_H0 ;  /* 0x2000004fff477230 */ /* 0x100fe40000004100 */
[----:B------:R-:W-:-:S02]  /*f440*/  HADD2.F32 R79, -RZ, R79.H1_H1 ;  /* 0x3000004fff4f7230 */ /* 0x000fc40000004100 */
[--C-:B-1----:R-:W-:Y:S02]  /*f450*/  HADD2.F32 R77, -RZ, R81.reuse.H0_H0 ;  /* 0x20000051ff4d7230 */ /* 0x102fe40000004100 */
[----:B------:R-:W-:Y:S02]  /*f460*/  HADD2.F32 R120, -RZ, R81.H1_H1 ;  /* 0x30000051ff787230 */ /* 0x000fe40000004100 */
[----:B------:R-:W-:Y:S02]  /*f470*/  HADD2.F32 R119, -RZ, R80.H0_H0 ;  /* 0x20000050ff777230 */ /* 0x000fe40000004100 */
[CC--:B------:R-:W-:Y:S01]  /*f480*/  FMUL.FTZ R81, R77.reuse, R125.reuse ;  /* 0x0000007d4d517220 */ /* 0x0c0fe20000410000 */
[----:B------:R-:W-:Y:S01]  /*f490*/  FMUL.FTZ R127, R77, R122 ;  /* 0x0000007a4d7f7220 */ /* 0x000fe20000410000 */
[----:B------:R-:W-:Y:S01]  /*f4a0*/  FMUL.FTZ R128, R120, R126 ;  /* 0x0000007e78807220 */ /* 0x000fe20000410000 */
[----:B------:R-:W-:Y:S02]  /*f4b0*/  HADD2.F32 R121, -RZ, R82.H0_H0 ;  /* 0x20000052ff797230 */ /* 0x000fe40000004100 */
[C---:B------:R-:W-:Y:S01]  /*f4c0*/  FFMA.FTZ R77, R116.reuse, R122, -R81 ;  /* 0x0000007a744d7223 */ /* 0x040fe20000010851 */
[----:B------:R-:W-:Y:S01]  /*f4d0*/  FFMA.FTZ R81, R116, R125, R127 ;  /* 0x0000007d74517223 */ /* 0x000fe2000001007f */
[----:B------:R-:W-:-:S02]  /*f4e0*/  HADD2.F32 R122, -RZ, R112.H0_H0 ;  /* 0x20000070ff7a7230 */ /* 0x000fc40000004100 */
[-C--:B------:R-:W-:Y:S01]  /*f4f0*/  FMUL.FTZ R116, R120, R123.reuse ;  /* 0x0000007b78747220 */ /* 0x080fe20000410000 */
[----:B------:R-:W-:Y:S01]  /*f500*/  FFMA.FTZ R112, R117, R123, -R128 ;  /* 0x0000007b75707223 */ /* 0x000fe20000010880 */
[----:B------:R-:W-:Y:S01]  /*f510*/  FMUL.FTZ R123, R119, R124 ;  /* 0x0000007c777b7220 */ /* 0x000fe20000410000 */
[----:B------:R-:W-:Y:S02]  /*f520*/  HADD2.F32 R128, -RZ, R111.H1_H1 ;  /* 0x3000006fff807230 */ /* 0x000fe40000004100 */
[----:B------:R-:W-:Y:S01]  /*f530*/  FFMA.FTZ R116, R117, R126, R116 ;  /* 0x0000007e75747223 */ /* 0x000fe20000010074 */
[-C--:B------:R-:W-:Y:S01]  /*f540*/  FMUL.FTZ R119, R119, R122.reuse ;  /* 0x0000007a77777220 */ /* 0x080fe20000410000 */
[----:B------:R-:W-:Y:S01]  /*f550*/  FFMA.FTZ R117, R118, R122, -R123 ;  /* 0x0000007a76757223 */ /* 0x000fe2000001087b */
[----:B------:R-:W-:Y:S02]  /*f560*/  HADD2.F32 R120, -RZ, R110.H1_H1 ;  /* 0x3000006eff787230 */ /* 0x000fe40000004100 */
[----:B------:R-:W-:Y:S01]  /*f570*/  FMUL.FTZ R122, R121, R128 ;  /* 0x00000080797a7220 */ /* 0x000fe20000410000 */
[----:B------:R-:W-:-:S02]  /*f580*/  HADD2.F32 R114, -RZ, R83.H0_H0 ;  /* 0x20000053ff727230 */ /* 0x000fc40000004100 */
[----:B------:R-:W-:Y:S01]  /*f590*/  FFMA.FTZ R118, R118, R124, R119 ;  /* 0x0000007c76767223 */ /* 0x000fe20000010077 */
[----:B------:R-:W-:Y:S02]  /*f5a0*/  HADD2.F32 R111, -RZ, R111.H0_H0 ;  /* 0x2000006fff6f7230 */ /* 0x000fe40000004100 */
[-C--:B------:R-:W-:Y:S01]  /*f5b0*/  FMUL.FTZ R124, R121, R120.reuse ;  /* 0x00000078797c7220 */ /* 0x080fe20000410000 */
[----:B------:R-:W-:Y:S02]  /*f5c0*/  HADD2.F32 R110, -RZ, R110.H0_H0 ;  /* 0x2000006eff6e7230 */ /* 0x000fe40000004100 */
[C---:B------:R-:W-:Y:S01]  /*f5d0*/  FFMA.FTZ R122, R69.reuse, R120, -R122 ;  /* 0x00000078457a7223 */ /* 0x040fe2000001087a */
[----:B------:R-:W-:Y:S02]  /*f5e0*/  HADD2.F32 R83, -RZ, R83.H1_H1 ;  /* 0x30000053ff537230 */ /* 0x000fe40000004100 */
[C---:B------:R-:W-:Y:S01]  /*f5f0*/  FMUL.FTZ R119, R114.reuse, R111 ;  /* 0x0000006f72777220 */ /* 0x040fe20000410000 */
[----:B------:R-:W-:Y:S01]  /*f600*/  FFMA.FTZ R124, R69, R128, R124 ;  /* 0x00000080457c7223 */ /* 0x000fe2000001007c */
[----:B------:R-:W-:Y:S01]  /*f610*/  FMUL.FTZ R120, R114, R110 ;  /* 0x0000006e72787220 */ /* 0x000fe20000410000 */
[----:B------:R-:W-:-:S02]  /*f620*/  HADD2.F32 R80, -RZ, R80.H1_H1 ;  /* 0x30000050ff507230 */ /* 0x000fc40000004100 */
[C---:B------:R-:W-:Y:S01]  /*f630*/  FFMA.FTZ R119, R71.reuse, R110, R119 ;  /* 0x0000006e47777223 */ /* 0x040fe20000010077 */
[----:B------:R-:W-:Y:S02]  /*f640*/  HADD2.F32 R82, -RZ, R82.H1_H1 ;  /* 0x30000052ff527230 */ /* 0x000fe40000004100 */
[----:B------:R-:W-:Y:S01]  /*f650*/  FFMA.FTZ R120, R71, R111, -R120 ;  /* 0x0000006f47787223 */ /* 0x000fe20000010878 */
[C---:B------:R-:W-:Y:S01]  /*f660*/  FMUL.FTZ R114, R83.reuse, R70 ;  /* 0x0000004653727220 */ /* 0x040fe20000410000 */
[-C--:B------:R-:W-:Y:S01]  /*f670*/  FMUL.FTZ R110, R83, R68.reuse ;  /* 0x00000044536e7220 */ /* 0x080fe20000410000 */
[----:B------:R-:W-:Y:S02]  /*f680*/  HADD2.F32 R69, -RZ, R61.H0_H0 ;  /* 0x2000003dff457230 */ /* 0x000fe40000004100 */
[----:B------:R-:W-:Y:S02]  /*f690*/  HADD2.F32 R71, -RZ, R63.H0_H0 ;  /* 0x2000003fff477230 */ /* 0x000fe40000004100 */
[----:B------:R-:W-:Y:S01]  /*f6a0*/  FFMA.FTZ R121, R79, R68, -R114 ;  /* 0x000000444f797223 */ /* 0x000fe20000010872 */
[----:B------:R-:W-:-:S02]  /*f6b0*/  HADD2.F32 R61, -RZ, R60.H0_H0 ;  /* 0x2000003cff3d7230 */ /* 0x000fc40000004100 */
[----:B------:R-:W-:Y:S01]  /*f6c0*/  FFMA.FTZ R110, R79, R70, R110 ;  /* 0x000000464f6e7223 */ /* 0x000fe2000001006e */
[----:B------:R-:W-:Y:S02]  /*f6d0*/  HADD2.F32 R63, -RZ, R62.H0_H0 ;  /* 0x2000003eff3f7230 */ /* 0x000fe40000004100 */
[----:B------:R-:W-:Y:S01]  /*f6e0*/  FMUL.FTZ R79, R80, R69 ;  /* 0x00000045504f7220 */ /* 0x000fe20000410000 */
[----:B------:R-:W-:Y:S02]  /*f6f0*/  HADD2.F32 R76, -RZ, R76.H1_H1 ;  /* 0x3000004cff4c7230 */ /* 0x000fe40000004100 */
        /* <DEDUP_REMOVED lines=18> */
.L_x_1923:
[----:B------:R-:W-:Y:S05]  /*f820*/  BSYNC B2 ;  /* 0x0000000000027941 */ /* 0x000fea0003800000 */
.L_x_1922:
[----:B------:R-:W-:Y:S05]  /*f830*/  @P1 BRA `(.L_x_1921) ;  /* 0x0000000400841947 */ /* 0x000fea0003800000 */
[----:B0-----:R-:W2:Y:S04]  /*f840*/  LDL R60, [R1+0x44] ;  /* 0x00004400013c7983 */ /* 0x001ea80000100800 */
[----:B------:R-:W3:Y:S01]  /*f850*/  LDL R115, [R1+0x84] ;  /* 0x0000840001737983 */ /* 0x000ee20000100800 */
[--C-:B------:R-:W-:Y:S01]  /*f860*/  SHF.R.U64 R56, R56, 0x10, R57.reuse ;  /* 0x0000001038387819 */ /* 0x100fe20000001239 */
[----:B------:R-:W-:Y:S01]  /*f870*/  HADD2.F32 R110, -RZ, R105.H1_H1 ;  /* 0x30000069ff6e7230 */ /* 0x000fe20000004100 */
[----:B------:R-:W-:Y:S01]  /*f880*/  SHF.R.U32.HI R81, RZ, 0x10, R57 ;  /* 0x00000010ff517819 */ /* 0x000fe20000011639 */
[--C-:B------:R-:W-:Y:S01]  /*f890*/  HADD2.F32 R82, -RZ, R108.reuse.H1_H1 ;  /* 0x3000006cff527230 */ /* 0x100fe20000004100 */
[----:B------:R-:W-:Y:S01]  /*f8a0*/  SHF.R.U64 R57, R58, 0x10, R59 ;  /* 0x000000103a397819 */ /* 0x000fe2000000123b */
[----:B------:R-:W-:Y:S01]  /*f8b0*/  HADD2.F32 R108, -RZ, R108.H0_H0 ;  /* 0x2000006cff6c7230 */ /* 0x000fe20000004100 */
[--C-:B------:R-:W-:Y:S01]  /*f8c0*/  SHF.R.U64 R64, R64, 0x10, R65.reuse ;  /* 0x0000001040407819 */ /* 0x100fe20000001241 */
[----:B------:R-:W-:Y:S01]  /*f8d0*/  HADD2.F32 R81, -RZ, R81.H0_H0 ;  /* 0x20000051ff517230 */ /* 0x000fe20000004100 */
[----:B------:R-:W-:Y:S01]  /*f8e0*/  SHF.R.U32.HI R83, RZ, 0x10, R65 ;  /* 0x00000010ff537819 */ /* 0x000fe20000011641 */
[----:B------:R-:W-:Y:S01]  /*f8f0*/  HADD2.F32 R57, -RZ, R57.H0_H0 ;  /* 0x20000039ff397230 */ /* 0x000fe20000004100 */
[----:B------:R-:W-:-:S02]  /*f900*/  SHF.R.U64 R58, R66, 0x10, R67 ;  /* 0x00000010423a7819 */ /* 0x000fc40000001243 */
[----:B------:R-:W-:Y:S01]  /*f910*/  SHF.R.U32.HI R111, RZ, 0x10, R67 ;  /* 0x00000010ff6f7819 */ /* 0x000fe20000011643 */
[----:B------:R-:W-:Y:S01]  /*f920*/  HADD2.F32 R83, -RZ, R83.H0_H0 ;  /* 0x20000053ff537230 */ /* 0x000fe20000004100 */
[----:B--2---:R-:W-:-:S04]  /*f930*/  LEA.HI R113, R113, R60, RZ, 0x1d ;  /* 0x0000003c71717211 */ /* 0x004fc800078fe8ff */
[----:B------:R-:W-:Y:S01]  /*f940*/  SHF.R.S32.HI R62, RZ, 0x1f, R113 ;  /* 0x0000001fff3e7819 */ /* 0x000fe20000011471 */
[----:B------:R-:W-:-:S03]  /*f950*/  IMAD.SHL.U32 R60, R113, 0x8, RZ ;  /* 0x00000008713c7824 */ /* 0x000fc600078e00ff */
[----:B------:R-:W-:Y:S02]  /*f960*/  LEA.HI R62, R62, R113, RZ, 0x3 ;  /* 0x000000713e3e7211 */ /* 0x000fe400078f18ff */
[----:B------:R-:W-:Y:S02]  /*f970*/  LOP3.LUT R60, R60, 0x38, RZ, 0xc0, !PT ;  /* 0x000000383c3c7812 */ /* 0x000fe400078ec0ff */
[----:B------:R-:W-:Y:S01]  /*f980*/  SHF.R.U32.HI R113, RZ, 0x10, R59 ;  /* 0x00000010ff717819 */ /* 0x000fe2000001163b */
[----:B------:R-:W-:Y:S01]  /*f990*/  IMAD.SHL.U32 R62, R62, 0x400, RZ ;  /* 0x000004003e3e7824 */ /* 0x000fe200078e00ff */
[----:B------:R-:W-:-:S04]  /*f9a0*/  LOP3.LUT R60, R60, 0x1c0, R131, 0xf8, !PT ;  /* 0x000001c03c3c7812 */ /* 0x000fc800078ef883 */
[----:B------:R-:W-:Y:S02]  /*f9b0*/  LOP3.LUT R69, R60, R130, RZ, 0x3c, !PT ;  /* 0x000000823c457212 */ /* 0x000fe400078e3cff */
[----:B------:R-:W-:Y:S02]  /*f9c0*/  LOP3.LUT R68, R62, 0x7fffe000, RZ, 0xc0, !PT ;  /* 0x7fffe0003e447812 */ /* 0x000fe400078ec0ff */
        /* <DEDUP_REMOVED lines=16> */
[----:B------:R-:W-:Y:S01]  /*fad0*/  FFMA.FTZ R61, R65, R82, -R112 ;  /* 0x00000052413d7223 */ /* 0x000fe20000010870 */
[----:B------:R-:W-:-:S02]  /*fae0*/  HADD2.F32 R82, -RZ, R105.H0_H0 ;  /* 0x20000069ff527230 */ /* 0x000fc40000004100 */
[----:B------:R-:W-:Y:S01]  /*faf0*/  FFMA.FTZ R114, R65, R110, R114 ;  /* 0x0000006e41727223 */ /* 0x000fe20000010072 */
[C---:B------:R-:W-:Y:S01]  /*fb00*/  FMUL.FTZ R105, R78.reuse, R83 ;  /* 0x000000534e697220 */ /* 0x040fe20000410000 */
[-C--:B------:R-:W-:Y:S01]  /*fb10*/  FMUL.FTZ R65, R78, R81.reuse ;  /* 0x000000514e417220 */ /* 0x080fe20000410000 */
[----:B------:R-:W-:Y:S02]  /*fb20*/  HADD2.F32 R78, -RZ, R107.H0_H0 ;  /* 0x2000006bff4e7230 */ /* 0x000fe40000004100 */
[C---:B------:R-:W-:Y:S01]  /*fb30*/  FMUL.FTZ R110, R69.reuse, R82 ;  /* 0x00000052456e7220 */ /* 0x040fe20000410000 */
[----:B------:R-:W-:Y:S01]  /*fb40*/  FMUL.FTZ R69, R69, R108 ;  /* 0x0000006c45457220 */ /* 0x000fe20000410000 */
[C---:B------:R-:W-:Y:S01]  /*fb50*/  FFMA.FTZ R112, R66.reuse, R81, -R105 ;  /* 0x0000005142707223 */ /* 0x040fe20000010869 */
[----:B------:R-:W-:Y:S01]  /*fb60*/  FFMA.FTZ R83, R66, R83, R65 ;  /* 0x0000005342537223 */ /* 0x000fe20000010041 */
[----:B------:R-:W-:Y:S02]  /*fb70*/  HADD2.F32 R66, -RZ, R109.H0_H0 ;  /* 0x2000006dff427230 */ /* 0x000fe40000004100 */
[----:B------:R-:W-:Y:S01]  /*fb80*/  FFMA.FTZ R69, R59, R82, R69 ;  /* 0x000000523b457223 */ /* 0x000fe20000010045 */
[----:B------:R-:W-:Y:S01]  /*fb90*/  FMUL.FTZ R82, R79, R78 ;  /* 0x0000004e4f527220 */ /* 0x000fe20000410000 */
[----:B------:R-:W-:Y:S01]  /*fba0*/  FFMA.FTZ R110, R59, R108, -R110 ;  /* 0x0000006c3b6e7223 */ /* 0x000fe2000001086e */
[----:B------:R-:W-:-:S02]  /*fbb0*/  HADD2.F32 R80, -RZ, R71.H0_H0 ;  /* 0x20000047ff507230 */ /* 0x000fc40000004100 */
[-C--:B------:R-:W-:Y:S01]  /*fbc0*/  FMUL.FTZ R108, R79, R66.reuse ;  /* 0x000000424f6c7220 */ /* 0x080fe20000410000 */
[----:B------:R-:W-:Y:S02]  /*fbd0*/  HADD2.F32 R107, -RZ, R107.H1_H1 ;  /* 0x3000006bff6b7230 */ /* 0x000fe40000004100 */
[C---:B------:R-:W-:Y:S01]  /*fbe0*/  FFMA.FTZ R79, R67.reuse, R66, -R82 ;  /* 0x00000042434f7223 */ /* 0x040fe20000010852 */
[----:B------:R-:W-:Y:S02]  /*fbf0*/  HADD2.F32 R71, -RZ, R71.H1_H1 ;  /* 0x30000047ff477230 */ /* 0x000fe40000004100 */
[----:B------:R-:W-:Y:S01]  /*fc00*/  FFMA.FTZ R108, R67, R78, R108 ;  /* 0x0000004e436c7223 */ /* 0x000fe2000001006c */
[----:B------:R-:W-:Y:S02]  /*fc10*/  HADD2.F32 R109, -RZ, R109.H1_H1 ;  /* 0x3000006dff6d7230 */ /* 0x000fe40000004100 */
[----:B------:R-:W-:Y:S01]  /*fc20*/  FMUL.FTZ R116, R80, R107 ;  /* 0x0000006b50747220 */ /* 0x000fe20000410000 */
[----:B------:R-:W-:-:S02]  /*fc30*/  HADD2.F32 R82, -RZ, R111.H0_H0 ;  /* 0x2000006fff527230 */ /* 0x000fc40000004100 */
[----:B------:R-:W-:Y:S02]  /*fc40*/  HADD2.F32 R66, -RZ, R113.H0_H0 ;  /* 0x20000071ff427230 */ /* 0x000fe40000004100 */
[-C--:B------:R-:W-:Y:S01]  /*fc50*/  FMUL.FTZ R80, R80, R109.reuse ;  /* 0x0000006d50507220 */ /* 0x080fe20000410000 */
[----:B------:R-:W-:Y:S02]  /*fc60*/  HADD2.F32 R68, -RZ, R68.H1_H1 ;  /* 0x30000044ff447230 */ /* 0x000fe40000004100 */
[C---:B------:R-:W-:Y:S01]  /*fc70*/  FMUL.FTZ R78, R71.reuse, R82 ;  /* 0x00000052474e7220 */ /* 0x040fe20000410000 */
[----:B------:R-:W-:Y:S02]  /*fc80*/  HADD2.F32 R70, -RZ, R70.H1_H1 ;  /* 0x30000046ff467230 */ /* 0x000fe40000004100 */
[----:B------:R-:W-:Y:S01]  /*fc90*/  FMUL.FTZ R118, R71, R66 ;  /* 0x0000004247767220 */ /* 0x000fe20000410000 */
[----:B------:R-:W-:Y:S02]  /*fca0*/  HADD2.F32 R65, -RZ, R64.H0_H0 ;  /* 0x20000040ff417230 */ /* 0x000fe40000004100 */
[----:B------:R-:W-:Y:S01]  /*fcb0*/  FFMA.FTZ R116, R77, R109, -R116 ;  /* 0x0000006d4d747223 */ /* 0x000fe20000010874 */
[----:B------:R-:W-:-:S02]  /*fcc0*/  HADD2.F32 R67, -RZ, R58.H0_H0 ;  /* 0x2000003aff437230 */ /* 0x000fc40000004100 */
[----:B------:R-:W-:Y:S01]  /*fcd0*/  FFMA.FTZ R80, R77, R107, R80 ;  /* 0x0000006b4d507223 */ /* 0x000fe20000010050 */
[----:B------:R-:W-:Y:S02]  /*fce0*/  HADD2.F32 R59, -RZ, R56.H0_H0 ;  /* 0x20000038ff3b7230 */ /* 0x000fe40000004100 */
[C---:B------:R-:W-:Y:S01]  /*fcf0*/  FFMA.FTZ R81, R63.reuse, R66, -R78 ;  /* 0x000000423f517223 */ /* 0x040fe2000001084e */
[----:B------:R-:W-:Y:S02]  /*fd00*/  HADD2.F32 R60, -RZ, R60.H1_H1 ;  /* 0x3000003cff3c7230 */ /* 0x000fe40000004100 */
[----:B------:R-:W-:Y:S01]  /*fd10*/  FFMA.FTZ R105, R63, R82, R118 ;  /* 0x000000523f697223 */ /* 0x000fe20000010076 */
[----:B------:R-:W-:Y:S02]  /*fd20*/  HADD2.F32 R62, -RZ, R62.H1_H1 ;  /* 0x3000003eff3e7230 */ /* 0x000fe40000004100 */
[----:B------:R-:W-:Y:S01]  /*fd30*/  FMUL.FTZ R63, R68, R65 ;  /* 0x00000041443f7220 */ /* 0x000fe20000410000 */
        /* <DEDUP_REMOVED lines=17> */
.L_x_1921:
[----:B------:R-:W-:Y:S05]  /*fe50*/  BSYNC B1 ;  /* 0x0000000000017941 */ /* 0x000fea0003800000 */
.L_x_1920:
[----:B-1----:R-:W-:Y:S01]  /*fe60*/  VIADD R56, R218, 0x20 ;  /* 0x00000020da387836 */ /* 0x002fe20000000000 */
[----:B------:R-:W-:Y:S04]  /*fe70*/  BSSY B1, `(.L_x_1924) ;  /* 0x00000d2000017945 */ /* 0x000fe80003800000 */
[----:B------:R-:W-:-:S13]  /*fe80*/  ISETP.GE.AND P0, PT, R56, R3, PT ;  /* 0x000000033800720c */ /* 0x000fda0003f06270 */
[----:B------:R-:W-:Y:S05]  /*fe90*/  @P0 BRA `(.L_x_1925) ;  /* 0x0000000c003c0947 */ /* 0x000fea0003800000 */
[----:B------:R1:W5:Y:S01]  /*fea0*/  LDL R105, [R1+0x24] ;  /* 0x0000240001697983 */ /* 0x0003620000100800 */
[----:B------:R-:W2:Y:S01]  /*feb0*/  LDC R65, c[0x0][0x3f4] ;  /* 0x0000fd00ff417b82 */ /* 0x000ea20000000800 */
[C---:B------:R-:W-:Y:S01]  /*fec0*/  IADD3 R107, R218.reuse, 0x20, RZ ;  /* 0x00000020da6b7810 */ /* 0x040fe20007ffe0ff */
[----:B------:R-:W-:Y:S01]  /*fed0*/  VIADD R108, R218, 0x20 ;  /* 0x00000020da6c7836 */ /* 0x000fe20000000000 */
[----:B------:R-:W-:Y:S03]  /*fee0*/  BSSY B2, `(.L_x_1926) ;  /* 0x0000069000027945 */ /* 0x000fe60003800000 */
        /* <DEDUP_REMOVED lines=8> */
[----:B------:R-:W2:Y:S04]  /*ff70*/  LDL R56, [R1+0x40] ;  /* 0x0000400001387983 */ /* 0x000ea80000100800 */
[----:B------:R-:W3:Y:S01]  /*ff80*/  LDL R109, [R1+0x80] ;  /* 0x00008000016d7983 */ /* 0x000ee20000100800 */
[--C-:B------:R-:W-:Y:S01]  /*ff90*/  SHF.R.U64 R79, R52, 0x10, R53.reuse ;  /* 0x00000010344f7819 */ /* 0x100fe20000001235 */
[----:B------:R-:W-:Y:S01]  /*ffa0*/  HADD2.F32 R66, -RZ, R103.H1_H1 ;  /* 0x30000067ff427230 */ /* 0x000fe20000004100 */
[----:B0-----:R-:W-:Y:S01]  /*ffb0*/  SHF.R.U32.HI R70, RZ, 0x10, R53 ;  /* 0x00000010ff467819 */ /* 0x001fe20000011635 */
[--C-:B------:R-:W-:Y:S01]  /*ffc0*/  HADD2.F32 R68, -RZ, R101.reuse.H1_H1 ;  /* 0x30000065ff447230 */ /* 0x100fe20000004100 */
[--C-:B------:R-:W-:Y:S01]  /*ffd0*/  SHF.R.U64 R83, R44, 0x10, R45.reuse ;  /* 0x000000102c537819 */ /* 0x100fe2000000122d */
[----:B------:R-:W-:Y:S01]  /*ffe0*/  HADD2.F32 R101, -RZ, R101.H0_H0 ;  /* 0x20000065ff657230 */ /* 0x000fe20000004100 */
[----:B------:R-:W-:Y:S01]  /*fff0*/  SHF.R.U32.HI R67, RZ, 0x10, R45 ;  /* 0x00000010ff437819 */ /* 0x000fe2000001162d */
[----:B------:R-:W-:Y:S01]  /*10000*/  HADD2.F32 R103, -RZ, R103.H0_H0 ;  /* 0x20000067ff677230 */ /* 0x000fe20000004100 */
[--C-:B------:R-:W-:Y:S01]  /*10010*/  SHF.R.U64 R77, R54, 0x10, R55.reuse ;  /* 0x00000010364d7819 */ /* 0x100fe20000001237 */
[----:B------:R-:W-:Y:S01]  /*10020*/  HADD2.F32 R70, -RZ, R70.H0_H0 ;  /* 0x20000046ff467230 */ /* 0x000fe20000004100 */
[----:B------:R-:W-:-:S02]  /*10030*/  SHF.R.U32.HI R71, RZ, 0x10, R55 ;  /* 0x00000010ff477819 */ /* 0x000fc40000011637 */
[--C-:B------:R-:W-:Y:S02]  /*10040*/  SHF.R.U32.HI R81, RZ, 0x10, R47.reuse ;  /* 0x00000010ff517819 */ /* 0x100fe4000001162f */
[----:B------:R-:W-:Y:S02]  /*10050*/  SHF.R.U64 R82, R46, 0x10, R47 ;  /* 0x000000102e527819 */ /* 0x000fe4000000122f */
[----:B--2---:R-:W-:-:S04]  /*10060*/  LEA.HI R56, R65, R56, RZ, 0x1d ;  /* 0x0000003841387211 */ /* 0x004fc800078fe8ff */
[----:B------:R-:W-:Y:S01]  /*10070*/  SHF.R.S32.HI R59, RZ, 0x1f, R56 ;  /* 0x0000001fff3b7819 */ /* 0x000fe20000011438 */
[----:B------:R-:W-:-:S03]  /*10080*/  IMAD.SHL.U32 R57, R56, 0x8, RZ ;  /* 0x0000000838397824 */ /* 0x000fc600078e00ff */
[----:B------:R-:W-:Y:S02]  /*10090*/  LEA.HI R59, R59, R56, RZ, 0x3 ;  /* 0x000000383b3b7211 */ /* 0x000fe400078f18ff */
[----:B------:R-:W-:-:S03]  /*100a0*/  LOP3.LUT R56, R108, 0x38, R57, 0xf8, !PT ;  /* 0x000000386c387812 */ /* 0x000fc600078ef839 */
[----:B------:R-:W-:Y:S01]  /*100b0*/  IMAD.SHL.U32 R59, R59, 0x400, RZ ;  /* 0x000004003b3b7824 */ /* 0x000fe200078e00ff */
[----:B------:R-:W-:-:S04]  /*100c0*/  LOP3.LUT R60, R56, R107, RZ, 0x3c, !PT ;  /* 0x0000006b383c7212 */ /* 0x000fc800078e3cff */
[----:B------:R-:W-:Y:S02]  /*100d0*/  LOP3.LUT R61, R59, 0x7fffe000, RZ, 0xc0, !PT ;  /* 0x7fffe0003b3d7812 */ /* 0x000fe400078ec0ff */
[----:B---3--:R-:W0:Y:S02]  /*100e0*/  LDS.128 R56, [R109] ;  /* 0x000000006d387984 */ /* 0x008e240000000c00 */
[----:B-----5:R-:W-:-:S04]  /*100f0*/  IADD3 R61, R60, R61, R105 ;  /* 0x0000003d3c3d7210 */ /* 0x020fc80007ffe069 */
[----:B------:R-:W-:-:S05]  /*10100*/  LEA R64, R61, R16, 0x1 ;  /* 0x000000103d407211 */ /* 0x000fca00078e08ff */
[----:B------:R-:W1:Y:S01]  /*10110*/  LDS.128 R60, [R64+0x10400] ;  /* 0x01040000403c7984 */ /* 0x000e620000000c00 */
[--C-:B0-----:R-:W-:Y:S02]  /*10120*/  HADD2.F32 R45, -RZ, R57.reuse.H0_H0 ;  /* 0x20000039ff2d7230 */ /* 0x101fe40000004100 */
[----:B------:R-:W-:Y:S02]  /*10130*/  HADD2.F32 R44, -RZ, R56.H0_H0 ;  /* 0x20000038ff2c7230 */ /* 0x000fe40000004100 */
[----:B------:R-:W-:Y:S02]  /*10140*/  HADD2.F32 R57, -RZ, R57.H1_H1 ;  /* 0x30000039ff397230 */ /* 0x000fe40000004100 */
[----:B------:R-:W-:Y:S02]  /*10150*/  HADD2.F32 R46, -RZ, R58.H0_H0 ;  /* 0x2000003aff2e7230 */ /* 0x000fe40000004100 */
[--C-:B------:R-:W-:Y:S02]  /*10160*/  HADD2.F32 R47, -RZ, R59.reuse.H0_H0 ;  /* 0x2000003bff2f7230 */ /* 0x100fe40000004100 */
[----:B------:R-:W-:-:S02]  /*10170*/  HADD2.F32 R59, -RZ, R59.H1_H1 ;  /* 0x3000003bff3b7230 */ /* 0x000fc40000004100 */
[--C-:B-1----:R-:W-:Y:S02]  /*10180*/  HADD2.F32 R53, -RZ, R61.reuse.H0_H0 ;  /* 0x2000003dff357230 */ /* 0x102fe40000004100 */
[----:B------:R-:W-:Y:S02]  /*10190*/  HADD2.F32 R52, -RZ, R60.H0_H0 ;  /* 0x2000003cff347230 */ /* 0x000fe40000004100 */
[----:B------:R-:W-:Y:S02]  /*101a0*/  HADD2.F32 R61, -RZ, R61.H1_H1 ;  /* 0x3000003dff3d7230 */ /* 0x000fe40000004100 */
[C---:B------:R-:W-:Y:S01]  /*101b0*/  FMUL.FTZ R76, R53.reuse, R68 ;  /* 0x00000044354c7220 */ /* 0x040fe20000410000 */
[-C--:B------:R-:W-:Y:S01]  /*101c0*/  FMUL.FTZ R78, R53, R66.reuse ;  /* 0x00000042354e7220 */ /* 0x080fe20000410000 */
[----:B------:R-:W-:Y:S02]  /*101d0*/  HADD2.F32 R53, -RZ, R102.H0_H0 ;  /* 0x20000066ff357230 */ /* 0x000fe40000004100 */
[C---:B------:R-:W-:Y:S01]  /*101e0*/  FFMA.FTZ R76, R45.reuse, R66, -R76 ;  /* 0x000000422d4c7223 */ /* 0x040fe2000001084c */
[----:B------:R-:W-:Y:S01]  /*101f0*/  FFMA.FTZ R78, R45, R68, R78 ;  /* 0x000000442d4e7223 */ /* 0x000fe2000001004e */
[----:B------:R-:W-:Y:S01]  /*10200*/  FMUL.FTZ R45, R52, R101 ;  /* 0x00000065342d7220 */ /* 0x000fe20000410000 */
[----:B------:R-:W-:-:S02]  /*10210*/  HADD2.F32 R66, -RZ, R67.H0_H0 ;  /* 0x20000043ff427230 */ /* 0x000fc40000004100 */
[-C--:B------:R-:W-:Y:S01]  /*10220*/  FMUL.FTZ R52, R52, R103.reuse ;  /* 0x0000006734347220 */ /* 0x080fe20000410000 */
[----:B------:R-:W-:Y:S02]  /*10230*/  HADD2.F32 R55, -RZ, R63.H0_H0 ;  /* 0x2000003fff377230 */ /* 0x000fe40000004100 */
[----:B------:R-:W-:Y:S01]  /*10240*/  FFMA.FTZ R103, R44, R103, -R45 ;  /* 0x000000672c677223 */ /* 0x000fe2000001082d */
[C---:B------:R-:W-:Y:S01]  /*10250*/  FMUL.FTZ R80, R61.reuse, R70 ;  /* 0x000000463d507220 */ /* 0x040fe20000410000 */
[----:B------:R-:W-:Y:S02]  /*10260*/  HADD2.F32 R45, -RZ, R104.H0_H0 ;  /* 0x20000068ff2d7230 */ /* 0x000fe40000004100 */
[-C--:B------:R-:W-:Y:S01]  /*10270*/  FMUL.FTZ R68, R61, R66.reuse ;  /* 0x000000423d447220 */ /* 0x080fe20000410000 */
[----:B------:R-:W-:Y:S02]  /*10280*/  HADD2.F32 R102, -RZ, R102.H1_H1 ;  /* 0x30000066ff667230 */ /* 0x000fe40000004100 */
[----:B------:R-:W-:Y:S01]  /*10290*/  FFMA.FTZ R61, R57, R66, -R80 ;  /* 0x00000042393d7223 */ /* 0x000fe20000010850 */
[----:B------:R-:W-:-:S02]  /*102a0*/  HADD2.F32 R54, -RZ, R62.H0_H0 ;  /* 0x2000003eff367230 */ /* 0x000fc40000004100 */
[----:B------:R-:W-:Y:S01]  /*102b0*/  FFMA.FTZ R67, R57, R70, R68 ;  /* 0x0000004639437223 */ /* 0x000fe20000010044 */
[----:B------:R-:W-:Y:S02]  /*102c0*/  HADD2.F32 R104, -RZ, R104.H1_H1 ;  /* 0x30000068ff687230 */ /* 0x000fe40000004100 */
[----:B------:R-:W-:Y:S01]  /*102d0*/  FFMA.FTZ R101, R44, R101, R52 ;  /* 0x000000652c657223 */ /* 0x000fe20000010034 */
[C---:B------:R-:W-:Y:S01]  /*102e0*/  FMUL.FTZ R66, R55.reuse, R102 ;  /* 0x0000006637427220 */ /* 0x040fe20000410000 */
[----:B------:R-:W-:Y:S02]  /*102f0*/  HADD2.F32 R63, -RZ, R63.H1_H1 ;  /* 0x3000003fff3f7230 */ /* 0x000fe40000004100 */
[C---:B------:R-:W-:Y:S01]  /*10300*/  FMUL.FTZ R57, R54.reuse, R53 ;  /* 0x0000003536397220 */ /* 0x040fe20000410000 */
[----:B------:R-:W-:Y:S01]  /*10310*/  FMUL.FTZ R69, R54, R45 ;  /* 0x0000002d36457220 */ /* 0x000fe20000410000 */
[----:B------:R-:W-:Y:S02]  /*10320*/  HADD2.F32 R52, -RZ, R71.H0_H0 ;  /* 0x20000047ff347230 */ /* 0x000fe40000004100 */
[----:B------:R-:W-:Y:S01]  /*10330*/  FMUL.FTZ R55, R55, R104 ;  /* 0x0000006837377220 */ /* 0x000fe20000410000 */
[----:B------:R-:W-:-:S02]  /*10340*/  HADD2.F32 R44, -RZ, R81.H0_H0 ;  /* 0x20000051ff2c7230 */ /* 0x000fc40000004100 */
[C---:B------:R-:W-:Y:S01]  /*10350*/  FFMA.FTZ R54, R46.reuse, R45, -R57 ;  /* 0x0000002d2e367223 */ /* 0x040fe20000010839 */
[----:B------:R-:W-:Y:S01]  /*10360*/  FFMA.FTZ R69, R46, R53, R69 ;  /* 0x000000352e457223 */ /* 0x000fe20000010045 */
[----:B------:R-:W-:Y:S01]  /*10370*/  FFMA.FTZ R102, R47, R102, R55 ;  /* 0x000000662f667223 */ /* 0x000fe20000010037 */
[----:B------:R-:W-:Y:S02]  /*10380*/  HADD2.F32 R60, -RZ, R60.H1_H1 ;  /* 0x3000003cff3c7230 */ /* 0x000fe40000004100 */
[----:B------:R-:W-:Y:S01]  /*10390*/  FMUL.FTZ R46, R63, R52 ;  /* 0x000000343f2e7220 */ /* 0x000fe20000410000 */
[----:B------:R-:W-:Y:S02]  /*103a0*/  HADD2.F32 R62, -RZ, R62.H1_H1 ;  /* 0x3000003eff3e7230 */ /* 0x000fe40000004100 */
[----:B------:R-:W-:Y:S01]  /*103b0*/  FFMA.FTZ R66, R47, R104, -R66 ;  /* 0x000000682f427223 */ /* 0x000fe20000010842 */
[----:B------:R-:W-:Y:S01]  /*103c0*/  FMUL.FTZ R68, R63, R44 ;  /* 0x0000002c3f447220 */ /* 0x000fe20000410000 */
[----:B------:R-:W-:-:S02]  /*103d0*/  HADD2.F32 R53, -RZ, R79.H0_H0 ;  /* 0x2000004fff357230 */ /* 0x000fc40000004100 */
[C---:B------:R-:W-:Y:S01]  /*103e0*/  FFMA.FTZ R63, R59.reuse, R44, -R46 ;  /* 0x0000002c3b3f7223 */ /* 0x040fe2000001082e */
[----:B------:R-:W-:Y:S02]  /*103f0*/  HADD2.F32 R55, -RZ, R77.H0_H0 ;  /* 0x2000004dff377230 */ /* 0x000fe40000004100 */
[----:B------:R-:W-:Y:S01]  /*10400*/  FFMA.FTZ R71, R59, R52, R68 ;  /* 0x000000343b477223 */ /* 0x000fe20000010044 */
[----:B------:R-:W-:Y:S02]  /*10410*/  HADD2.F32 R45, -RZ, R83.H0_H0 ;  /* 0x20000053ff2d7230 */ /* 0x000fe40000004100 */
[----:B------:R-:W-:Y:S01]  /*10420*/  FMUL.FTZ R57, R60, R53 ;  /* 0x000000353c397220 */ /* 0x000fe20000410000 */
[----:B------:R-:W-:Y:S02]  /*10430*/  HADD2.F32 R47, -RZ, R82.H0_H0 ;  /* 0x20000052ff2f7230 */ /* 0x000fe40000004100 */
[----:B------:R-:W-:Y:S01]  /*10440*/  FMUL.FTZ R59, R62, R55 ;  /* 0x000000373e3b7220 */ /* 0x000fe20000410000 */
[----:B------:R-:W-:-:S02]  /*10450*/  HADD2.F32 R56, -RZ, R56.H1_H1 ;  /* 0x30000038ff387230 */ /* 0x000fc40000004100 */
[----:B------:R-:W-:Y:S01]  /*10460*/  FMUL.FTZ R60, R60, R45 ;  /* 0x0000002d3c3c7220 */ /* 0x000fe20000410000 */
[----:B------:R-:W-:Y:S02]  /*10470*/  HADD2.F32 R58, -RZ, R58.H1_H1 ;  /* 0x3000003aff3a7230 */ /* 0x000fe40000004100 */
[----:B------:R-:W-:Y:S01]  /*10480*/  FMUL.FTZ R62, R62, R47 ;  /* 0x0000002f3e3e7220 */ /* 0x000fe20000410000 */
        /* <DEDUP_REMOVED lines=14> */
.L_x_1927:
[----:B------:R-:W-:Y:S05]  /*10570*/  BSYNC B2 ;  /* 0x0000000000027941 */ /* 0x000fea0003800000 */
.L_x_1926:
[----:B------:R-:W-:Y:S05]  /*10580*/  @P1 BRA `(.L_x_1925) ;  /* 0x0000000400801947 */ /* 0x000fea0003800000 */
[----:B-1----:R-:W2:Y:S04]  /*10590*/  LDL R44, [R1+0x44] ;  /* 0x00004400012c7983 */ /* 0x002ea80000100800 */
[----:B0-----:R-:W3:Y:S01]  /*105a0*/  LDL R71, [R1+0x7c] ;  /* 0x00007c0001477983 */ /* 0x001ee20000100800 */
[----:B------:R-:W-:Y:S01]  /*105b0*/  SHF.R.U32.HI R62, RZ, 0x10, R49 ;  /* 0x00000010ff3e7819 */ /* 0x000fe20000011631 */
[----:B------:R-:W-:Y:S01]  /*105c0*/  HADD2.F32 R58, -RZ, R95.H1_H1 ;  /* 0x3000005fff3a7230 */ /* 0x000fe20000004100 */
[--C-:B------:R-:W-:Y:S01]  /*105d0*/  SHF.R.U64 R70, R40, 0x10, R41.reuse ;  /* 0x0000001028467819 */ /* 0x100fe20000001229 */
[--C-:B------:R-:W-:Y:S01]  /*105e0*/  HADD2.F32 R60, -RZ, R93.reuse.H1_H1 ;  /* 0x3000005dff3c7230 */ /* 0x100fe20000004100 */
[----:B------:R-:W-:Y:S01]  /*105f0*/  SHF.R.U32.HI R57, RZ, 0x10, R41 ;  /* 0x00000010ff397819 */ /* 0x000fe20000011629 */
[----:B------:R-:W-:Y:S01]  /*10600*/  HADD2.F32 R93, -RZ, R93.H0_H0 ;  /* 0x2000005dff5d7230 */ /* 0x000fe20000004100 */
[--C-:B------:R-:W-:Y:S01]  /*10610*/  SHF.R.U64 R63, R50, 0x10, R51.reuse ;  /* 0x00000010323f7819 */ /* 0x100fe20000001233 */
[----:B------:R-:W-:Y:S01]  /*10620*/  HADD2.F32 R95, -RZ, R95.H0_H0 ;  /* 0x2000005fff5f7230 */ /* 0x000fe20000004100 */
[----:B------:R-:W-:Y:S01]  /*10630*/  SHF.R.U32.HI R61, RZ, 0x10, R51 ;  /* 0x00000010ff3d7819 */ /* 0x000fe20000011633 */
[----:B------:R-:W-:Y:S01]  /*10640*/  HADD2.F32 R62, -RZ, R62.H0_H0 ;  /* 0x2000003eff3e7230 */ /* 0x000fe20000004100 */
[----:B------:R-:W-:-:S02]  /*10650*/  SHF.R.U32.HI R67, RZ, 0x10, R43 ;  /* 0x00000010ff437819 */ /* 0x000fc4000001162b */
[----:B------:R-:W-:Y:S02]  /*10660*/  SHF.R.U64 R69, R42, 0x10, R43 ;  /* 0x000000102a457819 */ /* 0x000fe4000000122b */
[----:B--2---:R-:W-:-:S04]  /*10670*/  LEA.HI R65, R65, R44, RZ, 0x1d ;  /* 0x0000002c41417211 */ /* 0x004fc800078fe8ff */
[----:B------:R-:W-:Y:S01]  /*10680*/  SHF.R.S32.HI R46, RZ, 0x1f, R65 ;  /* 0x0000001fff2e7819 */ /* 0x000fe20000011441 */
[----:B------:R-:W-:-:S03]  /*10690*/  IMAD.SHL.U32 R44, R65, 0x8, RZ ;  /* 0x00000008412c7824 */ /* 0x000fc600078e00ff */
[----:B------:R-:W-:Y:S02]  /*106a0*/  LEA.HI R46, R46, R65, RZ, 0x3 ;  /* 0x000000412e2e7211 */ /* 0x000fe400078f18ff */
[----:B------:R-:W-:Y:S02]  /*106b0*/  LOP3.LUT R44, R108, 0x38, R44, 0xf8, !PT ;  /* 0x000000386c2c7812 */ /* 0x000fe400078ef82c */
[----:B------:R-:W-:Y:S01]  /*106c0*/  SHF.R.U64 R65, R48, 0x10, R49 ;  /* 0x0000001030417819 */ /* 0x000fe20000001231 */
[----:B------:R-:W-:Y:S01]  /*106d0*/  IMAD.SHL.U32 R46, R46, 0x400, RZ ;  /* 0x000004002e2e7824 */ /* 0x000fe200078e00ff */
[----:B------:R-:W-:-:S04]  /*106e0*/  LOP3.LUT R52, R44, R107, RZ, 0x3c, !PT ;  /* 0x0000006b2c347212 */ /* 0x000fc800078e3cff */
[----:B------:R-:W-:Y:S02]  /*106f0*/  LOP3.LUT R53, R46, 0x7fffe000, RZ, 0xc0, !PT ;  /* 0x7fffe0002e357812 */ /* 0x000fe400078ec0ff */
[----:B---3--:R-:W0:Y:S02]  /*10700*/  LDS.128 R44, [R71] ;  /* 0x00000000472c7984 */ /* 0x008e240000000c00 */
[----:B-----5:R-:W-:-:S05]  /*10710*/  IADD3 R53, R52, R53, R105 ;  /* 0x0000003534357210 */ /* 0x020fca0007ffe069 */
[----:B------:R-:W-:-:S05]  /*10720*/  IMAD R56, R53, 0x2, R16 ;  /* 0x0000000235387824 */ /* 0x000fca00078e0210 */
        /* <DEDUP_REMOVED lines=15> */
[----:B------:R-:W-:-:S02]  /*10820*/  HADD2.F32 R58, -RZ, R57.H0_H0 ;  /* 0x20000039ff3a7230 */ /* 0x000fc40000004100 */
[C---:B------:R-:W-:Y:S01]  /*10830*/  FMUL.FTZ R41, R48.reuse, R93 ;  /* 0x0000005d30297220 */ /* 0x040fe20000410000 */
[-C--:B------:R-:W-:Y:S01]  /*10840*/  FMUL.FTZ R48, R48, R95.reuse ;  /* 0x0000005f30307220 */ /* 0x080fe20000410000 */
[----:B------:R-:W-:Y:S02]  /*10850*/  HADD2.F32 R50, -RZ, R54.H0_H0 ;  /* 0x20000036ff327230 */ /* 0x000fe40000004100 */
[C---:B------:R-:W-:Y:S01]  /*10860*/  FMUL.FTZ R68, R53.reuse, R62 ;  /* 0x0000003e35447220 */ /* 0x040fe20000410000 */
[----:B------:R-:W-:Y:S01]  /*10870*/  FFMA.FTZ R95, R40, R95, -R41 ;  /* 0x0000005f285f7223 */ /* 0x000fe20000010829 */
[----:B------:R-:W-:Y:S02]  /*10880*/  HADD2.F32 R51, -RZ, R55.H0_H0 ;  /* 0x20000037ff337230 */ /* 0x000fe40000004100 */
[-C--:B------:R-:W-:Y:S01]  /*10890*/  FMUL.FTZ R60, R53, R58.reuse ;  /* 0x0000003a353c7220 */ /* 0x080fe20000410000 */
[----:B------:R-:W-:Y:S02]  /*108a0*/  HADD2.F32 R41, -RZ, R96.H0_H0 ;  /* 0x20000060ff297230 */ /* 0x000fe40000004100 */
[----:B------:R-:W-:Y:S01]  /*108b0*/  FFMA.FTZ R53, R45, R58, -R68 ;  /* 0x0000003a2d357223 */ /* 0x000fe20000010844 */
[----:B------:R-:W-:-:S02]  /*108c0*/  HADD2.F32 R94, -RZ, R94.H1_H1 ;  /* 0x3000005eff5e7230 */ /* 0x000fc40000004100 */
[----:B------:R-:W-:Y:S01]  /*108d0*/  FFMA.FTZ R57, R45, R62, R60 ;  /* 0x0000003e2d397223 */ /* 0x000fe2000001003c */
[----:B------:R-:W-:Y:S02]  /*108e0*/  HADD2.F32 R96, -RZ, R96.H1_H1 ;  /* 0x30000060ff607230 */ /* 0x000fe40000004100 */
[----:B------:R-:W-:Y:S01]  /*108f0*/  FFMA.FTZ R93, R40, R93, R48 ;  /* 0x0000005d285d7223 */ /* 0x000fe20000010030 */
[----:B------:R-:W-:Y:S02]  /*10900*/  HADD2.F32 R55, -RZ, R55.H1_H1 ;  /* 0x30000037ff377230 */ /* 0x000fe40000004100 */
[C---:B------:R-:W-:Y:S01]  /*10910*/  FMUL.FTZ R45, R50.reuse, R49 ;  /* 0x00000031322d7220 */ /* 0x040fe20000410000 */
[----:B------:R-:W-:Y:S01]  /*10920*/  FMUL.FTZ R59, R50, R41 ;  /* 0x00000029323b7220 */ /* 0x000fe20000410000 */
[----:B------:R-:W-:Y:S02]  /*10930*/  HADD2.F32 R48, -RZ, R61.H0_H0 ;  /* 0x2000003dff307230 */ /* 0x000fe40000004100 */
[----:B------:R-:W-:Y:S01]  /*10940*/  FMUL.FTZ R58, R51, R94 ;  /* 0x0000005e333a7220 */ /* 0x000fe20000410000 */
[----:B------:R-:W-:-:S02]  /*10950*/  HADD2.F32 R40, -RZ, R67.H0_H0 ;  /* 0x20000043ff287230 */ /* 0x000fc40000004100 */
[----:B------:R-:W-:Y:S01]  /*10960*/  FMUL.FTZ R51, R51, R96 ;  /* 0x0000006033337220 */ /* 0x000fe20000410000 */
[C---:B------:R-:W-:Y:S01]  /*10970*/  FFMA.FTZ R50, R42.reuse, R41, -R45 ;  /* 0x000000292a327223 */ /* 0x040fe2000001082d */
[----:B------:R-:W-:Y:S01]  /*10980*/  FFMA.FTZ R59, R42, R49, R59 ;  /* 0x000000312a3b7223 */ /* 0x000fe2000001003b */
[----:B------:R-:W-:Y:S02]  /*10990*/  HADD2.F32 R52, -RZ, R52.H1_H1 ;  /* 0x30000034ff347230 */ /* 0x000fe40000004100 */
[----:B------:R-:W-:Y:S01]  /*109a0*/  FMUL.FTZ R42, R55, R48 ;  /* 0x00000030372a7220 */ /* 0x000fe20000410000 */
[----:B------:R-:W-:Y:S02]  /*109b0*/  HADD2.F32 R54, -RZ, R54.H1_H1 ;  /* 0x30000036ff367230 */ /* 0x000fe40000004100 */
[C---:B------:R-:W-:Y:S01]  /*109c0*/  FFMA.FTZ R58, R43.reuse, R96, -R58 ;  /* 0x000000602b3a7223 */ /* 0x040fe2000001083a */
[----:B------:R-:W-:Y:S01]  /*109d0*/  FFMA.FTZ R94, R43, R94, R51 ;  /* 0x0000005e2b5e7223 */ /* 0x000fe20000010033 */
        /* <DEDUP_REMOVED lines=27> */
.L_x_1925:
[----:B------:R-:W-:Y:S05]  /*10b90*/  BSYNC B1 ;  /* 0x0000000000017941 */ /* 0x000fea0003800000 */
.L_x_1924:
[----:B--2---:R-:W-:Y:S01]  /*10ba0*/  VIADD R40, R218, 0x40 ;  /* 0x00000040da287836 */ /* 0x004fe20000000000 */
[----:B------:R-:W-:Y:S04]  /*10bb0*/  BSSY B1, `(.L_x_1928) ;  /* 0x00000cf000017945 */ /* 0x000fe80003800000 */
[----:B------:R-:W-:-:S13]  /*10bc0*/  ISETP.GE.AND P0, PT, R40, R3, PT ;  /* 0x000000032800720c */ /* 0x000fda0003f06270 */
[----:B------:R-:W-:Y:S05]  /*10bd0*/  @P0 BRA `(.L_x_1929) ;  /* 0x0000000c00300947 */ /* 0x000fea0003800000 */
[----:B-1----:R1:W5:Y:S01]  /*10be0*/  LDL R64, [R1+0x64] ;  /* 0x0000640001407983 */ /* 0x0023620000100800 */
[----:B0-----:R-:W0:Y:S01]  /*10bf0*/  LDC R63, c[0x0][0x3f4] ;  /* 0x0000fd00ff3f7b82 */ /* 0x001e220000000800 */
[----:B------:R-:W-:Y:S01]  /*10c00*/  VIADD R66, R218, 0x40 ;  /* 0x00000040da427836 */ /* 0x000fe20000000000 */
[----:B------:R-:W-:Y:S04]  /*10c10*/  BSSY B2, `(.L_x_1930) ;  /* 0x0000067000027945 */ /* 0x000fe80003800000 */
[----:B------:R-:W-:-:S04]  /*10c20*/  SHF.L.U32 R66, R66, 0x6, RZ ;  /* 0x0000000642427819 */ /* 0x000fc800000006ff */
[----:B------:R-:W-:-:S04]  /*10c30*/  LOP3.LUT R66, R66, 0x1c0, RZ, 0xc0, !PT ;  /* 0x000001c042427812 */ /* 0x000fc800078ec0ff */
[----:B------:R-:W-:Y:S02]  /*10c40*/  SHF.R.U32.HI R65, RZ, 0x3, R66 ;  /* 0x00000003ff417819 */ /* 0x000fe40000011642 */
[-C--:B0-----:R-:W-:Y:S02]  /*10c50*/  ISETP.GE.AND P0, PT, R18, R63.reuse, PT ;  /* 0x0000003f1200720c */ /* 0x081fe40003f06270 */
[----:B------:R-:W-:-:S11]  /*10c60*/  ISETP.GE.AND P1, PT, R226, R63, PT ;  /* 0x0000003fe200720c */ /* 0x000fd60003f26270 */
[----:B-1----:R-:W-:Y:S05]  /*10c70*/  @P0 BRA `(.L_x_1931) ;  /* 0x0000000400800947 */ /* 0x002fea0003800000 */
[----:B------:R-:W2:Y:S04]  /*10c80*/  LDL R40, [R1+0x40] ;  /* 0x0000400001287983 */ /* 0x000ea80000100800 */
[----:B------:R-:W3:Y:S01]  /*10c90*/  LDL R67, [R1+0x78] ;  /* 0x0000780001437983 */ /* 0x000ee20000100800 */
[--C-:B------:R-:W-:Y:S01]  /*10ca0*/  SHF.R.U64 R57, R36, 0x10, R37.reuse ;  /* 0x0000001024397819 */ /* 0x100fe20000001225 */
[----:B------:R-:W-:Y:S01]  /*10cb0*/  HADD2.F32 R50, -RZ, R99.H1_H1 ;  /* 0x30000063ff327230 */ /* 0x000fe20000004100 */
[----:B------:R-:W-:Y:S01]  /*10cc0*/  SHF.R.U32.HI R54, RZ, 0x10, R37 ;  /* 0x00000010ff367819 */ /* 0x000fe20000011625 */
        /* <DEDUP_REMOVED lines=91> */
.L_x_1931:
[----:B------:R-:W-:Y:S05]  /*11280*/  BSYNC B2 ;  /* 0x0000000000027941 */ /* 0x000fea0003800000 */
.L_x_1930:
[----:B------:R-:W-:Y:S05]  /*11290*/  @P1 BRA `(.L_x_1929) ;  /* 0x0000000400801947 */ /* 0x000fea0003800000 */
[----:B0-----:R-:W2:Y:S04]  /*112a0*/  LDL R28, [R1+0x44] ;  /* 0x00004400011c7983 */ /* 0x001ea80000100800 */
[----:B------:R-:W3:Y:S01]  /*112b0*/  LDL R56, [R1+0x74] ;  /* 0x0000740001387983 */ /* 0x000ee20000100800 */
        /* <DEDUP_REMOVED lines=8> */
[----:B------:R-:W-:-:S02]  /*11340*/  SHF.R.U64 R49, R34, 0x10, R35 ;  /* 0x0000001022317819 */ /* 0x000fc40000001223 */
[----:B------:R-:W-:Y:S02]  /*11350*/  SHF.R.U32.HI R47, RZ, 0x10, R35 ;  /* 0x00000010ff2f7819 */ /* 0x000fe40000011623 */
        /* <DEDUP_REMOVED lines=25> */
[----:B------:R-:W-:Y:S02]  /*114f0*/  HADD2.F32 R33, -RZ, R86.H1_H1 ;  /* 0x30000056ff217230 */ /* 0x000fe40000004100 */
[----:B------:R-:W-:Y:S01]  /*11500*/  FFMA.FTZ R48, R25, R42, -R48 ;  /* 0x0000002a19307223 */ /* 0x000fe20000010830 */
[----:B------:R-:W-:-:S02]  /*11510*/  HADD2.F32 R42, -RZ, R41.H0_H0 ;  /* 0x20000029ff2a7230 */ /* 0x000fc40000004100 */
[----:B------:R-:W-:Y:S01]  /*11520*/  FFMA.FTZ R50, R25, R44, R50 ;  /* 0x0000002c19327223 */ /* 0x000fe20000010032 */
[C---:B------:R-:W-:Y:S01]  /*11530*/  FMUL.FTZ R25, R32.reuse, R33 ;  /* 0x0000002120197220 */ /* 0x040fe20000410000 */
[-C--:B------:R-:W-:Y:S01]  /*11540*/  FMUL.FTZ R32, R32, R87.reuse ;  /* 0x0000005720207220 */ /* 0x080fe20000410000 */
[C---:B------:R-:W-:Y:S01]  /*11550*/  FMUL.FTZ R52, R37.reuse, R46 ;  /* 0x0000002e25347220 */ /* 0x040fe20000410000 */
[-C--:B------:R-:W-:Y:S01]  /*11560*/  FMUL.FTZ R44, R37, R42.reuse ;  /* 0x0000002a252c7220 */ /* 0x080fe20000410000 */
[C---:B------:R-:W-:Y:S01]  /*11570*/  FFMA.FTZ R87, R24.reuse, R87, -R25 ;  /* 0x0000005718577223 */ /* 0x040fe20000010819 */
[----:B------:R-:W-:Y:S02]  /*11580*/  HADD2.F32 R34, -RZ, R38.H0_H0 ;  /* 0x20000026ff227230 */ /* 0x000fe40000004100 */
[----:B------:R-:W-:Y:S01]  /*11590*/  FFMA.FTZ R41, R24, R33, R32 ;  /* 0x0000002118297223 */ /* 0x000fe20000010020 */
[----:B------:R-:W-:Y:S02]  /*115a0*/  HADD2.F32 R37, -RZ, R85.H1_H1 ;  /* 0x30000055ff257230 */ /* 0x000fe40000004100 */
[----:B------:R-:W-:Y:S01]  /*115b0*/  FFMA.FTZ R43, R29, R42, -R52 ;  /* 0x0000002a1d2b7223 */ /* 0x000fe20000010834 */
[----:B------:R-:W-:-:S02]  /*115c0*/  HADD2.F32 R25, -RZ, R88.H0_H0 ;  /* 0x20000058ff197230 */ /* 0x000fc40000004100 */
[----:B------:R-:W-:Y:S01]  /*115d0*/  FFMA.FTZ R45, R29, R46, R44 ;  /* 0x0000002e1d2d7223 */ /* 0x000fe2000001002c */
[----:B------:R-:W-:Y:S02]  /*115e0*/  HADD2.F32 R35, -RZ, R39.H0_H0 ;  /* 0x20000027ff237230 */ /* 0x000fe40000004100 */
[C---:B------:R-:W-:Y:S01]  /*115f0*/  FMUL.FTZ R29, R34.reuse, R37 ;  /* 0x00000025221d7220 */ /* 0x040fe20000410000 */
[----:B------:R-:W-:Y:S02]  /*11600*/  HADD2.F32 R32, -RZ, R85.H0_H0 ;  /* 0x20000055ff207230 */ /* 0x000fe40000004100 */
[-C--:B------:R-:W-:Y:S01]  /*11610*/  FMUL.FTZ R33, R34, R25.reuse ;  /* 0x0000001922217220 */ /* 0x080fe20000410000 */
[----:B------:R-:W-:Y:S02]  /*11620*/  HADD2.F32 R88, -RZ, R88.H1_H1 ;  /* 0x30000058ff587230 */ /* 0x000fe40000004100 */
[----:B------:R-:W-:Y:S01]  /*11630*/  FFMA.FTZ R42, R26, R25, -R29 ;  /* 0x000000191a2a7223 */ /* 0x000fe2000001081d */
[----:B------:R-:W-:-:S02]  /*11640*/  HADD2.F32 R39, -RZ, R39.H1_H1 ;  /* 0x30000027ff277230 */ /* 0x000fc40000004100 */
[C---:B------:R-:W-:Y:S01]  /*11650*/  FMUL.FTZ R44, R35.reuse, R32 ;  /* 0x00000020232c7220 */ /* 0x040fe20000410000 */
[----:B------:R-:W-:Y:S02]  /*11660*/  HADD2.F32 R34, -RZ, R47.H0_H0 ;  /* 0x2000002fff227230 */ /* 0x000fe40000004100 */
[----:B------:R-:W-:Y:S01]  /*11670*/  FMUL.FTZ R35, R35, R88 ;  /* 0x0000005823237220 */ /* 0x000fe20000410000 */
[----:B------:R-:W-:Y:S02]  /*11680*/  HADD2.F32 R24, -RZ, R53.H0_H0 ;  /* 0x20000035ff187230 */ /* 0x000fe40000004100 */
[----:B------:R-:W-:Y:S01]  /*11690*/  FFMA.FTZ R37, R26, R37, R33 ;  /* 0x000000251a257223 */ /* 0x000fe20000010021 */
[----:B------:R-:W-:Y:S02]  /*116a0*/  HADD2.F32 R36, -RZ, R36.H1_H1 ;  /* 0x30000024ff247230 */ /* 0x000fe40000004100 */
[----:B------:R-:W-:Y:S01]  /*116b0*/  FMUL.FTZ R26, R39, R34 ;  /* 0x00000022271a7220 */ /* 0x000fe20000410000 */
[----:B------:R-:W-:-:S02]  /*116c0*/  HADD2.F32 R38, -RZ, R38.H1_H1 ;  /* 0x30000026ff267230 */ /* 0x000fc40000004100 */
[C---:B------:R-:W-:Y:S01]  /*116d0*/  FFMA.FTZ R44, R27.reuse, R88, -R44 ;  /* 0x000000581b2c7223 */ /* 0x040fe2000001082c */
[----:B------:R-:W-:Y:S01]  /*116e0*/  FFMA.FTZ R32, R27, R32, R35 ;  /* 0x000000201b207223 */ /* 0x000fe20000010023 */
[-C--:B------:R-:W-:Y:S01]  /*116f0*/  FMUL.FTZ R46, R39, R24.reuse ;  /* 0x00000018272e7220 */ /* 0x080fe20000410000 */
[----:B------:R-:W-:Y:S02]  /*11700*/  HADD2.F32 R29, -RZ, R51.H0_H0 ;  /* 0x20000033ff1d7230 */ /* 0x000fe40000004100 */
[C---:B------:R-:W-:Y:S01]  /*11710*/  FFMA.FTZ R39, R31.reuse, R24, -R26 ;  /* 0x000000181f277223 */ /* 0x040fe2000001081a */
[----:B------:R-:W-:Y:S02]  /*11720*/  HADD2.F32 R33, -RZ, R49.H0_H0 ;  /* 0x20000031ff217230 */ /* 0x000fe40000004100 */
[----:B------:R-:W-:Y:S01]  /*11730*/  FFMA.FTZ R47, R31, R34, R46 ;  /* 0x000000221f2f7223 */ /* 0x000fe2000001002e */
[----:B------:R-:W-:Y:S02]  /*11740*/  HADD2.F32 R25, -RZ, R55.H0_H0 ;  /* 0x20000037ff197230 */ /* 0x000fe40000004100 */
[----:B------:R-:W-:Y:S01]  /*11750*/  FMUL.FTZ R31, R36, R29 ;  /* 0x0000001d241f7220 */ /* 0x000fe20000410000 */
[----:B------:R-:W-:-:S02]  /*11760*/  HADD2.F32 R27, -RZ, R54.H0_H0 ;  /* 0x20000036ff1b7230 */ /* 0x000fc40000004100 */
[----:B------:R-:W-:Y:S01]  /*11770*/  FMUL.FTZ R35, R38, R33 ;  /* 0x0000002126237220 */ /* 0x000fe20000410000 */
[----:B------:R-:W-:Y:S02]  /*11780*/  HADD2.F32 R28, -RZ, R28.H1_H1 ;  /* 0x3000001cff1c7230 */ /* 0x000fe40000004100 */
[----:B------:R-:W-:Y:S01]  /*11790*/  FMUL.FTZ R36, R36, R25 ;  /* 0x0000001924247220 */ /* 0x000fe20000410000 */
[----:B------:R-:W-:Y:S02]  /*117a0*/  HADD2.F32 R30, -RZ, R30.H1_H1 ;  /* 0x3000001eff1e7230 */ /* 0x000fe40000004100 */
        /* <DEDUP_REMOVED lines=15> */
.L_x_1929:
[----:B------:R-:W-:Y:S05]  /*118a0*/  BSYNC B1 ;  /* 0x0000000000017941 */ /* 0x000fea0003800000 */
.L_x_1928:
[----:B--2---:R-:W-:-:S05]  /*118b0*/  VIADD R24, R218, 0x60 ;  /* 0x00000060da187836 */ /* 0x004fca0000000000 */
[----:B------:R-:W-:-:S13]  /*118c0*/  ISETP.GE.AND P0, PT, R24, R3, PT ;  /* 0x000000031800720c */ /* 0x000fda0003f06270 */
[----:B------:R-:W-:Y:S05]  /*118d0*/  @P0 BRA `(.L_x_1899) ;  /* 0x0000000c003c0947 */ /* 0x000fea0003800000 */
[----:B-1----:R1:W5:Y:S01]  /*118e0*/  LDL R46, [R1+0x60] ;  /* 0x00006000012e7983 */ /* 0x0023620000100800 */
[----:B------:R-:W2:Y:S01]  /*118f0*/  LDC R47, c[0x0][0x3f4] ;  /* 0x0000fd00ff2f7b82 */ /* 0x000ea20000000800 */
[C---:B0-----:R-:W-:Y:S01]  /*11900*/  VIADD R48, R218.reuse, 0x60 ;  /* 0x00000060da307836 */ /* 0x041fe20000000000 */
[----:B------:R-:W-:Y:S01]  /*11910*/  BSSY B1, `(.L_x_1932) ;  /* 0x000006a000017945 */ /* 0x000fe20003800000 */
[----:B------:R-:W-:Y:S02]  /*11920*/  VIADD R49, R218, 0x60 ;  /* 0x00000060da317836 */ /* 0x000fe40000000000 */
        /* <DEDUP_REMOVED lines=18> */
[----:B------:R-:W-:-:S02]  /*11a50*/  SHF.R.U64 R44, R14, 0x10, R15 ;  /* 0x000000100e2c7819 */ /* 0x000fc4000000120f */
[----:B------:R-:W-:Y:S01]  /*11a60*/  SHF.R.U32.HI R43, RZ, 0x10, R15 ;  /* 0x00000010ff2b7819 */ /* 0x000fe2000001160f */
[----:B------:R-:W-:Y:S01]  /*11a70*/  HADD2.F32 R36, -RZ, R36.H0_H0 ;  /* 0x20000024ff247230 */ /* 0x000fe20000004100 */
[--C-:B------:R-:W-:Y:S02]  /*11a80*/  SHF.R.U32.HI R37, RZ, 0x10, R7.reuse ;  /* 0x00000010ff257819 */ /* 0x100fe40000011607 */
[----:B------:R-:W-:Y:S02]  /*11a90*/  SHF.R.U64 R39, R6, 0x10, R7 ;  /* 0x0000001006277819 */ /* 0x000fe40000001207 */
[----:B--2---:R-:W-:-:S04]  /*11aa0*/  LEA.HI R3, R47, R24, RZ, 0x1d ;  /* 0x000000182f037211 */ /* 0x004fc800078fe8ff */
[----:B------:R-:W-:Y:S02]  /*11ab0*/  SHF.R.S32.HI R26, RZ, 0x1f, R3 ;  /* 0x0000001fff1a7819 */ /* 0x000fe40000011403 */
[----:B------:R-:W-:Y:S02]  /*11ac0*/  SHF.L.U32 R24, R3, 0x3, RZ ;  /* 0x0000000303187819 */ /* 0x000fe400000006ff */
        /* <DEDUP_REMOVED lines=78> */
.L_x_1933:
[----:B------:R-:W-:Y:S05]  /*11fb0*/  BSYNC B1 ;  /* 0x0000000000017941 */ /* 0x000fea0003800000 */
.L_x_1932:
[----:B------:R-:W-:Y:S05]  /*11fc0*/  @P1 BRA `(.L_x_1899) ;  /* 0x0000000400801947 */ /* 0x000fea0003800000 */
[----:B0-----:R-:W2:Y:S04]  /*11fd0*/  LDL R3, [R1+0x44] ;  /* 0x0000440001037983 */ /* 0x001ea80000100800 */
[----:B------:R-:W3:Y:S01]  /*11fe0*/  LDL R41, [R1+0x6c] ;  /* 0x00006c0001297983 */ /* 0x000ee20000100800 */
[--C-:B------:R-:W-:Y:S01]  /*11ff0*/  SHF.R.U64 R40, R72, 0x10, R73.reuse ;  /* 0x0000001048287819 */ /* 0x100fe20000001249 */
[--C-:B------:R-:W-:Y:S01]  /*12000*/  HADD2.F32 R29, -RZ, R21.reuse.H1_H1 ;  /* 0x30000015ff1d7230 */ /* 0x100fe20000004100 */
[----:B------:R-:W-:Y:S01]  /*12010*/  SHF.R.U32.HI R72, RZ, 0x10, R73 ;  /* 0x00000010ff487819 */ /* 0x000fe20000011649 */
[--C-:B------:R-:W-:Y:S01]  /*12020*/  HADD2.F32 R31, -RZ, R0.reuse.H1_H1 ;  /* 0x30000000ff1f7230 */ /* 0x100fe20000004100 */
[--C-:B------:R-:W-:Y:S01]  /*12030*/  SHF.R.U32.HI R30, RZ, 0x10, R9.reuse ;  /* 0x00000010ff1e7819 */ /* 0x100fe20000011609 */
[----:B------:R-:W-:Y:S01]  /*12040*/  HADD2.F32 R28, -RZ, R0.H0_H0 ;  /* 0x20000000ff1c7230 */ /* 0x000fe20000004100 */
[----:B------:R-:W-:Y:S01]  /*12050*/  SHF.R.U64 R38, R8, 0x10, R9 ;  /* 0x0000001008267819 */ /* 0x000fe20000001209 */
[----:B------:R-:W-:Y:S01]  /*12060*/  HADD2.F32 R0, -RZ, R21.H0_H0 ;  /* 0x20000015ff007230 */ /* 0x000fe20000004100 */
[--C-:B------:R-:W-:Y:S01]  /*12070*/  SHF.R.U64 R39, R74, 0x10, R75.reuse ;  /* 0x000000104a277819 */ /* 0x100fe2000000124b */
[----:B------:R-:W-:Y:S01]  /*12080*/  HADD2.F32 R30, -RZ, R30.H0_H0 ;  /* 0x2000001eff1e7230 */ /* 0x000fe20000004100 */
[----:B------:R-:W-:Y:S01]  /*12090*/  SHF.R.U32.HI R74, RZ, 0x10, R75 ;  /* 0x00000010ff4a7819 */ /* 0x000fe2000001164b */
[--C-:B------:R-:W-:Y:S01]  /*120a0*/  HADD2.F32 R21, -RZ, R20.reuse.H0_H0 ;  /* 0x20000014ff157230 */ /* 0x100fe20000004100 */
[--C-:B------:R-:W-:Y:S01]  /*120b0*/  SHF.R.U32.HI R36, RZ, 0x10, R11.reuse ;  /* 0x00000010ff247819 */ /* 0x100fe2000001160b */
[----:B------:R-:W-:Y:S01]  /*120c0*/  HADD2.F32 R20, -RZ, R20.H1_H1 ;  /* 0x30000014ff147230 */ /* 0x000fe20000004100 */
[----:B------:R-:W-:-:S02]  /*120d0*/  SHF.R.U64 R37, R10, 0x10, R11 ;  /* 0x000000100a257819 */ /* 0x000fc4000000120b */
        /* <DEDUP_REMOVED lines=27> */
[----:B------:R-:W-:Y:S01]  /*12290*/  FMUL.FTZ R8, R13, R28 ;  /* 0x0000001c0d087220 */ /* 0x000fe20000410000 */
[-C--:B------:R-:W-:Y:S01]  /*122a0*/  FMUL.FTZ R34, R25, R24.reuse ;  /* 0x0000001819227220 */ /* 0x080fe20000410000 */
[----:B------:R-:W-:Y:S01]  /*122b0*/  FFMA.FTZ R32, R9, R24, -R32 ;  /* 0x0000001809207223 */ /* 0x000fe20000010820 */
[----:B------:R-:W-:-:S02]  /*122c0*/  HADD2.F32 R26, -RZ, R14.H0_H0 ;  /* 0x2000000eff1a7230 */ /* 0x000fc40000004100 */
[----:B------:R-:W-:Y:S01]  /*122d0*/  FMUL.FTZ R13, R13, R0 ;  /* 0x000000000d0d7220 */ /* 0x000fe20000410000 */
[----:B------:R-:W-:Y:S01]  /*122e0*/  FFMA.FTZ R34, R9, R30, R34 ;  /* 0x0000001e09227223 */ /* 0x000fe20000010022 */
[--C-:B------:R-:W-:Y:S02]  /*122f0*/  HADD2.F32 R9, -RZ, R84.reuse.H0_H0 ;  /* 0x20000054ff097230 */ /* 0x100fe40000004100 */
[C---:B------:R-:W-:Y:S01]  /*12300*/  FFMA.FTZ R24, R5.reuse, R0, -R8 ;  /* 0x0000000005187223 */ /* 0x040fe20000010808 */
[--C-:B------:R-:W-:Y:S02]  /*12310*/  HADD2.F32 R27, -RZ, R15.reuse.H0_H0 ;  /* 0x2000000fff1b7230 */ /* 0x100fe40000004100 */
[----:B------:R-:W-:Y:S01]  /*12320*/  FFMA.FTZ R28, R5, R28, R13 ;  /* 0x0000001c051c7223 */ /* 0x000fe2000001000d */
[----:B------:R-:W-:Y:S02]  /*12330*/  HADD2.F32 R84, -RZ, R84.H1_H1 ;  /* 0x30000054ff547230 */ /* 0x000fe40000004100 */
[C---:B------:R-:W-:Y:S01]  /*12340*/  FMUL.FTZ R5, R26.reuse, R21 ;  /* 0x000000151a057220 */ /* 0x040fe20000410000 */
[----:B------:R-:W-:Y:S01]  /*12350*/  FMUL.FTZ R13, R26, R9 ;  /* 0x000000091a0d7220 */ /* 0x000fe20000410000 */
[----:B------:R-:W-:Y:S01]  /*12360*/  FMUL.FTZ R26, R27, R20 ;  /* 0x000000141b1a7220 */ /* 0x000fe20000410000 */
[----:B------:R-:W-:-:S02]  /*12370*/  HADD2.F32 R15, -RZ, R15.H1_H1 ;  /* 0x3000000fff0f7230 */ /* 0x000fc40000004100 */
[-C--:B------:R-:W-:Y:S01]  /*12380*/  FMUL.FTZ R27, R27, R84.reuse ;  /* 0x000000541b1b7220 */ /* 0x080fe20000410000 */
[----:B------:R-:W-:Y:S02]  /*12390*/  HADD2.F32 R8, -RZ, R36.H0_H0 ;  /* 0x20000024ff087230 */ /* 0x000fe40000004100 */
[C---:B------:R-:W-:Y:S01]  /*123a0*/  FFMA.FTZ R25, R10.reuse, R9, -R5 ;  /* 0x000000090a197223 */ /* 0x040fe20000010805 */
[----:B------:R-:W-:Y:S02]  /*123b0*/  HADD2.F32 R0, -RZ, R74.H0_H0 ;  /* 0x2000004aff007230 */ /* 0x000fe40000004100 */
[----:B------:R-:W-:Y:S01]  /*123c0*/  FFMA.FTZ R10, R10, R21, R13 ;  /* 0x000000150a0a7223 */ /* 0x000fe2000001000d */
[C---:B------:R-:W-:Y:S01]  /*123d0*/  FFMA.FTZ R26, R11.reuse, R84, -R26 ;  /* 0x000000540b1a7223 */ /* 0x040fe2000001081a */
[----:B------:R-:W-:Y:S01]  /*123e0*/  FFMA.FTZ R20, R11, R20, R27 ;  /* 0x000000140b147223 */ /* 0x000fe2000001001b */
[----:B------:R-:W-:Y:S02]  /*123f0*/  HADD2.F32 R12, -RZ, R12.H1_H1 ;  /* 0x3000000cff0c7230 */ /* 0x000fe40000004100 */
[----:B------:R-:W-:Y:S01]  /*12400*/  FMUL.FTZ R30, R15, R8 ;  /* 0x000000080f1e7220 */ /* 0x000fe20000410000 */
[----:B------:R-:W-:-:S02]  /*12410*/  HADD2.F32 R14, -RZ, R14.H1_H1 ;  /* 0x3000000eff0e7230 */ /* 0x000fc40000004100 */
        /* <DEDUP_REMOVED lines=27> */
.L_x_1899:
[----:B------:R-:W-:Y:S05]  /*125d0*/  BSYNC B0 ;  /* 0x0000000000007941 */ /* 0x000fea0003800000 */
.L_x_1859:
        /* <DEDUP_REMOVED lines=8> */
.L_x_1856:
[----:B------:R-:W2:Y:S02]  /*12660*/  LDL R0, [R1+0x20] ;  /* 0x0000200001007983 */ /* 0x000ea40000100800 */
[----:B--2---:R-:W-:-:S13]  /*12670*/  R2UR UR4, R0 ;  /* 0x00000000000472ca */ /* 0x004fda00000e0000 */
[----:B------:R-:W-:-:S04]  /*12680*/  MOV R0, UR4 ;  /* 0x0000000400007c02 */ /* 0x000fc80008000f00 */
[----:B------:R-:W-:-:S13]  /*12690*/  ISETP.NE.AND P0, PT, R0, 0x3, PT ;  /* 0x000000030000780c */ /* 0x000fda0003f05270 */
[----:B------:R-:W-:Y:S05]  /*126a0*/  @!P0 BRA `(.L_x_1934) ;  /* 0x0000000000048947 */ /* 0x000fea0003800000 */
[----:B------:R-:W-:Y:S01]  /*126b0*/  BPT.TRAP 0x1 ;  /* 0x000000040000795c */ /* 0x000fe20000300000 */
.L_x_1934:
[----:B----4-:R-:W-:Y:S01]  /*126c0*/  IMAD R5, R22, 0x8, R16 ;  /* 0x0000000816057824 */ /* 0x010fe200078e0210 */
[----:B------:R-:W-:-:S04]  /*126d0*/  SHF.L.U32 R0, R219, 0x1f, RZ ;  /* 0x0000001fdb007819 */ /* 0x000fc800000006ff */
[----:B------:R2:W4:Y:S01]  /*126e0*/  SYNCS.PHASECHK.TRANS64.TRYWAIT P2, [R5+URZ+0x30830], R0 ;  /* 0x03083000050075a7 */ /* 0x000522000804017f */
[----:B------:R-:W-:Y:S05]  /*126f0*/  @!P0 BRA `(.L_x_1935) ;  /* 0x0000000000048947 */ /* 0x000fea0003800000 */
[----:B------:R-:W-:Y:S01]  /*12700*/  BPT.TRAP 0x1 ;  /* 0x000000040000795c */ /* 0x000fe20000300000 */
.L_x_1935:
[----:B01----:R-:W0:Y:S02]  /*12710*/  S2R R3, SR_TID.X ;  /* 0x0000000000037919 */ /* 0x003e240000002100 */
[----:B0-----:R-:W-:-:S04]  /*12720*/  LOP3.LUT R3, R3, 0x7f, RZ, 0xc0, !PT ;  /* 0x0000007f03037812 */ /* 0x001fc800078ec0ff */
[----:B------:R-:W-:Y:S01]  /*12730*/  ISETP.NE.AND P1, PT, R3, RZ, PT ;  /* 0x000000ff0300720c */ /* 0x000fe20003f25270 */
[----:B----4-:R-:W-:-:S12]  /*12740*/  @P2 BRA `(.L_x_1936) ;  /* 0x0000000000082947 */ /* 0x010fd80003800000 */
[----:B------:R-:W0:Y:S02]  /*12750*/  SYNCS.PHASECHK.TRANS64.TRYWAIT P2, [R5+URZ+0x30830], R0 ;  /* 0x03083000050075a7 */ /* 0x000e24000804017f */
[----:B0-----:R-:W-:Y:S05]  /*12760*/  @!P2 BRA `(.L_x_1937) ;  /* 0x0000018800c8a947 */ /* 0x001fea0003800000 */
.L_x_1936:
[----:B------:R-:W-:Y:S05]  /*12770*/  WARPSYNC.ALL ;  /* 0x0000000000007948 */ /* 0x000fea0003800000 */
[----:B0-2---:R-:W-:Y:S01]  /*12780*/  VIADD R0, R16, 0x20400 ;  /* 0x0002040010007836 */ /* 0x005fe20000000000 */
[----:B------:R-:W-:Y:S01]  /*12790*/  LOP3.LUT R6, R2, 0x10000, RZ, 0xfc, !PT ;  /* 0x0001000002067812 */ /* 0x000fe200078efcff */
[----:B------:R-:W-:Y:S02]  /*127a0*/  IMAD.MOV.U32 R7, RZ, RZ, 0x40000040 ;  /* 0x40000040ff077424 */ /* 0x000fe400078e00ff */
[----:B------:R-:W-:Y:S01]  /*127b0*/  IMAD.MOV.U32 R3, RZ, RZ, 0x40000040 ;  /* 0x40000040ff037424 */ /* 0x000fe200078e00ff */
[----:B------:R-:W-:Y:S01]  /*127c0*/  SHF.R.U32.HI R0, RZ, 0x4, R0 ;  /* 0x00000004ff007819 */ /* 0x000fe20000011600 */
[----:B---3-5:R-:W-:Y:S01]  /*127d0*/  WARPGROUP.ARRIVE ;  /* 0x00000000000079c5 */ /* 0x028fe20000000000 */
[----:B------:R-:W-:-:S02]  /*127e0*/  IMAD.MOV.U32 R225, RZ, RZ, 0x40000040 ;  /* 0x40000040ffe17424 */ /* 0x000fc400078e00ff */
[----:B------:R-:W-:Y:S01]  /*127f0*/  IMAD.MOV.U32 R9, RZ, RZ, 0x40000040 ;  /* 0x40000040ff097424 */ /* 0x000fe200078e00ff */
[----:B------:R-:W-:Y:S02]  /*12800*/  LOP3.LUT R0, R0, 0x3fff, RZ, 0xc0, !PT ;  /* 0x00003fff00007812 */ /* 0x000fe400078ec0ff */
[----:B------:R-:W-:Y:S01]  /*12810*/  MOV R223, 0x40000040 ;  /* 0x4000004000df7802 */ /* 0x000fe20000000f00 */
[----:B------:R-:W-:Y:S01]  /*12820*/  IMAD.MOV.U32 R217, RZ, RZ, 0x40000040 ;  /* 0x40000040ffd97424 */ /* 0x000fe200078e00ff */
[----:B------:R-:W-:Y:S01]  /*12830*/  LOP3.LUT R4, R0, 0x10000, RZ, 0xfc, !PT ;  /* 0x0001000000047812 */ /* 0x000fe200078efcff */
[----:B------:R-:W-:Y:S01]  /*12840*/  IMAD.MOV.U32 R215, RZ, RZ, 0x40000040 ;  /* 0x40000040ffd77424 */ /* 0x000fe200078e00ff */
[C---:B------:R-:W-:Y:S01]  /*12850*/  R2UR UR4, R6.reuse ;  /* 0x00000000060472ca */ /* 0x040fe200000e0000 */
[----:B------:R-:W-:Y:S01]  /*12860*/  VIADD R222, R6, 0x4 ;  /* 0x0000000406de7836 */ /* 0x000fe20000000000 */
[----:B------:R-:W-:Y:S01]  /*12870*/  R2UR UR5, R7 ;  /* 0x00000000070572ca */ /* 0x000fe200000e0000 */
[----:B------:R-:W-:Y:S01]  /*12880*/  IMAD R2, R22, 0x800, R4 ;  /* 0x0000080016027824 */ /* 0x000fe200078e0204 */
[----:B------:R-:W-:Y:S01]  /*12890*/  R2UR UR7, R3 ;  /* 0x00000000030772ca */ /* 0x000fe200000e0000 */
[C---:B------:R-:W-:Y:S01]  /*128a0*/  VIADD R216, R6.reuse, 0x6 ;  /* 0x0000000606d87836 */ /* 0x040fe20000000000 */
[C---:B------:R-:W-:Y:S01]  /*128b0*/  IADD3 R224, R6.reuse, 0x2, RZ ;  /* 0x0000000206e07810 */ /* 0x040fe20007ffe0ff */
[----:B------:R-:W-:Y:S01]  /*128c0*/  VIADD R212, R6, 0x402 ;  /* 0x0000040206d47836 */ /* 0x000fe20000000000 */
[----:B------:R-:W-:-:S02]  /*128d0*/  R2UR UR6, R2 ;  /* 0x00000000020672ca */ /* 0x000fc400000e0000 */
[----:B------:R-:W-:Y:S01]  /*128e0*/  MOV R213, 0x40000040 ;  /* 0x4000004000d57802 */ /* 0x000fe20000000f00 */
[C---:B------:R-:W-:Y:S01]  /*128f0*/  VIADD R210, R6.reuse, 0x404 ;  /* 0x0000040406d27836 */ /* 0x040fe20000000000 */
[C---:B------:R-:W-:Y:S01]  /*12900*/  IADD3 R214, R6.reuse, 0x400, RZ ;  /* 0x0000040006d67810 */ /* 0x040fe20007ffe0ff */
[----:B------:R-:W-:Y:S01]  /*12910*/  IMAD.MOV.U32 R211, RZ, RZ, 0x40000040 ;  /* 0x40000040ffd37424 */ /* 0x000fe200078e00ff */
[C---:B------:R-:W-:Y:S01]  /*12920*/  IADD3 R208, R6.reuse, 0x406, RZ ;  /* 0x0000040606d07810 */ /* 0x040fe20007ffe0ff */
[----:B------:R-:W-:Y:S01]  /*12930*/  IMAD.MOV.U32 R209, RZ, RZ, 0x40000040 ;  /* 0x40000040ffd17424 */ /* 0x000fe200078e00ff */
[----:B------:R-:W-:Y:S01]  /*12940*/  MOV R207, 0x40000040 ;  /* 0x4000004000cf7802 */ /* 0x000fe20000000f00 */
[C---:B------:R-:W-:Y:S02]  /*12950*/  VIADD R206, R6.reuse, 0x800 ;  /* 0x0000080006ce7836 */ /* 0x040fe40000000000 */
[----:B------:R-:W-:Y:S01]  /*12960*/  IMAD.MOV.U32 R205, RZ, RZ, 0x40000040 ;  /* 0x40000040ffcd7424 */ /* 0x000fe200078e00ff */
[----:B------:R-:W-:Y:S01]  /*12970*/  IADD3 R202, R6, 0x804, RZ ;  /* 0x0000080406ca7810 */ /* 0x000fe20007ffe0ff */
[----:B------:R-:W-:Y:S01]  /*12980*/  HGMMA.64x64x16.F32 R24, gdesc[UR4], RZ, !UPT, gsb0 ;  /* 0x00e00000041879f0 */ /* 0x000fe2000c0008ff */
[----:B------:R-:W-:Y:S01]  /*12990*/  VIADD R8, R2, 0x2 ;  /* 0x0000000202087836 */ /* 0x000fe20000000000 */
[----:B------:R-:W-:Y:S01]  /*129a0*/  R2UR UR4, R224 ;  /* 0x00000000e00472ca */ /* 0x000fe200000e0000 */
[----:B------:R-:W-:Y:S01]  /*129b0*/  VIADD R204, R6, 0x802 ;  /* 0x0000080206cc7836 */ /* 0x000fe20000000000 */
[----:B------:R-:W-:Y:S01]  /*129c0*/  R2UR UR5, R225 ;  /* 0x00000000e10572ca */ /* 0x000fe200000e0000 */
[----:B------:R-:W-:Y:S01]  /*129d0*/  IMAD.MOV.U32 R203, RZ, RZ, 0x40000040 ;  /* 0x40000040ffcb7424 */ /* 0x000fe200078e00ff */
[----:B------:R-:W-:Y:S01]  /*129e0*/  R2UR UR6, R8 ;  /* 0x00000000080672ca */ /* 0x000fe200000e0000 */
[----:B------:R-:W-:Y:S01]  /*129f0*/  VIADD R20, R6, 0x806 ;  /* 0x0000080606147836 */ /* 0x000fe20000000000 */
[----:B------:R-:W-:-:S02]  /*12a00*/  R2UR UR7, R9 ;  /* 0x00000000090772ca */ /* 0x000fc400000e0000 */
[----:B------:R-:W-:Y:S01]  /*12a10*/  MOV R21, 0x40000040 ;  /* 0x4000004000157802 */ /* 0x000fe20000000f00 */
[C---:B------:R-:W-:Y:S01]  /*12a20*/  VIADD R14, R6.reuse, 0xc00 ;  /* 0x00000c00060e7836 */ /* 0x040fe20000000000 */
[----:B------:R0:W-:Y:S01]  /*12a30*/  STL [R1], R4 ;  /* 0x0000000401007387 */ /* 0x0001e20000100800 */
[----:B------:R-:W-:Y:S01]  /*12a40*/  IMAD.MOV.U32 R15, RZ, RZ, 0x40000040 ;  /* 0x40000040ff0f7424 */ /* 0x000fe200078e00ff */
[C---:B------:R-:W-:Y:S01]  /*12a50*/  IADD3 R12, R6.reuse, 0xc02, RZ ;  /* 0x00000c02060c7810 */ /* 0x040fe20007ffe0ff */
[----:B------:R-:W-:Y:S01]  /*12a60*/  IMAD.MOV.U32 R13, RZ, RZ, 0x40000040 ;  /* 0x40000040ff0d7424 */ /* 0x000fe200078e00ff */
[----:B------:R-:W2:Y:S01]  /*12a70*/  LDL R79, [R1+0x14] ;  /* 0x00001400014f7983 */ /* 0x000ea20000100800 */
[----:B------:R-:W-:Y:S01]  /*12a80*/  VIADD R10, R6, 0xc04 ;  /* 0x00000c04060a7836 */ /* 0x000fe20000000000 */
[----:B------:R-:W-:Y:S01]  /*12a90*/  MOV R11, 0x40000040 ;  /* 0x40000040000b7802 */ /* 0x000fe20000000f00 */
[----:B------:R-:W1:Y:S08]  /*12aa0*/  LDC R0, c[0x0][0x448] ;  /* 0x00011200ff007b82 */ /* 0x000e700000000800 */
[----:B------:R-:W3:Y:S01]  /*12ab0*/  LDC.64 R56, c[0x0][0x9e0] ;  /* 0x00027800ff387b82 */ /* 0x000ee20000000a00 */
[----:B------:R-:W-:-:S02]  /*12ac0*/  WARPGROUP.DEPBAR.LE gsb0, 0x0 ;  /* 0x00008000000079c5 */ /* 0x000fc40000010000 */
[----:B------:R-:W-:Y:S01]  /*12ad0*/  WARPGROUP.ARRIVE ;  /* 0x00000000000079c5 */ /* 0x000fe20000000000 */
[----:B------:R-:W-:Y:S01]  /*12ae0*/  VIADD R8, R2, 0x4 ;  /* 0x0000000402087836 */ /* 0x000fe20000000000 */
[----:B0-----:R-:W2:Y:S04]  /*12af0*/  LDL R4, [R1+0x34] ;  /* 0x0000340001047983 */ /* 0x001ea80000100800 */
[----:B------:R-:W-:Y:S01]  /*12b00*/  HGMMA.64x64x16.F32 R24, gdesc[UR4], R24, gsb0 ;  /* 0x00e00000041879f0 */ /* 0x000fe20008000818 */
[----:B------:R-:W-:Y:S01]  /*12b10*/  IMAD.MOV.U32 R9, RZ, RZ, 0x40000040 ;  /* 0x40000040ff097424 */ /* 0x000fe200078e00ff */
[----:B------:R-:W-:Y:S02]  /*12b20*/  R2UR UR4, R222 ;  /* 0x00000000de0472ca */ /* 0x000fe400000e0000 */
[----:B------:R-:W-:-:S02]  /*12b30*/  R2UR UR5, R223 ;  /* 0x00000000df0572ca */ /* 0x000fc400000e0000 */
[----:B------:R-:W-:Y:S02]  /*12b40*/  R2UR UR6, R8 ;  /* 0x00000000080672ca */ /* 0x000fe400000e0000 */
[----:B------:R-:W-:Y:S01]  /*12b50*/  R2UR UR7, R9 ;  /* 0x00000000090772ca */ /* 0x000fe200000e0000 */
[----:B------:R-:W-:Y:S02]  /*12b60*/  WARPGROUP.DEPBAR.LE gsb0, 0x0 ;  /* 0x00008000000079c5 */ /* 0x000fe40000010000 */
[----:B------:R-:W-:-:S10]  /*12b70*/  WARPGROUP.ARRIVE ;  /* 0x00000000000079c5 */ /* 0x000fd40000000000 */
[----:B------:R-:W-:Y:S01]  /*12b80*/  HGMMA.64x64x16.F32 R24, gdesc[UR4], R24, gsb0 ;  /* 0x00e00000041879f0 */ /* 0x000fe20008000818 */
[----:B------:R-:W-:Y:S02]  /*12b90*/  VIADD R8, R2, 0x6 ;  /* 0x0000000602087836 */ /* 0x000fe40000000000 */
[----:B------:R-:W-:Y:S01]  /*12ba0*/  IMAD.MOV.U32 R9, RZ, RZ, 0x40000040 ;  /* 0x40000040ff097424 */ /* 0x000fe200078e00ff */
[----:B------:R-:W-:Y:S02]  /*12bb0*/  R2UR UR4, R216 ;  /* 0x00000000d80472ca */ /* 0x000fe400000e0000 */
[----:B------:R-:W-:Y:S02]  /*12bc0*/  R2UR UR5, R217 ;  /* 0x00000000d90572ca */ /* 0x000fe400000e0000 */
[----:B------:R-:W-:Y:S02]  /*12bd0*/  R2UR UR6, R8 ;  /* 0x00000000080672ca */ /* 0x000fe400000e0000 */
[----:B------:R-:W-:Y:S01]  /*12be0*/  R2UR UR7, R9 ;  /* 0x00000000090772ca */ /* 0x000fe200000e0000 */
[----:B------:R-:W-:-:S02]  /*12bf0*/  WARPGROUP.DEPBAR.LE gsb0, 0x0 ;  /* 0x00008000000079c5 */ /* 0x000fc40000010000 */
        /* <DEDUP_REMOVED lines=102> */
[----:B------:R-:W-:Y:S02]  /*13260*/  VIADD R8, R6, 0xc06 ;  /* 0x00000c0606087836 */ /* 0x000fe40000000000 */
[----:B------:R-:W-:Y:S02]  /*13270*/  IMAD.MOV.U32 R3, RZ, RZ, 0x40000040 ;  /* 0x40000040ff037424 */ /* 0x000fe400078e00ff */
[----:B------:R-:W-:Y:S01]  /*13280*/  IMAD.MOV.U32 R9, RZ, RZ, 0x40000040 ;  /* 0x40000040ff097424 */ /* 0x000fe200078e00ff */
[----:B------:R-:W-:Y:S02]  /*13290*/  R2UR UR6, R2 ;  /* 0x00000000020672ca */ /* 0x000fe400000e0000 */
[----:B------:R-:W-:-:S02]  /*132a0*/  R2UR UR7, R3 ;  /* 0x00000000030772ca */ /* 0x000fc400000e0000 */
[----:B------:R-:W-:Y:S02]  /*132b0*/  R2UR UR4, R8 ;  /* 0x00000000080472ca */ /* 0x000fe400000e0000 */
[----:B------:R-:W-:Y:S02]  /*132c0*/  R2UR UR5, R9 ;  /* 0x00000000090572ca */ /* 0x000fe400000e0000 */
[----:B-1----:R-:W-:-:S13]  /*132d0*/  ISETP.NE.AND P2, PT, R0, 0x1, PT ;  /* 0x000000010000780c */ /* 0x002fda0003f45270 */
[----:B------:R-:W0:Y:S08]  /*132e0*/  @P2 LDC R3, c[0x0][0x44c] ;  /* 0x00011300ff032b82 */ /* 0x000e300000000800 */
[----:B------:R-:W1:Y:S01]  /*132f0*/  @P2 LDC R59, c[0x0][0x450] ;  /* 0x00011400ff3b2b82 */ /* 0x000e620000000800 */
[----:B------:R-:W-:Y:S02]  /*13300*/  WARPGROUP.DEPBAR.LE gsb0, 0x0 ;  /* 0x00008000000079c5 */ /* 0x000fe40000010000 */
[----:B------:R-:W-:-:S06]  /*13310*/  WARPGROUP.ARRIVE ;  /* 0x00000000000079c5 */ /* 0x000fcc0000000000 */
[----:B------:R-:W-:Y:S01]  /*13320*/  HGMMA.64x64x16.F32 R24, gdesc[UR4], R24, gsb0 ;  /* 0x00e00000041879f0 */ /* 0x000fe20008000818 */
[----:B--2---:R-:W-:Y:S01]  /*13330*/  IADD3 R0, R4, R79, RZ ;  /* 0x0000004f04007210 */ /* 0x004fe20007ffe0ff */
[----:B------:R-:W-:-:S04]  /*13340*/  ULDC UR4, c[0x0][0x9dc] ;  /* 0x0002770000047ab9 */ /* 0x000fc80000000800 */
[----:B0-----:R-:W-:-:S04]  /*13350*/  @P2 IMAD.HI.U32 R2, R0, R3, RZ ;  /* 0x0000000300022227 */ /* 0x001fc800078e00ff */
[----:B------:R-:W-:Y:S01]  /*13360*/  IMAD.MOV.U32 R3, RZ, RZ, R0 ;  /* 0x000000ffff037224 */ /* 0x000fe200078e0000 */
[----:B-1----:R-:W-:Y:S01]  /*13370*/  @P2 SHF.R.U32.HI R3, RZ, R59, R2 ;  /* 0x0000003bff032219 */ /* 0x002fe20000011602 */
[----:B------:R-:W-:-:S04]  /*13380*/  IMAD.MOV.U32 R2, RZ, RZ, -0x40 ;  /* 0xffffffc0ff027424 */ /* 0x000fc800078e00ff */
[----:B------:R-:W0:Y:S01]  /*13390*/  SHFL.IDX PT, R58, R3, RZ, 0x1c1f ;  /* 0x001c1fff033a7589 */ /* 0x000e2200000e0000 */
[----:B------:R-:W-:Y:S02]  /*133a0*/  IMAD R66, R23, R2, 0x40 ;  /* 0x0000004017427424 */ /* 0x000fe400078e0202 */
[----:B------:R-:W-:Y:S02]  /*133b0*/  @!P1 VIADD R0, R5, 0x30840 ;  /* 0x0003084005009836 */ /* 0x000fe40000000000 */
[----:B------:R-:W-:Y:S01]  /*133c0*/  VIADD R2, R66, 0x1 ;  /* 0x0000000142027836 */ /* 0x000fe20000000000 */
[----:B---3--:R-:W-:Y:S01]  /*133d0*/  ISETP.GE.AND P3, PT, R57, 0x1, PT ;  /* 0x000000013900780c */ /* 0x008fe20003f66270 */
[----:B------:R-:W-:Y:S01]  /*133e0*/  IMAD.U32 R232, RZ, RZ, UR4 ;  /* 0x00000004ffe87e24 */ /* 0x000fe2000f8e00ff */
[----:B------:R-:W-:Y:S01]  /*133f0*/  @!P1 PRMT R0, RZ, 0x654, R0 ;  /* 0x00000654ff009816 */ /* 0x000fe20000000000 */
[----:B------:R-:W-:-:S03]  /*13400*/  IMAD R2, R229, -0x2, R2 ;  /* 0xfffffffee5027824 */ /* 0x000fc600078e0202 */
[----:B------:R-:W-:Y:S02]  /*13410*/  LOP3.LUT R4, RZ, R232, RZ, 0x33, !PT ;  /* 0x000000e8ff047212 */ /* 0x000fe400078e33ff */
[----:B------:R-:W-:-:S05]  /*13420*/  IADD3 R5, -R220, R2, R221 ;  /* 0x00000002dc057210 */ /* 0x000fca0007ffe1dd */
[C---:B------:R-:W-:Y:S02]  /*13430*/  IMAD.IADD R63, R5.reuse, 0x1, R56 ;  /* 0x00000001053f7824 */ /* 0x040fe400078e0238 */
[----:B------:R-:W-:Y:S01]  /*13440*/  IMAD.IADD R65, R5, 0x1, R4 ;  /* 0x0000000105417824 */ /* 0x000fe200078e0204 */
[----:B------:R-:W-:-:S03]  /*13450*/  LEA R61, R23, 0xffffffc0, 0x6 ;  /* 0xffffffc0173d7811 */ /* 0x000fc600078e30ff */
[----:B0-----:R-:W-:Y:S01]  /*13460*/  IMAD.IADD R5, R65, 0x1, R58 ;  /* 0x0000000141057824 */ /* 0x001fe200078e023a */
[----:B------:R-:W-:Y:S02]  /*13470*/  WARPGROUP.DEPBAR.LE gsb0, 0x0 ;  /* 0x00008000000079c5 */ /* 0x000fe40000010000 */
[----:B------:R0:W-:Y:S02]  /*13480*/  @!P1 SYNCS.ARRIVE.TRANS64.RED.A1T0 RZ, [R0+URZ], RZ ;  /* 0x000000ff00ff99a7 */ /* 0x0001e4000810043f */
[----:B0-----:R-:W-:-:S05]  /*13490*/  IADD3 R0, R221, R66, RZ ;  /* 0x00000042dd007210 */ /* 0x001fca0007ffe0ff */
[----:B------:R-:W-:-:S05]  /*134a0*/  IMAD R74, R229, -0x2, R0 ;  /* 0xfffffffee54a7824 */ /* 0x000fca00078e0200 */
[----:B------:R-:W-:Y:S01]  /*134b0*/  VIADDMNMX R0, R58, R63, R74, PT ;  /* 0x0000003f3a007246 */ /* 0x000fe2000380014a */
[----:B------:R-:W-:Y:S06]  /*134c0*/  @!P3 BRA `(.L_x_1938) ;  /* 0x000000000050b947 */ /* 0x000fec0003800000 */
[----:B------:R-:W-:Y:S01]  /*134d0*/  IADD3 R2, -R220, R221, R58 ;  /* 0x000000dddc027210 */ /* 0x000fe20007ffe13a */
[----:B------:R-:W-:Y:S03]  /*134e0*/  BSSY B0, `(.L_x_1939) ;  /* 0x000000e000007945 */ /* 0x000fe60003800000 */
        /* <DEDUP_REMOVED lines=9> */
.L_x_1940:
[----:B------:R-:W-:-:S13]  /*13580*/  ISETP.NE.AND P4, PT, R57, 0x1, PT ;  /* 0x000000013900780c */ /* 0x000fda0003f85270 */
[----:B------:R-:W0:Y:S02]  /*13590*/  @P4 LDC.64 R58, c[0x0][0x9e8] ;  /* 0x00027a00ff3a4b82 */ /* 0x000e240000000a00 */
[----:B0-----:R-:W-:-:S05]  /*135a0*/  @P4 IMAD.HI.U32 R4, R2, R58, RZ ;  /* 0x0000003a02044227 */ /* 0x001fca00078e00ff */
[----:B------:R-:W-:-:S07]  /*135b0*/  @P4 SHF.R.U32.HI R2, RZ, R59, R4 ;  /* 0x0000003bff024219 */ /* 0x000fce0000011604 */
.L_x_1941:
[----:B------:R-:W-:Y:S05]  /*135c0*/  BSYNC B0 ;  /* 0x0000000000007941 */ /* 0x000fea0003800000 */
.L_x_1939:
[----:B------:R-:W-:-:S04]  /*135d0*/  IMAD R2, R2, R57, -R61 ;  /* 0x0000003902027224 */ /* 0x000fc800078e0a3d */
[----:B------:R-:W-:-:S05]  /*135e0*/  IMAD R2, R229, -0x2, R2 ;  /* 0xfffffffee5027824 */ /* 0x000fca00078e0202 */
[----:B------:R-:W-:Y:S02]  /*135f0*/  VIMNMX R5, R5, R2, !PT ;  /* 0x0000000205057248 */ /* 0x000fe40007fe0100 */
[----:B------:R-:W-:-:S07]  /*13600*/  VIADDMNMX R0, R2, R57, R0, PT ;  /* 0x0000003902007246 */ /* 0x000fce0003800100 */
.L_x_1938:
[C---:B------:R-:W-:Y:S02]  /*13610*/  ISETP.GE.AND P4, PT, R66.reuse, 0x2, PT ;  /* 0x000000024200780c */ /* 0x040fe40003f86270 */
[----:B------:R-:W-:Y:S02]  /*13620*/  ISETP.GE.AND P6, PT, R66, 0x9, PT ;  /* 0x000000094200780c */ /* 0x000fe40003fc6270 */
[----:B------:R-:W-:Y:S02]  /*13630*/  ISETP.GT.AND P5, PT, R5, 0x1, !P4 ;  /* 0x000000010500780c */ /* 0x000fe400067a4270 */
[----:B------:R-:W-:Y:S02]  /*13640*/  P2R R59, PR, RZ, 0x40 ;  /* 0x00000040ff3b7803 */ /* 0x000fe40000000000 */
[----:B------:R-:W-:-:S04]  /*13650*/  ISETP.LT.OR P5, PT, R0, 0x2, P5 ;  /* 0x000000020000780c */ /* 0x000fc80002fa1670 */
[----:B------:R-:W-:Y:S02]  /*13660*/  FSEL R80, R25, -INF , !P5 ;  /* 0xff80000019507808 */ /* 0x000fe40006800000 */
[----:B------:R-:W-:Y:S02]  /*13670*/  ISETP.GT.AND P5, PT, R5, 0x8, !P6 ;  /* 0x000000080500780c */ /* 0x000fe400077a4270 */
[----:B------:R-:W-:Y:S02]  /*13680*/  ISETP.GE.AND P6, PT, R66, 0xa, PT ;  /* 0x0000000a4200780c */ /* 0x000fe40003fc6270 */
[----:B------:R-:W-:Y:S02]  /*13690*/  ISETP.LT.OR P5, PT, R0, 0x9, P5 ;  /* 0x000000090000780c */ /* 0x000fe40002fa1670 */
[----:B------:R-:W-:Y:S02]  /*136a0*/  P2R R67, PR, RZ, 0x40 ;  /* 0x00000040ff437803 */ /* 0x000fe40000000000 */
[----:B------:R-:W-:-:S02]  /*136b0*/  FSEL R82, R28, -INF , !P5 ;  /* 0xff8000001c527808 */ /* 0x000fc40006800000 */
[----:B------:R-:W-:Y:S02]  /*136c0*/  ISETP.GT.AND P5, PT, R5, 0x9, !P6 ;  /* 0x000000090500780c */ /* 0x000fe400077a4270 */
[----:B------:R-:W-:Y:S02]  /*136d0*/  ISETP.GE.AND P6, PT, R66, 0x11, PT ;  /* 0x000000114200780c */ /* 0x000fe40003fc6270 */
[----:B------:R-:W-:Y:S02]  /*136e0*/  ISETP.LT.OR P5, PT, R0, 0xa, P5 ;  /* 0x0000000a0000780c */ /* 0x000fe40002fa1670 */
[----:B------:R-:W-:Y:S02]  /*136f0*/  P2R R69, PR, RZ, 0x40 ;  /* 0x00000040ff457803 */ /* 0x000fe40000000000 */
[----:B------:R-:W-:Y:S02]  /*13700*/  FSEL R64, R29, -INF , !P5 ;  /* 0xff8000001d407808 */ /* 0x000fe40006800000 */
[----:B------:R-:W-:-:S02]  /*13710*/  ISETP.GT.AND P5, PT, R5, 0x10, !P6 ;  /* 0x000000100500780c */ /* 0x000fc400077a4270 */
[----:B------:R-:W-:Y:S02]  /*13720*/  ISETP.GE.AND P6, PT, R66, 0x12, PT ;  /* 0x000000124200780c */ /* 0x000fe40003fc6270 */
[----:B------:R-:W-:Y:S02]  /*13730*/  ISETP.LT.OR P5, PT, R0, 0x11, P5 ;  /* 0x000000110000780c */ /* 0x000fe40002fa1670 */
[----:B------:R-:W-:Y:S02]  /*13740*/  P2R R70, PR, RZ, 0x40 ;  /* 0x00000040ff467803 */ /* 0x000fe40000000000 */
[----:B------:R-:W-:Y:S02]  /*13750*/  FSEL R62, R32, -INF , !P5 ;  /* 0xff800000203e7808 */ /* 0x000fe40006800000 */
[----:B------:R-:W-:Y:S02]  /*13760*/  ISETP.GT.AND P5, PT, R5, 0x11, !P6 ;  /* 0x000000110500780c */ /* 0x000fe400077a4270 */
[----:B------:R-:W-:-:S02]  /*13770*/  ISETP.GE.AND P6, PT, R66, 0x19, PT ;  /* 0x000000194200780c */ /* 0x000fc40003fc6270 */
[----:B------:R-:W-:Y:S02]  /*13780*/  ISETP.LT.OR P5, PT, R0, 0x12, P5 ;  /* 0x000000120000780c */ /* 0x000fe40002fa1670 */
[----:B------:R-:W-:Y:S02]  /*13790*/  P2R R71, PR, RZ, 0x40 ;  /* 0x00000040ff477803 */ /* 0x000fe40000000000 */
[----:B------:R-:W-:Y:S02]  /*137a0*/  FSEL R60, R33, -INF , !P5 ;  /* 0xff800000213c7808 */ /* 0x000fe40006800000 */
[----:B------:R-:W-:Y:S02]  /*137b0*/  ISETP.GT.AND P5, PT, R5, 0x18, !P6 ;  /* 0x000000180500780c */ /* 0x000fe400077a4270 */
[----:B------:R-:W-:Y:S02]  /*137c0*/  ISETP.GE.AND P6, PT, R66, 0x1a, PT ;  /* 0x0000001a4200780c */ /* 0x000fe40003fc6270 */
[----:B------:R-:W-:-:S02]  /*137d0*/  ISETP.LT.OR P5, PT, R0, 0x19, P5 ;  /* 0x000000190000780c */ /* 0x000fc40002fa1670 */
[----:B------:R-:W-:Y:S02]  /*137e0*/  P2R R72, PR, RZ, 0x40 ;  /* 0x00000040ff487803 */ /* 0x000fe40000000000 */
[----:B------:R-:W-:Y:S02]  /*137f0*/  FSEL R58, R36, -INF , !P5 ;  /* 0xff800000243a7808 */ /* 0x000fe40006800000 */
[----:B------:R-:W-:Y:S02]  /*13800*/  ISETP.GT.AND P5, PT, R5, 0x19, !P6 ;  /* 0x000000190500780c */ /* 0x000fe400077a4270 */
[----:B------:R-:W-:Y:S02]  /*13810*/  ISETP.GE.AND P6, PT, R66, 0x21, PT ;  /* 0x000000214200780c */ /* 0x000fe40003fc6270 */
[----:B------:R-:W-:-:S04]  /*13820*/  ISETP.LT.OR P5, PT, R0, 0x1a, P5 ;  /* 0x0000001a0000780c */ /* 0x000fc80002fa1670 */
        /* <DEDUP_REMOVED lines=41> */
[----:B------:R-:W-:-:S04]  /*13ac0*/  ISETP.GT.AND P6, PT, R5, 0x39, !P6 ;  /* 0x000000390500780c */ /* 0x000fc800077c4270 */
[----:B------:R-:W-:Y:S02]  /*13ad0*/  ISETP.LT.OR P6, PT, R0, 0x3a, P6 ;  /* 0x0000003a0000780c */ /* 0x000fe400037c1670 */
[----:B------:R-:W0:Y:S02]  /*13ae0*/  SHFL.IDX PT, R0, R3, 0x1, 0x1c1f ;  /* 0x003c1f0003007f89 */ /* 0x000e2400000e0000 */
[----:B------:R-:W-:Y:S02]  /*13af0*/  FSEL R24, R53, -INF , !P6 ;  /* 0xff80000035187808 */ /* 0x000fe40007000000 */
[----:B0-----:R-:W-:Y:S01]  /*13b00*/  VIADDMNMX R74, R0, R63, R74, PT ;  /* 0x0000003f004a7246 */ /* 0x001fe2000380014a */
[----:B------:R-:W-:Y:S01]  /*13b10*/  IMAD.IADD R25, R65, 0x1, R0 ;  /* 0x0000000141197824 */ /* 0x000fe200078e0200 */
        /* <DEDUP_REMOVED lines=12> */
.L_x_1944:
[----:B------:R-:W-:-:S13]  /*13be0*/  ISETP.NE.AND P6, PT, R57, 0x1, PT ;  /* 0x000000013900780c */ /* 0x000fda0003fc5270 */
[----:B------:R-:W0:Y:S02]  /*13bf0*/  @P6 LDC.64 R32, c[0x0][0x9e8] ;  /* 0x00027a00ff206b82 */ /* 0x000e240000000a00 */
[----:B0-----:R-:W-:-:S05]  /*13c00*/  @P6 IMAD.HI.U32 R32, R0, R32, RZ ;  /* 0x0000002000206227 */ /* 0x001fca00078e00ff */
[----:B------:R-:W-:-:S07]  /*13c10*/  @P6 SHF.R.U32.HI R0, RZ, R33, R32 ;  /* 0x00000021ff006219 */ /* 0x000fce0000011620 */
.L_x_1945:
[----:B------:R-:W-:Y:S05]  /*13c20*/  BSYNC B0 ;  /* 0x0000000000007941 */ /* 0x000fea0003800000 */
.L_x_1943:
[----:B------:R-:W-:-:S04]  /*13c30*/  IMAD R0, R0, R57, -R61 ;  /* 0x0000003900007224 */ /* 0x000fc800078e0a3d */
[----:B------:R-:W-:-:S05]  /*13c40*/  IMAD R0, R229, -0x2, R0 ;  /* 0xfffffffee5007824 */ /* 0x000fca00078e0200 */
[----:B------:R-:W-:Y:S02]  /*13c50*/  VIMNMX R25, R25, R0, !PT ;  /* 0x0000000019197248 */ /* 0x000fe40007fe0100 */
[----:B------:R-:W-:-:S07]  /*13c60*/  VIADDMNMX R74, R0, R57, R74, PT ;  /* 0x00000039004a7246 */ /* 0x000fce000380014a */
.L_x_1942:
[----:B------:R-:W-:Y:S01]  /*13c70*/  ISETP.GT.AND P4, PT, R25, 0x1, !P4 ;  /* 0x000000011900780c */ /* 0x000fe20006784270 */
[----:B------:R-:W-:Y:S01]  /*13c80*/  ULDC UR4, c[0x0][0x988] ;  /* 0x0002620000047ab9 */ /* 0x000fe20000000800 */
[----:B------:R-:W-:Y:S01]  /*13c90*/  ISETP.NE.AND P6, PT, R59, RZ, PT ;  /* 0x000000ff3b00720c */ /* 0x000fe20003fc5270 */
[----:B------:R-:W-:Y:S01]  /*13ca0*/  VIADD R23, R23, 0xfffffffe ;  /* 0xfffffffe17177836 */ /* 0x000fe20000000000 */
[----:B------:R-:W-:Y:S02]  /*13cb0*/  ISETP.LT.OR P4, PT, R74, 0x2, P4 ;  /* 0x000000024a00780c */ /* 0x000fe40002781670 */
[----:B------:R-:W-:Y:S02]  /*13cc0*/  FMNMX.FTZ R3, R78, R80, !PT ;  /* 0x000000504e037209 */ /* 0x000fe40007810000 */
[----:B------:R-:W-:Y:S02]  /*13cd0*/  FSEL R32, R27, -INF , !P4 ;  /* 0xff8000001b207808 */ /* 0x000fe40006000000 */
        /* <DEDUP_REMOVED lines=20> */
[----:B------:R-:W-:Y:S02]  /*13e20*/  FMNMX.FTZ R3, R44, R3, !PT ;  /* 0x000000032c037209 */ /* 0x000fe40007810000 */
[----:B------:R-:W-:Y:S02]  /*13e30*/  ISETP.GT.AND P4, PT, R25, 0x11, !P4 ;  /* 0x000000111900780c */ /* 0x000fe40006784270 */
[----:B------:R-:W-:Y:S02]  /*13e40*/  FMNMX.FTZ R3, R4, R3, !PT ;  /* 0x0000000304037209 */ /* 0x000fe40007810000 */
[----:B------:R-:W-:Y:S02]  /*13e50*/  ISETP.LT.OR P4, PT, R74, 0x12, P4 ;  /* 0x000000124a00780c */ /* 0x000fe40002781670 */
[----:B------:R-:W-:-:S02]  /*13e60*/  FMNMX.FTZ R3, R48, R3, !PT ;  /* 0x0000000330037209 */ /* 0x000fc40007810000 */
[----:B------:R-:W-:Y:S02]  /*13e70*/  FSEL R70, R35, -INF , !P4 ;  /* 0xff80000023467808 */ /* 0x000fe40006000000 */
[----:B------:R-:W-:Y:S02]  /*13e80*/  ISETP.NE.AND P4, PT, R71, RZ, PT ;  /* 0x000000ff4700720c */ /* 0x000fe40003f85270 */
[----:B------:R-:W-:Y:S02]  /*13e90*/  FMNMX.FTZ R3, R2, R3, !PT ;  /* 0x0000000302037209 */ /* 0x000fe40007810000 */
[----:B------:R-:W-:Y:S02]  /*13ea0*/  ISETP.GT.AND P4, PT, R25, 0x18, !P4 ;  /* 0x000000181900780c */ /* 0x000fe40006784270 */
[----:B------:R-:W-:Y:S02]  /*13eb0*/  FMNMX.FTZ R3, R52, R3, !PT ;  /* 0x0000000334037209 */ /* 0x000fe40007810000 */
[----:B------:R-:W-:-:S02]  /*13ec0*/  ISETP.LT.OR P4, PT, R74, 0x19, P4 ;  /* 0x000000194a00780c */ /* 0x000fc40002781670 */
[----:B------:R-:W-:Y:S02]  /*13ed0*/  ISETP.NE.AND P6, PT, R29, RZ, PT ;  /* 0x000000ff1d00720c */ /* 0x000fe40003fc5270 */
[----:B------:R-:W-:Y:S02]  /*13ee0*/  FSEL R38, R38, -INF , !P4 ;  /* 0xff80000026267808 */ /* 0x000fe40006000000 */
[----:B------:R-:W-:Y:S02]  /*13ef0*/  ISETP.NE.AND P4, PT, R72, RZ, PT ;  /* 0x000000ff4800720c */ /* 0x000fe40003f85270 */
[----:B------:R-:W-:Y:S01]  /*13f00*/  FMNMX.FTZ R29, R24, R3, !PT ;  /* 0x00000003181d7209 */ /* 0x000fe20007810000 */
[----:B------:R-:W-:Y:S01]  /*13f10*/  IMAD.U32 R3, RZ, RZ, UR4 ;  /* 0x00000004ff037e24 */ /* 0x000fe2000f8e00ff */
[C---:B------:R-:W-:Y:S02]  /*13f20*/  ISETP.GT.AND P4, PT, R25.reuse, 0x19, !P4 ;  /* 0x000000191900780c */ /* 0x040fe40006784270 */
[----:B------:R-:W-:Y:S01]  /*13f30*/  ISETP.GT.AND P5, PT, R25, 0x38, !P5 ;  /* 0x000000381900780c */ /* 0x000fe20006fa4270 */
[----:B------:R-:W0:Y:S01]  /*13f40*/  SHFL.BFLY PT, R76, R29, 0x2, 0x1f ;  /* 0x0c401f001d4c7f89 */ /* 0x000e2200000e0000 */
[----:B------:R-:W-:-:S02]  /*13f50*/  ISETP.LT.OR P4, PT, R74, 0x1a, P4 ;  /* 0x0000001a4a00780c */ /* 0x000fc40002781670 */
[----:B------:R-:W-:Y:S02]  /*13f60*/  ISETP.LT.OR P5, PT, R74, 0x39, P5 ;  /* 0x000000394a00780c */ /* 0x000fe40002fa1670 */
[----:B------:R-:W-:Y:S02]  /*13f70*/  FSEL R72, R39, -INF , !P4 ;  /* 0xff80000027487808 */ /* 0x000fe40006000000 */
[----:B------:R-:W-:Y:S02]  /*13f80*/  ISETP.NE.AND P4, PT, R37, RZ, PT ;  /* 0x000000ff2500720c */ /* 0x000fe40003f85270 */
[----:B------:R-:W-:Y:S02]  /*13f90*/  FSEL R54, R54, -INF , !P5 ;  /* 0xff80000036367808 */ /* 0x000fe40006800000 */
[----:B------:R-:W-:-:S04]  /*13fa0*/  ISETP.GT.AND P4, PT, R25, 0x20, !P4 ;  /* 0x000000201900780c */ /* 0x000fc80006784270 */
[----:B------:R-:W-:-:S04]  /*13fb0*/  ISETP.LT.OR P4, PT, R74, 0x21, P4 ;  /* 0x000000214a00780c */ /* 0x000fc80002781670 */
[----:B------:R-:W-:Y:S02]  /*13fc0*/  FSEL R42, R42, -INF , !P4 ;  /* 0xff8000002a2a7808 */ /* 0x000fe40006000000 */
[----:B------:R-:W-:Y:S02]  /*13fd0*/  ISETP.NE.AND P4, PT, R73, RZ, PT ;  /* 0x000000ff4900720c */ /* 0x000fe40003f85270 */
[----:B0-----:R-:W-:Y:S02]  /*13fe0*/  FMNMX.FTZ R76, R29, R76, !PT ;  /* 0x0000004c1d4c7209 */ /* 0x001fe40007810000 */
[----:B------:R-:W-:-:S03]  /*13ff0*/  ISETP.GT.AND P4, PT, R25, 0x21, !P4 ;  /* 0x000000211900780c */ /* 0x000fc60006784270 */
[----:B------:R-:W0:Y:S01]  /*14000*/  SHFL.BFLY PT, R5, R76, 0x1, 0x1f ;  /* 0x0c201f004c057f89 */ /* 0x000e2200000e0000 */
[----:B------:R-:W-:-:S04]  /*14010*/  ISETP.LT.OR P4, PT, R74, 0x22, P4 ;  /* 0x000000224a00780c */ /* 0x000fc80002781670 */
[----:B------:R-:W-:Y:S02]  /*14020*/  FSEL R30, R43, -INF , !P4 ;  /* 0xff8000002b1e7808 */ /* 0x000fe40006000000 */
[----:B------:R-:W-:-:S04]  /*14030*/  ISETP.NE.AND P4, PT, R41, RZ, PT ;  /* 0x000000ff2900720c */ /* 0x000fc80003f85270 */
[----:B------:R-:W-:-:S04]  /*14040*/  ISETP.GT.AND P4, PT, R25, 0x28, !P4 ;  /* 0x000000281900780c */ /* 0x000fc80006784270 */
[----:B------:R-:W-:-:S04]  /*14050*/  ISETP.LT.OR P4, PT, R74, 0x29, P4 ;  /* 0x000000294a00780c */ /* 0x000fc80002781670 */
[----:B------:R-:W-:Y:S02]  /*14060*/  FSEL R46, R46, -INF , !P4 ;  /* 0xff8000002e2e7808 */ /* 0x000fe40006000000 */
[----:B------:R-:W-:Y:S02]  /*14070*/  ISETP.NE.AND P4, PT, R75, RZ, PT ;  /* 0x000000ff4b00720c */ /* 0x000fe40003f85270 */
[----:B0-----:R-:W-:Y:S02]  /*14080*/  FMNMX.FTZ R5, R76, R5, !PT ;  /* 0x000000054c057209 */ /* 0x001fe40007810000 */
[----:B------:R-:W-:-:S03]  /*14090*/  ISETP.GT.AND P4, PT, R25, 0x29, !P4 ;  /* 0x000000291900780c */ /* 0x000fc60006784270 */
[----:B------:R-:W-:Y:S01]  /*140a0*/  FMUL.FTZ R27, R5, R3 ;  /* 0x00000003051b7220 */ /* 0x000fe20000410000 */
[----:B------:R-:W-:-:S04]  /*140b0*/  ISETP.LT.OR P4, PT, R74, 0x2a, P4 ;  /* 0x0000002a4a00780c */ /* 0x000fc80002781670 */
[----:B------:R-:W-:Y:S02]  /*140c0*/  FSEL R0, R47, -INF , !P4 ;  /* 0xff8000002f007808 */ /* 0x000fe40006000000 */
[----:B------:R-:W-:Y:S02]  /*140d0*/  ISETP.NE.AND P4, PT, R45, RZ, PT ;  /* 0x000000ff2d00720c */ /* 0x000fe40003f85270 */
[----:B------:R-:W-:Y:S02]  /*140e0*/  MOV R47, R79 ;  /* 0x0000004f002f7202 */ /* 0x000fe40000000f00 */
[----:B------:R-:W-:-:S04]  /*140f0*/  ISETP.GT.AND P4, PT, R25, 0x30, !P4 ;  /* 0x000000301900780c */ /* 0x000fc80006784270 */
[----:B------:R-:W-:-:S04]  /*14100*/  ISETP.LT.OR P4, PT, R74, 0x31, P4 ;  /* 0x000000314a00780c */ /* 0x000fc80002781670 */
[----:B------:R-:W-:Y:S02]  /*14110*/  FSEL R50, R50, -INF , !P4 ;  /* 0xff80000032327808 */ /* 0x000fe40006000000 */
[----:B------:R-:W-:Y:S02]  /*14120*/  ISETP.GT.AND P4, PT, R25, RZ, !P6 ;  /* 0x000000ff1900720c */ /* 0x000fe40007784270 */
[----:B------:R-:W-:Y:S02]  /*14130*/  ISETP.NE.AND P6, PT, R49, RZ, PT ;  /* 0x000000ff3100720c */ /* 0x000fe40003fc5270 */
[----:B------:R-:W-:Y:S01]  /*14140*/  ISETP.LT.OR P4, PT, R74, 0x1, P4 ;  /* 0x000000014a00780c */ /* 0x000fe20002781670 */
[----:B------:R-:W0:Y:S01]  /*14150*/  @P2 LDC R49, c[0x0][0x450] ;  /* 0x00011400ff312b82 */ /* 0x000e220000000800 */
[----:B------:R-:W-:Y:S02]  /*14160*/  ISETP.GT.AND P6, PT, R25, 0x39, !P6 ;  /* 0x000000391900780c */ /* 0x000fe400077c4270 */
[----:B------:R-:W-:-:S02]  /*14170*/  FSEL R26, R26, -INF , !P4 ;  /* 0xff8000001a1a7808 */ /* 0x000fc40006000000 */
[----:B------:R-:W-:Y:S02]  /*14180*/  FSETP.NEU.FTZ.AND P4, PT, R5, -INF , PT ;  /* 0xff8000000500780b */ /* 0x000fe40003f9d000 */
[----:B------:R-:W-:Y:S02]  /*14190*/  ISETP.LT.OR P6, PT, R74, 0x3a, P6 ;  /* 0x0000003a4a00780c */ /* 0x000fe400037c1670 */
[----:B------:R-:W-:Y:S02]  /*141a0*/  FSEL R31, R27, RZ, P4 ;  /* 0x000000ff1b1f7208 */ /* 0x000fe40002000000 */
[----:B------:R-:W-:Y:S02]  /*141b0*/  FMNMX.FTZ R27, R26, R32, !PT ;  /* 0x000000201a1b7209 */ /* 0x000fe40007810000 */
[----:B------:R-:W-:Y:S01]  /*141c0*/  ISETP.NE.AND P4, PT, R77, RZ, PT ;  /* 0x000000ff4d00720c */ /* 0x000fe20003f85270 */
[--C-:B------:R-:W-:Y:S01]  /*141d0*/  FFMA.FTZ R35, R64, R3, -R31.reuse ;  /* 0x0000000340237223 */ /* 0x100fe2000001081f */
[----:B------:R-:W-:Y:S01]  /*141e0*/  FMNMX.FTZ R27, R66, R27, !PT ;  /* 0x0000001b421b7209 */ /* 0x000fe20007810000 */
[-CC-:B------:R-:W-:Y:S01]  /*141f0*/  FFMA.FTZ R29, R78, R3.reuse, -R31.reuse ;  /* 0x000000034e1d7223 */ /* 0x180fe2000001081f */
[----:B------:R-:W-:Y:S01]  /*14200*/  ISETP.GT.AND P4, PT, R25, 0x31, !P4 ;  /* 0x000000311900780c */ /* 0x000fe20006784270 */
[--C-:B------:R-:W-:Y:S01]  /*14210*/  FFMA.FTZ R25, R80, R3, -R31.reuse ;  /* 0x0000000350197223 */ /* 0x100fe2000001081f */
[----:B------:R-:W-:Y:S01]  /*14220*/  FMNMX.FTZ R27, R68, R27, !PT ;  /* 0x0000001b441b7209 */ /* 0x000fe20007810000 */
[----:B------:R1:W-:Y:S01]  /*14230*/  MUFU.EX2 R198, R35 ;  /* 0x0000002300c67308 */ /* 0x0003e20000000800 */
[----:B------:R-:W-:Y:S01]  /*14240*/  ISETP.LT.OR P4, PT, R74, 0x32, P4 ;  /* 0x000000324a00780c */ /* 0x000fe20002781670 */
[--C-:B------:R-:W-:Y:S01]  /*14250*/  FFMA.FTZ R33, R82, R3, -R31.reuse ;  /* 0x0000000352217223 */ /* 0x100fe2000001081f */
[----:B------:R-:W-:Y:S01]  /*14260*/  FMNMX.FTZ R27, R34, R27, !PT ;  /* 0x0000001b221b7209 */ /* 0x000fe20007810000 */
[-CC-:B------:R-:W-:Y:S01]  /*14270*/  FFMA.FTZ R62, R62, R3.reuse, -R31.reuse ;  /* 0x000000033e3e7223 */ /* 0x180fe2000001081f */
[----:B------:R-:W-:Y:S01]  /*14280*/  FSEL R76, R51, -INF , !P4 ;  /* 0xff800000334c7808 */ /* 0x000fe20006000000 */
[--C-:B------:R-:W-:Y:S01]  /*14290*/  FFMA.FTZ R60, R60, R3, -R31.reuse ;  /* 0x000000033c3c7223 */ /* 0x100fe2000001081f */
[----:B------:R-:W-:Y:S01]  /*142a0*/  FMNMX.FTZ R27, R70, R27, !PT ;  /* 0x0000001b461b7209 */ /* 0x000fe20007810000 */
[----:B------:R-:W-:Y:S01]  /*142b0*/  MUFU.EX2 R196, R25 ;  /* 0x0000001900c47308 */ /* 0x000fe20000000800 */
[----:B------:R-:W-:Y:S01]  /*142c0*/  FSEL R74, R55, -INF , !P6 ;  /* 0xff800000374a7808 */ /* 0x000fe20007000000 */
[--C-:B-1----:R-:W-:Y:S01]  /*142d0*/  FFMA.FTZ R35, R4, R3, -R31.reuse ;  /* 0x0000000304237223 */ /* 0x102fe2000001081f */
[----:B------:R-:W-:Y:S01]  /*142e0*/  FMNMX.FTZ R27, R38, R27, !PT ;  /* 0x0000001b261b7209 */ /* 0x000fe20007810000 */
[-CC-:B------:R-:W-:Y:S01]  /*142f0*/  FFMA.FTZ R58, R58, R3.reuse, -R31.reuse ;  /* 0x000000033a3a7223 */ /* 0x180fe2000001081f */
[-CC-:B------:R-:W-:Y:S01]  /*14300*/  FFMA.FTZ R36, R36, R3.reuse, -R31.reuse ;  /* 0x0000000324247223 */ /* 0x180fe2000001081f */
[--C-:B------:R-:W-:Y:S01]  /*14310*/  FFMA.FTZ R40, R40, R3, -R31.reuse ;  /* 0x0000000328287223 */ /* 0x100fe2000001081f */
[----:B------:R-:W-:Y:S01]  /*14320*/  FMNMX.FTZ R27, R72, R27, !PT ;  /* 0x0000001b481b7209 */ /* 0x000fe20007810000 */
[-CC-:B------:R-:W-:Y:S01]  /*14330*/  FFMA.FTZ R28, R28, R3.reuse, -R31.reuse ;  /* 0x000000031c1c7223 */ /* 0x180fe2000001081f */
[-CC-:B------:R-:W-:Y:S01]  /*14340*/  FFMA.FTZ R44, R44, R3.reuse, -R31.reuse ;  /* 0x000000032c2c7223 */ /* 0x180fe2000001081f */
[--C-:B------:R-:W-:Y:S01]  /*14350*/  FFMA.FTZ R48, R48, R3, -R31.reuse ;  /* 0x0000000330307223 */ /* 0x100fe2000001081f */
[----:B------:R-:W-:Y:S01]  /*14360*/  FMNMX.FTZ R27, R42, R27, !PT ;  /* 0x0000001b2a1b7209 */ /* 0x000fe20007810000 */
[-CC-:B------:R-:W-:Y:S01]  /*14370*/  FFMA.FTZ R2, R2, R3.reuse, -R31.reuse ;  /* 0x0000000302027223 */ /* 0x180fe2000001081f */
[-CC-:B------:R-:W-:Y:S01]  /*14380*/  FFMA.FTZ R52, R52, R3.reuse, -R31.reuse ;  /* 0x0000000334347223 */ /* 0x180fe2000001081f */
[----:B------:R-:W-:Y:S01]  /*14390*/  FFMA.FTZ R24, R24, R3, -R31 ;  /* 0x0000000318187223 */ /* 0x000fe2000001081f */
[----:B------:R-:W-:Y:S01]  /*143a0*/  FMNMX.FTZ R27, R30, R27, !PT ;  /* 0x0000001b1e1b7209 */ /* 0x000fe20007810000 */
[----:B------:R-:W1:Y:S03]  /*143b0*/  MUFU.EX2 R29, R29 ;  /* 0x0000001d001d7308 */ /* 0x000e660000000800 */
[----:B------:R-:W-:-:S04]  /*143c0*/  FMNMX.FTZ R27, R46, R27, !PT ;  /* 0x0000001b2e1b7209 */ /* 0x000fc80007810000 */
[----:B------:R-:W-:Y:S01]  /*143d0*/  FMNMX.FTZ R27, R0, R27, !PT ;  /* 0x0000001b001b7209 */ /* 0x000fe20007810000 */
[----:B------:R-:W-:Y:S03]  /*143e0*/  MUFU.EX2 R33, R33 ;  /* 0x0000002100217308 */ /* 0x000fe60000000800 */
[----:B------:R-:W-:-:S04]  /*143f0*/  FMNMX.FTZ R27, R50, R27, !PT ;  /* 0x0000001b321b7209 */ /* 0x000fc80007810000 */
[----:B------:R-:W-:Y:S01]  /*14400*/  FMNMX.FTZ R27, R76, R27, !PT ;  /* 0x0000001b4c1b7209 */ /* 0x000fe20007810000 */
[----:B------:R-:W-:Y:S03]  /*14410*/  MUFU.EX2 R62, R62 ;  /* 0x0000003e003e7308 */ /* 0x000fe60000000800 */
[----:B------:R-:W-:-:S04]  /*14420*/  FMNMX.FTZ R27, R54, R27, !PT ;  /* 0x0000001b361b7209 */ /* 0x000fc80007810000 */
[----:B------:R-:W-:Y:S01]  /*14430*/  FMNMX.FTZ R27, R74, R27, !PT ;  /* 0x0000001b4a1b7209 */ /* 0x000fe20007810000 */
[----:B------:R-:W2:Y:S04]  /*14440*/  MUFU.EX2 R37, R60 ;  /* 0x0000003c00257308 */ /* 0x000ea80000000800 */
[----:B------:R-:W3:Y:S04]  /*14450*/  SHFL.BFLY PT, R64, R27, 0x2, 0x1f ;  /* 0x0c401f001b407f89 */ /* 0x000ee800000e0000 */
[----:B------:R1:W-:Y:S08]  /*14460*/  MUFU.EX2 R41, R2 ;  /* 0x0000000200297308 */ /* 0x0003f00000000800 */
[----:B------:R-:W-:Y:S01]  /*14470*/  MUFU.EX2 R58, R58 ;  /* 0x0000003a003a7308 */ /* 0x000fe20000000800 */
[----:B-1----:R-:W-:Y:S01]  /*14480*/  FADD.FTZ R2, R29, R196 ;  /* 0x000000c41d027221 */ /* 0x002fe20000010000 */
[----:B------:R-:W-:-:S02]  /*14490*/  F2FP.F16.F32.PACK_AB R196, R196, R29 ;  /* 0x0000001dc4c4723e */ /* 0x000fc400000000ff */
[----:B--2---:R-:W-:Y:S01]  /*144a0*/  F2FP.F16.F32.PACK_AB R192, R37, R62 ;  /* 0x0000003e25c0723e */ /* 0x004fe200000000ff */
[----:B------:R-:W-:-:S03]  /*144b0*/  FADD.FTZ R43, R33, R2 ;  /* 0x00000002212b7221 */ /* 0x000fc60000010000 */
[----:B------:R-:W1:Y:S01]  /*144c0*/  MUFU.EX2 R39, R36 ;  /* 0x0000002400277308 */ /* 0x000e620000000800 */
[C---:B------:R-:W-:Y:S01]  /*144d0*/  FADD.FTZ R45, R198.reuse, R43 ;  /* 0x0000002bc62d7221 */ /* 0x040fe20000010000 */
[----:B------:R-:W-:Y:S02]  /*144e0*/  F2FP.F16.F32.PACK_AB R198, R198, R33 ;  /* 0x00000021c6c6723e */ /* 0x000fe400000000ff */
[----:B---3--:R-:W-:-:S04]  /*144f0*/  FMNMX.FTZ R64, R27, R64, !PT ;  /* 0x000000401b407209 */ /* 0x008fc80007810000 */
[----:B------:R-:W-:Y:S01]  /*14500*/  MUFU.EX2 R40, R40 ;  /* 0x0000002800287308 */ /* 0x000fe20000000800 */
[----:B------:R-:W2:Y:S07]  /*14510*/  SHFL.BFLY PT, R25, R64, 0x1, 0x1f ;  /* 0x0c201f0040197f89 */ /* 0x000eae00000e0000 */
[----:B------:R3:W4:Y:S01]  /*14520*/  MUFU.EX2 R27, R28 ;  /* 0x0000001c001b7308 */ /* 0x0007220000000800 */
[----:B-1----:R-:W-:-:S07]  /*14530*/  F2FP.F16.F32.PACK_AB R194, R39, R58 ;  /* 0x0000003a27c2723e */ /* 0x002fce00000000ff */
[----:B------:R-:W-:Y:S01]  /*14540*/  MUFU.EX2 R44, R44 ;  /* 0x0000002c002c7308 */ /* 0x000fe20000000800 */
[----:B---3--:R-:W1:Y:S07]  /*14550*/  @P2 LDC R28, c[0x0][0x44c] ;  /* 0x00011300ff1c2b82 */ /* 0x008e6e0000000800 */
[----:B------:R-:W3:Y:S01]  /*14560*/  MUFU.EX2 R35, R35 ;  /* 0x0000002300237308 */ /* 0x000ee20000000800 */
[----:B--2---:R-:W-:Y:S02]  /*14570*/  FMNMX.FTZ R4, R64, R25, !PT ;  /* 0x0000001940047209 */ /* 0x004fe40007810000 */
[----:B----4-:R-:W-:-:S02]  /*14580*/  F2FP.F16.F32.PACK_AB R188, R27, R40 ;  /* 0x000000281bbc723e */ /* 0x010fc400000000ff */
[C---:B------:R-:W-:Y:S01]  /*14590*/  FSETP.NEU.FTZ.AND P4, PT, R4.reuse, -INF , PT ;  /* 0xff8000000400780b */ /* 0x040fe20003f9d000 */
[----:B------:R-:W-:Y:S02]  /*145a0*/  FMUL.FTZ R25, R4, R3 ;  /* 0x0000000304197220 */ /* 0x000fe40000410000 */
[----:B------:R-:W2:Y:S03]  /*145b0*/  MUFU.EX2 R48, R48 ;  /* 0x0000003000307308 */ /* 0x000ea60000000800 */
[----:B------:R-:W-:-:S05]  /*145c0*/  FSEL R31, R25, RZ, P4 ;  /* 0x000000ff191f7208 */ /* 0x000fca0002000000 */
[-CC-:B------:R-:W-:Y:S01]  /*145d0*/  FFMA.FTZ R26, R26, R3.reuse, -R31.reuse ;  /* 0x000000031a1a7223 */ /* 0x180fe2000001081f */
[-CC-:B------:R-:W-:Y:S01]  /*145e0*/  FFMA.FTZ R32, R32, R3.reuse, -R31.reuse ;  /* 0x0000000320207223 */ /* 0x180fe2000001081f */
[-CC-:B------:R-:W-:Y:S01]  /*145f0*/  FFMA.FTZ R66, R66, R3.reuse, -R31.reuse ;  /* 0x0000000342427223 */ /* 0x180fe2000001081f */
[-CC-:B------:R-:W-:Y:S01]  /*14600*/  FFMA.FTZ R68, R68, R3.reuse, -R31.reuse ;  /* 0x0000000344447223 */ /* 0x180fe2000001081f */
[-CC-:B------:R-:W-:Y:S01]  /*14610*/  FFMA.FTZ R34, R34, R3.reuse, -R31.reuse ;  /* 0x0000000322227223 */ /* 0x180fe2000001081f */
[----:B------:R-:W-:Y:S01]  /*14620*/  MUFU.EX2 R197, R32 ;  /* 0x0000002000c57308 */ /* 0x000fe20000000800 */
[-CC-:B------:R-:W-:Y:S01]  /*14630*/  FFMA.FTZ R70, R70, R3.reuse, -R31.reuse ;  /* 0x0000000346467223 */ /* 0x180fe2000001081f */
[-CC-:B------:R-:W-:Y:S01]  /*14640*/  FFMA.FTZ R38, R38, R3.reuse, -R31.reuse ;  /* 0x0000000326267223 */ /* 0x180fe2000001081f */
[-CC-:B------:R-:W-:Y:S01]  /*14650*/  FFMA.FTZ R72, R72, R3.reuse, -R31.reuse ;  /* 0x0000000348487223 */ /* 0x180fe2000001081f */
[-CC-:B------:R-:W-:Y:S01]  /*14660*/  FFMA.FTZ R42, R42, R3.reuse, -R31.reuse ;  /* 0x000000032a2a7223 */ /* 0x180fe2000001081f */
[-CC-:B------:R-:W-:Y:S01]  /*14670*/  FFMA.FTZ R30, R30, R3.reuse, -R31.reuse ;  /* 0x000000031e1e7223 */ /* 0x180fe2000001081f */
[-CC-:B------:R-:W-:Y:S01]  /*14680*/  FFMA.FTZ R46, R46, R3.reuse, -R31.reuse ;  /* 0x000000032e2e7223 */ /* 0x180fe2000001081f */
[-CC-:B------:R-:W-:Y:S01]  /*14690*/  FFMA.FTZ R0, R0, R3.reuse, -R31.reuse ;  /* 0x0000000300007223 */ /* 0x180fe2000001081f */
[----:B------:R-:W4:Y:S01]  /*146a0*/  MUFU.EX2 R26, R26 ;  /* 0x0000001a001a7308 */ /* 0x000f220000000800 */
[-CC-:B------:R-:W-:Y:S01]  /*146b0*/  FFMA.FTZ R50, R50, R3.reuse, -R31.reuse ;  /* 0x0000000332327223 */ /* 0x180fe2000001081f */
[-CC-:B------:R-:W-:Y:S01]  /*146c0*/  FFMA.FTZ R76, R76, R3.reuse, -R31.reuse ;  /* 0x000000034c4c7223 */ /* 0x180fe2000001081f */
[-CC-:B------:R-:W-:Y:S01]  /*146d0*/  FFMA.FTZ R54, R54, R3.reuse, -R31.reuse ;  /* 0x0000000336367223 */ /* 0x180fe2000001081f */
[----:B------:R-:W-:Y:S01]  /*146e0*/  FFMA.FTZ R31, R74, R3, -R31 ;  /* 0x000000034a1f7223 */ /* 0x000fe2000001081f */
[----:B-1----:R-:W-:Y:S01]  /*146f0*/  @P2 IMAD.HI.U32 R28, R79, R28, RZ ;  /* 0x0000001c4f1c2227 */ /* 0x002fe200078e00ff */
[----:B---3--:R-:W-:-:S02]  /*14700*/  F2FP.F16.F32.PACK_AB R190, R35, R44 ;  /* 0x0000002c23be723e */ /* 0x008fc400000000ff */
[----:B------:R-:W1:Y:S01]  /*14710*/  MUFU.EX2 R66, R66 ;  /* 0x0000004200427308 */ /* 0x000e620000000800 */
[----:B--2---:R-:W-:Y:S02]  /*14720*/  F2FP.F16.F32.PACK_AB R184, R41, R48 ;  /* 0x0000003029b8723e */ /* 0x004fe400000000ff */
[----:B0-----:R-:W-:-:S05]  /*14730*/  @P2 SHF.R.U32.HI R47, RZ, R49, R28 ;  /* 0x00000031ff2f2219 */ /* 0x001fca000001161c */
[----:B------:R-:W0:Y:S01]  /*14740*/  MUFU.EX2 R199, R68 ;  /* 0x0000004400c77308 */ /* 0x000e220000000800 */
[----:B----4-:R-:W-:Y:S01]  /*14750*/  FADD.FTZ R43, R26, R197 ;  /* 0x000000c51a2b7221 */ /* 0x010fe20000010000 */
[----:B------:R-:W-:-:S06]  /*14760*/  F2FP.F16.F32.PACK_AB R197, R197, R26 ;  /* 0x0000001ac5c5723e */ /* 0x000fcc00000000ff */
[----:B------:R-:W2:Y:S01]  /*14770*/  MUFU.EX2 R34, R34 ;  /* 0x0000002200227308 */ /* 0x000ea20000000800 */
[----:B-1----:R-:W-:-:S07]  /*14780*/  FADD.FTZ R2, R66, R43 ;  /* 0x0000002b42027221 */ /* 0x002fce0000010000 */
[----:B------:R-:W1:Y:S01]  /*14790*/  MUFU.EX2 R193, R70 ;  /* 0x0000004600c17308 */ /* 0x000e620000000800 */
[C---:B0-----:R-:W-:Y:S01]  /*147a0*/  FADD.FTZ R43, R199.reuse, R2 ;  /* 0x00000002c72b7221 */ /* 0x041fe20000010000 */
[----:B------:R-:W-:-:S06]  /*147b0*/  F2FP.F16.F32.PACK_AB R199, R199, R66 ;  /* 0x00000042c7c7723e */ /* 0x000fcc00000000ff */
[----:B------:R0:W-:Y:S01]  /*147c0*/  MUFU.EX2 R25, R24 ;  /* 0x0000001800197308 */ /* 0x0001e20000000800 */
[----:B--2---:R-:W-:-:S07]  /*147d0*/  FADD.FTZ R2, R34, R43 ;  /* 0x0000002b22027221 */ /* 0x004fce0000010000 */
[----:B------:R-:W2:Y:S01]  /*147e0*/  MUFU.EX2 R38, R38 ;  /* 0x0000002600267308 */ /* 0x000ea20000000800 */
[----:B0-----:R-:W-:Y:S01]  /*147f0*/  FADD.FTZ R24, R62, R45 ;  /* 0x0000002d3e187221 */ /* 0x001fe20000010000 */
[C---:B-1----:R-:W-:Y:S01]  /*14800*/  FADD.FTZ R43, R193.reuse, R2 ;  /* 0x00000002c12b7221 */ /* 0x042fe20000010000 */
[----:B------:R-:W-:Y:S02]  /*14810*/  F2FP.F16.F32.PACK_AB R193, R193, R34 ;  /* 0x00000022c1c1723e */ /* 0x000fe400000000ff */
[----:B------:R-:W-:-:S03]  /*14820*/  FADD.FTZ R45, R37, R24 ;  /* 0x00000018252d7221 */ /* 0x000fc60000010000 */
[----:B------:R-:W0:Y:S01]  /*14830*/  MUFU.EX2 R195, R72 ;  /* 0x0000004800c37308 */ /* 0x000e220000000800 */
[----:B------:R-:W-:-:S04]  /*14840*/  FADD.FTZ R24, R58, R45 ;  /* 0x0000002d3a187221 */ /* 0x000fc80000010000 */
[----:B------:R-:W-:-:S03]  /*14850*/  FADD.FTZ R45, R39, R24 ;  /* 0x00000018272d7221 */ /* 0x000fc60000010000 */
[----:B------:R-:W1:Y:S01]  /*14860*/  MUFU.EX2 R42, R42 ;  /* 0x0000002a002a7308 */ /* 0x000e620000000800 */
[----:B------:R-:W-:-:S04]  /*14870*/  FADD.FTZ R2, R40, R45 ;  /* 0x0000002d28027221 */ /* 0x000fc80000010000 */
[----:B------:R-:W-:-:S03]  /*14880*/  FADD.FTZ R45, R27, R2 ;  /* 0x000000021b2d7221 */ /* 0x000fc60000010000 */
[----:B------:R-:W3:Y:S01]  /*14890*/  MUFU.EX2 R189, R30 ;  /* 0x0000001e00bd7308 */ /* 0x000ee20000000800 */
[----:B------:R-:W-:Y:S01]  /*148a0*/  FADD.FTZ R2, R44, R45 ;  /* 0x0000002d2c027221 */ /* 0x000fe20000010000 */
[----:B------:R-:W-:-:S04]  /*148b0*/  IMAD.IADD R45, R106, 0x1, R47 ;  /* 0x000000016a2d7824 */ /* 0x000fc800078e022f */
[----:B------:R-:W-:Y:S02]  /*148c0*/  IMAD.IADD R56, R45, 0x1, R56 ;  /* 0x000000012d387824 */ /* 0x000fe400078e0238 */
[----:B------:R-:W4:Y:S08]  /*148d0*/  MUFU.EX2 R46, R46 ;  /* 0x0000002e002e7308 */ /* 0x000f300000000800 */
[----:B------:R2:W-:Y:S08]  /*148e0*/  MUFU.EX2 R191, R0 ;  /* 0x0000000000bf7308 */ /* 0x0005f00000000800 */
[----:B------:R-:W5:Y:S01]  /*148f0*/  MUFU.EX2 R52, R52 ;  /* 0x0000003400347308 */ /* 0x000f620000000800 */
[----:B--2---:R-:W-:-:S04]  /*14900*/  FADD.FTZ R0, R38, R43 ;  /* 0x0000002b26007221 */ /* 0x004fc80000010000 */
[C---:B0-----:R-:W-:Y:S01]  /*14910*/  FADD.FTZ R43, R195.reuse, R0 ;  /* 0x00000000c32b7221 */ /* 0x041fe20000010000 */
[----:B------:R-:W-:Y:S02]  /*14920*/  F2FP.F16.F32.PACK_AB R195, R195, R38 ;  /* 0x00000026c3c3723e */ /* 0x000fe400000000ff */
[----:B------:R-:W0:Y:S01]  /*14930*/  MUFU.EX2 R50, R50 ;  /* 0x0000003200327308 */ /* 0x000e220000000800 */
[----:B-1----:R-:W-:Y:S01]  /*14940*/  FADD.FTZ R0, R42, R43 ;  /* 0x0000002b2a007221 */ /* 0x002fe20000010000 */
[----:B------:R-:W-:-:S03]  /*14950*/  FADD.FTZ R43, R35, R2 ;  /* 0x00000002232b7221 */ /* 0x000fc60000010000 */
[C---:B---3--:R-:W-:Y:S01]  /*14960*/  FADD.FTZ R29, R189.reuse, R0 ;  /* 0x00000000bd1d7221 */ /* 0x048fe20000010000 */
[----:B------:R-:W-:Y:S01]  /*14970*/  FADD.FTZ R2, R48, R43 ;  /* 0x0000002b30027221 */ /* 0x000fe20000010000 */
[----:B------:R-:W-:Y:S01]  /*14980*/  F2FP.F16.F32.PACK_AB R189, R189, R42 ;  /* 0x0000002abdbd723e */ /* 0x000fe200000000ff */
[----:B------:R-:W1:Y:S01]  /*14990*/  MUFU.EX2 R185, R76 ;  /* 0x0000004c00b97308 */ /* 0x000e620000000800 */
[----:B----4-:R-:W-:Y:S01]  /*149a0*/  FADD.FTZ R0, R46, R29 ;  /* 0x0000001d2e007221 */ /* 0x010fe20000010000 */
[----:B------:R-:W-:Y:S01]  /*149b0*/  FADD.FTZ R29, R41, R2 ;  /* 0x00000002291d7221 */ /* 0x000fe20000010000 */
[----:B-----5:R-:W-:Y:S02]  /*149c0*/  F2FP.F16.F32.PACK_AB R186, R25, R52 ;  /* 0x0000003419ba723e */ /* 0x020fe400000000ff */
[C---:B------:R-:W-:Y:S01]  /*149d0*/  FADD.FTZ R27, R191.reuse, R0 ;  /* 0x00000000bf1b7221 */ /* 0x040fe20000010000 */
[----:B------:R-:W-:Y:S01]  /*149e0*/  FADD.FTZ R228, R52, R29 ;  /* 0x0000001d34e47221 */ /* 0x000fe20000010000 */
[----:B------:R-:W-:Y:S01]  /*149f0*/  F2FP.F16.F32.PACK_AB R191, R191, R46 ;  /* 0x0000002ebfbf723e */ /* 0x000fe200000000ff */
[----:B------:R-:W2:Y:S01]  /*14a00*/  MUFU.EX2 R54, R54 ;  /* 0x0000003600367308 */ /* 0x000ea20000000800 */
[----:B0-----:R-:W-:Y:S01]  /*14a10*/  FADD.FTZ R0, R50, R27 ;  /* 0x0000001b32007221 */ /* 0x001fe20000010000 */
[----:B------:R-:W-:-:S06]  /*14a20*/  FADD.FTZ R228, R25, R228 ;  /* 0x000000e419e47221 */ /* 0x000fcc0000010000 */
[----:B------:R-:W0:Y:S01]  /*14a30*/  MUFU.EX2 R31, R31 ;  /* 0x0000001f001f7308 */ /* 0x000e220000000800 */
[C---:B-1----:R-:W-:Y:S01]  /*14a40*/  FADD.FTZ R25, R185.reuse, R0 ;  /* 0x00000000b9197221 */ /* 0x042fe20000010000 */
[----:B------:R-:W-:-:S03]  /*14a50*/  F2FP.F16.F32.PACK_AB R185, R185, R50 ;  /* 0x00000032b9b9723e */ /* 0x000fc600000000ff */
[----:B--2---:R-:W-:-:S04]  /*14a60*/  FADD.FTZ R0, R54, R25 ;  /* 0x0000001936007221 */ /* 0x004fc80000010000 */
[C---:B0-----:R-:W-:Y:S01]  /*14a70*/  FADD.FTZ R227, R31.reuse, R0 ;  /* 0x000000001fe37221 */ /* 0x041fe20000010000 */
[----:B------:R-:W-:Y:S01]  /*14a80*/  F2FP.F16.F32.PACK_AB R187, R31, R54 ;  /* 0x000000361fbb723e */ /* 0x000fe200000000ff */
        /* <DEDUP_REMOVED lines=12> */
.L_x_1948:
[----:B------:R-:W-:-:S13]  /*14b50*/  ISETP.NE.AND P4, PT, R57, 0x1, PT ;  /* 0x000000013900780c */ /* 0x000fda0003f85270 */
[----:B------:R-:W0:Y:S02]  /*14b60*/  @P4 LDC.64 R24, c[0x0][0x9e8] ;  /* 0x00027a00ff184b82 */ /* 0x000e240000000a00 */
[----:B0-----:R-:W-:-:S05]  /*14b70*/  @P4 IMAD.HI.U32 R2, R0, R24, RZ ;  /* 0x0000001800024227 */ /* 0x001fca00078e00ff */
[----:B------:R-:W-:-:S07]  /*14b80*/  @P4 SHF.R.U32.HI R0, RZ, R25, R2 ;  /* 0x00000019ff004219 */ /* 0x000fce0000011602 */
.L_x_1949:
[----:B------:R-:W-:Y:S05]  /*14b90*/  BSYNC B0 ;  /* 0x0000000000007941 */ /* 0x000fea0003800000 */
.L_x_1947:
[----:B------:R-:W-:-:S05]  /*14ba0*/  IMAD R57, R0, R57, R57 ;  /* 0x0000003900397224 */ /* 0x000fca00078e0239 */
[----:B------:R-:W-:-:S07]  /*14bb0*/  VIMNMX R56, R56, R57, PT ;  /* 0x0000003938387248 */ /* 0x000fce0003fe0100 */
.L_x_1946:
[----:B------:R-:W2:Y:S01]  /*14bc0*/  LDL R24, [R1+0x38] ;  /* 0x0000380001187983 */ /* 0x000ea20000100800 */
[----:B------:R-:W-:Y:S01]  /*14bd0*/  SHF.R.S32.HI R25, RZ, 0x1f, R56 ;  /* 0x0000001fff197819 */ /* 0x000fe20000011438 */
[----:B------:R-:W-:Y:S01]  /*14be0*/  BSSY B0, `(.L_x_1950) ;  /* 0x00002ff000007945 */ /* 0x000fe20003800000 */
[----:B------:R-:W-:Y:S01]  /*14bf0*/  MOV R2, 0x3f800000 ;  /* 0x3f80000000027802 */ /* 0x000fe20000000f00 */
[----:B------:R-:W-:Y:S01]  /*14c00*/  IMAD.MOV.U32 R0, RZ, RZ, 0x3f800000 ;  /* 0x3f800000ff007424 */ /* 0x000fe200078e00ff */
[----:B------:R-:W-:Y:S02]  /*14c10*/  LEA.HI R25, R25, R56, RZ, 0x6 ;  /* 0x0000003819197211 */ /* 0x000fe400078f30ff */
[----:B------:R-:W-:Y:S02]  /*14c20*/  CS2R R150, SRZ ;  /* 0x0000000000967805 */ /* 0x000fe4000001ff00 */
[----:B------:R-:W-:Y:S02]  /*14c30*/  CS2R R148, SRZ ;  /* 0x0000000000947805 */ /* 0x000fe4000001ff00 */
[----:B------:R-:W-:-:S02]  /*14c40*/  CS2R R146, SRZ ;  /* 0x0000000000927805 */ /* 0x000fc4000001ff00 */
[----:B------:R-:W-:Y:S02]  /*14c50*/  SHF.R.S32.HI R25, RZ, 0x6, R25 ;  /* 0x00000006ff197819 */ /* 0x000fe40000011419 */
        /* <DEDUP_REMOVED lines=60> */
[----:B--2---:R-:W-:-:S04]  /*15020*/  VIMNMX R24, R24, R25, !PT ;  /* 0x0000001918187248 */ /* 0x004fc80007fe0100 */
[----:B------:R-:W-:Y:S01]  /*15030*/  ISETP.GE.AND P4, PT, R23, R24, PT ;  /* 0x000000181700720c */ /* 0x000fe20003f86270 */
[----:B------:R0:W-:Y:S02]  /*15040*/  STL [R1+0x1c], R24 ;  /* 0x00001c1801007387 */ /* 0x0001e40000100800 */
[----:B0-----:R-:W-:-:S10]  /*15050*/  CS2R R24, SRZ ;  /* 0x0000000000187805 */ /* 0x001fd4000001ff00 */
[----:B------:R-:W-:Y:S05]  /*15060*/  @!P4 BRA `(.L_x_1951) ;  /* 0x0000002800d8c947 */ /* 0x000fea0003800000 */
[----:B------:R-:W-:Y:S01]  /*15070*/  BSSY B1, `(.L_x_1952) ;  /* 0x00002b1000017945 */ /* 0x000fe20003800000 */
[----:B------:R-:W-:Y:S02]  /*15080*/  IMAD.MOV.U32 R2, RZ, RZ, 0x3f800000 ;  /* 0x3f800000ff027424 */ /* 0x000fe400078e00ff */
[----:B------:R-:W-:-:S07]  /*15090*/  IMAD.MOV.U32 R151, RZ, RZ, RZ ;  /* 0x000000ffff977224 */ /* 0x000fce00078e00ff */
.L_x_1971:
[----:B------:R-:W-:-:S05]  /*150a0*/  VIADD R231, R22, 0x1 ;  /* 0x0000000116e77836 */ /* 0x000fca0000000000 */
[----:B------:R-:W-:-:S04]  /*150b0*/  ISETP.NE.AND P4, PT, R231, 0x2, PT ;  /* 0x00000002e700780c */ /* 0x000fc80003f85270 */
[----:B------:R-:W-:Y:S02]  /*150c0*/  SEL R230, RZ, 0x1, P4 ;  /* 0x00000001ffe67807 */ /* 0x000fe40002000000 */
[----:B------:R-:W-:Y:S02]  /*150d0*/  SEL R231, R231, RZ, P4 ;  /* 0x000000ffe7e77207 */ /* 0x000fe40002000000 */
[----:B------:R-:W-:Y:S01]  /*150e0*/  LOP3.LUT R230, R219, R230, RZ, 0x3c, !PT ;  /* 0x000000e6dbe67212 */ /* 0x000fe200078e3cff */
[----:B------:R-:W-:Y:S06]  /*150f0*/  @!P0 BRA `(.L_x_1953) ;  /* 0x0000000000048947 */ /* 0x000fec0003800000 */
[----:B------:R-:W-:Y:S01]  /*15100*/  BPT.TRAP 0x1 ;  /* 0x000000040000795c */ /* 0x000fe20000300000 */
.L_x_1953:
[----:B------:R-:W-:Y:S01]  /*15110*/  IMAD R232, R231, 0x8, R16 ;  /* 0x00000008e7e87824 */ /* 0x000fe200078e0210 */
[----:B------:R-:W-:-:S04]  /*15120*/  SHF.L.U32 R152, R230, 0x1f, RZ ;  /* 0x0000001fe6987819 */ /* 0x000fc800000006ff */
[----:B------:R0:W1:Y:S01]  /*15130*/  SYNCS.PHASECHK.TRANS64.TRYWAIT P4, [R232+URZ+0x30830], R152 ;  /* 0x03083098e80075a7 */ /* 0x000062000808017f */
[----:B------:R-:W-:Y:S05]  /*15140*/  @!P0 BRA `(.L_x_1954) ;  /* 0x0000000000048947 */ /* 0x000fea0003800000 */
[----:B------:R-:W-:Y:S01]  /*15150*/  BPT.TRAP 0x1 ;  /* 0x000000040000795c */ /* 0x000fe20000300000 */
.L_x_1954:
[----:B------:R-:W2:Y:S01]  /*15160*/  LDL R3, [R1] ;  /* 0x0000000001037983 */ /* 0x000ea20000100800 */
[----:B------:R-:W-:Y:S01]  /*15170*/  BSSY B2, `(.L_x_1955) ;  /* 0x0000007000027945 */ /* 0x000fe20003800000 */
[----:B--2---:R-:W-:-:S05]  /*15180*/  LEA R158, R231, R3, 0xb ;  /* 0x00000003e79e7211 */ /* 0x004fca00078e58ff */
[C---:B------:R-:W-:Y:S02]  /*15190*/  VIADD R155, R158.reuse, 0x2 ;  /* 0x000000029e9b7836 */ /* 0x040fe40000000000 */
[----:B------:R-:W-:Y:S01]  /*151a0*/  VIADD R3, R158, 0x4 ;  /* 0x000000049e037836 */ /* 0x000fe20000000000 */
[----:B-1----:R-:W-:Y:S06]  /*151b0*/  @P4 BRA `(.L_x_1956) ;  /* 0x0000000000084947 */ /* 0x002fec0003800000 */
[----:B------:R-:W1:Y:S02]  /*151c0*/  SYNCS.PHASECHK.TRANS64.TRYWAIT P4, [R232+URZ+0x30830], R152 ;  /* 0x03083098e80075a7 */ /* 0x000e64000808017f */
[----:B-1----:R-:W-:Y:S05]  /*151d0*/  @!P4 BRA `(.L_x_1957) ;  /* 0x000001600040c947 */ /* 0x002fea0003800000 */
.L_x_1956:
[----:B------:R-:W-:Y:S05]  /*151e0*/  BSYNC B2 ;  /* 0x0000000000027941 */ /* 0x000fea0003800000 */
.L_x_1955:
[----:B01----:R-:W-:Y:S01]  /*151f0*/  IMAD.MOV.U32 R152, RZ, RZ, R158 ;  /* 0x000000ffff987224 */ /* 0x003fe200078e009e */
[----:B------:R-:W-:Y:S01]  /*15200*/  R2UR UR12, R214 ;  /* 0x00000000d60c72ca */ /* 0x000fe200000e0000 */
[----:B------:R-:W-:Y:S01]  /*15210*/  VIADD R154, R158, 0x6 ;  /* 0x000000069e9a7836 */ /* 0x000fe20000000000 */
[----:B------:R-:W-:Y:S01]  /*15220*/  R2UR UR13, R215 ;  /* 0x00000000d70d72ca */ /* 0x000fe200000e0000 */
[----:B------:R-:W-:Y:S01]  /*15230*/  IMAD.MOV.U32 R153, RZ, RZ, 0x40000040 ;  /* 0x40000040ff997424 */ /* 0x000fe200078e00ff */
[----:B------:R-:W-:Y:S01]  /*15240*/  R2UR UR6, R152 ;  /* 0x00000000980672ca */ /* 0x000fe200000e0000 */
[----:B------:R-:W-:Y:S01]  /*15250*/  VIADD R156, R158, 0x204 ;  /* 0x000002049e9c7836 */ /* 0x000fe20000000000 */
[----:B------:R-:W-:Y:S01]  /*15260*/  MOV R152, R155 ;  /* 0x0000009b00987202 */ /* 0x000fe20000000f00 */
[----:B------:R-:W-:Y:S01]  /*15270*/  IMAD.MOV.U32 R155, RZ, RZ, 0x40000040 ;  /* 0x40000040ff9b7424 */ /* 0x000fe200078e00ff */
[----:B------:R-:W-:Y:S01]  /*15280*/  R2UR UR10, R154 ;  /* 0x000000009a0a72ca */ /* 0x000fe200000e0000 */
[----:B------:R-:W-:Y:S01]  /*15290*/  VIADD R154, R158, 0x202 ;  /* 0x000002029e9a7836 */ /* 0x000fe20000000000 */
[----:B------:R-:W-:Y:S01]  /*152a0*/  R2UR UR4, R152 ;  /* 0x00000000980472ca */ /* 0x000fe200000e0000 */
[----:B------:R-:W-:Y:S01]  /*152b0*/  IMAD.MOV.U32 R152, RZ, RZ, R3 ;  /* 0x000000ffff987224 */ /* 0x000fe200078e0003 */
[----:B------:R-:W-:Y:S01]  /*152c0*/  R2UR UR11, R155 ;  /* 0x000000009b0b72ca */ /* 0x000fe200000e0000 */
[----:B------:R-:W-:Y:S01]  /*152d0*/  IMAD.MOV.U32 R157, RZ, RZ, 0x40000040 ;  /* 0x40000040ff9d7424 */ /* 0x000fe200078e00ff */
[----:B------:R-:W-:Y:S01]  /*152e0*/  R2UR UR5, R153 ;  /* 0x00000000990572ca */ /* 0x000fe200000e0000 */
[-C--:B------:R-:W-:Y:S01]  /*152f0*/  FMUL.FTZ R24, R24, R0.reuse ;  /* 0x0000000018187220 */ /* 0x080fe20000410000 */
[----:B------:R-:W-:Y:S01]  /*15300*/  R2UR UR8, R152 ;  /* 0x00000000980872ca */ /* 0x000fe200000e0000 */
[----:B------:R-:W-:Y:S01]  /*15310*/  VIADD R152, R158, 0x200 ;  /* 0x000002009e987836 */ /* 0x000fe20000000000 */
[----:B------:R-:W-:Y:S01]  /*15320*/  R2UR UR22, R156 ;  /* 0x000000009c1672ca */ /* 0x000fe200000e0000 */
[----:B------:R-:W-:Y:S01]  /*15330*/  VIADD R156, R158, 0x400 ;  /* 0x000004009e9c7836 */ /* 0x000fe20000000000 */
[----:B------:R-:W-:Y:S01]  /*15340*/  R2UR UR18, R154 ;  /* 0x000000009a1272ca */ /* 0x000fe200000e0000 */
[----:B------:R-:W-:Y:S01]  /*15350*/  VIADD R154, R158, 0x402 ;  /* 0x000004029e9a7836 */ /* 0x000fe20000000000 */
[----:B------:R-:W-:Y:S01]  /*15360*/  R2UR UR14, R152 ;  /* 0x00000000980e72ca */ /* 0x000fe200000e0000 */
[-C--:B------:R-:W-:Y:S01]  /*15370*/  FMUL.FTZ R25, R25, R0.reuse ;  /* 0x0000000019197220 */ /* 0x080fe20000410000 */
[----:B------:R-:W-:Y:S01]  /*15380*/  IADD3 R152, R158, 0x206, RZ ;  /* 0x000002069e987810 */ /* 0x000fe20007ffe0ff */
[-C--:B------:R-:W-:Y:S01]  /*15390*/  FMUL.FTZ R28, R28, R0.reuse ;  /* 0x000000001c1c7220 */ /* 0x080fe20000410000 */
[----:B------:R-:W-:Y:S01]  /*153a0*/  R2UR UR30, R156 ;  /* 0x000000009c1e72ca */ /* 0x000fe200000e0000 */
[----:B------:R-:W-:Y:S01]  /*153b0*/  VIADD R156, R158, 0x406 ;  /* 0x000004069e9c7836 */ /* 0x000fe20000000000 */
[----:B------:R-:W-:Y:S01]  /*153c0*/  R2UR UR26, R152 ;  /* 0x00000000981a72ca */ /* 0x000fe200000e0000 */
[----:B------:R-:W-:Y:S01]  /*153d0*/  VIADD R152, R158, 0x404 ;  /* 0x000004049e987836 */ /* 0x000fe20000000000 */
[----:B------:R-:W-:Y:S01]  /*153e0*/  MOV R236, UR11 ;  /* 0x0000000b00ec7c02 */ /* 0x000fe20008000f00 */
[----:B------:R-:W-:Y:S01]  /*153f0*/  UMOV UR11, UR5 ;  /* 0x00000005000b7c82 */ /* 0x000fe20008000000 */
[----:B------:R-:W-:Y:S01]  /*15400*/  MOV R3, UR10 ;  /* 0x0000000a00037c02 */ /* 0x000fe20008000f00 */
[----:B------:R-:W-:Y:S01]  /*15410*/  UMOV UR10, UR4 ;  /* 0x00000004000a7c82 */ /* 0x000fe20008000000 */
[----:B------:R-:W-:Y:S01]  /*15420*/  R2UR UR38, R152 ;  /* 0x00000000982672ca */ /* 0x000fe200000e0000 */
[-C--:B------:R-:W-:Y:S01]  /*15430*/  FMUL.FTZ R29, R29, R0.reuse ;  /* 0x000000001d1d7220 */ /* 0x080fe20000410000 */
[----:B------:R-:W-:Y:S01]  /*15440*/  IADD3 R152, R158, 0x600, RZ ;  /* 0x000006009e987810 */ /* 0x000fe20007ffe0ff */
[-C--:B------:R-:W-:Y:S01]  /*15450*/  FMUL.FTZ R32, R32, R0.reuse ;  /* 0x0000000020207220 */ /* 0x080fe20000410000 */
        /* <DEDUP_REMOVED lines=10> */
[----:B------:R-:W-:Y:S01]  /*15500*/  R2UR UR5, R7 ;  /* 0x00000000070572ca */ /* 0x000fe200000e0000 */
[-C--:B------:R-:W-:Y:S01]  /*15510*/  FMUL.FTZ R37, R37, R0.reuse ;  /* 0x0000000025257220 */ /* 0x080fe20000410000 */
[C---:B------:R-:W-:Y:S01]  /*15520*/  R2UR UR9, R153.reuse ;  /* 0x00000000990972ca */ /* 0x040fe200000e0000 */
[-C--:B------:R-:W-:Y:S01]  /*15530*/  FMUL.FTZ R40, R40, R0.reuse ;  /* 0x0000000028287220 */ /* 0x080fe20000410000 */
[----:B------:R-:W-:Y:S01]  /*15540*/  R2UR UR15, R153 ;  /* 0x00000000990f72ca */ /* 0x000fe200000e0000 */
        /* <DEDUP_REMOVED lines=29> */
[----:B------:R-:W-:Y:S01]  /*15720*/  WARPGROUP.ARRIVE ;  /* 0x00000000000079c5 */ /* 0x000fe20000000000 */
[----:B------:R-:W-:Y:S01]  /*15730*/  R2UR UR16, R212 ;  /* 0x00000000d41072ca */ /* 0x000fe200000e0000 */
[-C--:B------:R-:W-:Y:S01]  /*15740*/  FMUL.FTZ R72, R72, R0.reuse ;  /* 0x0000000048487220 */ /* 0x080fe20000410000 */
[----:B------:R-:W-:Y:S01]  /*15750*/  R2UR UR17, R213 ;  /* 0x00000000d51172ca */ /* 0x000fe200000e0000 */
[-C--:B------:R-:W-:Y:S01]  /*15760*/  FMUL.FTZ R73, R73, R0.reuse ;  /* 0x0000000049497220 */ /* 0x080fe20000410000 */
[----:B------:R-:W-:Y:S01]  /*15770*/  R2UR UR20, R210 ;  /* 0x00000000d21472ca */ /* 0x000fe200000e0000 */
[----:B------:R-:W-:Y:S01]  /*15780*/  HGMMA.64x64x16.F32 R152, gdesc[UR4], RZ, !UPT, gsb0 ;  /* 0x00e00000049879f0 */ /* 0x000fe2000c0008ff */
[----:B------:R-:W-:Y:S01]  /*15790*/  UMOV UR6, UR8 ;  /* 0x0000000800067c82 */ /* 0x000fe20008000000 */
[----:B------:R-:W-:Y:S01]  /*157a0*/  UMOV UR7, UR9 ;  /* 0x0000000900077c82 */ /* 0x000fe20008000000 */
        /* <DEDUP_REMOVED lines=177> */
.L_x_1958:
[----:B------:R-:W-:Y:S01]  /*162c0*/  SHF.L.U32 R2, R219, 0x1f, RZ ;  /* 0x0000001fdb027819 */ /* 0x000fe200000006ff */
[----:B------:R-:W-:-:S04]  /*162d0*/  IMAD R0, R22, 0x8, R16 ;  /* 0x0000000816007824 */ /* 0x000fc800078e0210 */
[----:B------:R0:W1:Y:S01]  /*162e0*/  SYNCS.PHASECHK.TRANS64.TRYWAIT P4, [R0+URZ+0x30850], R2 ;  /* 0x03085002000075a7 */ /* 0x000062000808017f */
[----:B------:R-:W-:Y:S05]  /*162f0*/  @!P0 BRA `(.L_x_1959) ;  /* 0x0000000000048947 */ /* 0x000fea0003800000 */
[----:B------:R-:W-:Y:S01]  /*16300*/  BPT.TRAP 0x1 ;  /* 0x000000040000795c */ /* 0x000fe20000300000 */
.L_x_1959:
[----:B------:R-:W-:Y:S04]  /*16310*/  BSSY B2, `(.L_x_1960) ;  /* 0x0000004000027945 */ /* 0x000fe80003800000 */
[----:B-1----:R-:W-:Y:S05]  /*16320*/  @P4 BRA `(.L_x_1961) ;  /* 0x0000000000084947 */ /* 0x002fea0003800000 */
[----:B------:R-:W1:Y:S02]  /*16330*/  SYNCS.PHASECHK.TRANS64.TRYWAIT P4, [R0+URZ+0x30850], R2 ;  /* 0x03085002000075a7 */ /* 0x000e64000808017f */
[----:B-1----:R-:W-:Y:S05]  /*16340*/  @!P4 BRA `(.L_x_1962) ;  /* 0x0000014c00f8c947 */ /* 0x002fea0003800000 */
.L_x_1961:
[----:B------:R-:W-:Y:S05]  /*16350*/  BSYNC B2 ;  /* 0x0000000000027941 */ /* 0x000fea0003800000 */
.L_x_1960:
[----:B01----:R-:W-:Y:S01]  /*16360*/  VIADD R2, R16, 0x400 ;  /* 0x0000040010027836 */ /* 0x003fe20000000000 */
[----:B------:R-:W2:Y:S01]  /*16370*/  LDL R219, [R1+0x34] ;  /* 0x0000340001db7983 */ /* 0x000ea20000100800 */
[----:B------:R-:W-:Y:S01]  /*16380*/  IMAD.MOV.U32 R3, RZ, RZ, 0x40000040 ;  /* 0x40000040ff037424 */ /* 0x000fe200078e00ff */
[----:B------:R-:W-:Y:S01]  /*16390*/  WARPGROUP.ARRIVE ;  /* 0x00000000000079c5 */ /* 0x000fe20000000000 */
[----:B------:R-:W-:Y:S01]  /*163a0*/  @!P1 VIADD R232, R232, 0x30840 ;  /* 0x00030840e8e89836 */ /* 0x000fe20000000000 */
[----:B------:R-:W-:Y:S01]  /*163b0*/  SHF.R.U32.HI R2, RZ, 0x4, R2 ;  /* 0x00000004ff027819 */ /* 0x000fe20000011602 */
[----:B------:R-:W-:-:S03]  /*163c0*/  ULDC UR4, c[0x0][0x9dc] ;  /* 0x0002770000047ab9 */ /* 0x000fc60000000800 */
[----:B------:R-:W-:-:S04]  /*163d0*/  LOP3.LUT R2, R2, 0x3fff, RZ, 0xc0, !PT ;  /* 0x00003fff02027812 */ /* 0x000fc800078ec0ff */
[----:B------:R-:W-:-:S04]  /*163e0*/  LOP3.LUT R2, R2, 0x2000000, RZ, 0xfc, !PT ;  /* 0x0200000002027812 */ /* 0x000fc800078efcff */
[----:B------:R-:W-:Y:S02]  /*163f0*/  LEA R2, R22, R2, 0xb ;  /* 0x0000000216027211 */ /* 0x000fe400078e58ff */
[----:B------:R-:W-:Y:S01]  /*16400*/  R2UR UR7, R3 ;  /* 0x00000000030772ca */ /* 0x000fe200000e0000 */
[----:B------:R-:W2:Y:S01]  /*16410*/  LDL R22, [R1+0x14] ;  /* 0x0000140001167983 */ /* 0x000ea20000100800 */
[----:B------:R-:W-:Y:S01]  /*16420*/  R2UR UR6, R2 ;  /* 0x00000000020672ca */ /* 0x000fe200000e0000 */
[----:B------:R-:W-:Y:S01]  /*16430*/  IMAD.MOV.U32 R3, RZ, RZ, 0x40000040 ;  /* 0x40000040ff037424 */ /* 0x000fe200078e00ff */
[----:B------:R-:W-:-:S11]  /*16440*/  @!P1 PRMT R232, RZ, 0x654, R232 ;  /* 0x00000654ffe89816 */ /* 0x000fd600000000e8 */
[----:B------:R-:W-:Y:S03]  /*16450*/  HGMMA.64x256x16.F32 R24, R196, gdesc[UR4].tnspB, R24, gsb0 ;  /* 0x43e00004c4187df0 */ /* 0x000fe60008000818 */
[----:B------:R-:W-:Y:S02]  /*16460*/  WARPGROUP.DEPBAR.LE gsb0, 0x0 ;  /* 0x00008000000079c5 */ /* 0x000fe40000010000 */
[----:B------:R-:W-:Y:S01]  /*16470*/  VIADD R196, R2, 0x80 ;  /* 0x0000008002c47836 */ /* 0x000fe20000000000 */
[----:B------:R-:W-:Y:S01]  /*16480*/  WARPGROUP.ARRIVE ;  /* 0x00000000000079c5 */ /* 0x000fe20000000000 */
[----:B------:R-:W-:-:S03]  /*16490*/  IMAD.MOV.U32 R197, RZ, RZ, 0x40000040 ;  /* 0x40000040ffc57424 */ /* 0x000fc600078e00ff */
[----:B------:R-:W-:Y:S02]  /*164a0*/  R2UR UR6, R196 ;  /* 0x00000000c40672ca */ /* 0x000fe400000e0000 */
[----:B------:R-:W-:-:S15]  /*164b0*/  R2UR UR7, R197 ;  /* 0x00000000c50772ca */ /* 0x000fde00000e0000 */
[----:B------:R-:W-:-:S01]  /*164c0*/  NOP ;  /* 0x0000000000007918 */ /* 0x000fc20000000000 */
[----:B------:R-:W-:Y:S03]  /*164d0*/  HGMMA.64x256x16.F32 R24, R192, gdesc[UR4].tnspB, R24, gsb0 ;  /* 0x43e00004c0187df0 */ /* 0x000fe60008000818 */
[----:B------:R-:W-:Y:S02]  /*164e0*/  WARPGROUP.DEPBAR.LE gsb0, 0x0 ;  /* 0x00008000000079c5 */ /* 0x000fe40000010000 */
[C---:B------:R-:W-:Y:S01]  /*164f0*/  VIADD R192, R2.reuse, 0x100 ;  /* 0x0000010002c07836 */ /* 0x040fe20000000000 */
[----:B------:R-:W-:Y:S01]  /*16500*/  WARPGROUP.ARRIVE ;  /* 0x00000000000079c5 */ /* 0x000fe20000000000 */
[----:B------:R-:W-:Y:S01]  /*16510*/  IMAD.MOV.U32 R193, RZ, RZ, 0x40000040 ;  /* 0x40000040ffc17424 */ /* 0x000fe200078e00ff */
[----:B------:R-:W-:Y:S02]  /*16520*/  IADD3 R2, R2, 0x180, RZ ;  /* 0x0000018002027810 */ /* 0x000fe40007ffe0ff */
[----:B------:R-:W-:-:S02]  /*16530*/  R2UR UR6, R192 ;  /* 0x00000000c00672ca */ /* 0x000fc400000e0000 */
[----:B------:R-:W-:-:S15]  /*16540*/  R2UR UR7, R193 ;  /* 0x00000000c10772ca */ /* 0x000fde00000e0000 */
[----:B------:R-:W-:-:S01]  /*16550*/  NOP ;  /* 0x0000000000007918 */ /* 0x000fc20000000000 */
[----:B------:R-:W-:Y:S01]  /*16560*/  HGMMA.64x256x16.F32 R24, R188, gdesc[UR4].tnspB, R24, gsb0 ;  /* 0x43e00004bc187df0 */ /* 0x000fe20008000818 */
[----:B------:R-:W-:Y:S02]  /*16570*/  R2UR UR6, R2 ;  /* 0x00000000020672ca */ /* 0x000fe400000e0000 */
[----:B------:R-:W-:Y:S01]  /*16580*/  R2UR UR7, R3 ;  /* 0x00000000030772ca */ /* 0x000fe200000e0000 */
[----:B------:R-:W0:Y:S08]  /*16590*/  @P2 LDC R2, c[0x0][0x450] ;  /* 0x00011400ff022b82 */ /* 0x000e300000000800 */
[----:B------:R-:W1:Y:S01]  /*165a0*/  @P2 LDC R3, c[0x0][0x44c] ;  /* 0x00011300ff032b82 */ /* 0x000e620000000800 */
[----:B------:R-:W-:-:S02]  /*165b0*/  WARPGROUP.DEPBAR.LE gsb0, 0x0 ;  /* 0x00008000000079c5 */ /* 0x000fc40000010000 */
[----:B------:R-:W-:-:S13]  /*165c0*/  WARPGROUP.ARRIVE ;  /* 0x00000000000079c5 */ /* 0x000fda0000000000 */
[----:B------:R-:W-:Y:S03]  /*165d0*/  HGMMA.64x256x16.F32 R24, R184, gdesc[UR4].tnspB, R24, gsb0 ;  /* 0x43e00004b8187df0 */ /* 0x000fe60008000818 */
[----:B------:R-:W-:Y:S02]  /*165e0*/  WARPGROUP.DEPBAR.LE gsb0, 0x0 ;  /* 0x00008000000079c5 */ /* 0x000fe40000010000 */
[----:B--2---:R-:W-:Y:S01]  /*165f0*/  IMAD.IADD R184, R219, 0x1, R22 ;  /* 0x00000001dbb87824 */ /* 0x004fe200078e0216 */
[----:B------:R2:W-:Y:S01]  /*16600*/  @!P1 SYNCS.ARRIVE.TRANS64.RED.A1T0 RZ, [R232+URZ], RZ ;  /* 0x000000ffe8ff99a7 */ /* 0x0005e2000810043f */
[----:B------:R-:W-:Y:S02]  /*16610*/  IMAD.SHL.U32 R22, R23, 0x40, RZ ;  /* 0x0000004017167824 */ /* 0x000fe400078e00ff */
[----:B-1----:R-:W-:-:S03]  /*16620*/  @P2 IMAD.HI.U32 R3, R184, R3, RZ ;  /* 0x00000003b8032227 */ /* 0x002fc600078e00ff */
[----:B------:R-:W-:Y:S02]  /*16630*/  IADD3 R187, -R22, 0x1, RZ ;  /* 0x0000000116bb7810 */ /* 0x000fe40007ffe1ff */
[----:B0-----:R-:W-:Y:S01]  /*16640*/  @P2 SHF.R.U32.HI R184, RZ, R2, R3 ;  /* 0x00000002ffb82219 */ /* 0x001fe20000011603 */
[----:B--2---:R-:W-:Y:S01]  /*16650*/  IMAD.U32 R232, RZ, RZ, UR4 ;  /* 0x00000004ffe87e24 */ /* 0x004fe2000f8e00ff */
[----:B------:R-:W-:Y:S01]  /*16660*/  ULDC UR4, c[0x0][0x9e0] ;  /* 0x0002780000047ab9 */ /* 0x000fe20000000800 */
[----:B------:R-:W-:Y:S02]  /*16670*/  IMAD R187, R229, -0x2, R187 ;  /* 0xfffffffee5bb7824 */ /* 0x000fe400078e02bb */
[----:B------:R-:W0:Y:S01]  /*16680*/  SHFL.IDX PT, R189, R184, RZ, 0x1c1f ;  /* 0x001c1fffb8bd7589 */ /* 0x000e2200000e0000 */
[----:B------:R-:W-:Y:S02]  /*16690*/  LOP3.LUT R188, RZ, R232, RZ, 0x33, !PT ;  /* 0x000000e8ffbc7212 */ /* 0x000fe400078e33ff */
[----:B------:R-:W-:-:S04]  /*166a0*/  IADD3 R187, -R220, R187, R221 ;  /* 0x000000bbdcbb7210 */ /* 0x000fc80007ffe1dd */
[----:B------:R-:W-:Y:S01]  /*166b0*/  IADD3 R188, R188, R187, RZ ;  /* 0x000000bbbcbc7210 */ /* 0x000fe20007ffe0ff */
[----:B------:R-:W-:-:S04]  /*166c0*/  VIADD R187, R187, UR4 ;  /* 0x00000004bbbb7c36 */ /* 0x000fc80008000000 */
[--C-:B0-----:R-:W-:Y:S02]  /*166d0*/  IMAD.IADD R186, R187, 0x1, R189.reuse ;  /* 0x00000001bbba7824 */ /* 0x101fe400078e02bd */
[----:B------:R-:W-:Y:S01]  /*166e0*/  IMAD.IADD R185, R188, 0x1, R189 ;  /* 0x00000001bcb97824 */ /* 0x000fe200078e02bd */
[----:B------:R-:W-:Y:S06]  /*166f0*/  @!P3 BRA `(.L_x_1963) ;  /* 0x000000000060b947 */ /* 0x000fec0003800000 */
[----:B------:R-:W-:Y:S01]  /*16700*/  IADD3 R189, -R220, R221, R189 ;  /* 0x000000dddcbd7210 */ /* 0x000fe20007ffe1bd */
[----:B------:R-:W-:Y:S03]  /*16710*/  BSSY B2, `(.L_x_1964) ;  /* 0x0000012000027945 */ /* 0x000fe60003800000 */
[----:B------:R-:W-:-:S13]  /*16720*/  ISETP.GT.AND P4, PT, R189, -0x1, PT ;  /* 0xffffffffbd00780c */ /* 0x000fda0003f84270 */
[----:B------:R-:W-:Y:S05]  /*16730*/  @P4 BRA `(.L_x_1965) ;  /* 0x0000000000244947 */ /* 0x000fea0003800000 */
[----:B------:R-:W-:Y:S01]  /*16740*/  ULDC UR4, c[0x0][0x9e4] ;  /* 0x0002790000047ab9 */ /* 0x000fe20000000800 */
[----:B------:R-:W-:Y:S01]  /*16750*/  LOP3.LUT R189, RZ, R189, RZ, 0x33, !PT ;  /* 0x000000bdffbd7212 */ /* 0x000fe200078e33ff */
[----:B------:R-:W-:-:S05]  /*16760*/  IMAD.U32 R190, RZ, RZ, UR4 ;  /* 0x00000004ffbe7e24 */ /* 0x000fca000f8e00ff */
[----:B------:R-:W-:-:S13]  /*16770*/  ISETP.NE.AND P4, PT, R190, 0x1, PT ;  /* 0x00000001be00780c */ /* 0x000fda0003f85270 */
[----:B------:R-:W0:Y:S02]  /*16780*/  @P4 LDC.64 R2, c[0x0][0x9e8] ;  /* 0x00027a00ff024b82 */ /* 0x000e240000000a00 */
[----:B0-----:R-:W-:-:S05]  /*16790*/  @P4 IMAD.HI.U32 R2, R189, R2, RZ ;  /* 0x00000002bd024227 */ /* 0x001fca00078e00ff */
[----:B------:R-:W-:-:S04]  /*167a0*/  @P4 SHF.R.U32.HI R189, RZ, R3, R2 ;  /* 0x00000003ffbd4219 */ /* 0x000fc80000011602 */
[----:B------:R-:W-:Y:S01]  /*167b0*/  LOP3.LUT R189, RZ, R189, RZ, 0x33, !PT ;  /* 0x000000bdffbd7212 */ /* 0x000fe200078e33ff */
[----:B------:R-:W-:Y:S06]  /*167c0*/  BRA `(.L_x_1966) ;  /* 0x0000000000187947 */ /* 0x000fec0003800000 */
.L_x_1965:
[----:B------:R-:W-:Y:S02]  /*167d0*/  ULDC UR4, c[0x0][0x9e4] ;  /* 0x0002790000047ab9 */ /* 0x000fe40000000800 */
[----:B------:R-:W-:-:S05]  /*167e0*/  IMAD.U32 R190, RZ, RZ, UR4 ;  /* 0x00000004ffbe7e24 */ /* 0x000fca000f8e00ff */
[----:B------:R-:W-:-:S13]  /*167f0*/  ISETP.NE.AND P4, PT, R190, 0x1, PT ;  /* 0x00000001be00780c */ /* 0x000fda0003f85270 */
[----:B------:R-:W0:Y:S02]  /*16800*/  @P4 LDC.64 R2, c[0x0][0x9e8] ;  /* 0x00027a00ff024b82 */ /* 0x000e240000000a00 */
[----:B0-----:R-:W-:-:S05]  /*16810*/  @P4 IMAD.HI.U32 R2, R189, R2, RZ ;  /* 0x00000002bd024227 */ /* 0x001fca00078e00ff */
[----:B------:R-:W-:-:S07]  /*16820*/  @P4 SHF.R.U32.HI R189, RZ, R3, R2 ;  /* 0x00000003ffbd4219 */ /* 0x000fce0000011602 */
.L_x_1966:
[----:B------:R-:W-:Y:S05]  /*16830*/  BSYNC B2 ;  /* 0x0000000000027941 */ /* 0x000fea0003800000 */
.L_x_1964:
[----:B------:R-:W-:-:S04]  /*16840*/  IMAD R189, R189, R190, -R22 ;  /* 0x000000bebdbd7224 */ /* 0x000fc800078e0a16 */
[----:B------:R-:W-:-:S05]  /*16850*/  IMAD R189, R229, -0x2, R189 ;  /* 0xfffffffee5bd7824 */ /* 0x000fca00078e02bd */
[----:B------:R-:W-:Y:S02]  /*16860*/  VIMNMX R185, R185, R189, !PT ;  /* 0x000000bdb9b97248 */ /* 0x000fe40007fe0100 */
[----:B------:R-:W-:-:S07]  /*16870*/  VIADDMNMX R186, R189, R190, R186, PT ;  /* 0x000000bebdba7246 */ /* 0x000fce00038001ba */
.L_x_1963:
        /* <DEDUP_REMOVED lines=13> */
[----:B0-----:R-:W-:Y:S01]  /*16950*/  IMAD.IADD R188, R188, 0x1, R184 ;  /* 0x00000001bcbc7824 */ /* 0x001fe200078e02b8 */
        /* <DEDUP_REMOVED lines=35> */
[----:B------:R-:W-:Y:S02]  /*16b90*/  IADD3 R187, R187, R184, RZ ;  /* 0x000000b8bbbb7210 */ /* 0x000fe40007ffe0ff */
[----:B------:R-:W-:Y:S02]  /*16ba0*/  FSEL R180, R180, -INF , !P6 ;  /* 0xff800000b4b47808 */ /* 0x000fe40007000000 */
[----:B------:R-:W-:Y:S01]  /*16bb0*/  FSEL R181, R181, -INF , !P5 ;  /* 0xff800000b5b57808 */ /* 0x000fe20006800000 */
        /* <DEDUP_REMOVED lines=14> */
.L_x_1969:
[----:B------:R-:W-:Y:S02]  /*16ca0*/  ULDC UR4, c[0x0][0x9e4] ;  /* 0x0002790000047ab9 */ /* 0x000fe40000000800 */
[----:B------:R-:W-:-:S05]  /*16cb0*/  IMAD.U32 R165, RZ, RZ, UR4 ;  /* 0x00000004ffa57e24 */ /* 0x000fca000f8e00ff */
[----:B------:R-:W-:-:S13]  /*16cc0*/  ISETP.NE.AND P5, PT, R165, 0x1, PT ;  /* 0x00000001a500780c */ /* 0x000fda0003fa5270 */
[----:B------:R-:W0:Y:S02]  /*16cd0*/  @P5 LDC.64 R2, c[0x0][0x9e8] ;  /* 0x00027a00ff025b82 */ /* 0x000e240000000a00 */
[----:B0-----:R-:W-:-:S05]  /*16ce0*/  @P5 IMAD.HI.U32 R2, R184, R2, RZ ;  /* 0x00000002b8025227 */ /* 0x001fca00078e00ff */
[----:B------:R-:W-:-:S07]  /*16cf0*/  @P5 SHF.R.U32.HI R184, RZ, R3, R2 ;  /* 0x00000003ffb85219 */ /* 0x000fce0000011602 */
.L_x_1970:
[----:B------:R-:W-:Y:S05]  /*16d00*/  BSYNC B2 ;  /* 0x0000000000027941 */ /* 0x000fea0003800000 */
.L_x_1968:
[----:B------:R-:W-:-:S04]  /*16d10*/  IMAD R22, R184, R165, -R22 ;  /* 0x000000a5b8167224 */ /* 0x000fc800078e0a16 */
[----:B------:R-:W-:-:S05]  /*16d20*/  IMAD R22, R229, -0x2, R22 ;  /* 0xfffffffee5167824 */ /* 0x000fca00078e0216 */
[----:B------:R-:W-:Y:S02]  /*16d30*/  VIMNMX R188, R188, R22, !PT ;  /* 0x00000016bcbc7248 */ /* 0x000fe40007fe0100 */
[----:B------:R-:W-:-:S07]  /*16d40*/  VIADDMNMX R187, R22, R165, R187, PT ;  /* 0x000000a516bb7246 */ /* 0x000fce00038001bb */
.L_x_1967:
[----:B------:R-:W-:Y:S01]  /*16d50*/  @!P1 VIADD R0, R0, 0x30860 ;  /* 0x0003086000009836 */ /* 0x000fe20000000000 */
[----:B------:R-:W2:Y:S01]  /*16d60*/  LDL R219, [R1+0x1c] ;  /* 0x00001c0001db7983 */ /* 0x000ea20000100800 */
[----:B------:R-:W-:Y:S02]  /*16d70*/  ULDC UR4, c[0x0][0x988] ;  /* 0x0002620000047ab9 */ /* 0x000fe40000000800 */
[----:B------:R-:W-:Y:S01]  /*16d80*/  IMAD.U32 R3, RZ, RZ, UR4 ;  /* 0x00000004ff037e24 */ /* 0x000fe2000f8e00ff */
[----:B------:R-:W-:-:S04]  /*16d90*/  @!P1 PRMT R0, RZ, 0x654, R0 ;  /* 0x00000654ff009816 */ /* 0x000fc80000000000 */
[----:B------:R0:W-:Y:S02]  /*16da0*/  @!P1 SYNCS.ARRIVE.TRANS64.RED.A1T0 RZ, [R0+URZ], RZ ;  /* 0x000000ff00ff99a7 */ /* 0x0001e4000810043f */
[----:B0-----:R-:W-:-:S04]  /*16db0*/  FMNMX.FTZ R0, R152, R5, !PT ;  /* 0x0000000598007209 */ /* 0x001fc80007810000 */
        /* <DEDUP_REMOVED lines=18> */
[----:B0-----:R-:W-:-:S04]  /*16ee0*/  FMNMX.FTZ R165, R2, R165, !PT ;  /* 0x000000a502a57209 */ /* 0x001fc80007810000 */
[C---:B------:R-:W-:Y:S01]  /*16ef0*/  FSETP.NEU.FTZ.AND P5, PT, R165.reuse, -INF , PT ;  /* 0xff800000a500780b */ /* 0x040fe20003fbd000 */
[----:B------:R-:W-:-:S03]  /*16f00*/  FMUL.FTZ R0, R165, R3 ;  /* 0x00000003a5007220 */ /* 0x000fc60000410000 */
[----:B------:R-:W-:Y:S02]  /*16f10*/  FSEL R2, R165, RZ, P5 ;  /* 0x000000ffa5027208 */ /* 0x000fe40002800000 */
[----:B------:R-:W-:Y:S02]  /*16f20*/  FSEL R0, R0, RZ, P5 ;  /* 0x000000ff00007208 */ /* 0x000fe40002800000 */
[----:B------:R-:W-:Y:S01]  /*16f30*/  ISETP.GT.AND P5, PT, R188, 0x1, P4 ;  /* 0x00000001bc00780c */ /* 0x000fe200027a4270 */
[----:B------:R-:W-:Y:S02]  /*16f40*/  FADD.FTZ R2, -R2, R5 ;  /* 0x0000000502027221 */ /* 0x000fe40000010100 */
[-CC-:B------:R-:W-:Y:S01]  /*16f50*/  FFMA.FTZ R152, R152, R3.reuse, -R0.reuse ;  /* 0x0000000398987223 */ /* 0x180fe20000010800 */
[----:B------:R-:W-:Y:S01]  /*16f60*/  ISETP.LT.OR P6, PT, R187, 0x2, P5 ;  /* 0x00000002bb00780c */ /* 0x000fe20002fc1670 */
[-CC-:B------:R-:W-:Y:S01]  /*16f70*/  FFMA.FTZ R153, R153, R3.reuse, -R0.reuse ;  /* 0x0000000399997223 */ /* 0x180fe20000010800 */
[----:B------:R-:W-:Y:S01]  /*16f80*/  ISETP.GT.AND P5, PT, R188, 0x8, P4 ;  /* 0x00000008bc00780c */ /* 0x000fe200027a4270 */
[-C--:B------:R-:W-:Y:S01]  /*16f90*/  FMUL.FTZ R2, R2, R3.reuse ;  /* 0x0000000302027220 */ /* 0x080fe20000410000 */
[----:B------:R-:W-:Y:S01]  /*16fa0*/  FSEL R155, R155, -INF , !P6 ;  /* 0xff8000009b9b7808 */ /* 0x000fe20007000000 */
[-CC-:B------:R-:W-:Y:S01]  /*16fb0*/  FFMA.FTZ R156, R156, R3.reuse, -R0.reuse ;  /* 0x000000039c9c7223 */ /* 0x180fe20000010800 */
[----:B------:R-:W-:Y:S01]  /*16fc0*/  ISETP.GT.AND P6, PT, R188, 0x9, P4 ;  /* 0x00000009bc00780c */ /* 0x000fe200027c4270 */
[-CC-:B------:R-:W-:Y:S01]  /*16fd0*/  FFMA.FTZ R157, R157, R3.reuse, -R0.reuse ;  /* 0x000000039d9d7223 */ /* 0x180fe20000010800 */
[C---:B------:R-:W-:Y:S01]  /*16fe0*/  ISETP.LT.OR P5, PT, R187.reuse, 0x9, P5 ;  /* 0x00000009bb00780c */ /* 0x040fe20002fa1670 */
[-CC-:B------:R-:W-:Y:S01]  /*16ff0*/  FFMA.FTZ R160, R160, R3.reuse, -R0.reuse ;  /* 0x00000003a0a07223 */ /* 0x180fe20000010800 */
[----:B------:R-:W-:Y:S01]  /*17000*/  ISETP.LT.OR P6, PT, R187, 0xa, P6 ;  /* 0x0000000abb00780c */ /* 0x000fe200037c1670 */
[-CC-:B------:R-:W-:Y:S01]  /*17010*/  FFMA.FTZ R161, R161, R3.reuse, -R0.reuse ;  /* 0x00000003a1a17223 */ /* 0x180fe20000010800 */
[----:B------:R-:W-:Y:S01]  /*17020*/  FSEL R158, R158, -INF , !P5 ;  /* 0xff8000009e9e7808 */ /* 0x000fe20006800000 */
[-CC-:B------:R-:W-:Y:S01]  /*17030*/  FFMA.FTZ R164, R164, R3.reuse, -R0.reuse ;  /* 0x00000003a4a47223 */ /* 0x180fe20000010800 */
[----:B------:R-:W-:Y:S01]  /*17040*/  FSEL R159, R159, -INF , !P6 ;  /* 0xff8000009f9f7808 */ /* 0x000fe20007000000 */
[-CC-:B------:R-:W-:Y:S01]  /*17050*/  FFMA.FTZ R189, R189, R3.reuse, -R0.reuse ;  /* 0x00000003bdbd7223 */ /* 0x180fe20000010800 */
[----:B------:R-:W-:Y:S01]  /*17060*/  ISETP.GT.AND P6, PT, R188, 0x11, P4 ;  /* 0x00000011bc00780c */ /* 0x000fe200027c4270 */
        /* <DEDUP_REMOVED lines=9> */
[----:B------:R-:W-:Y:S01]  /*17100*/  ISETP.GT.AND P6, PT, R188, 0x19, P4 ;  /* 0x00000019bc00780c */ /* 0x000fe200027c4270 */
[-CC-:B------:R-:W-:Y:S01]  /*17110*/  FFMA.FTZ R177, R177, R3.reuse, -R0.reuse ;  /* 0x00000003b1b17223 */ /* 0x180fe20000010800 */
[----:B------:R-:W-:Y:S01]  /*17120*/  FSEL R162, R162, -INF , !P5 ;  /* 0xff800000a2a27808 */ /* 0x000fe20006800000 */
[-CC-:B------:R-:W-:Y:S01]  /*17130*/  FFMA.FTZ R180, R180, R3.reuse, -R0.reuse ;  /* 0x00000003b4b47223 */ /* 0x180fe20000010800 */
[----:B------:R-:W-:Y:S01]  /*17140*/  ISETP.LT.OR P6, PT, R187, 0x1a, P6 ;  /* 0x0000001abb00780c */ /* 0x000fe200037c1670 */
[----:B------:R-:W-:Y:S01]  /*17150*/  FFMA.FTZ R181, R181, R3, -R0 ;  /* 0x00000003b5b57223 */ /* 0x000fe20000010800 */
[----:B------:R-:W-:Y:S01]  /*17160*/  ISETP.GT.AND P5, PT, R188, 0x18, P4 ;  /* 0x00000018bc00780c */ /* 0x000fe200027a4270 */
[----:B------:R-:W-:Y:S01]  /*17170*/  MUFU.EX2 R152, R152 ;  /* 0x0000009800987308 */ /* 0x000fe20000000800 */
[----:B------:R-:W-:-:S02]  /*17180*/  FSEL R167, R167, -INF , !P6 ;  /* 0xff800000a7a77808 */ /* 0x000fc40007000000 */
[----:B------:R-:W-:Y:S02]  /*17190*/  ISETP.GT.AND P6, PT, R188, 0x21, P4 ;  /* 0x00000021bc00780c */ /* 0x000fe400027c4270 */
[C---:B------:R-:W-:Y:S02]  /*171a0*/  ISETP.LT.OR P5, PT, R187.reuse, 0x19, P5 ;  /* 0x00000019bb00780c */ /* 0x040fe40002fa1670 */
[----:B------:R-:W-:Y:S01]  /*171b0*/  ISETP.LT.OR P6, PT, R187, 0x22, P6 ;  /* 0x00000022bb00780c */ /* 0x000fe200037c1670 */
[----:B------:R-:W0:Y:S01]  /*171c0*/  MUFU.EX2 R0, R2 ;  /* 0x0000000200007308 */ /* 0x000e220000000800 */
[----:B------:R-:W-:Y:S02]  /*171d0*/  FSEL R166, R166, -INF , !P5 ;  /* 0xff800000a6a67808 */ /* 0x000fe40006800000 */
[----:B------:R-:W-:Y:S02]  /*171e0*/  FSEL R171, R171, -INF , !P6 ;  /* 0xff800000abab7808 */ /* 0x000fe40007000000 */
[----:B------:R-:W-:-:S02]  /*171f0*/  ISETP.GT.AND P6, PT, R188, 0x29, P4 ;  /* 0x00000029bc00780c */ /* 0x000fc400027c4270 */
[C---:B------:R-:W-:Y:S01]  /*17200*/  ISETP.GT.AND P5, PT, R188.reuse, 0x20, P4 ;  /* 0x00000020bc00780c */ /* 0x040fe200027a4270 */
[----:B------:R-:W1:Y:S01]  /*17210*/  MUFU.EX2 R153, R153 ;  /* 0x0000009900997308 */ /* 0x000e620000000800 */
[C---:B------:R-:W-:Y:S02]  /*17220*/  ISETP.LT.OR P6, PT, R187.reuse, 0x2a, P6 ;  /* 0x0000002abb00780c */ /* 0x040fe400037c1670 */
[----:B------:R-:W-:Y:S02]  /*17230*/  ISETP.LT.OR P5, PT, R187, 0x21, P5 ;  /* 0x00000021bb00780c */ /* 0x000fe40002fa1670 */
[----:B------:R-:W-:Y:S02]  /*17240*/  FSEL R175, R175, -INF , !P6 ;  /* 0xff800000afaf7808 */ /* 0x000fe40007000000 */
[----:B------:R-:W-:Y:S01]  /*17250*/  ISETP.GT.AND P6, PT, R188, RZ, P4 ;  /* 0x000000ffbc00720c */ /* 0x000fe200027c4270 */
[----:B------:R-:W3:Y:S01]  /*17260*/  MUFU.EX2 R156, R156 ;  /* 0x0000009c009c7308 */ /* 0x000ee20000000800 */
[----:B------:R-:W-:Y:S01]  /*17270*/  FSEL R170, R170, -INF , !P5 ;  /* 0xff800000aaaa7808 */ /* 0x000fe20006800000 */
[----:B0-----:R-:W-:Y:S01]  /*17280*/  FFMA.FTZ R2, R0, R228, R152 ;  /* 0x000000e400027223 */ /* 0x001fe20000010098 */
[----:B------:R-:W-:-:S02]  /*17290*/  ISETP.LT.OR P6, PT, R187, 0x1, P6 ;  /* 0x00000001bb00780c */ /* 0x000fc400037c1670 */
[----:B------:R-:W-:Y:S02]  /*172a0*/  ISETP.GT.AND P5, PT, R188, 0x28, P4 ;  /* 0x00000028bc00780c */ /* 0x000fe400027a4270 */
[----:B------:R-:W-:Y:S01]  /*172b0*/  FSEL R154, R154, -INF , !P6 ;  /* 0xff8000009a9a7808 */ /* 0x000fe20007000000 */
[----:B------:R-:W0:Y:S01]  /*172c0*/  MUFU.EX2 R157, R157 ;  /* 0x0000009d009d7308 */ /* 0x000e220000000800 */
[----:B------:R-:W-:Y:S01]  /*172d0*/  ISETP.LT.OR P5, PT, R187, 0x29, P5 ;  /* 0x00000029bb00780c */ /* 0x000fe20002fa1670 */
[----:B-1----:R-:W-:Y:S01]  /*172e0*/  FADD.FTZ R2, R153, R2 ;  /* 0x0000000299027221 */ /* 0x002fe20000010000 */
[----:B------:R-:W-:Y:S02]  /*172f0*/  FMNMX.FTZ R5, R154, R4, !PT ;  /* 0x000000049a057209 */ /* 0x000fe40007810000 */
[----:B------:R-:W-:Y:S02]  /*17300*/  FSEL R174, R174, -INF , !P5 ;  /* 0xff800000aeae7808 */ /* 0x000fe40006800000 */
[----:B------:R-:W-:Y:S01]  /*17310*/  FMNMX.FTZ R5, R155, R5, !PT ;  /* 0x000000059b057209 */ /* 0x000fe20007810000 */
[----:B------:R-:W1:Y:S01]  /*17320*/  MUFU.EX2 R160, R160 ;  /* 0x000000a000a07308 */ /* 0x000e620000000800 */
[----:B------:R-:W-:Y:S01]  /*17330*/  ISETP.GT.AND P5, PT, R188, 0x30, P4 ;  /* 0x00000030bc00780c */ /* 0x000fe200027a4270 */
[----:B---3--:R-:W-:Y:S01]  /*17340*/  FADD.FTZ R2, R156, R2 ;  /* 0x000000029c027221 */ /* 0x008fe20000010000 */
[----:B------:R-:W-:-:S02]  /*17350*/  FMNMX.FTZ R5, R158, R5, !PT ;  /* 0x000000059e057209 */ /* 0x000fc40007810000 */
[----:B------:R-:W-:Y:S02]  /*17360*/  ISETP.LT.OR P5, PT, R187, 0x31, P5 ;  /* 0x00000031bb00780c */ /* 0x000fe40002fa1670 */
[----:B------:R-:W-:Y:S01]  /*17370*/  FMNMX.FTZ R5, R159, R5, !PT ;  /* 0x000000059f057209 */ /* 0x000fe20007810000 */
[----:B------:R-:W3:Y:S01]  /*17380*/  MUFU.EX2 R161, R161 ;  /* 0x000000a100a17308 */ /* 0x000ee20000000800 */
[----:B------:R-:W-:Y:S01]  /*17390*/  FSEL R178, R178, -INF , !P5 ;  /* 0xff800000b2b27808 */ /* 0x000fe20006800000 */
[----:B0-----:R-:W-:Y:S01]  /*173a0*/  FADD.FTZ R2, R157, R2 ;  /* 0x000000029d027221 */ /* 0x001fe20000010000 */
[----:B------:R-:W-:Y:S02]  /*173b0*/  FMNMX.FTZ R5, R162, R5, !PT ;  /* 0x00000005a2057209 */ /* 0x000fe40007810000 */
[C---:B------:R-:W-:Y:S02]  /*173c0*/  ISETP.GT.AND P5, PT, R188.reuse, 0x31, P4 ;  /* 0x00000031bc00780c */ /* 0x040fe400027a4270 */
[----:B------:R-:W-:Y:S01]  /*173d0*/  FMNMX.FTZ R5, R163, R5, !PT ;  /* 0x00000005a3057209 */ /* 0x000fe20007810000 */
[----:B------:R-:W-:Y:S01]  /*173e0*/  MUFU.EX2 R164, R164 ;  /* 0x000000a400a47308 */ /* 0x000fe20000000800 */
[----:B------:R-:W-:Y:S01]  /*173f0*/  ISETP.GT.AND P6, PT, R188, 0x38, P4 ;  /* 0x00000038bc00780c */ /* 0x000fe200027c4270 */
[----:B-1----:R-:W-:Y:S01]  /*17400*/  FADD.FTZ R2, R160, R2 ;  /* 0x00000002a0027221 */ /* 0x002fe20000010000 */
[----:B------:R-:W-:-:S02]  /*17410*/  FMNMX.FTZ R5, R166, R5, !PT ;  /* 0x00000005a6057209 */ /* 0x000fc40007810000 */
[----:B------:R-:W-:Y:S02]  /*17420*/  ISETP.LT.OR P5, PT, R187, 0x32, P5 ;  /* 0x00000032bb00780c */ /* 0x000fe40002fa1670 */
[----:B------:R-:W-:Y:S01]  /*17430*/  FMNMX.FTZ R5, R167, R5, !PT ;  /* 0x00000005a7057209 */ /* 0x000fe20007810000 */
[----:B------:R-:W0:Y:S01]  /*17440*/  MUFU.EX2 R189, R189 ;  /* 0x000000bd00bd7308 */ /* 0x000e220000000800 */
[----:B------:R-:W-:Y:S01]  /*17450*/  ISETP.GT.AND P4, PT, R188, 0x39, P4 ;  /* 0x00000039bc00780c */ /* 0x000fe20002784270 */
[----:B---3--:R-:W-:Y:S01]  /*17460*/  FADD.FTZ R2, R161, R2 ;  /* 0x00000002a1027221 */ /* 0x008fe20000010000 */
[----:B------:R-:W-:Y:S02]  /*17470*/  FMNMX.FTZ R5, R170, R5, !PT ;  /* 0x00000005aa057209 */ /* 0x000fe40007810000 */
[----:B------:R-:W-:Y:S02]  /*17480*/  ISETP.LT.OR P6, PT, R187, 0x39, P6 ;  /* 0x00000039bb00780c */ /* 0x000fe400037c1670 */
[----:B------:R-:W-:Y:S01]  /*17490*/  FMNMX.FTZ R5, R171, R5, !PT ;  /* 0x00000005ab057209 */ /* 0x000fe20007810000 */
[----:B------:R-:W-:Y:S01]  /*174a0*/  MUFU.EX2 R168, R168 ;  /* 0x000000a800a87308 */ /* 0x000fe20000000800 */
[----:B------:R-:W-:-:S02]  /*174b0*/  FSEL R179, R179, -INF , !P5 ;  /* 0xff800000b3b37808 */ /* 0x000fc40006800000 */
[----:B------:R-:W-:Y:S02]  /*174c0*/  FMNMX.FTZ R5, R174, R5, !PT ;  /* 0x00000005ae057209 */ /* 0x000fe40007810000 */
[----:B------:R-:W-:Y:S02]  /*174d0*/  ISETP.LT.OR P4, PT, R187, 0x3a, P4 ;  /* 0x0000003abb00780c */ /* 0x000fe40002781670 */
[----:B------:R-:W-:Y:S01]  /*174e0*/  FMNMX.FTZ R5, R175, R5, !PT ;  /* 0x00000005af057209 */ /* 0x000fe20007810000 */
[----:B------:R-:W1:Y:S01]  /*174f0*/  MUFU.EX2 R169, R169 ;  /* 0x000000a900a97308 */ /* 0x000e620000000800 */
[----:B------:R-:W-:Y:S02]  /*17500*/  FSEL R182, R182, -INF , !P6 ;  /* 0xff800000b6b67808 */ /* 0x000fe40007000000 */
[----:B------:R-:W-:Y:S02]  /*17510*/  FMNMX.FTZ R5, R178, R5, !PT ;  /* 0x00000005b2057209 */ /* 0x000fe40007810000 */
[----:B------:R-:W-:-:S02]  /*17520*/  FSEL R183, R183, -INF , !P4 ;  /* 0xff800000b7b77808 */ /* 0x000fc40006000000 */
[----:B------:R-:W-:Y:S01]  /*17530*/  FMNMX.FTZ R5, R179, R5, !PT ;  /* 0x00000005b3057209 */ /* 0x000fe20007810000 */
[----:B------:R-:W-:Y:S01]  /*17540*/  MUFU.EX2 R172, R172 ;  /* 0x000000ac00ac7308 */ /* 0x000fe20000000800 */
[----:B------:R-:W-:Y:S02]  /*17550*/  F2FP.F16.F32.PACK_AB R196, R153, R152 ;  /* 0x0000009899c4723e */ /* 0x000fe400000000ff */
[----:B------:R-:W-:Y:S02]  /*17560*/  FMNMX.FTZ R5, R182, R5, !PT ;  /* 0x00000005b6057209 */ /* 0x000fe40007810000 */
[----:B0-----:R-:W-:Y:S02]  /*17570*/  F2FP.F16.F32.PACK_AB R194, R189, R164 ;  /* 0x000000a4bdc2723e */ /* 0x001fe400000000ff */
[----:B------:R-:W-:Y:S01]  /*17580*/  FMNMX.FTZ R5, R183, R5, !PT ;  /* 0x00000005b7057209 */ /* 0x000fe20007810000 */
[----:B------:R-:W0:Y:S01]  /*17590*/  MUFU.EX2 R173, R173 ;  /* 0x000000ad00ad7308 */ /* 0x000e220000000800 */
[----:B------:R-:W-:-:S02]  /*175a0*/  F2FP.F16.F32.PACK_AB R198, R157, R156 ;  /* 0x0000009c9dc6723e */ /* 0x000fc400000000ff */
[----:B------:R-:W-:Y:S01]  /*175b0*/  F2FP.F16.F32.PACK_AB R192, R161, R160 ;  /* 0x000000a0a1c0723e */ /* 0x000fe200000000ff */
[----:B------:R-:W3:Y:S01]  /*175c0*/  SHFL.BFLY PT, R22, R5, 0x2, 0x1f ;  /* 0x0c401f0005167f89 */ /* 0x000ee200000e0000 */
[----:B-1----:R-:W-:-:S03]  /*175d0*/  F2FP.F16.F32.PACK_AB R188, R169, R168 ;  /* 0x000000a8a9bc723e */ /* 0x002fc600000000ff */
[----:B------:R-:W-:Y:S08]  /*175e0*/  MUFU.EX2 R176, R176 ;  /* 0x000000b000b07308 */ /* 0x000ff00000000800 */
[----:B------:R-:W1:Y:S01]  /*175f0*/  MUFU.EX2 R177, R177 ;  /* 0x000000b100b17308 */ /* 0x000e620000000800 */
[----:B0-----:R-:W-:-:S07]  /*17600*/  F2FP.F16.F32.PACK_AB R190, R173, R172 ;  /* 0x000000acadbe723e */ /* 0x001fce00000000ff */
[----:B------:R-:W-:Y:S01]  /*17610*/  MUFU.EX2 R180, R180 ;  /* 0x000000b400b47308 */ /* 0x000fe20000000800 */
[----:B---3--:R-:W-:-:S07]  /*17620*/  FMNMX.FTZ R5, R5, R22, !PT ;  /* 0x0000001605057209 */ /* 0x008fce0007810000 */
[----:B------:R-:W0:Y:S01]  /*17630*/  MUFU.EX2 R181, R181 ;  /* 0x000000b500b57308 */ /* 0x000e220000000800 */
[----:B------:R-:W3:Y:S01]  /*17640*/  SHFL.BFLY PT, R152, R5, 0x1, 0x1f ;  /* 0x0c201f0005987f89 */ /* 0x000ee200000e0000 */
[----:B-1----:R-:W-:Y:S02]  /*17650*/  F2FP.F16.F32.PACK_AB R184, R177, R176 ;  /* 0x000000b0b1b8723e */ /* 0x002fe400000000ff */
[----:B0-----:R-:W-:Y:S02]  /*17660*/  F2FP.F16.F32.PACK_AB R186, R181, R180 ;  /* 0x000000b4b5ba723e */ /* 0x001fe400000000ff */
[----:B---3--:R-:W-:-:S04]  /*17670*/  FMNMX.FTZ R152, R5, R152, !PT ;  /* 0x0000009805987209 */ /* 0x008fc80007810000 */
[C---:B------:R-:W-:Y:S01]  /*17680*/  FSETP.NEU.FTZ.AND P4, PT, R152.reuse, -INF , PT ;  /* 0xff8000009800780b */ /* 0x040fe20003f9d000 */
[----:B------:R-:W-:-:S03]  /*17690*/  FMUL.FTZ R5, R152, R3 ;  /* 0x0000000398057220 */ /* 0x000fc60000410000 */
[----:B------:R-:W-:Y:S02]  /*176a0*/  FSEL R22, R152, RZ, P4 ;  /* 0x000000ff98167208 */ /* 0x000fe40002000000 */
[----:B------:R-:W-:Y:S02]  /*176b0*/  FSEL R5, R5, RZ, P4 ;  /* 0x000000ff05057208 */ /* 0x000fe40002000000 */
[----:B--2---:R-:W-:Y:S01]  /*176c0*/  ISETP.GT.AND P4, PT, R23, R219, PT ;  /* 0x000000db1700720c */ /* 0x004fe20003f84270 */
[----:B------:R-:W-:Y:S01]  /*176d0*/  FADD.FTZ R22, -R22, R4 ;  /* 0x0000000416167221 */ /* 0x000fe20000010100 */
[----:B------:R-:W-:Y:S01]  /*176e0*/  FADD.FTZ R4, R164, R2 ;  /* 0x00000002a4047221 */ /* 0x000fe20000010000 */
[-CC-:B------:R-:W-:Y:S01]  /*176f0*/  FFMA.FTZ R154, R154, R3.reuse, -R5.reuse ;  /* 0x000000039a9a7223 */ /* 0x180fe20000010805 */
[-CC-:B------:R-:W-:Y:S01]  /*17700*/  FFMA.FTZ R155, R155, R3.reuse, -R5.reuse ;  /* 0x000000039b9b7223 */ /* 0x180fe20000010805 */
[-C--:B------:R-:W-:Y:S01]  /*17710*/  FMUL.FTZ R22, R22, R3.reuse ;  /* 0x0000000316167220 */ /* 0x080fe20000410000 */
        /* <DEDUP_REMOVED lines=11> */
[----:B------:R0:W1:Y:S01]  /*177d0*/  MUFU.EX2 R2, R22 ;  /* 0x0000001600027308 */ /* 0x0000620000000800 */
[-CC-:B------:R-:W-:Y:S01]  /*177e0*/  FFMA.FTZ R178, R178, R3.reuse, -R5.reuse ;  /* 0x00000003b2b27223 */ /* 0x180fe20000010805 */
[----:B------:R-:W-:Y:S01]  /*177f0*/  FADD.FTZ R4, R189, R4 ;  /* 0x00000004bd047221 */ /* 0x000fe20000010000 */
[-CC-:B------:R-:W-:Y:S01]  /*17800*/  FFMA.FTZ R179, R179, R3.reuse, -R5.reuse ;  /* 0x00000003b3b37223 */ /* 0x180fe20000010805 */
[-CC-:B------:R-:W-:Y:S01]  /*17810*/  FFMA.FTZ R182, R182, R3.reuse, -R5.reuse ;  /* 0x00000003b6b67223 */ /* 0x180fe20000010805 */
[----:B------:R-:W-:Y:S01]  /*17820*/  FFMA.FTZ R5, R183, R3, -R5 ;  /* 0x00000003b7057223 */ /* 0x000fe20000010805 */
[----:B------:R-:W-:Y:S01]  /*17830*/  FADD.FTZ R4, R168, R4 ;  /* 0x00000004a8047221 */ /* 0x000fe20000010000 */
[----:B------:R-:W-:Y:S01]  /*17840*/  IADD3 R23, R23, -0x1, RZ ;  /* 0xffffffff17177810 */ /* 0x000fe20007ffe0ff */
[----:B------:R-:W2:Y:S01]  /*17850*/  MUFU.EX2 R155, R155 ;  /* 0x0000009b009b7308 */ /* 0x000ea20000000800 */
[----:B------:R-:W-:-:S02]  /*17860*/  IMAD.MOV.U32 R219, RZ, RZ, R230 ;  /* 0x000000ffffdb7224 */ /* 0x000fc400078e00e6 */
[----:B------:R-:W-:Y:S01]  /*17870*/  FADD.FTZ R4, R169, R4 ;  /* 0x00000004a9047221 */ /* 0x000fe20000010000 */
[----:B0-----:R-:W-:-:S03]  /*17880*/  IMAD.MOV.U32 R22, RZ, RZ, R231 ;  /* 0x000000ffff167224 */ /* 0x001fc600078e00e7 */
[----:B------:R-:W-:Y:S01]  /*17890*/  FADD.FTZ R4, R172, R4 ;  /* 0x00000004ac047221 */ /* 0x000fe20000010000 */
[----:B------:R-:W0:Y:S01]  /*178a0*/  MUFU.EX2 R158, R158 ;  /* 0x0000009e009e7308 */ /* 0x000e220000000800 */
[----:B-1----:R-:W-:Y:S02]  /*178b0*/  FFMA.FTZ R227, R2, R227, R154 ;  /* 0x000000e302e37223 */ /* 0x002fe4000001009a */
[----:B------:R-:W-:-:S04]  /*178c0*/  FADD.FTZ R4, R173, R4 ;  /* 0x00000004ad047221 */ /* 0x000fc80000010000 */
[----:B------:R-:W-:Y:S01]  /*178d0*/  FADD.FTZ R4, R176, R4 ;  /* 0x00000004b0047221 */ /* 0x000fe20000010000 */
[----:B------:R-:W1:Y:S01]  /*178e0*/  MUFU.EX2 R159, R159 ;  /* 0x0000009f009f7308 */ /* 0x000e620000000800 */
[----:B--2---:R-:W-:Y:S02]  /*178f0*/  FADD.FTZ R227, R155, R227 ;  /* 0x000000e39be37221 */ /* 0x004fe40000010000 */
[----:B------:R-:W-:Y:S01]  /*17900*/  FADD.FTZ R4, R177, R4 ;  /* 0x00000004b1047221 */ /* 0x000fe20000010000 */
[----:B------:R-:W-:-:S03]  /*17910*/  F2FP.F16.F32.PACK_AB R197, R155, R154 ;  /* 0x0000009a9bc5723e */ /* 0x000fc600000000ff */
[----:B------:R-:W-:Y:S01]  /*17920*/  FADD.FTZ R4, R180, R4 ;  /* 0x00000004b4047221 */ /* 0x000fe20000010000 */
[----:B------:R-:W2:Y:S01]  /*17930*/  MUFU.EX2 R162, R162 ;  /* 0x000000a200a27308 */ /* 0x000ea20000000800 */
[----:B0-----:R-:W-:Y:S02]  /*17940*/  FADD.FTZ R227, R158, R227 ;  /* 0x000000e39ee37221 */ /* 0x001fe40000010000 */
[----:B------:R-:W-:Y:S01]  /*17950*/  FADD.FTZ R228, R181, R4 ;  /* 0x00000004b5e47221 */ /* 0x000fe20000010000 */
[----:B------:R-:W-:-:S04]  /*17960*/  IMAD.MOV.U32 R4, RZ, RZ, R152 ;  /* 0x000000ffff047224 */ /* 0x000fc800078e0098 */
[----:B------:R-:W0:Y:S01]  /*17970*/  MUFU.EX2 R163, R163 ;  /* 0x000000a300a37308 */ /* 0x000e220000000800 */
[C---:B-1----:R-:W-:Y:S01]  /*17980*/  FADD.FTZ R227, R159.reuse, R227 ;  /* 0x000000e39fe37221 */ /* 0x042fe20000010000 */
[----:B------:R-:W-:-:S06]  /*17990*/  F2FP.F16.F32.PACK_AB R199, R159, R158 ;  /* 0x0000009e9fc7723e */ /* 0x000fcc00000000ff */
        /* <DEDUP_REMOVED lines=24> */
[----:B------:R-:W-:-:S03]  /*17b20*/  F2FP.F16.F32.PACK_AB R185, R179, R178 ;  /* 0x000000b2b3b9723e */ /* 0x000fc600000000ff */
[----:B0-----:R-:W-:-:S04]  /*17b30*/  FADD.FTZ R227, R182, R227 ;  /* 0x000000e3b6e37221 */ /* 0x001fc80000010000 */
[C---:B-1----:R-:W-:Y:S01]  /*17b40*/  FADD.FTZ R227, R5.reuse, R227 ;  /* 0x000000e305e37221 */ /* 0x042fe20000010000 */
[----:B------:R-:W-:Y:S01]  /*17b50*/  F2FP.F16.F32.PACK_AB R187, R5, R182 ;  /* 0x000000b605bb723e */ /* 0x000fe200000000ff */
[----:B------:R-:W-:Y:S01]  /*17b60*/  IMAD.MOV.U32 R5, RZ, RZ, R165 ;  /* 0x000000ffff057224 */ /* 0x000fe200078e00a5 */
[----:B------:R-:W-:Y:S06]  /*17b70*/  @P4 BRA `(.L_x_1971) ;  /* 0xffffffd400484947 */ /* 0x000fec000383ffff */
[----:B------:R-:W-:Y:S05]  /*17b80*/  BSYNC B1 ;  /* 0x0000000000017941 */ /* 0x000fea0003800000 */
.L_x_1952:
[----:B------:R-:W-:Y:S01]  /*17b90*/  IMAD.MOV.U32 R4, RZ, RZ, R152 ;  /* 0x000000ffff047224 */ /* 0x000fe200078e0098 */
[----:B------:R-:W-:Y:S01]  /*17ba0*/  MOV R5, R165 ;  /* 0x000000a500057202 */ /* 0x000fe20000000f00 */
[----:B------:R-:W-:Y:S02]  /*17bb0*/  IMAD.MOV.U32 R22, RZ, RZ, R231 ;  /* 0x000000ffff167224 */ /* 0x000fe400078e00e7 */
[----:B------:R-:W-:-:S07]  /*17bc0*/  IMAD.MOV.U32 R219, RZ, RZ, R230 ;  /* 0x000000ffffdb7224 */ /* 0x000fce00078e00e6 */
.L_x_1951:
[----:B------:R-:W-:Y:S05]  /*17bd0*/  BSYNC B0 ;  /* 0x0000000000007941 */ /* 0x000fea0003800000 */
.L_x_1950:
[----:B------:R-:W2:Y:S01]  /*17be0*/  LDL R153, [R1+0x14] ;  /* 0x0000140001997983 */ /* 0x000ea20000100800 */
[----:B------:R-:W0:Y:S08]  /*17bf0*/  LDC R152, c[0x0][0x448] ;  /* 0x00011200ff987b82 */ /* 0x000e300000000800 */
[----:B------:R-:W1:Y:S01]  /*17c00*/  LDC R155, c[0x0][0x9e4] ;  /* 0x00027900ff9b7b82 */ /* 0x000e620000000800 */
[----:B0-----:R-:W-:-:S02]  /*17c10*/  ISETP.NE.AND P5, PT, R152, 0x1, PT ;  /* 0x000000019800780c */ /* 0x001fc40003fa5270 */
[----:B-1----:R-:W-:-:S11]  /*17c20*/  ISETP.GE.AND P6, PT, R155, 0x1, PT ;  /* 0x000000019b00780c */ /* 0x002fd60003fc6270 */
[----:B------:R-:W0:Y:S08]  /*17c30*/  @P5 LDC R154, c[0x0][0x44c] ;  /* 0x00011300ff9a5b82 */ /* 0x000e300000000800 */
[----:B------:R-:W1:Y:S01]  /*17c40*/  @P5 LDC R152, c[0x0][0x450] ;  /* 0x00011400ff985b82 */ /* 0x000e620000000800 */
[----:B--2---:R-:W-:-:S04]  /*17c50*/  VIADD R153, R153, 0x7f ;  /* 0x0000007f99997836 */ /* 0x004fc80000000000 */
[----:B0-----:R-:W-:-:S05]  /*17c60*/  @P5 IMAD.HI.U32 R154, R153, R154, RZ ;  /* 0x0000009a999a5227 */ /* 0x001fca00078e00ff */
[----:B-1----:R-:W-:Y:S02]  /*17c70*/  @P5 SHF.R.U32.HI R153, RZ, R152, R154 ;  /* 0x00000098ff995219 */ /* 0x002fe4000001169a */
[----:B------:R-:W-:-:S05]  /*17c80*/  IADD3 R152, R221, 0x1, -R220 ;  /* 0x00000001dd987810 */ /* 0x000fca0007ffe8dc */
[----:B------:R-:W-:-:S04]  /*17c90*/  IMAD.IADD R153, R152, 0x1, R153 ;  /* 0x0000000198997824 */ /* 0x000fc800078e0299 */
[----:B------:R-:W-:Y:S01]  /*17ca0*/  IMAD.IADD R232, R153, 0x1, -R232 ;  /* 0x0000000199e87824 */ /* 0x000fe200078e0ae8 */
[----:B------:R-:W-:Y:S06]  /*17cb0*/  @!P6 BRA `(.L_x_1972) ;  /* 0x000000000048e947 */ /* 0x000fec0003800000 */
[----:B------:R-:W-:Y:S01]  /*17cc0*/  MOV R154, R153 ;  /* 0x00000099009a7202 */ /* 0x000fe20000000f00 */
        /* <DEDUP_REMOVED lines=10> */
.L_x_1974:
[----:B------:R-:W-:-:S13]  /*17d70*/  ISETP.NE.AND P2, PT, R155, 0x1, PT ;  /* 0x000000019b00780c */ /* 0x000fda0003f45270 */
[----:B------:R-:W0:Y:S02]  /*17d80*/  @P2 LDC.64 R152, c[0x0][0x9e8] ;  /* 0x00027a00ff982b82 */ /* 0x000e240000000a00 */
[----:B0-----:R-:W-:-:S05]  /*17d90*/  @P2 IMAD.HI.U32 R152, R154, R152, RZ ;  /* 0x000000989a982227 */ /* 0x001fca00078e00ff */
[----:B------:R-:W-:-:S07]  /*17da0*/  @P2 SHF.R.U32.HI R154, RZ, R153, R152 ;  /* 0x00000099ff9a2219 */ /* 0x000fce0000011698 */
.L_x_1975:
[----:B------:R-:W-:Y:S05]  /*17db0*/  BSYNC B0 ;  /* 0x0000000000007941 */ /* 0x000fea0003800000 */
.L_x_1973:
[----:B------:R-:W-:-:S05]  /*17dc0*/  IMAD R154, R154, R155, RZ ;  /* 0x0000009b9a9a7224 */ /* 0x000fca00078e02ff */
[----:B------:R-:W-:-:S07]  /*17dd0*/  VIMNMX R232, R232, R154, !PT ;  /* 0x0000009ae8e87248 */ /* 0x000fce0007fe0100 */
.L_x_1972:
[----:B------:R-:W2:Y:S01]  /*17de0*/  LDL R153, [R1+0x38] ;  /* 0x0000380001997983 */ /* 0x000ea20000100800 */
[----:B------:R-:W-:Y:S01]  /*17df0*/  VIADD R232, R232, 0x3f ;  /* 0x0000003fe8e87836 */ /* 0x000fe20000000000 */
[----:B------:R-:W-:Y:S04]  /*17e00*/  BSSY B0, `(.L_x_1976) ;  /* 0x000020d000007945 */ /* 0x000fe80003800000 */
[----:B------:R-:W-:-:S04]  /*17e10*/  SHF.R.S32.HI R152, RZ, 0x1f, R232 ;  /* 0x0000001fff987819 */ /* 0x000fc800000114e8 */
[----:B------:R-:W-:-:S04]  /*17e20*/  LEA.HI R152, R152, R232, RZ, 0x6 ;  /* 0x000000e898987211 */ /* 0x000fc800078f30ff */
[----:B------:R-:W-:-:S04]  /*17e30*/  SHF.R.S32.HI R152, RZ, 0x6, R152 ;  /* 0x00000006ff987819 */ /* 0x000fc80000011498 */
[----:B--2---:R-:W-:-:S04]  /*17e40*/  VIMNMX R153, R153, R152, !PT ;  /* 0x0000009899997248 */ /* 0x004fc80007fe0100 */
[----:B------:R-:W-:Y:S01]  /*17e50*/  ISETP.GE.AND P2, PT, R23, R153, PT ;  /* 0x000000991700720c */ /* 0x000fe20003f46270 */
[----:B------:R0:W-:-:S12]  /*17e60*/  STL [R1+0x1c], R153 ;  /* 0x00001c9901007387 */ /* 0x0001d80000100800 */
[----:B0-----:R-:W-:Y:S05]  /*17e70*/  @!P2 BRA `(.L_x_1977) ;  /* 0x000000200014a947 */ /* 0x001fea0003800000 */
[----:B------:R-:W-:Y:S01]  /*17e80*/  BSSY B1, `(.L_x_1978) ;  /* 0x0000203000017945 */ /* 0x000fe20003800000 */
[----:B------:R-:W-:Y:S01]  /*17e90*/  IMAD.MOV.U32 R232, RZ, RZ, R23 ;  /* 0x000000ffffe87224 */ /* 0x000fe200078e0017 */
[----:B------:R-:W-:Y:S01]  /*17ea0*/  MOV R236, R22 ;  /* 0x0000001600ec7202 */ /* 0x000fe20000000f00 */
[----:B------:R-:W-:Y:S02]  /*17eb0*/  IMAD.MOV.U32 R231, RZ, RZ, R4 ;  /* 0x000000ffffe77224 */ /* 0x000fe400078e0004 */
[----:B------:R-:W-:Y:S02]  /*17ec0*/  IMAD.MOV.U32 R230, RZ, RZ, R5 ;  /* 0x000000ffffe67224 */ /* 0x000fe400078e0005 */
[----:B------:R-:W-:-:S07]  /*17ed0*/  IMAD.MOV.U32 R23, RZ, RZ, R219 ;  /* 0x000000ffff177224 */ /* 0x000fce00078e00db */
.L_x_1989:
[----:B------:R-:W-:-:S05]  /*17ee0*/  VIADD R22, R236, 0x1 ;  /* 0x00000001ec167836 */ /* 0x000fca0000000000 */
[----:B------:R-:W-:-:S04]  /*17ef0*/  ISETP.NE.AND P2, PT, R22, 0x2, PT ;  /* 0x000000021600780c */ /* 0x000fc80003f45270 */
[----:B------:R-:W-:Y:S02]  /*17f00*/  SEL R219, RZ, 0x1, P2 ;  /* 0x00000001ffdb7807 */ /* 0x000fe40001000000 */
[----:B------:R-:W-:Y:S02]  /*17f10*/  SEL R22, R22, RZ, P2 ;  /* 0x000000ff16167207 */ /* 0x000fe40001000000 */
[----:B------:R-:W-:Y:S01]  /*17f20*/  LOP3.LUT R219, R23, R219, RZ, 0x3c, !PT ;  /* 0x000000db17db7212 */ /* 0x000fe200078e3cff */
[----:B------:R-:W-:Y:S06]  /*17f30*/  @!P0 BRA `(.L_x_1979) ;  /* 0x0000000000048947 */ /* 0x000fec0003800000 */
[----:B------:R-:W-:Y:S01]  /*17f40*/  BPT.TRAP 0x1 ;  /* 0x000000040000795c */ /* 0x000fe20000300000 */
.L_x_1979:
[----:B------:R-:W-:Y:S01]  /*17f50*/  IMAD R4, R22, 0x8, R16 ;  /* 0x0000000816047824 */ /* 0x000fe200078e0210 */
[----:B------:R-:W-:-:S04]  /*17f60*/  SHF.L.U32 R5, R219, 0x1f, RZ ;  /* 0x0000001fdb057819 */ /* 0x000fc800000006ff */
[----:B------:R0:W1:Y:S01]  /*17f70*/  SYNCS.PHASECHK.TRANS64.TRYWAIT P2, [R4+URZ+0x30830], R5 ;  /* 0x03083005040075a7 */ /* 0x000062000804017f */
[----:B------:R-:W-:Y:S05]  /*17f80*/  @!P0 BRA `(.L_x_1980) ;  /* 0x0000000000048947 */ /* 0x000fea0003800000 */
[----:B------:R-:W-:Y:S01]  /*17f90*/  BPT.TRAP 0x1 ;  /* 0x000000040000795c */ /* 0x000fe20000300000 */
.L_x_1980:
[----:B------:R-:W2:Y:S01]  /*17fa0*/  LDL R3, [R1] ;  /* 0x0000000001037983 */ /* 0x000ea20000100800 */
[----:B------:R-:W-:Y:S01]  /*17fb0*/  BSSY B2, `(.L_x_1981) ;  /* 0x0000007000027945 */ /* 0x000fe20003800000 */
[----:B--2---:R-:W-:-:S04]  /*17fc0*/  IMAD R158, R22, 0x800, R3 ;  /* 0x00000800169e7824 */ /* 0x004fc800078e0203 */
[C---:B------:R-:W-:Y:S02]  /*17fd0*/  VIADD R152, R158.reuse, 0x2 ;  /* 0x000000029e987836 */ /* 0x040fe40000000000 */
[----:B------:R-:W-:Y:S01]  /*17fe0*/  VIADD R3, R158, 0x4 ;  /* 0x000000049e037836 */ /* 0x000fe20000000000 */
[----:B-1----:R-:W-:Y:S06]  /*17ff0*/  @P2 BRA `(.L_x_1982) ;  /* 0x0000000000082947 */ /* 0x002fec0003800000 */
[----:B------:R-:W1:Y:S02]  /*18000*/  SYNCS.PHASECHK.TRANS64.TRYWAIT P2, [R4+URZ+0x30830], R5 ;  /* 0x03083005040075a7 */ /* 0x000e64000804017f */
[----:B-1----:R-:W-:Y:S05]  /*18010*/  @!P2 BRA `(.L_x_1983) ;  /* 0x0000013000d8a947 */ /* 0x002fea0003800000 */
.L_x_1982:
[----:B------:R-:W-:Y:S05]  /*18020*/  BSYNC B2 ;  /* 0x0000000000027941 */ /* 0x000fea0003800000 */
.L_x_1981:
[----:B------:R-:W-:Y:S01]  /*18030*/  R2UR UR4, R152 ;  /* 0x00000000980472ca */ /* 0x000fe200000e0000 */
[----:B------:R-:W-:Y:S01]  /*18040*/  IMAD.MOV.U32 R152, RZ, RZ, R3 ;  /* 0x000000ffff987224 */ /* 0x000fe200078e0003 */
[----:B01----:R-:W-:Y:S01]  /*18050*/  MOV R4, R158 ;  /* 0x0000009e00047202 */ /* 0x003fe20000000f00 */
[----:B------:R-:W-:Y:S01]  /*18060*/  IMAD.MOV.U32 R5, RZ, RZ, 0x40000040 ;  /* 0x40000040ff057424 */ /* 0x000fe200078e00ff */
[----:B------:R-:W-:Y:S01]  /*18070*/  IADD3 R154, R158, 0x202, RZ ;  /* 0x000002029e9a7810 */ /* 0x000fe20007ffe0ff */
[----:B------:R-:W-:Y:S01]  /*18080*/  IMAD.MOV.U32 R153, RZ, RZ, 0x40000040 ;  /* 0x40000040ff997424 */ /* 0x000fe200078e00ff */
[----:B------:R-:W-:Y:S01]  /*18090*/  R2UR UR8, R152 ;  /* 0x00000000980872ca */ /* 0x000fe200000e0000 */
[----:B------:R-:W-:Y:S01]  /*180a0*/  VIADD R152, R158, 0x200 ;  /* 0x000002009e987836 */ /* 0x000fe20000000000 */
[----:B------:R-:W-:Y:S01]  /*180b0*/  R2UR UR6, R4 ;  /* 0x00000000040672ca */ /* 0x000fe200000e0000 */
[C---:B------:R-:W-:Y:S01]  /*180c0*/  VIADD R4, R158.reuse, 0x6 ;  /* 0x000000069e047836 */ /* 0x040fe20000000000 */
[----:B------:R-:W-:Y:S01]  /*180d0*/  R2UR UR11, R5 ;  /* 0x00000000050b72ca */ /* 0x000fe200000e0000 */
[----:B------:R-:W-:Y:S01]  /*180e0*/  VIADD R156, R158, 0x204 ;  /* 0x000002049e9c7836 */ /* 0x000fe20000000000 */
[----:B------:R-:W-:Y:S01]  /*180f0*/  R2UR UR14, R152 ;  /* 0x00000000980e72ca */ /* 0x000fe200000e0000 */
[----:B------:R-:W-:Y:S01]  /*18100*/  VIADD R152, R158, 0x206 ;  /* 0x000002069e987836 */ /* 0x000fe20000000000 */
[----:B------:R-:W-:Y:S01]  /*18110*/  R2UR UR10, R4 ;  /* 0x00000000040a72ca */ /* 0x000fe200000e0000 */
[----:B------:R-:W-:Y:S01]  /*18120*/  IMAD.MOV.U32 R155, RZ, RZ, 0x40000040 ;  /* 0x40000040ff9b7424 */ /* 0x000fe200078e00ff */
[----:B------:R-:W-:Y:S01]  /*18130*/  R2UR UR5, R153 ;  /* 0x00000000990572ca */ /* 0x000fe200000e0000 */
[----:B------:R-:W-:Y:S01]  /*18140*/  IMAD.MOV.U32 R157, RZ, RZ, 0x40000040 ;  /* 0x40000040ff9d7424 */ /* 0x000fe200078e00ff */
[----:B------:R-:W-:Y:S01]  /*18150*/  R2UR UR22, R156 ;  /* 0x000000009c1672ca */ /* 0x000fe200000e0000 */
[----:B------:R-:W-:Y:S01]  /*18160*/  VIADD R156, R158, 0x400 ;  /* 0x000004009e9c7836 */ /* 0x000fe20000000000 */
[----:B------:R-:W-:Y:S01]  /*18170*/  R2UR UR26, R152 ;  /* 0x00000000981a72ca */ /* 0x000fe200000e0000 */
[----:B------:R-:W-:Y:S01]  /*18180*/  VIADD R152, R158, 0x404 ;  /* 0x000004049e987836 */ /* 0x000fe20000000000 */
[----:B------:R-:W-:Y:S01]  /*18190*/  R2UR UR18, R154 ;  /* 0x000000009a1272ca */ /* 0x000fe200000e0000 */
[-C--:B------:R-:W-:Y:S01]  /*181a0*/  FMUL.FTZ R24, R24, R0.reuse ;  /* 0x0000000018187220 */ /* 0x080fe20000410000 */
[----:B------:R-:W-:Y:S01]  /*181b0*/  R2UR UR30, R156 ;  /* 0x000000009c1e72ca */ /* 0x000fe200000e0000 */
[----:B------:R-:W-:Y:S01]  /*181c0*/  VIADD R156, R158, 0x406 ;  /* 0x000004069e9c7836 */ /* 0x000fe20000000000 */
[----:B------:R-:W-:Y:S01]  /*181d0*/  R2UR UR38, R152 ;  /* 0x00000000982672ca */ /* 0x000fe200000e0000 */
[C---:B------:R-:W-:Y:S01]  /*181e0*/  VIADD R152, R158.reuse, 0x600 ;  /* 0x000006009e987836 */ /* 0x040fe20000000000 */
[----:B------:R-:W-:Y:S01]  /*181f0*/  IADD3 R154, R158, 0x402, RZ ;  /* 0x000004029e9a7810 */ /* 0x000fe20007ffe0ff */
[-C--:B------:R-:W-:Y:S01]  /*18200*/  FMUL.FTZ R25, R25, R0.reuse ;  /* 0x0000000019197220 */ /* 0x080fe20000410000 */
[----:B------:R-:W-:Y:S01]  /*18210*/  MOV R4, UR11 ;  /* 0x0000000b00047c02 */ /* 0x000fe20008000f00 */
[----:B------:R-:W-:Y:S01]  /*18220*/  UMOV UR11, UR5 ;  /* 0x00000005000b7c82 */ /* 0x000fe20008000000 */
[----:B------:R-:W-:Y:S01]  /*18230*/  MOV R3, UR10 ;  /* 0x0000000a00037c02 */ /* 0x000fe20008000f00 */
[----:B------:R-:W-:Y:S01]  /*18240*/  UMOV UR10, UR4 ;  /* 0x00000004000a7c82 */ /* 0x000fe20008000000 */
[----:B------:R-:W-:Y:S01]  /*18250*/  R2UR UR7, R5 ;  /* 0x00000000050772ca */ /* 0x000fe200000e0000 */
[-C--:B------:R-:W-:Y:S01]  /*18260*/  FMUL.FTZ R28, R28, R0.reuse ;  /* 0x000000001c1c7220 */ /* 0x080fe20000410000 */
        /* <DEDUP_REMOVED lines=8> */
[----:B------:R-:W-:Y:S01]  /*182f0*/  R2UR UR5, R7 ;  /* 0x00000000070572ca */ /* 0x000fe200000e0000 */
[-C--:B------:R-:W-:Y:S01]  /*18300*/  FMUL.FTZ R33, R33, R0.reuse ;  /* 0x0000000021217220 */ /* 0x080fe20000410000 */
[----:B------:R-:W-:Y:S01]  /*18310*/  IADD3 R152, R158, 0x606, RZ ;  /* 0x000006069e987810 */ /* 0x000fe20007ffe0ff */
        /* <DEDUP_REMOVED lines=222> */
.L_x_1984:
[----:B------:R-:W-:Y:S01]  /*19100*/  SHF.L.U32 R0, R23, 0x1f, RZ ;  /* 0x0000001f17007819 */ /* 0x000fe200000006ff */
[----:B------:R-:W-:-:S04]  /*19110*/  IMAD R23, R236, 0x8, R16 ;  /* 0x00000008ec177824 */ /* 0x000fc800078e0210 */
[----:B------:R0:W1:Y:S01]  /*19120*/  SYNCS.PHASECHK.TRANS64.TRYWAIT P2, [R23+URZ+0x30850], R0 ;  /* 0x03085000170075a7 */ /* 0x000062000804017f */
[----:B------:R-:W-:Y:S05]  /*19130*/  @!P0 BRA `(.L_x_1985) ;  /* 0x0000000000048947 */ /* 0x000fea0003800000 */
[----:B------:R-:W-:Y:S01]  /*19140*/  BPT.TRAP 0x1 ;  /* 0x000000040000795c */ /* 0x000fe20000300000 */
.L_x_1985:
[----:B------:R-:W-:Y:S04]  /*19150*/  BSSY B2, `(.L_x_1986) ;  /* 0x0000004000027945 */ /* 0x000fe80003800000 */
[----:B-1----:R-:W-:Y:S05]  /*19160*/  @P2 BRA `(.L_x_1987) ;  /* 0x0000000000082947 */ /* 0x002fea0003800000 */
[----:B------:R-:W1:Y:S02]  /*19170*/  SYNCS.PHASECHK.TRANS64.TRYWAIT P2, [R23+URZ+0x30850], R0 ;  /* 0x03085000170075a7 */ /* 0x000e64000804017f */
[----:B-1----:R-:W-:Y:S05]  /*19180*/  @!P2 BRA `(.L_x_1988) ;  /* 0x000001200090a947 */ /* 0x002fea0003800000 */
.L_x_1987:
[----:B------:R-:W-:Y:S05]  /*19190*/  BSYNC B2 ;  /* 0x0000000000027941 */ /* 0x000fea0003800000 */
.L_x_1986:
[----:B01----:R-:W-:Y:S01]  /*191a0*/  VIADD R0, R16, 0x400 ;  /* 0x0000040010007836 */ /* 0x003fe20000000000 */
[----:B------:R-:W-:Y:S01]  /*191b0*/  WARPGROUP.ARRIVE ;  /* 0x00000000000079c5 */ /* 0x000fe20000000000 */
[----:B------:R-:W-:Y:S01]  /*191c0*/  IMAD.MOV.U32 R3, RZ, RZ, 0x40000040 ;  /* 0x40000040ff037424 */ /* 0x000fe200078e00ff */
[----:B------:R-:W-:Y:S01]  /*191d0*/  MOV R5, 0x40000040 ;  /* 0x4000004000057802 */ /* 0x000fe20000000f00 */
[----:B------:R-:W-:Y:S01]  /*191e0*/  ULDC UR4, c[0x0][0x988] ;  /* 0x0002620000047ab9 */ /* 0x000fe20000000800 */
[----:B------:R-:W-:Y:S02]  /*191f0*/  SHF.R.U32.HI R0, RZ, 0x4, R0 ;  /* 0x00000004ff007819 */ /* 0x000fe40000011600 */
[----:B------:R-:W-:Y:S01]  /*19200*/  R2UR UR7, R3 ;  /* 0x00000000030772ca */ /* 0x000fe200000e0000 */
[----:B------:R-:W-:Y:S01]  /*19210*/  IMAD.MOV.U32 R3, RZ, RZ, 0x40000040 ;  /* 0x40000040ff037424 */ /* 0x000fe200078e00ff */
[----:B------:R-:W-:-:S04]  /*19220*/  LOP3.LUT R0, R0, 0x3fff, RZ, 0xc0, !PT ;  /* 0x00003fff00007812 */ /* 0x000fc800078ec0ff */
[----:B------:R-:W-:-:S05]  /*19230*/  LOP3.LUT R0, R0, 0x2000000, RZ, 0xfc, !PT ;  /* 0x0200000000007812 */ /* 0x000fca00078efcff */
[----:B------:R-:W-:Y:S01]  /*19240*/  IMAD R2, R236, 0x800, R0 ;  /* 0x00000800ec027824 */ /* 0x000fe200078e0200 */
[----:B------:R-:W-:-:S03]  /*19250*/  FMNMX.FTZ R0, R152, R230, !PT ;  /* 0x000000e698007209 */ /* 0x000fc60007810000 */
[C---:B------:R-:W-:Y:S01]  /*19260*/  VIADD R4, R2.reuse, 0x80 ;  /* 0x0000008002047836 */ /* 0x040fe20000000000 */
[----:B------:R-:W-:Y:S02]  /*19270*/  R2UR UR6, R2 ;  /* 0x00000000020672ca */ /* 0x000fe400000e0000 */
        /* <DEDUP_REMOVED lines=8> */
[----:B------:R-:W-:Y:S01]  /*19300*/  FMNMX.FTZ R0, R160, R0, !PT ;  /* 0x00000000a0007209 */ /* 0x000fe20007810000 */
[----:B------:R-:W-:-:S03]  /*19310*/  VIADD R2, R2, 0x180 ;  /* 0x0000018002027836 */ /* 0x000fc60000000000 */
        /* <DEDUP_REMOVED lines=16> */
[----:B------:R-:W0:Y:S02]  /*19420*/  SHFL.BFLY PT, R4, R0, 0x2, 0x1f ;  /* 0x0c401f0000047f89 */ /* 0x000e2400000e0000 */
[----:B0-----:R-:W-:Y:S02]  /*19430*/  FMNMX.FTZ R4, R0, R4, !PT ;  /* 0x0000000400047209 */ /* 0x001fe40007810000 */
[----:B------:R-:W-:-:S03]  /*19440*/  FMNMX.FTZ R0, R154, R231, !PT ;  /* 0x000000e79a007209 */ /* 0x000fc60007810000 */
[----:B------:R-:W0:Y:S01]  /*19450*/  SHFL.BFLY PT, R5, R4, 0x1, 0x1f ;  /* 0x0c201f0004057f89 */ /* 0x000e2200000e0000 */
[----:B------:R-:W-:-:S04]  /*19460*/  FMNMX.FTZ R0, R155, R0, !PT ;  /* 0x000000009b007209 */ /* 0x000fc80007810000 */
[----:B------:R-:W-:-:S04]  /*19470*/  FMNMX.FTZ R0, R158, R0, !PT ;  /* 0x000000009e007209 */ /* 0x000fc80007810000 */
[----:B------:R-:W-:-:S04]  /*19480*/  FMNMX.FTZ R0, R159, R0, !PT ;  /* 0x000000009f007209 */ /* 0x000fc80007810000 */
[----:B------:R-:W-:-:S04]  /*19490*/  FMNMX.FTZ R0, R162, R0, !PT ;  /* 0x00000000a2007209 */ /* 0x000fc80007810000 */
[----:B------:R-:W-:Y:S02]  /*194a0*/  FMNMX.FTZ R0, R163, R0, !PT ;  /* 0x00000000a3007209 */ /* 0x000fe40007810000 */
[----:B0-----:R-:W-:Y:S01]  /*194b0*/  FMNMX.FTZ R5, R4, R5, !PT ;  /* 0x0000000504057209 */ /* 0x001fe20007810000 */
[----:B------:R-:W-:Y:S02]  /*194c0*/  WARPGROUP.DEPBAR.LE gsb0, 0x0 ;  /* 0x00008000000079c5 */ /* 0x000fe40000010000 */
[----:B------:R-:W-:-:S06]  /*194d0*/  WARPGROUP.ARRIVE ;  /* 0x00000000000079c5 */ /* 0x000fcc0000000000 */
[----:B------:R-:W-:Y:S01]  /*194e0*/  HGMMA.64x256x16.F32 R24, R188, gdesc[UR4].tnspB, R24, gsb0 ;  /* 0x43e00004bc187df0 */ /* 0x000fe20008000818 */
[----:B------:R-:W-:Y:S01]  /*194f0*/  R2UR UR6, R2 ;  /* 0x00000000020672ca */ /* 0x000fe200000e0000 */
[----:B------:R-:W-:Y:S01]  /*19500*/  FADD.FTZ R2, -R5, R230 ;  /* 0x000000e605027221 */ /* 0x000fe20000010100 */
[----:B------:R-:W-:Y:S01]  /*19510*/  R2UR UR7, R3 ;  /* 0x00000000030772ca */ /* 0x000fe200000e0000 */
[----:B------:R-:W2:Y:S01]  /*19520*/  LDL R230, [R1+0x1c] ;  /* 0x00001c0001e67983 */ /* 0x000ea20000100800 */
[----:B------:R-:W-:-:S04]  /*19530*/  FMNMX.FTZ R0, R166, R0, !PT ;  /* 0x00000000a6007209 */ /* 0x000fc80007810000 */
[----:B------:R-:W-:-:S04]  /*19540*/  FMNMX.FTZ R4, R167, R0, !PT ;  /* 0x00000000a7047209 */ /* 0x000fc80007810000 */
[----:B------:R-:W-:-:S04]  /*19550*/  FMNMX.FTZ R4, R170, R4, !PT ;  /* 0x00000004aa047209 */ /* 0x000fc80007810000 */
[----:B------:R-:W-:-:S04]  /*19560*/  FMNMX.FTZ R4, R171, R4, !PT ;  /* 0x00000004ab047209 */ /* 0x000fc80007810000 */
[----:B------:R-:W-:-:S04]  /*19570*/  FMNMX.FTZ R4, R174, R4, !PT ;  /* 0x00000004ae047209 */ /* 0x000fc80007810000 */
[----:B------:R-:W-:Y:S01]  /*19580*/  FMNMX.FTZ R4, R175, R4, !PT ;  /* 0x00000004af047209 */ /* 0x000fe20007810000 */
[----:B------:R-:W-:-:S03]  /*19590*/  IMAD.U32 R3, RZ, RZ, UR4 ;  /* 0x00000004ff037e24 */ /* 0x000fc6000f8e00ff */
[----:B------:R-:W-:Y:S01]  /*195a0*/  FMNMX.FTZ R4, R178, R4, !PT ;  /* 0x00000004b2047209 */ /* 0x000fe20007810000 */
[----:B------:R-:W-:-:S03]  /*195b0*/  FMUL.FTZ R2, R2, R3 ;  /* 0x0000000302027220 */ /* 0x000fc60000410000 */
[----:B------:R-:W-:Y:S01]  /*195c0*/  FMNMX.FTZ R4, R179, R4, !PT ;  /* 0x00000004b3047209 */ /* 0x000fe20007810000 */
[----:B------:R0:W-:Y:S03]  /*195d0*/  MUFU.EX2 R0, R2 ;  /* 0x0000000200007308 */ /* 0x0001e60000000800 */
[----:B------:R-:W-:-:S04]  /*195e0*/  FMNMX.FTZ R4, R182, R4, !PT ;  /* 0x00000004b6047209 */ /* 0x000fc80007810000 */
[----:B------:R-:W-:Y:S01]  /*195f0*/  FMNMX.FTZ R4, R183, R4, !PT ;  /* 0x00000004b7047209 */ /* 0x000fe20007810000 */
[----:B0-----:R-:W-:-:S04]  /*19600*/  FMUL.FTZ R2, R5, R3 ;  /* 0x0000000305027220 */ /* 0x001fc80000410000 */
[----:B------:R-:W-:Y:S02]  /*19610*/  FFMA.FTZ R196, R153, R3, -R2 ;  /* 0x0000000399c47223 */ /* 0x000fe40000010802 */
[----:B------:R-:W0:Y:S02]  /*19620*/  SHFL.BFLY PT, R153, R4, 0x2, 0x1f ;  /* 0x0c401f0004997f89 */ /* 0x000e2400000e0000 */
[----:B0-----:R-:W-:Y:S01]  /*19630*/  FMNMX.FTZ R4, R4, R153, !PT ;  /* 0x0000009904047209 */ /* 0x001fe20007810000 */
[----:B------:R-:W-:Y:S02]  /*19640*/  WARPGROUP.DEPBAR.LE gsb0, 0x0 ;  /* 0x00008000000079c5 */ /* 0x000fe40000010000 */
[----:B------:R-:W-:-:S06]  /*19650*/  WARPGROUP.ARRIVE ;  /* 0x00000000000079c5 */ /* 0x000fcc0000000000 */
[----:B------:R-:W-:Y:S01]  /*19660*/  HGMMA.64x256x16.F32 R24, R184, gdesc[UR4].tnspB, R24, gsb0 ;  /* 0x43e00004b8187df0 */ /* 0x000fe20008000818 */
        /* <DEDUP_REMOVED lines=10> */
[----:B------:R-:W-:Y:S08]  /*19710*/  MUFU.EX2 R196, R196 ;  /* 0x000000c400c47308 */ /* 0x000ff00000000800 */
[----:B------:R-:W-:Y:S01]  /*19720*/  MUFU.EX2 R198, R198 ;  /* 0x000000c600c67308 */ /* 0x000fe20000000800 */
[----:B------:R-:W-:-:S07]  /*19730*/  @!P1 VIADD R23, R23, 0x30860 ;  /* 0x0003086017179836 */ /* 0x000fce0000000000 */
[----:B------:R-:W-:Y:S08]  /*19740*/  MUFU.EX2 R192, R192 ;  /* 0x000000c000c07308 */ /* 0x000ff00000000800 */
[----:B------:R-:W-:Y:S08]  /*19750*/  MUFU.EX2 R194, R194 ;  /* 0x000000c200c27308 */ /* 0x000ff00000000800 */
[----:B------:R-:W-:Y:S08]  /*19760*/  MUFU.EX2 R152, R152 ;  /* 0x0000009800987308 */ /* 0x000ff00000000800 */
[----:B------:R-:W-:Y:S08]  /*19770*/  MUFU.EX2 R188, R188 ;  /* 0x000000bc00bc7308 */ /* 0x000ff00000000800 */
[----:B------:R-:W-:Y:S08]  /*19780*/  MUFU.EX2 R153, R153 ;  /* 0x0000009900997308 */ /* 0x000ff00000000800 */
[----:B------:R-:W-:Y:S08]  /*19790*/  MUFU.EX2 R190, R190 ;  /* 0x000000be00be7308 */ /* 0x000ff00000000800 */
[----:B------:R-:W-:Y:S01]  /*197a0*/  MUFU.EX2 R156, R156 ;  /* 0x0000009c009c7308 */ /* 0x000fe20000000800 */
[C---:B--2---:R-:W-:Y:S01]  /*197b0*/  ISETP.GT.AND P2, PT, R232.reuse, R230, PT ;  /* 0x000000e6e800720c */ /* 0x044fe20003f44270 */
[----:B------:R-:W-:-:S02]  /*197c0*/  VIADD R232, R232, 0xffffffff ;  /* 0xffffffffe8e87836 */ /* 0x000fc40000000000 */
[----:B------:R-:W-:Y:S02]  /*197d0*/  IMAD.MOV.U32 R236, RZ, RZ, R22 ;  /* 0x000000ffffec7224 */ /* 0x000fe400078e0016 */
[----:B------:R-:W-:Y:S01]  /*197e0*/  IMAD.MOV.U32 R230, RZ, RZ, R5 ;  /* 0x000000ffffe67224 */ /* 0x000fe200078e0005 */
[----:B------:R-:W-:Y:S02]  /*197f0*/  WARPGROUP.DEPBAR.LE gsb0, 0x0 ;  /* 0x00008000000079c5 */ /* 0x000fe40000010000 */
[-CC-:B------:R-:W-:Y:S02]  /*19800*/  FFMA.FTZ R187, R160, R3.reuse, -R2.reuse ;  /* 0x00000003a0bb7223 */ /* 0x180fe40000010802 */
[----:B------:R-:W0:Y:S01]  /*19810*/  SHFL.BFLY PT, R160, R4, 0x1, 0x1f ;  /* 0x0c201f0004a07f89 */ /* 0x000e2200000e0000 */
[-CC-:B------:R-:W-:Y:S01]  /*19820*/  FFMA.FTZ R185, R157, R3.reuse, -R2.reuse ;  /* 0x000000039db97223 */ /* 0x180fe20000010802 */
[-CC-:B------:R-:W-:Y:S01]  /*19830*/  FFMA.FTZ R184, R176, R3.reuse, -R2.reuse ;  /* 0x00000003b0b87223 */ /* 0x180fe20000010802 */
[-CC-:B------:R-:W-:Y:S01]  /*19840*/  FFMA.FTZ R157, R177, R3.reuse, -R2.reuse ;  /* 0x00000003b19d7223 */ /* 0x180fe20000010802 */
[-CC-:B------:R-:W-:Y:S01]  /*19850*/  FFMA.FTZ R186, R180, R3.reuse, -R2.reuse ;  /* 0x00000003b4ba7223 */ /* 0x180fe20000010802 */
[----:B0-----:R-:W-:Y:S01]  /*19860*/  FMNMX.FTZ R4, R4, R160, !PT ;  /* 0x000000a004047209 */ /* 0x001fe20007810000 */
[----:B------:R-:W-:-:S04]  /*19870*/  FFMA.FTZ R160, R181, R3, -R2 ;  /* 0x00000003b5a07223 */ /* 0x000fc80000010802 */
[C---:B------:R-:W-:Y:S01]  /*19880*/  FADD.FTZ R2, -R4.reuse, R231 ;  /* 0x000000e704027221 */ /* 0x040fe20000010100 */
[----:B------:R-:W-:-:S03]  /*19890*/  FMUL.FTZ R161, R4, R3 ;  /* 0x0000000304a17220 */ /* 0x000fc60000410000 */
[-C--:B------:R-:W-:Y:S01]  /*198a0*/  FMUL.FTZ R2, R2, R3.reuse ;  /* 0x0000000302027220 */ /* 0x080fe20000410000 */
[-CC-:B------:R-:W-:Y:S01]  /*198b0*/  FFMA.FTZ R197, R154, R3.reuse, -R161.reuse ;  /* 0x000000039ac57223 */ /* 0x180fe200000108a1 */
[-CC-:B------:R-:W-:Y:S01]  /*198c0*/  FFMA.FTZ R154, R155, R3.reuse, -R161.reuse ;  /* 0x000000039b9a7223 */ /* 0x180fe200000108a1 */
[----:B------:R-:W-:-:S03]  /*198d0*/  FFMA.FTZ R199, R158, R3, -R161 ;  /* 0x000000039ec77223 */ /* 0x000fc600000108a1 */
[----:B------:R-:W-:Y:S01]  /*198e0*/  MUFU.EX2 R2, R2 ;  /* 0x0000000200027308 */ /* 0x000fe20000000800 */
[----:B------:R-:W-:Y:S01]  /*198f0*/  FFMA.FTZ R155, R159, R3, -R161 ;  /* 0x000000039f9b7223 */ /* 0x000fe200000108a1 */
[----:B------:R-:W-:-:S06]  /*19900*/  @!P1 LEA R158, R22, R16, 0x3 ;  /* 0x00000010169e9211 */ /* 0x000fcc00078e18ff */
[----:B------:R-:W0:Y:S01]  /*19910*/  MUFU.EX2 R197, R197 ;  /* 0x000000c500c57308 */ /* 0x000e220000000800 */
[----:B------:R-:W-:-:S07]  /*19920*/  FFMA.FTZ R193, R162, R3, -R161 ;  /* 0x00000003a2c17223 */ /* 0x000fce00000108a1 */
[----:B------:R-:W1:Y:S01]  /*19930*/  MUFU.EX2 R154, R154 ;  /* 0x0000009a009a7308 */ /* 0x000e620000000800 */
[----:B------:R-:W-:Y:S02]  /*19940*/  @!P1 VIADD R159, R158, 0x30840 ;  /* 0x000308409e9f9836 */ /* 0x000fe40000000000 */
[----:B------:R-:W-:-:S05]  /*19950*/  FFMA.FTZ R163, R163, R3, -R161 ;  /* 0x00000003a3a37223 */ /* 0x000fca00000108a1 */
[----:B------:R-:W2:Y:S01]  /*19960*/  MUFU.EX2 R199, R199 ;  /* 0x000000c700c77308 */ /* 0x000ea20000000800 */
[----:B------:R-:W-:Y:S01]  /*19970*/  @!P1 PRMT R159, RZ, 0x654, R159 ;  /* 0x00000654ff9f9816 */ /* 0x000fe2000000009f */
[----:B0-----:R-:W-:-:S06]  /*19980*/  FFMA.FTZ R227, R2, R227, R197 ;  /* 0x000000e302e37223 */ /* 0x001fcc00000100c5 */
[----:B------:R-:W-:Y:S01]  /*19990*/  MUFU.EX2 R185, R185 ;  /* 0x000000b900b97308 */ /* 0x000fe20000000800 */
[----:B------:R-:W-:Y:S01]  /*199a0*/  FFMA.FTZ R195, R166, R3, -R161 ;  /* 0x00000003a6c37223 */ /* 0x000fe200000108a1 */
[----:B------:R0:W-:Y:S06]  /*199b0*/  @!P1 SYNCS.ARRIVE.TRANS64.RED.A1T0 RZ, [R159+URZ], RZ ;  /* 0x000000ff9fff99a7 */ /* 0x0001ec000810043f */
[----:B------:R-:W3:Y:S01]  /*199c0*/  MUFU.EX2 R155, R155 ;  /* 0x0000009b009b7308 */ /* 0x000ee20000000800 */
[----:B-1----:R-:W-:Y:S01]  /*199d0*/  FADD.FTZ R227, R154, R227 ;  /* 0x000000e39ae37221 */ /* 0x002fe20000010000 */
[----:B0-----:R-:W-:-:S06]  /*199e0*/  @!P1 PRMT R159, RZ, 0x654, R23 ;  /* 0x00000654ff9f9816 */ /* 0x001fcc0000000017 */
[----:B------:R-:W-:Y:S01]  /*199f0*/  MUFU.EX2 R187, R187 ;  /* 0x000000bb00bb7308 */ /* 0x000fe20000000800 */
[----:B------:R-:W-:Y:S01]  /*19a00*/  FFMA.FTZ R167, R167, R3, -R161 ;  /* 0x00000003a7a77223 */ /* 0x000fe200000108a1 */
[----:B------:R0:W-:Y:S06]  /*19a10*/  @!P1 SYNCS.ARRIVE.TRANS64.RED.A1T0 RZ, [R159+URZ], RZ ;  /* 0x000000ff9fff99a7 */ /* 0x0001ec000810043f */
[----:B------:R-:W1:Y:S08]  /*19a20*/  MUFU.EX2 R193, R193 ;  /* 0x000000c100c17308 */ /* 0x000e700000000800 */
[----:B------:R4:W5:Y:S01]  /*19a30*/  MUFU.EX2 R158, R163 ;  /* 0x000000a3009e7308 */ /* 0x0009620000000800 */
[----:B--2---:R-:W-:Y:S01]  /*19a40*/  FADD.FTZ R227, R199, R227 ;  /* 0x000000e3c7e37221 */ /* 0x004fe20000010000 */
[----:B----4-:R-:W-:-:S06]  /*19a50*/  FFMA.FTZ R163, R0, R228, R189 ;  /* 0x000000e400a37223 */ /* 0x010fcc00000100bd */
[----:B------:R-:W2:Y:S01]  /*19a60*/  MUFU.EX2 R195, R195 ;  /* 0x000000c300c37308 */ /* 0x000ea20000000800 */
[----:B------:R-:W-:Y:S01]  /*19a70*/  FADD.FTZ R163, R196, R163 ;  /* 0x000000a3c4a37221 */ /* 0x000fe20000010000 */
[----:B0-----:R-:W-:-:S03]  /*19a80*/  FFMA.FTZ R159, R170, R3, -R161 ;  /* 0x00000003aa9f7223 */ /* 0x001fc600000108a1 */
[----:B------:R-:W-:-:S03]  /*19a90*/  FADD.FTZ R163, R198, R163 ;  /* 0x000000a3c6a37221 */ /* 0x000fc60000010000 */
[----:B------:R-:W0:Y:S01]  /*19aa0*/  MUFU.EX2 R23, R167 ;  /* 0x000000a700177308 */ /* 0x000e220000000800 */
[----:B---3--:R-:W-:Y:S01]  /*19ab0*/  FADD.FTZ R164, R155, R227 ;  /* 0x000000e39ba47221 */ /* 0x008fe20000010000 */
[-C--:B------:R-:W-:Y:S01]  /*19ac0*/  FFMA.FTZ R162, R171, R3.reuse, -R161 ;  /* 0x00000003aba27223 */ /* 0x080fe200000108a1 */
[----:B------:R-:W-:Y:S01]  /*19ad0*/  FADD.FTZ R163, R185, R163 ;  /* 0x000000a3b9a37221 */ /* 0x000fe20000010000 */
[-C--:B------:R-:W-:Y:S01]  /*19ae0*/  FFMA.FTZ R174, R174, R3.reuse, -R161 ;  /* 0x00000003aeae7223 */ /* 0x080fe200000108a1 */
[----:B-1----:R-:W-:Y:S02]  /*19af0*/  FADD.FTZ R164, R193, R164 ;  /* 0x000000a4c1a47221 */ /* 0x002fe40000010000 */
[----:B------:R-:W-:Y:S01]  /*19b00*/  FADD.FTZ R163, R187, R163 ;  /* 0x000000a3bba37221 */ /* 0x000fe20000010000 */
[----:B------:R-:W1:Y:S01]  /*19b10*/  MUFU.EX2 R159, R159 ;  /* 0x0000009f009f7308 */ /* 0x000e620000000800 */
[----:B-----5:R-:W-:Y:S01]  /*19b20*/  FADD.FTZ R164, R158, R164 ;  /* 0x000000a49ea47221 */ /* 0x020fe20000010000 */
[----:B------:R-:W-:Y:S01]  /*19b30*/  FFMA.FTZ R175, R175, R3, -R161 ;  /* 0x00000003afaf7223 */ /* 0x000fe200000108a1 */
[----:B------:R-:W-:-:S05]  /*19b40*/  FADD.FTZ R163, R192, R163 ;  /* 0x000000a3c0a37221 */ /* 0x000fca0000010000 */
[----:B------:R-:W3:Y:S01]  /*19b50*/  MUFU.EX2 R162, R162 ;  /* 0x000000a200a27308 */ /* 0x000ee20000000800 */
[----:B------:R-:W-:Y:S01]  /*19b60*/  FADD.FTZ R163, R194, R163 ;  /* 0x000000a3c2a37221 */ /* 0x000fe20000010000 */
[----:B--2---:R-:W-:Y:S01]  /*19b70*/  FADD.FTZ R164, R195, R164 ;  /* 0x000000a4c3a47221 */ /* 0x004fe20000010000 */
[----:B------:R-:W-:-:S05]  /*19b80*/  FFMA.FTZ R178, R178, R3, -R161 ;  /* 0x00000003b2b27223 */ /* 0x000fca00000108a1 */
[----:B------:R-:W2:Y:S01]  /*19b90*/  MUFU.EX2 R174, R174 ;  /* 0x000000ae00ae7308 */ /* 0x000ea20000000800 */
[----:B------:R-:W-:Y:S01]  /*19ba0*/  FADD.FTZ R163, R152, R163 ;  /* 0x000000a398a37221 */ /* 0x000fe20000010000 */
[----:B0-----:R-:W-:Y:S01]  /*19bb0*/  FADD.FTZ R164, R23, R164 ;  /* 0x000000a417a47221 */ /* 0x001fe20000010000 */
[----:B------:R-:W-:-:S05]  /*19bc0*/  FFMA.FTZ R179, R179, R3, -R161 ;  /* 0x00000003b3b37223 */ /* 0x000fca00000108a1 */
[----:B------:R-:W0:Y:S01]  /*19bd0*/  MUFU.EX2 R175, R175 ;  /* 0x000000af00af7308 */ /* 0x000e220000000800 */
[----:B------:R-:W-:Y:S01]  /*19be0*/  FADD.FTZ R163, R188, R163 ;  /* 0x000000a3bca37221 */ /* 0x000fe20000010000 */
[----:B-1----:R-:W-:Y:S01]  /*19bf0*/  FADD.FTZ R164, R159, R164 ;  /* 0x000000a49fa47221 */ /* 0x002fe20000010000 */
[----:B------:R-:W-:-:S05]  /*19c00*/  FFMA.FTZ R182, R182, R3, -R161 ;  /* 0x00000003b6b67223 */ /* 0x000fca00000108a1 */
[----:B------:R-:W1:Y:S01]  /*19c10*/  MUFU.EX2 R184, R184 ;  /* 0x000000b800b87308 */ /* 0x000e620000000800 */
[----:B------:R-:W-:Y:S01]  /*19c20*/  FADD.FTZ R163, R153, R163 ;  /* 0x000000a399a37221 */ /* 0x000fe20000010000 */
[----:B---3--:R-:W-:-:S06]  /*19c30*/  FADD.FTZ R164, R162, R164 ;  /* 0x000000a4a2a47221 */ /* 0x008fcc0000010000 */
[----:B------:R-:W3:Y:S01]  /*19c40*/  MUFU.EX2 R178, R178 ;  /* 0x000000b200b27308 */ /* 0x000ee20000000800 */
[----:B------:R-:W-:Y:S01]  /*19c50*/  FFMA.FTZ R161, R183, R3, -R161 ;  /* 0x00000003b7a17223 */ /* 0x000fe200000108a1 */
[----:B------:R-:W-:Y:S01]  /*19c60*/  FADD.FTZ R163, R190, R163 ;  /* 0x000000a3bea37221 */ /* 0x000fe20000010000 */
[----:B--2---:R-:W-:-:S05]  /*19c70*/  FADD.FTZ R164, R174, R164 ;  /* 0x000000a4aea47221 */ /* 0x004fca0000010000 */
[----:B------:R-:W2:Y:S08]  /*19c80*/  MUFU.EX2 R157, R157 ;  /* 0x0000009d009d7308 */ /* 0x000eb00000000800 */
[----:B------:R-:W4:Y:S01]  /*19c90*/  MUFU.EX2 R179, R179 ;  /* 0x000000b300b37308 */ /* 0x000f220000000800 */
[----:B------:R-:W-:Y:S01]  /*19ca0*/  FADD.FTZ R163, R156, R163 ;  /* 0x000000a39ca37221 */ /* 0x000fe20000010000 */
[----:B0-----:R-:W-:-:S06]  /*19cb0*/  FADD.FTZ R164, R175, R164 ;  /* 0x000000a4afa47221 */ /* 0x001fcc0000010000 */
[----:B------:R-:W0:Y:S08]  /*19cc0*/  MUFU.EX2 R186, R186 ;  /* 0x000000ba00ba7308 */ /* 0x000e300000000800 */
[----:B------:R-:W5:Y:S01]  /*19cd0*/  MUFU.EX2 R182, R182 ;  /* 0x000000b600b67308 */ /* 0x000f620000000800 */
[----:B-1----:R-:W-:Y:S01]  /*19ce0*/  FADD.FTZ R163, R184, R163 ;  /* 0x000000a3b8a37221 */ /* 0x002fe20000010000 */
[----:B---3--:R-:W-:-:S06]  /*19cf0*/  FADD.FTZ R164, R178, R164 ;  /* 0x000000a4b2a47221 */ /* 0x008fcc0000010000 */
[----:B------:R-:W1:Y:S08]  /*19d00*/  MUFU.EX2 R160, R160 ;  /* 0x000000a000a07308 */ /* 0x000e700000000800 */
[----:B------:R-:W3:Y:S01]  /*19d10*/  MUFU.EX2 R161, R161 ;  /* 0x000000a100a17308 */ /* 0x000ee20000000800 */
[----:B--2---:R-:W-:Y:S01]  /*19d20*/  FADD.FTZ R163, R157, R163 ;  /* 0x000000a39da37221 */ /* 0x004fe20000010000 */
[----:B----4-:R-:W-:-:S03]  /*19d30*/  FADD.FTZ R164, R179, R164 ;  /* 0x000000a4b3a47221 */ /* 0x010fc60000010000 */
[----:B0-----:R-:W-:Y:S01]  /*19d40*/  FADD.FTZ R163, R186, R163 ;  /* 0x000000a3baa37221 */ /* 0x001fe20000010000 */
[----:B-----5:R-:W-:Y:S01]  /*19d50*/  FADD.FTZ R164, R182, R164 ;  /* 0x000000a4b6a47221 */ /* 0x020fe20000010000 */
[----:B------:R-:W-:Y:S02]  /*19d60*/  F2FP.F16.F32.PACK_AB R196, R196, R189 ;  /* 0x000000bdc4c4723e */ /* 0x000fe400000000ff */
[----:B------:R-:W-:Y:S01]  /*19d70*/  F2FP.F16.F32.PACK_AB R198, R185, R198 ;  /* 0x000000c6b9c6723e */ /* 0x000fe200000000ff */
[----:B-1----:R-:W-:Y:S01]  /*19d80*/  FADD.FTZ R228, R160, R163 ;  /* 0x000000a3a0e47221 */ /* 0x002fe20000010000 */
[----:B------:R-:W-:Y:S02]  /*19d90*/  F2FP.F16.F32.PACK_AB R192, R192, R187 ;  /* 0x000000bbc0c0723e */ /* 0x000fe400000000ff */
[----:B------:R-:W-:Y:S01]  /*19da0*/  F2FP.F16.F32.PACK_AB R195, R23, R195 ;  /* 0x000000c317c3723e */ /* 0x000fe200000000ff */
[----:B------:R-:W-:Y:S01]  /*19db0*/  IMAD.MOV.U32 R23, RZ, RZ, R219 ;  /* 0x000000ffff177224 */ /* 0x000fe200078e00db */
[----:B------:R-:W-:-:S02]  /*19dc0*/  F2FP.F16.F32.PACK_AB R197, R154, R197 ;  /* 0x000000c59ac5723e */ /* 0x000fc400000000ff */
[----:B------:R-:W-:Y:S01]  /*19dd0*/  F2FP.F16.F32.PACK_AB R199, R155, R199 ;  /* 0x000000c79bc7723e */ /* 0x000fe200000000ff */
[----:B---3--:R-:W-:Y:S01]  /*19de0*/  FADD.FTZ R227, R161, R164 ;  /* 0x000000a4a1e37221 */ /* 0x008fe20000010000 */
        /* <DEDUP_REMOVED lines=10> */
[----:B------:R-:W-:Y:S01]  /*19e90*/  MOV R231, R4 ;  /* 0x0000000400e77202 */ /* 0x000fe20000000f00 */
[----:B------:R-:W-:Y:S06]  /*19ea0*/  @P2 BRA `(.L_x_1989) ;  /* 0xffffffe0000c2947 */ /* 0x000fec000383ffff */
[----:B------:R-:W-:Y:S05]  /*19eb0*/  BSYNC B1 ;  /* 0x0000000000017941 */ /* 0x000fea0003800000 */
.L_x_1978:
[----:B------:R-:W-:-:S07]  /*19ec0*/  IMAD.MOV.U32 R23, RZ, RZ, R232 ;  /* 0x000000ffff177224 */ /* 0x000fce00078e00e8 */
.L_x_1977:
[----:B------:R-:W-:Y:S05]  /*19ed0*/  BSYNC B0 ;  /* 0x0000000000007941 */ /* 0x000fea0003800000 */
.L_x_1976:
[----:B------:R-:W2:Y:S01]  /*19ee0*/  LDL R152, [R1+0x38] ;  /* 0x0000380001987983 */ /* 0x000ea20000100800 */
[----:B------:R-:W-:Y:S01]  /*19ef0*/  BSSY B0, `(.L_x_1990) ;  /* 0x00002b4000007945 */ /* 0x000fe20003800000 */
[----:B--2---:R-:W-:-:S13]  /*19f00*/  ISETP.GE.AND P2, PT, R23, R152, PT ;  /* 0x000000981700720c */ /* 0x004fda0003f46270 */
[----:B------:R-:W-:Y:S05]  /*19f10*/  @!P2 BRA `(.L_x_1991) ;  /* 0x0000002800c4a947 */ /* 0x000fea0003800000 */
[----:B------:R-:W-:Y:S01]  /*19f20*/  IMAD.MOV.U32 R230, RZ, RZ, R4 ;  /* 0x000000ffffe67224 */ /* 0x000fe200078e0004 */
[----:B------:R-:W-:Y:S01]  /*19f30*/  MOV R232, R22 ;  /* 0x0000001600e87202 */ /* 0x000fe20000000f00 */
[----:B------:R-:W-:Y:S02]  /*19f40*/  IMAD.MOV.U32 R231, RZ, RZ, R5 ;  /* 0x000000ffffe77224 */ /* 0x000fe400078e0005 */
[----:B------:R-:W-:-:S07]  /*19f50*/  IMAD.MOV.U32 R236, RZ, RZ, R219 ;  /* 0x000000ffffec7224 */ /* 0x000fce00078e00db */
.L_x_2010:
[----:B------:R-:W-:-:S05]  /*19f60*/  VIADD R22, R232, 0x1 ;  /* 0x00000001e8167836 */ /* 0x000fca0000000000 */
[----:B------:R-:W-:-:S04]  /*19f70*/  ISETP.NE.AND P2, PT, R22, 0x2, PT ;  /* 0x000000021600780c */ /* 0x000fc80003f45270 */
[----:B------:R-:W-:Y:S02]  /*19f80*/  SEL R219, RZ, 0x1, P2 ;  /* 0x00000001ffdb7807 */ /* 0x000fe40001000000 */
[----:B------:R-:W-:Y:S02]  /*19f90*/  SEL R22, R22, RZ, P2 ;  /* 0x000000ff16167207 */ /* 0x000fe40001000000 */
[----:B------:R-:W-:Y:S01]  /*19fa0*/  LOP3.LUT R219, R236, R219, RZ, 0x3c, !PT ;  /* 0x000000dbecdb7212 */ /* 0x000fe200078e3cff */
[----:B------:R-:W-:Y:S06]  /*19fb0*/  @!P0 BRA `(.L_x_1992) ;  /* 0x0000000000048947 */ /* 0x000fec0003800000 */
[----:B------:R-:W-:Y:S01]  /*19fc0*/  BPT.TRAP 0x1 ;  /* 0x000000040000795c */ /* 0x000fe20000300000 */
.L_x_1992:
[----:B------:R-:W-:Y:S01]  /*19fd0*/  IMAD R4, R22, 0x8, R16 ;  /* 0x0000000816047824 */ /* 0x000fe200078e0210 */
[----:B------:R-:W-:-:S04]  /*19fe0*/  SHF.L.U32 R5, R219, 0x1f, RZ ;  /* 0x0000001fdb057819 */ /* 0x000fc800000006ff */
[----:B------:R0:W1:Y:S01]  /*19ff0*/  SYNCS.PHASECHK.TRANS64.TRYWAIT P2, [R4+URZ+0x30830], R5 ;  /* 0x03083005040075a7 */ /* 0x000062000804017f */
[----:B------:R-:W-:Y:S05]  /*1a000*/  @!P0 BRA `(.L_x_1993) ;  /* 0x0000000000048947 */ /* 0x000fea0003800000 */
[----:B------:R-:W-:Y:S01]  /*1a010*/  BPT.TRAP 0x1 ;  /* 0x000000040000795c */ /* 0x000fe20000300000 */
.L_x_1993:
        /* <DEDUP_REMOVED lines=8> */
.L_x_1995:
[----:B------:R-:W-:Y:S05]  /*1a0a0*/  BSYNC B1 ;  /* 0x0000000000017941 */ /* 0x000fea0003800000 */
.L_x_1994:
        /* <DEDUP_REMOVED lines=269> */
.L_x_1997:
[----:B------:R-:W-:Y:S01]  /*1b180*/  SHF.L.U32 R2, R236, 0x1f, RZ ;  /* 0x0000001fec027819 */ /* 0x000fe200000006ff */
[----:B------:R-:W-:-:S04]  /*1b190*/  IMAD R0, R232, 0x8, R16 ;  /* 0x00000008e8007824 */ /* 0x000fc800078e0210 */
[----:B------:R0:W1:Y:S01]  /*1b1a0*/  SYNCS.PHASECHK.TRANS64.TRYWAIT P2, [R0+URZ+0x30850], R2 ;  /* 0x03085002000075a7 */ /* 0x000062000804017f */
[----:B------:R-:W-:Y:S05]  /*1b1b0*/  @!P0 BRA `(.L_x_1998) ;  /* 0x0000000000048947 */ /* 0x000fea0003800000 */
[----:B------:R-:W-:Y:S01]  /*1b1c0*/  BPT.TRAP 0x1 ;  /* 0x000000040000795c */ /* 0x000fe20000300000 */
.L_x_1998:
[----:B------:R-:W-:Y:S04]  /*1b1d0*/  BSSY B1, `(.L_x_1999) ;  /* 0x0000004000017945 */ /* 0x000fe80003800000 */
[----:B-1----:R-:W-:Y:S05]  /*1b1e0*/  @P2 BRA `(.L_x_2000) ;  /* 0x0000000000082947 */ /* 0x002fea0003800000 */
[----:B------:R-:W1:Y:S02]  /*1b1f0*/  SYNCS.PHASECHK.TRANS64.TRYWAIT P2, [R0+URZ+0x30850], R2 ;  /* 0x03085002000075a7 */ /* 0x000e64000804017f */
[----:B-1----:R-:W-:Y:S05]  /*1b200*/  @!P2 BRA `(.L_x_2001) ;  /* 0x000001000098a947 */ /* 0x002fea0003800000 */
.L_x_2000:
[----:B------:R-:W-:Y:S05]  /*1b210*/  BSYNC B1 ;  /* 0x0000000000017941 */ /* 0x000fea0003800000 */
.L_x_1999:
[----:B01----:R-:W-:Y:S02]  /*1b220*/  VIADD R2, R16, 0x400 ;  /* 0x0000040010027836 */ /* 0x003fe40000000000 */
[----:B------:R-:W-:Y:S01]  /*1b230*/  IMAD.MOV.U32 R3, RZ, RZ, 0x40000040 ;  /* 0x40000040ff037424 */ /* 0x000fe200078e00ff */
[----:B------:R-:W-:Y:S01]  /*1b240*/  WARPGROUP.ARRIVE ;  /* 0x00000000000079c5 */ /* 0x000fe20000000000 */
[----:B------:R-:W-:Y:S01]  /*1b250*/  MOV R5, 0x40000040 ;  /* 0x4000004000057802 */ /* 0x000fe20000000f00 */
[----:B------:R-:W-:Y:S01]  /*1b260*/  ULDC UR4, c[0x0][0x9dc] ;  /* 0x0002770000047ab9 */ /* 0x000fe20000000800 */
[----:B------:R-:W-:Y:S01]  /*1b270*/  SHF.R.U32.HI R2, RZ, 0x4, R2 ;  /* 0x00000004ff027819 */ /* 0x000fe20000011602 */
[----:B------:R-:W-:-:S03]  /*1b280*/  ULDC UR5, c[0x0][0x9e0] ;  /* 0x0002780000057ab9 */ /* 0x000fc60000000800 */
[----:B------:R-:W-:-:S04]  /*1b290*/  LOP3.LUT R2, R2, 0x3fff, RZ, 0xc0, !PT ;  /* 0x00003fff02027812 */ /* 0x000fc800078ec0ff */
[----:B------:R-:W-:-:S05]  /*1b2a0*/  LOP3.LUT R2, R2, 0x2000000, RZ, 0xfc, !PT ;  /* 0x0200000002027812 */ /* 0x000fca00078efcff */
[----:B------:R-:W-:Y:S01]  /*1b2b0*/  IMAD R2, R232, 0x800, R2 ;  /* 0x00000800e8027824 */ /* 0x000fe200078e0202 */
[----:B------:R-:W-:Y:S01]  /*1b2c0*/  R2UR UR7, R3 ;  /* 0x00000000030772ca */ /* 0x000fe200000e0000 */
[----:B------:R-:W2:Y:S03]  /*1b2d0*/  LDL R232, [R1+0x34] ;  /* 0x0000340001e87983 */ /* 0x000ea60000100800 */
[----:B------:R-:W-:-:S13]  /*1b2e0*/  R2UR UR6, R2 ;  /* 0x00000000020672ca */ /* 0x000fda00000e0000 */
[----:B------:R-:W-:Y:S01]  /*1b2f0*/  HGMMA.64x256x16.F32 R24, R196, gdesc[UR4].tnspB, R24, gsb0 ;  /* 0x43e00004c4187df0 */ /* 0x000fe20008000818 */
[----:B------:R-:W-:Y:S01]  /*1b300*/  VIADD R4, R2, 0x80 ;  /* 0x0000008002047836 */ /* 0x000fe20000000000 */
[----:B------:R-:W-:-:S04]  /*1b310*/  R2UR UR7, R5 ;  /* 0x00000000050772ca */ /* 0x000fc800000e0000 */
[----:B------:R-:W-:Y:S01]  /*1b320*/  R2UR UR6, R4 ;  /* 0x00000000040672ca */ /* 0x000fe200000e0000 */
[C---:B------:R-:W-:Y:S02]  /*1b330*/  VIADD R4, R2.reuse, 0x100 ;  /* 0x0000010002047836 */ /* 0x040fe40000000000 */
[----:B------:R-:W-:Y:S01]  /*1b340*/  IMAD.MOV.U32 R5, RZ, RZ, 0x40000040 ;  /* 0x40000040ff057424 */ /* 0x000fe200078e00ff */
[----:B------:R-:W-:Y:S02]  /*1b350*/  WARPGROUP.DEPBAR.LE gsb0, 0x0 ;  /* 0x00008000000079c5 */ /* 0x000fe40000010000 */
[----:B------:R-:W-:Y:S01]  /*1b360*/  WARPGROUP.ARRIVE ;  /* 0x00000000000079c5 */ /* 0x000fe20000000000 */
[----:B------:R-:W2:Y:S01]  /*1b370*/  LDL R199, [R1+0x14] ;  /* 0x0000140001c77983 */ /* 0x000ea20000100800 */
[----:B------:R-:W-:Y:S01]  /*1b380*/  VIADD R2, R2, 0x180 ;  /* 0x0000018002027836 */ /* 0x000fe20000000000 */
[----:B------:R-:W-:Y:S01]  /*1b390*/  ULOP3.LUT UR4, URZ, UR4, URZ, 0x33, !UPT ;  /* 0x000000043f047292 */ /* 0x000fe2000f8e333f */
[----:B------:R-:W-:-:S12]  /*1b3a0*/  IMAD.MOV.U32 R3, RZ, RZ, 0x40000040 ;  /* 0x40000040ff037424 */ /* 0x000fd800078e00ff */
[----:B------:R-:W-:Y:S01]  /*1b3b0*/  HGMMA.64x256x16.F32 R24, R192, gdesc[UR4].tnspB, R24, gsb0 ;  /* 0x43e00004c0187df0 */ /* 0x000fe20008000818 */
[----:B------:R-:W-:Y:S01]  /*1b3c0*/  R2UR UR6, R4 ;  /* 0x00000000040672ca */ /* 0x000fe200000e0000 */
[----:B------:R-:W-:Y:S01]  /*1b3d0*/  IMAD.SHL.U32 R4, R23, 0x40, RZ ;  /* 0x0000004017047824 */ /* 0x000fe200078e00ff */
[----:B------:R-:W-:Y:S01]  /*1b3e0*/  R2UR UR7, R5 ;  /* 0x00000000050772ca */ /* 0x000fe200000e0000 */
[----:B------:R-:W-:Y:S02]  /*1b3f0*/  WARPGROUP.DEPBAR.LE gsb0, 0x0 ;  /* 0x00008000000079c5 */ /* 0x000fe40000010000 */
[----:B------:R-:W-:-:S15]  /*1b400*/  WARPGROUP.ARRIVE ;  /* 0x00000000000079c5 */ /* 0x000fde0000000000 */
[----:B------:R-:W-:-:S07]  /*1b410*/  NOP ;  /* 0x0000000000007918 */ /* 0x000fce0000000000 */
[----:B------:R-:W-:Y:S01]  /*1b420*/  HGMMA.64x256x16.F32 R24, R188, gdesc[UR4].tnspB, R24, gsb0 ;  /* 0x43e00004bc187df0 */ /* 0x000fe20008000818 */
[----:B------:R-:W-:Y:S02]  /*1b430*/  R2UR UR6, R2 ;  /* 0x00000000020672ca */ /* 0x000fe400000e0000 */
[----:B------:R-:W-:Y:S01]  /*1b440*/  R2UR UR7, R3 ;  /* 0x00000000030772ca */ /* 0x000fe200000e0000 */
[----:B------:R-:W0:Y:S08]  /*1b450*/  @P5 LDC R2, c[0x0][0x450] ;  /* 0x00011400ff025b82 */ /* 0x000e300000000800 */
[----:B------:R-:W1:Y:S01]  /*1b460*/  @P5 LDC R3, c[0x0][0x44c] ;  /* 0x00011300ff035b82 */ /* 0x000e620000000800 */
[----:B--2---:R-:W-:-:S04]  /*1b470*/  IMAD.IADD R5, R232, 0x1, R199 ;  /* 0x00000001e8057824 */ /* 0x004fc800078e02c7 */
[----:B-1----:R-:W-:-:S05]  /*1b480*/  @P5 IMAD.HI.U32 R3, R5, R3, RZ ;  /* 0x0000000305035227 */ /* 0x002fca00078e00ff */
[----:B0-----:R-:W-:Y:S02]  /*1b490*/  @P5 SHF.R.U32.HI R5, RZ, R2, R3 ;  /* 0x00000002ff055219 */ /* 0x001fe40000011603 */
[----:B------:R-:W-:-:S05]  /*1b4a0*/  @!P1 LEA R2, R22, R16, 0x3 ;  /* 0x0000001016029211 */ /* 0x000fca00078e18ff */
[----:B------:R-:W-:-:S05]  /*1b4b0*/  @!P1 VIADD R2, R2, 0x30840 ;  /* 0x0003084002029836 */ /* 0x000fca0000000000 */
[----:B------:R-:W-:Y:S01]  /*1b4c0*/  @!P1 PRMT R2, RZ, 0x654, R2 ;  /* 0x00000654ff029816 */ /* 0x000fe20000000002 */
[----:B------:R-:W-:Y:S02]  /*1b4d0*/  WARPGROUP.DEPBAR.LE gsb0, 0x0 ;  /* 0x00008000000079c5 */ /* 0x000fe40000010000 */
[----:B------:R-:W-:Y:S01]  /*1b4e0*/  WARPGROUP.ARRIVE ;  /* 0x00000000000079c5 */ /* 0x000fe20000000000 */
[----:B------:R-:W0:Y:S05]  /*1b4f0*/  SHFL.IDX PT, R188, R5, RZ, 0x1c1f ;  /* 0x001c1fff05bc7589 */ /* 0x000e2a00000e0000 */
[----:B------:R-:W-:Y:S03]  /*1b500*/  HGMMA.64x256x16.F32 R24, R184, gdesc[UR4].tnspB, R24, gsb0 ;  /* 0x43e00004b8187df0 */ /* 0x000fe60008000818 */
[----:B------:R-:W-:-:S02]  /*1b510*/  WARPGROUP.DEPBAR.LE gsb0, 0x0 ;  /* 0x00008000000079c5 */ /* 0x000fc40000010000 */
[----:B------:R1:W-:Y:S02]  /*1b520*/  @!P1 SYNCS.ARRIVE.TRANS64.RED.A1T0 RZ, [R2+URZ], RZ ;  /* 0x000000ff02ff99a7 */ /* 0x0003e4000810043f */
[----:B-1----:R-:W-:-:S05]  /*1b530*/  IADD3 R2, -R4, 0x1, RZ ;  /* 0x0000000104027810 */ /* 0x002fca0007ffe1ff */
[----:B------:R-:W-:-:S05]  /*1b540*/  IMAD R2, R229, -0x2, R2 ;  /* 0xfffffffee5027824 */ /* 0x000fca00078e0202 */
[----:B------:R-:W-:-:S05]  /*1b550*/  IADD3 R186, -R220, R2, R221 ;  /* 0x00000002dcba7210 */ /* 0x000fca0007ffe1dd */
[C---:B------:R-:W-:Y:S02]  /*1b560*/  VIADD R187, R186.reuse, UR5 ;  /* 0x00000005babb7c36 */ /* 0x040fe40008000000 */
[----:B------:R-:W-:Y:S02]  /*1b570*/  VIADD R186, R186, UR4 ;  /* 0x00000004baba7c36 */ /* 0x000fe40008000000 */
[----:B0-----:R-:W-:-:S03]  /*1b580*/  IMAD.IADD R185, R187, 0x1, R188 ;  /* 0x00000001bbb97824 */ /* 0x001fc600078e02bc */
[----:B------:R-:W-:Y:S01]  /*1b590*/  IADD3 R184, R186, R188, RZ ;  /* 0x000000bcbab87210 */ /* 0x000fe20007ffe0ff */
        /* <DEDUP_REMOVED lines=14> */
.L_x_2004:
[----:B------:R-:W-:Y:S02]  /*1b680*/  ULDC UR4, c[0x0][0x9e4] ;  /* 0x0002790000047ab9 */ /* 0x000fe40000000800 */
[----:B------:R-:W-:-:S05]  /*1b690*/  IMAD.U32 R189, RZ, RZ, UR4 ;  /* 0x00000004ffbd7e24 */ /* 0x000fca000f8e00ff */
[----:B------:R-:W-:-:S13]  /*1b6a0*/  ISETP.NE.AND P2, PT, R189, 0x1, PT ;  /* 0x00000001bd00780c */ /* 0x000fda0003f45270 */
[----:B------:R-:W0:Y:S02]  /*1b6b0*/  @P2 LDC.64 R2, c[0x0][0x9e8] ;  /* 0x00027a00ff022b82 */ /* 0x000e240000000a00 */
[----:B0-----:R-:W-:-:S05]  /*1b6c0*/  @P2 IMAD.HI.U32 R2, R188, R2, RZ ;  /* 0x00000002bc022227 */ /* 0x001fca00078e00ff */
[----:B------:R-:W-:-:S07]  /*1b6d0*/  @P2 SHF.R.U32.HI R188, RZ, R3, R2 ;  /* 0x00000003ffbc2219 */ /* 0x000fce0000011602 */
.L_x_2005:
[----:B------:R-:W-:Y:S05]  /*1b6e0*/  BSYNC B1 ;  /* 0x0000000000017941 */ /* 0x000fea0003800000 */
.L_x_2003:
[----:B------:R-:W-:-:S04]  /*1b6f0*/  IMAD R188, R188, R189, -R4 ;  /* 0x000000bdbcbc7224 */ /* 0x000fc800078e0a04 */
[----:B------:R-:W-:-:S05]  /*1b700*/  IMAD R188, R229, -0x2, R188 ;  /* 0xfffffffee5bc7824 */ /* 0x000fca00078e02bc */
[----:B------:R-:W-:Y:S02]  /*1b710*/  VIMNMX R184, R184, R188, !PT ;  /* 0x000000bcb8b87248 */ /* 0x000fe40007fe0100 */
[----:B------:R-:W-:-:S07]  /*1b720*/  VIADDMNMX R185, R188, R189, R185, PT ;  /* 0x000000bdbcb97246 */ /* 0x000fce00038001b9 */
.L_x_2002:
        /* <DEDUP_REMOVED lines=66> */
.L_x_2008:
[----:B------:R-:W-:Y:S02]  /*1bb50*/  ULDC UR4, c[0x0][0x9e4] ;  /* 0x0002790000047ab9 */ /* 0x000fe40000000800 */
[----:B------:R-:W-:-:S04]  /*1bb60*/  MOV R184, UR4 ;  /* 0x0000000400b87c02 */ /* 0x000fc80008000f00 */
[----:B------:R-:W-:-:S13]  /*1bb70*/  ISETP.NE.AND P3, PT, R184, 0x1, PT ;  /* 0x00000001b800780c */ /* 0x000fda0003f65270 */
[----:B------:R-:W0:Y:S02]  /*1bb80*/  @P3 LDC.64 R2, c[0x0][0x9e8] ;  /* 0x00027a00ff023b82 */ /* 0x000e240000000a00 */
[----:B0-----:R-:W-:-:S05]  /*1bb90*/  @P3 IMAD.HI.U32 R2, R5, R2, RZ ;  /* 0x0000000205023227 */ /* 0x001fca00078e00ff */
[----:B------:R-:W-:-:S07]  /*1bba0*/  @P3 SHF.R.U32.HI R5, RZ, R3, R2 ;  /* 0x00000003ff053219 */ /* 0x000fce0000011602 */
.L_x_2009:
[----:B------:R-:W-:Y:S05]  /*1bbb0*/  BSYNC B1 ;  /* 0x0000000000017941 */ /* 0x000fea0003800000 */
.L_x_2007:
[----:B------:R-:W-:-:S04]  /*1bbc0*/  IMAD R4, R5, R184, -R4 ;  /* 0x000000b805047224 */ /* 0x000fc800078e0a04 */
[----:B------:R-:W-:-:S05]  /*1bbd0*/  IMAD R4, R229, -0x2, R4 ;  /* 0xfffffffee5047824 */ /* 0x000fca00078e0204 */
[----:B------:R-:W-:Y:S02]  /*1bbe0*/  VIMNMX R186, R186, R4, !PT ;  /* 0x00000004baba7248 */ /* 0x000fe40007fe0100 */
[----:B------:R-:W-:-:S07]  /*1bbf0*/  VIADDMNMX R187, R4, R184, R187, PT ;  /* 0x000000b804bb7246 */ /* 0x000fce00038001bb */
.L_x_2006:
[----:B------:R-:W-:Y:S01]  /*1bc00*/  @!P1 VIADD R0, R0, 0x30860 ;  /* 0x0003086000009836 */ /* 0x000fe20000000000 */
[----:B------:R-:W2:Y:S01]  /*1bc10*/  LDL R232, [R1+0x38] ;  /* 0x0000380001e87983 */ /* 0x000ea20000100800 */
[----:B------:R-:W-:Y:S01]  /*1bc20*/  ULDC UR4, c[0x0][0x988] ;  /* 0x0002620000047ab9 */ /* 0x000fe20000000800 */
[----:B------:R-:W-:Y:S02]  /*1bc30*/  IMAD.MOV.U32 R236, RZ, RZ, R219 ;  /* 0x000000ffffec7224 */ /* 0x000fe400078e00db */
[----:B------:R-:W-:Y:S01]  /*1bc40*/  @!P1 PRMT R0, RZ, 0x654, R0 ;  /* 0x00000654ff009816 */ /* 0x000fe20000000000 */
[----:B------:R-:W-:-:S03]  /*1bc50*/  IMAD.U32 R3, RZ, RZ, UR4 ;  /* 0x00000004ff037e24 */ /* 0x000fc6000f8e00ff */
        /* <DEDUP_REMOVED lines=26> */
[----:B------:R-:W-:Y:S01]  /*1be00*/  FADD.FTZ R2, -R2, R231 ;  /* 0x000000e702027221 */ /* 0x000fe20000010100 */
[----:B------:R-:W-:Y:S01]  /*1be10*/  MOV R231, R5 ;  /* 0x0000000500e77202 */ /* 0x000fe20000000f00 */
        /* <DEDUP_REMOVED lines=73> */
[----:B------:R-:W0:Y:S01]  /*1c2b0*/  MUFU.EX2 R164, R164 ;  /* 0x000000a400a47308 */ /* 0x000e220000000800 */
[----:B------:R-:W-:Y:S01]  /*1c2c0*/  ISETP.GT.AND P4, PT, R186, 0x38, P2 ;  /* 0x00000038ba00780c */ /* 0x000fe20001784270 */
[----:B-1----:R-:W-:Y:S01]  /*1c2d0*/  FADD.FTZ R2, R160, R2 ;  /* 0x00000002a0027221 */ /* 0x002fe20000010000 */
[----:B------:R-:W-:-:S02]  /*1c2e0*/  FMNMX.FTZ R4, R166, R4, !PT ;  /* 0x00000004a6047209 */ /* 0x000fc40007810000 */
[----:B------:R-:W-:Y:S02]  /*1c2f0*/  ISETP.LT.OR P3, PT, R187, 0x32, P3 ;  /* 0x00000032bb00780c */ /* 0x000fe40001f61670 */
[----:B------:R-:W-:Y:S01]  /*1c300*/  FMNMX.FTZ R4, R167, R4, !PT ;  /* 0x00000004a7047209 */ /* 0x000fe20007810000 */
[----:B------:R-:W1:Y:S01]  /*1c310*/  MUFU.EX2 R165, R165 ;  /* 0x000000a500a57308 */ /* 0x000e620000000800 */
[----:B------:R-:W-:Y:S01]  /*1c320*/  ISETP.GT.AND P2, PT, R186, 0x39, P2 ;  /* 0x00000039ba00780c */ /* 0x000fe20001744270 */
[----:B---3--:R-:W-:Y:S01]  /*1c330*/  FADD.FTZ R2, R161, R2 ;  /* 0x00000002a1027221 */ /* 0x008fe20000010000 */
[----:B------:R-:W-:Y:S02]  /*1c340*/  FMNMX.FTZ R4, R170, R4, !PT ;  /* 0x00000004aa047209 */ /* 0x000fe40007810000 */
[----:B------:R-:W-:Y:S02]  /*1c350*/  ISETP.LT.OR P4, PT, R187, 0x39, P4 ;  /* 0x00000039bb00780c */ /* 0x000fe40002781670 */
[----:B------:R-:W-:Y:S01]  /*1c360*/  FMNMX.FTZ R4, R171, R4, !PT ;  /* 0x00000004ab047209 */ /* 0x000fe20007810000 */
[----:B------:R-:W3:Y:S01]  /*1c370*/  MUFU.EX2 R168, R168 ;  /* 0x000000a800a87308 */ /* 0x000ee20000000800 */
[----:B------:R-:W-:Y:S01]  /*1c380*/  FSEL R179, R179, -INF , !P3 ;  /* 0xff800000b3b37808 */ /* 0x000fe20005800000 */
[----:B0-----:R-:W-:Y:S01]  /*1c390*/  FADD.FTZ R2, R164, R2 ;  /* 0x00000002a4027221 */ /* 0x001fe20000010000 */
[----:B------:R-:W-:-:S02]  /*1c3a0*/  FMNMX.FTZ R4, R174, R4, !PT ;  /* 0x00000004ae047209 */ /* 0x000fc40007810000 */
[----:B------:R-:W-:Y:S02]  /*1c3b0*/  ISETP.LT.OR P2, PT, R187, 0x3a, P2 ;  /* 0x0000003abb00780c */ /* 0x000fe40001741670 */
[----:B------:R-:W-:Y:S01]  /*1c3c0*/  FMNMX.FTZ R4, R175, R4, !PT ;  /* 0x00000004af047209 */ /* 0x000fe20007810000 */
[----:B------:R-:W0:Y:S01]  /*1c3d0*/  MUFU.EX2 R169, R169 ;  /* 0x000000a900a97308 */ /* 0x000e220000000800 */
[----:B------:R-:W-:Y:S01]  /*1c3e0*/  FSEL R182, R182, -INF , !P4 ;  /* 0xff800000b6b67808 */ /* 0x000fe20006000000 */
[----:B-1----:R-:W-:Y:S01]  /*1c3f0*/  FADD.FTZ R2, R165, R2 ;  /* 0x00000002a5027221 */ /* 0x002fe20000010000 */
[----:B------:R-:W-:Y:S02]  /*1c400*/  FMNMX.FTZ R4, R178, R4, !PT ;  /* 0x00000004b2047209 */ /* 0x000fe40007810000 */
[----:B------:R-:W-:Y:S02]  /*1c410*/  FSEL R183, R183, -INF , !P2 ;  /* 0xff800000b7b77808 */ /* 0x000fe40005000000 */
[----:B------:R-:W-:Y:S01]  /*1c420*/  FMNMX.FTZ R4, R179, R4, !PT ;  /* 0x00000004b3047209 */ /* 0x000fe20007810000 */
[----:B------:R-:W1:Y:S01]  /*1c430*/  MUFU.EX2 R172, R172 ;  /* 0x000000ac00ac7308 */ /* 0x000e620000000800 */
[----:B------:R-:W-:-:S02]  /*1c440*/  F2FP.F16.F32.PACK_AB R196, R153, R152 ;  /* 0x0000009899c4723e */ /* 0x000fc400000000ff */
[----:B------:R-:W-:Y:S02]  /*1c450*/  FMNMX.FTZ R4, R182, R4, !PT ;  /* 0x00000004b6047209 */ /* 0x000fe40007810000 */
[----:B------:R-:W-:Y:S01]  /*1c460*/  F2FP.F16.F32.PACK_AB R198, R157, R156 ;  /* 0x0000009c9dc6723e */ /* 0x000fe200000000ff */
[----:B---3--:R-:W-:Y:S01]  /*1c470*/  FADD.FTZ R156, R168, R2 ;  /* 0x00000002a89c7221 */ /* 0x008fe20000010000 */
[----:B------:R-:W-:Y:S01]  /*1c480*/  FMNMX.FTZ R152, R183, R4, !PT ;  /* 0x00000004b7987209 */ /* 0x000fe20007810000 */
[----:B------:R-:W3:Y:S01]  /*1c490*/  MUFU.EX2 R173, R173 ;  /* 0x000000ad00ad7308 */ /* 0x000ee20000000800 */
[----:B------:R-:W-:Y:S01]  /*1c4a0*/  F2FP.F16.F32.PACK_AB R192, R161, R160 ;  /* 0x000000a0a1c0723e */ /* 0x000fe200000000ff */
[----:B0-----:R-:W-:Y:S01]  /*1c4b0*/  FADD.FTZ R156, R169, R156 ;  /* 0x0000009ca99c7221 */ /* 0x001fe20000010000 */
[----:B------:R-:W-:Y:S01]  /*1c4c0*/  F2FP.F16.F32.PACK_AB R194, R165, R164 ;  /* 0x000000a4a5c2723e */ /* 0x000fe200000000ff */
[----:B------:R-:W0:Y:S01]  /*1c4d0*/  SHFL.BFLY PT, R4, R152, 0x2, 0x1f ;  /* 0x0c401f0098047f89 */ /* 0x000e2200000e0000 */
[----:B------:R-:W-:-:S03]  /*1c4e0*/  F2FP.F16.F32.PACK_AB R188, R169, R168 ;  /* 0x000000a8a9bc723e */ /* 0x000fc600000000ff */
[----:B------:R-:W-:Y:S01]  /*1c4f0*/  MUFU.EX2 R176, R176 ;  /* 0x000000b000b07308 */ /* 0x000fe20000000800 */
[----:B-1----:R-:W-:-:S07]  /*1c500*/  FADD.FTZ R156, R172, R156 ;  /* 0x0000009cac9c7221 */ /* 0x002fce0000010000 */
[----:B------:R-:W1:Y:S01]  /*1c510*/  MUFU.EX2 R177, R177 ;  /* 0x000000b100b17308 */ /* 0x000e620000000800 */
[C---:B---3--:R-:W-:Y:S01]  /*1c520*/  FADD.FTZ R156, R173.reuse, R156 ;  /* 0x0000009cad9c7221 */ /* 0x048fe20000010000 */
[----:B------:R-:W-:-:S06]  /*1c530*/  F2FP.F16.F32.PACK_AB R190, R173, R172 ;  /* 0x000000acadbe723e */ /* 0x000fcc00000000ff */
[----:B------:R-:W-:Y:S01]  /*1c540*/  MUFU.EX2 R180, R180 ;  /* 0x000000b400b47308 */ /* 0x000fe20000000800 */
[----:B0-----:R-:W-:-:S07]  /*1c550*/  FMNMX.FTZ R152, R152, R4, !PT ;  /* 0x0000000498987209 */ /* 0x001fce0007810000 */
        /* <DEDUP_REMOVED lines=11> */
[----:B------:R-:W-:Y:S02]  /*1c610*/  VIADD R23, R23, 0xffffffff ;  /* 0xffffffff17177836 */ /* 0x000fe40000000000 */
        /* <DEDUP_REMOVED lines=16> */
[-CC-:B------:R-:W-:Y:S01]  /*1c720*/  FFMA.FTZ R179, R179, R3.reuse, -R152.reuse ;  /* 0x00000003b3b37223 */ /* 0x180fe20000010898 */
[-CC-:B------:R-:W-:Y:S01]  /*1c730*/  FFMA.FTZ R182, R182, R3.reuse, -R152.reuse ;  /* 0x00000003b6b67223 */ /* 0x180fe20000010898 */
[----:B------:R-:W-:Y:S01]  /*1c740*/  FFMA.FTZ R152, R183, R3, -R152 ;  /* 0x00000003b7987223 */ /* 0x000fe20000010898 */
[----:B------:R-:W-:-:S02]  /*1c750*/  IMAD.MOV.U32 R232, RZ, RZ, R22 ;  /* 0x000000ffffe87224 */ /* 0x000fc400078e0016 */
[----:B------:R-:W-:Y:S01]  /*1c760*/  IMAD.MOV.U32 R230, RZ, RZ, R4 ;  /* 0x000000ffffe67224 */ /* 0x000fe200078e0004 */
[----:B------:R-:W2:Y:S01]  /*1c770*/  MUFU.EX2 R155, R155 ;  /* 0x0000009b009b7308 */ /* 0x000ea20000000800 */
[----:B0-----:R-:W-:-:S04]  /*1c780*/  FADD.FTZ R153, R176, R156 ;  /* 0x0000009cb0997221 */ /* 0x001fc80000010000 */
[----:B------:R-:W-:-:S03]  /*1c790*/  FADD.FTZ R153, R177, R153 ;  /* 0x00000099b1997221 */ /* 0x000fc60000010000 */
[----:B------:R-:W0:Y:S01]  /*1c7a0*/  MUFU.EX2 R158, R158 ;  /* 0x0000009e009e7308 */ /* 0x000e220000000800 */
[----:B-1----:R-:W-:Y:S01]  /*1c7b0*/  FFMA.FTZ R227, R2, R227, R154 ;  /* 0x000000e302e37223 */ /* 0x002fe2000001009a */
[----:B------:R-:W-:-:S04]  /*1c7c0*/  FADD.FTZ R153, R180, R153 ;  /* 0x00000099b4997221 */ /* 0x000fc80000010000 */
[----:B------:R-:W-:Y:S02]  /*1c7d0*/  FADD.FTZ R228, R181, R153 ;  /* 0x00000099b5e47221 */ /* 0x000fe40000010000 */
        /* <DEDUP_REMOVED lines=36> */
[----:B------:R-:W-:Y:S06]  /*1ca20*/  @P2 BRA `(.L_x_2010) ;  /* 0xffffffd4004c2947 */ /* 0x000fec000383ffff */
.L_x_1991:
[----:B------:R-:W-:Y:S05]  /*1ca30*/  BSYNC B0 ;  /* 0x0000000000007941 */ /* 0x000fea0003800000 */
.L_x_1990:
        /* <DEDUP_REMOVED lines=131> */
.L_x_2011:
[----:B------:R-:W-:Y:S01]  /*1d270*/  IMAD R11, R22, 0x8, R16 ;  /* 0x00000008160b7824 */ /* 0x000fe200078e0210 */
[----:B------:R-:W-:-:S04]  /*1d280*/  SHF.L.U32 R2, R219, 0x1f, RZ ;  /* 0x0000001fdb027819 */ /* 0x000fc800000006ff */
[----:B------:R0:W1:Y:S01]  /*1d290*/  SYNCS.PHASECHK.TRANS64.TRYWAIT P2, [R11+URZ+0x30850], R2 ;  /* 0x030850020b0075a7 */ /* 0x000062000804017f */
[----:B------:R-:W-:Y:S05]  /*1d2a0*/  @!P0 BRA `(.L_x_2012) ;  /* 0x0000000000048947 */ /* 0x000fea0003800000 */
[----:B------:R-:W-:Y:S01]  /*1d2b0*/  BPT.TRAP 0x1 ;  /* 0x000000040000795c */ /* 0x000fe20000300000 */
.L_x_2012:
        /* <DEDUP_REMOVED lines=9> */
.L_x_2014:
[----:B------:R-:W-:Y:S05]  /*1d350*/  BSYNC B0 ;  /* 0x0000000000007941 */ /* 0x000fea0003800000 */
.L_x_2013:
[----:B------:R-:W-:Y:S01]  /*1d360*/  IMAD.MOV.U32 R6, RZ, RZ, R0 ;  /* 0x000000ffff067224 */ /* 0x000fe200078e0000 */
[----:B------:R-:W-:Y:S01]  /*1d370*/  MOV R7, 0x40000040 ;  /* 0x4000004000077802 */ /* 0x000fe20000000f00 */
[----:B------:R-:W2:Y:S01]  /*1d380*/  LDL.LU R16, [R1+0x54] ;  /* 0x0000540001107983 */ /* 0x000ea20000300800 */
[----:B------:R-:W-:Y:S01]  /*1d390*/  WARPGROUP.ARRIVE ;  /* 0x00000000000079c5 */ /* 0x000fe20000000000 */
[----:B------:R-:W-:Y:S01]  /*1d3a0*/  VIADD R22, R22, 0x1 ;  /* 0x0000000116167836 */ /* 0x000fe20000000000 */
[----:B------:R-:W-:Y:S01]  /*1d3b0*/  R2UR UR6, R6 ;  /* 0x00000000060672ca */ /* 0x000fe200000e0000 */
[----:B------:R-:W-:Y:S01]  /*1d3c0*/  VIADD R6, R0, 0x80 ;  /* 0x0000008000067836 */ /* 0x000fe20000000000 */
[----:B------:R-:W-:Y:S01]  /*1d3d0*/  R2UR UR7, R7 ;  /* 0x00000000070772ca */ /* 0x000fe200000e0000 */
[----:B------:R-:W-:Y:S01]  /*1d3e0*/  IMAD.MOV.U32 R7, RZ, RZ, 0x40000040 ;  /* 0x40000040ff077424 */ /* 0x000fe200078e00ff */
[----:B01----:R-:W0:Y:S01]  /*1d3f0*/  SHFL.BFLY PT, R2, R227, 0x2, 0x1f ;  /* 0x0c401f00e3027f89 */ /* 0x003e2200000e0000 */
[----:B------:R-:W-:Y:S01]  /*1d400*/  ISETP.NE.AND P2, PT, R22, 0x2, PT ;  /* 0x000000021600780c */ /* 0x000fe20003f45270 */
[----:B------:R-:W-:-:S03]  /*1d410*/  @!P1 VIADD R11, R11, 0x30860 ;  /* 0x000308600b0b9836 */ /* 0x000fc60000000000 */
[----:B------:R-:W-:Y:S02]  /*1d420*/  SEL R22, R22, RZ, P2 ;  /* 0x000000ff16167207 */ /* 0x000fe40001000000 */
[----:B------:R-:W-:-:S04]  /*1d430*/  @!P1 PRMT R11, RZ, 0x654, R11 ;  /* 0x00000654ff0b9816 */ /* 0x000fc8000000000b */
[----:B------:R-:W-:Y:S01]  /*1d440*/  HGMMA.64x256x16.F32 R24, R196, gdesc[UR4].tnspB, R24, gsb0 ;  /* 0x43e00004c4187df0 */ /* 0x000fe20008000818 */
[----:B------:R-:W-:Y:S01]  /*1d450*/  R2UR UR6, R6 ;  /* 0x00000000060672ca */ /* 0x000fe200000e0000 */
[----:B------:R-:W-:Y:S01]  /*1d460*/  VIADD R6, R0, 0x100 ;  /* 0x0000010000067836 */ /* 0x000fe20000000000 */
[----:B------:R-:W-:Y:S01]  /*1d470*/  R2UR UR7, R7 ;  /* 0x00000000070772ca */ /* 0x000fe200000e0000 */
[----:B------:R-:W-:Y:S02]  /*1d480*/  IMAD.MOV.U32 R7, RZ, RZ, 0x40000040 ;  /* 0x40000040ff077424 */ /* 0x000fe400078e00ff */
[----:B0-----:R-:W-:-:S05]  /*1d490*/  FADD.FTZ R2, R2, R227 ;  /* 0x000000e302027221 */ /* 0x001fca0000010000 */
[----:B------:R-:W0:Y:S02]  /*1d4a0*/  SHFL.BFLY PT, R9, R2, 0x1, 0x1f ;  /* 0x0c201f0002097f89 */ /* 0x000e2400000e0000 */
[----:B0-----:R-:W-:Y:S01]  /*1d4b0*/  FADD.FTZ R13, R2, R9 ;  /* 0x00000009020d7221 */ /* 0x001fe20000010000 */
[----:B------:R-:W-:-:S04]  /*1d4c0*/  IMAD.MOV.U32 R2, RZ, RZ, -0x800000 ;  /* 0xff800000ff027424 */ /* 0x000fc800078e00ff */
[----:B------:R-:W-:-:S13]  /*1d4d0*/  FSETP.NE.FTZ.AND P3, PT, R13, RZ, PT ;  /* 0x000000ff0d00720b */ /* 0x000fda0003f75000 */
[----:B------:R-:W0:Y:S01]  /*1d4e0*/  @P3 MUFU.LG2 R10, R13 ;  /* 0x0000000d000a3308 */ /* 0x000e220000000c00 */
[----:B------:R-:W-:Y:S01]  /*1d4f0*/  @P3 FMUL.FTZ R14, R3, 0.69314718246459960938 ;  /* 0x3f317218030e3820 */ /* 0x000fe20000410000 */
[----:B------:R-:W-:Y:S02]  /*1d500*/  WARPGROUP.DEPBAR.LE gsb0, 0x0 ;  /* 0x00008000000079c5 */ /* 0x000fe40000010000 */
[----:B------:R-:W-:-:S06]  /*1d510*/  WARPGROUP.ARRIVE ;  /* 0x00000000000079c5 */ /* 0x000fcc0000000000 */
[----:B------:R-:W-:Y:S01]  /*1d520*/  HGMMA.64x256x16.F32 R24, R192, gdesc[UR4].tnspB, R24, gsb0 ;  /* 0x43e00004c0187df0 */ /* 0x000fe20008000818 */
[----:B------:R-:W-:Y:S01]  /*1d530*/  R2UR UR6, R6 ;  /* 0x00000000060672ca */ /* 0x000fe200000e0000 */
[----:B------:R-:W-:Y:S01]  /*1d540*/  VIADD R6, R0, 0x180 ;  /* 0x0000018000067836 */ /* 0x000fe20000000000 */
[----:B------:R-:W-:Y:S01]  /*1d550*/  R2UR UR7, R7 ;  /* 0x00000000070772ca */ /* 0x000fe200000e0000 */
[----:B--2---:R-:W-:Y:S01]  /*1d560*/  VIADD R16, R16, 0x1 ;  /* 0x0000000110107836 */ /* 0x004fe20000000000 */
[----:B------:R-:W-:-:S04]  /*1d570*/  MOV R7, 0x40000040 ;  /* 0x4000004000077802 */ /* 0x000fc80000000f00 */
[----:B------:R-:W-:Y:S01]  /*1d580*/  STL [R1+0x54], R16 ;  /* 0x0000541001007387 */ /* 0x000fe20000100800 */
[----:B------:R-:W-:Y:S02]  /*1d590*/  WARPGROUP.DEPBAR.LE gsb0, 0x0 ;  /* 0x00008000000079c5 */ /* 0x000fe40000010000 */
[----:B------:R-:W-:-:S15]  /*1d5a0*/  WARPGROUP.ARRIVE ;  /* 0x00000000000079c5 */ /* 0x000fde0000000000 */
[----:B------:R-:W-:-:S01]  /*1d5b0*/  NOP ;  /* 0x0000000000007918 */ /* 0x000fc20000000000 */
[----:B------:R-:W-:Y:S01]  /*1d5c0*/  HGMMA.64x256x16.F32 R24, R188, gdesc[UR4].tnspB, R24, gsb0 ;  /* 0x43e00004bc187df0 */ /* 0x000fe20008000818 */
[----:B------:R-:W-:Y:S02]  /*1d5d0*/  R2UR UR6, R6 ;  /* 0x00000000060672ca */ /* 0x000fe400000e0000 */
[----:B------:R-:W-:Y:S02]  /*1d5e0*/  R2UR UR7, R7 ;  /* 0x00000000070772ca */ /* 0x000fe400000e0000 */
[----:B------:R-:W1:Y:S02]  /*1d5f0*/  SHFL.BFLY PT, R7, R228, 0x2, 0x1f ;  /* 0x0c401f00e4077f89 */ /* 0x000e6400000e0000 */
[----:B-1----:R-:W-:-:S05]  /*1d600*/  FADD.FTZ R0, R7, R228 ;  /* 0x000000e407007221 */ /* 0x002fca0000010000 */
[----:B------:R-:W1:Y:S02]  /*1d610*/  SHFL.BFLY PT, R7, R0, 0x1, 0x1f ;  /* 0x0c201f0000077f89 */ /* 0x000e6400000e0000 */
[----:B-1----:R-:W-:Y:S01]  /*1d620*/  FADD.FTZ R12, R0, R7 ;  /* 0x00000007000c7221 */ /* 0x002fe20000010000 */
[----:B------:R-:W-:Y:S02]  /*1d630*/  CS2R R6, SRZ ;  /* 0x0000000000067805 */ /* 0x000fe4000001ff00 */
[----:B------:R-:W-:Y:S02]  /*1d640*/  SEL R0, RZ, 0x1, P2 ;  /* 0x00000001ff007807 */ /* 0x000fe40001000000 */
[----:B------:R-:W-:Y:S02]  /*1d650*/  FSETP.NE.FTZ.AND P0, PT, R12, RZ, PT ;  /* 0x000000ff0c00720b */ /* 0x000fe40003f15000 */
[----:B------:R-:W-:Y:S01]  /*1d660*/  @P3 MUFU.RCP R6, R13 ;  /* 0x0000000d00063308 */ /* 0x000fe20000001000 */
[----:B------:R-:W-:Y:S01]  /*1d670*/  LOP3.LUT R219, R219, R0, RZ, 0x3c, !PT ;  /* 0x00000000dbdb7212 */ /* 0x000fe200078e3cff */
[----:B------:R-:W-:-:S09]  /*1d680*/  IMAD.MOV.U32 R0, RZ, RZ, -0x800000 ;  /* 0xff800000ff007424 */ /* 0x000fd200078e00ff */
[----:B------:R-:W1:Y:S01]  /*1d690*/  @P0 MUFU.LG2 R9, R12 ;  /* 0x0000000c00090308 */ /* 0x000e620000000c00 */
[----:B------:R-:W-:Y:S01]  /*1d6a0*/  @P0 FMUL.FTZ R8, R3, 0.69314718246459960938 ;  /* 0x3f31721803080820 */ /* 0x000fe20000410000 */
[----:B0-----:R-:W-:-:S04]  /*1d6b0*/  @P3 FMUL.FTZ R3, R10, 0.69314718246459960938 ;  /* 0x3f3172180a033820 */ /* 0x001fc80000410000 */
[----:B------:R-:W-:Y:S02]  /*1d6c0*/  @P3 FFMA.FTZ R0, R14, R4, R3 ;  /* 0x000000040e003223 */ /* 0x000fe40000010003 */
[----:B------:R-:W0:Y:S01]  /*1d6d0*/  @P0 MUFU.RCP R7, R12 ;  /* 0x0000000c00070308 */ /* 0x000e220000001000 */
[----:B-1----:R-:W-:-:S04]  /*1d6e0*/  @P0 FMUL.FTZ R9, R9, 0.69314718246459960938 ;  /* 0x3f31721809090820 */ /* 0x002fc80000410000 */
[----:B------:R-:W-:Y:S01]  /*1d6f0*/  @P0 FFMA.FTZ R2, R8, R5, R9 ;  /* 0x0000000508020223 */ /* 0x000fe20000010009 */
[----:B------:R-:W-:Y:S01]  /*1d700*/  PLOP3.LUT P0, PT, PT, PT, PT, 0x8, 0x0 ;  /* 0x000000000000781c */ /* 0x000fe20003f0e170 */
[----:B------:R-:W-:Y:S02]  /*1d710*/  WARPGROUP.DEPBAR.LE gsb0, 0x0 ;  /* 0x00008000000079c5 */ /* 0x000fe40000010000 */
[----:B------:R-:W-:-:S06]  /*1d720*/  WARPGROUP.ARRIVE ;  /* 0x00000000000079c5 */ /* 0x000fcc0000000000 */
[----:B------:R-:W-:Y:S03]  /*1d730*/  HGMMA.64x256x16.F32 R24, R184, gdesc[UR4].tnspB, R24, gsb0 ;  /* 0x43e00004b8187df0 */ /* 0x000fe60008000818 */
[----:B------:R-:W-:Y:S02]  /*1d740*/  WARPGROUP.DEPBAR.LE gsb0, 0x0 ;  /* 0x00008000000079c5 */ /* 0x000fe40000010000 */
[----:B------:R1:W-:Y:S01]  /*1d750*/  @!P1 SYNCS.ARRIVE.TRANS64.RED.A1T0 RZ, [R11+URZ], RZ ;  /* 0x000000ff0bff99a7 */ /* 0x0003e2000810043f */
        /* <DEDUP_REMOVED lines=128> */
.L_x_1849:
[----:B------:R-:W0:Y:S08]  /*1df60*/  S2UR UR5, SR_CgaCtaId ;  /* 0x00000000000579c3 */ /* 0x000e300000008800 */
[----:B------:R-:W-:Y:S06]  /*1df70*/  BAR.SYNC.DEFER_BLOCKING 0x5, 0x180 ;  /* 0x0146000000007b1d */ /* 0x000fec0000010000 */
[----:B------:R-:W-:Y:S01]  /*1df80*/  UMOV UR4, 0x400 ;  /* 0x0000040000047882 */ /* 0x000fe20000000000 */
[----:B------:R-:W-:Y:S01]  /*1df90*/  BSSY B0, `(.L_x_2016) ;  /* 0x00002e5000007945 */ /* 0x000fe20003800000 */
[----:B0-----:R-:W-:-:S06]  /*1dfa0*/  ULEA UR4, UR5, UR4, 0x18 ;  /* 0x0000000405047291 */ /* 0x001fcc000f8ec03f */
[----:B------:R-:W-:-:S05]  /*1dfb0*/  MOV R16, UR4 ;  /* 0x0000000400107c02 */ /* 0x000fca0008000f00 */
[----:B------:R0:W1:Y:S01]  /*1dfc0*/  LDS.128 R64, [R16+0x308d0] ;  /* 0x0308d00010407984 */ /* 0x0000620000000c00 */
[----:B------:R-:W-:Y:S06]  /*1dfd0*/  BAR.ARV 0x4, 0x180 ;  /* 0x0106000000007b1d */ /* 0x000fec0000002000 */
[----:B------:R-:W-:Y:S05]  /*1dfe0*/  @P0 BRA `(.L_x_2017) ;  /* 0x0000002000000947 */ /* 0x000fea0003800000 */
[----:B------:R-:W2:Y:S04]  /*1dff0*/  LDL R6, [R1+0x90] ;  /* 0x0000900001067983 */ /* 0x000ea80000100800 */
[----:B-----5:R-:W3:Y:S01]  /*1e000*/  LDL R100, [R1+0x4c] ;  /* 0x00004c0001647983 */ /* 0x020ee20000100800 */
[----:B------:R-:W4:Y:S01]  /*1e010*/  S2R R23, SR_SWINHI ;  /* 0x0000000000177919 */ /* 0x000f220000002f00 */
[----:B------:R-:W-:Y:S01]  /*1e020*/  F2FP.F16.F32.PACK_AB R48, R49, R48 ;  /* 0x000000303130723e */ /* 0x000fe200000000ff */
[----:B------:R-:W-:Y:S01]  /*1e030*/  ULDC.64 UR4, c[0x0][0xc00] ;  /* 0x0003000000047ab9 */ /* 0x000fe20000000a00 */
[----:B------:R-:W-:Y:S02]  /*1e040*/  MOV R20, R16 ;  /* 0x0000001000147202 */ /* 0x000fe40000000f00 */
[----:B----4-:R-:W-:-:S02]  /*1e050*/  MOV R21, R23 ;  /* 0x0000001700157202 */ /* 0x010fc40000000f00 */
[----:B------:R-:W-:Y:S02]  /*1e060*/  F2FP.F16.F32.PACK_AB R49, R8, R50 ;  /* 0x000000320831723e */ /* 0x000fe400000000ff */
[----:B------:R-:W-:Y:S02]  /*1e070*/  F2FP.F16.F32.PACK_AB R8, R3, R160 ;  /* 0x000000a00308723e */ /* 0x000fe400000000ff */
[----:B------:R-:W4:Y:S01]  /*1e080*/  LDC R3, c[0x0][0xbe8] ;  /* 0x0002fa00ff037b82 */ /* 0x000f220000000800 */
        /* <DEDUP_REMOVED lines=36> */
[----:B------:R-:W-:Y:S01]  /*1e2d0*/  F2FP.F16.F32.PACK_AB R147, R151, R150 ;  /* 0x000000969793723e */ /* 0x000fe200000000ff */
[----:B------:R-:W-:Y:S01]  /*1e2e0*/  IMAD.MOV.U32 R80, RZ, RZ, RZ ;  /* 0x000000ffff507224 */ /* 0x000fe200078e00ff */
[----:B------:R-:W-:Y:S01]  /*1e2f0*/  ULDC.64 UR6, c[0x0][0x208] ;  /* 0x0000820000067ab9 */ /* 0x000fe20000000a00 */
[----:B--2---:R-:W-:-:S03]  /*1e300*/  IMAD.WIDE R138, R6, 0x2, R20 ;  /* 0x00000002068a7825 */ /* 0x004fc600078e0214 */
[C---:B------:R-:W-:Y:S02]  /*1e310*/  IADD3 R31, P1, R138.reuse, 0x20, RZ ;  /* 0x000000208a1f7810 */ /* 0x040fe40007f3e0ff */
[----:B------:R-:W-:Y:S02]  /*1e320*/  IADD3 R39, P0, R138, 0x40, RZ ;  /* 0x000000408a277810 */ /* 0x000fe40007f1e0ff */
[----:B------:R-:W-:Y:S02]  /*1e330*/  LOP3.LUT R30, R31, 0x380, RZ, 0xc0, !PT ;  /* 0x000003801f1e7812 */ /* 0x000fe400078ec0ff */
[----:B------:R-:W-:Y:S02]  /*1e340*/  LOP3.LUT R38, R39, 0x380, RZ, 0xc0, !PT ;  /* 0x0000038027267812 */ /* 0x000fe400078ec0ff */
[----:B------:R-:W-:Y:S02]  /*1e350*/  SHF.R.U64 R30, R30, 0x3, RZ ;  /* 0x000000031e1e7819 */ /* 0x000fe400000012ff */
[----:B------:R-:W-:-:S02]  /*1e360*/  SHF.R.U64 R38, R38, 0x3, RZ ;  /* 0x0000000326267819 */ /* 0x000fc400000012ff */
[----:B------:R-:W-:Y:S02]  /*1e370*/  LOP3.LUT R27, R138, 0x380, RZ, 0xc0, !PT ;  /* 0x000003808a1b7812 */ /* 0x000fe400078ec0ff */
[----:B------:R-:W-:Y:S01]  /*1e380*/  LOP3.LUT R30, R30, R31, RZ, 0x3c, !PT ;  /* 0x0000001f1e1e7212 */ /* 0x000fe200078e3cff */
[--C-:B------:R-:W-:Y:S01]  /*1e390*/  IMAD.X R31, RZ, RZ, R139.reuse, P1 ;  /* 0x000000ffff1f7224 */ /* 0x100fe200008e068b */
[----:B------:R-:W-:Y:S02]  /*1e3a0*/  IADD3 R111, P2, R138, 0x4060, RZ ;  /* 0x000040608a6f7810 */ /* 0x000fe40007f5e0ff */
[----:B------:R-:W-:Y:S01]  /*1e3b0*/  LOP3.LUT R38, R38, R39, RZ, 0x3c, !PT ;  /* 0x0000002726267212 */ /* 0x000fe200078e3cff */
[----:B------:R-:W-:Y:S01]  /*1e3c0*/  IMAD.X R39, RZ, RZ, R139, P0 ;  /* 0x000000ffff277224 */ /* 0x000fe200000e068b */
[C---:B------:R-:W-:Y:S02]  /*1e3d0*/  IADD3 R115, P1, R138.reuse, 0x8000, RZ ;  /* 0x000080008a737810 */ /* 0x040fe40007f3e0ff */
[----:B------:R-:W-:-:S02]  /*1e3e0*/  IADD3 R47, P4, R138, 0x60, RZ ;  /* 0x000000608a2f7810 */ /* 0x000fc40007f9e0ff */
[----:B------:R-:W-:Y:S02]  /*1e3f0*/  SHF.R.U64 R27, R27, 0x3, RZ ;  /* 0x000000031b1b7819 */ /* 0x000fe400000012ff */
[C---:B------:R-:W-:Y:S02]  /*1e400*/  IADD3 R119, P0, R138.reuse, 0x8020, RZ ;  /* 0x000080208a777810 */ /* 0x040fe40007f1e0ff */
[C---:B------:R-:W-:Y:S02]  /*1e410*/  IADD3 R55, P3, R138.reuse, 0x4000, RZ ;  /* 0x000040008a377810 */ /* 0x040fe40007f7e0ff */
[----:B------:R-:W-:Y:S02]  /*1e420*/  LOP3.LUT R110, R111, 0x380, RZ, 0xc0, !PT ;  /* 0x000003806f6e7812 */ /* 0x000fe400078ec0ff */
[----:B------:R-:W-:Y:S02]  /*1e430*/  IADD3 R103, P6, R138, 0x4020, RZ ;  /* 0x000040208a677810 */ /* 0x000fe40007fde0ff */
[----:B------:R-:W-:-:S02]  /*1e440*/  LOP3.LUT R114, R115, 0x380, RZ, 0xc0, !PT ;  /* 0x0000038073727812 */ /* 0x000fc400078ec0ff */
[----:B------:R-:W-:Y:S02]  /*1e450*/  LOP3.LUT R46, R47, 0x380, RZ, 0xc0, !PT ;  /* 0x000003802f2e7812 */ /* 0x000fe400078ec0ff */
[----:B------:R-:W-:Y:S02]  /*1e460*/  IADD3 R107, P5, R138, 0x4040, RZ ;  /* 0x000040408a6b7810 */ /* 0x000fe40007fbe0ff */
[----:B------:R-:W-:Y:S01]  /*1e470*/  LOP3.LUT R26, R27, R138, RZ, 0x3c, !PT ;  /* 0x0000008a1b1a7212 */ /* 0x000fe200078e3cff */
[----:B------:R-:W-:Y:S01]  /*1e480*/  IMAD.MOV.U32 R27, RZ, RZ, R139 ;  /* 0x000000ffff1b7224 */ /* 0x000fe200078e008b */
[----:B------:R-:W-:Y:S02]  /*1e490*/  LOP3.LUT R118, R119, 0x380, RZ, 0xc0, !PT ;  /* 0x0000038077767812 */ /* 0x000fe400078ec0ff */
[----:B------:R-:W-:Y:S02]  /*1e4a0*/  LOP3.LUT R54, R55, 0x380, RZ, 0xc0, !PT ;  /* 0x0000038037367812 */ /* 0x000fe400078ec0ff */
[----:B------:R-:W-:-:S02]  /*1e4b0*/  SHF.R.U64 R110, R110, 0x3, RZ ;  /* 0x000000036e6e7819 */ /* 0x000fc400000012ff */
[----:B------:R-:W-:Y:S02]  /*1e4c0*/  LOP3.LUT R102, R103, 0x380, RZ, 0xc0, !PT ;  /* 0x0000038067667812 */ /* 0x000fe400078ec0ff */
[----:B------:R-:W-:Y:S02]  /*1e4d0*/  SHF.R.U64 R114, R114, 0x3, RZ ;  /* 0x0000000372727819 */ /* 0x000fe400000012ff */
[----:B------:R-:W-:Y:S02]  /*1e4e0*/  SHF.R.U64 R46, R46, 0x3, RZ ;  /* 0x000000032e2e7819 */ /* 0x000fe400000012ff */
[----:B------:R-:W-:Y:S02]  /*1e4f0*/  LOP3.LUT R106, R107, 0x380, RZ, 0xc0, !PT ;  /* 0x000003806b6a7812 */ /* 0x000fe400078ec0ff */
[----:B------:R-:W-:Y:S02]  /*1e500*/  SHF.R.U64 R118, R118, 0x3, RZ ;  /* 0x0000000376767819 */ /* 0x000fe400000012ff */
[----:B------:R-:W-:-:S02]  /*1e510*/  SHF.R.U64 R54, R54, 0x3, RZ ;  /* 0x0000000336367819 */ /* 0x000fc400000012ff */
[----:B------:R-:W-:Y:S01]  /*1e520*/  LOP3.LUT R110, R110, R111, RZ, 0x3c, !PT ;  /* 0x0000006f6e6e7212 */ /* 0x000fe200078e3cff */
[--C-:B------:R-:W-:Y:S01]  /*1e530*/  IMAD.X R111, RZ, RZ, R139.reuse, P2 ;  /* 0x000000ffff6f7224 */ /* 0x100fe200010e068b */
[----:B------:R-:W-:Y:S02]  /*1e540*/  MOV R6, R26 ;  /* 0x0000001a00067202 */ /* 0x000fe40000000f00 */
[----:B------:R-:W-:Y:S02]  /*1e550*/  SHF.R.U64 R102, R102, 0x3, RZ ;  /* 0x0000000366667819 */ /* 0x000fe400000012ff */
[----:B------:R-:W-:Y:S01]  /*1e560*/  LOP3.LUT R114, R114, R115, RZ, 0x3c, !PT ;  /* 0x0000007372727212 */ /* 0x000fe200078e3cff */
[--C-:B------:R-:W-:Y:S01]  /*1e570*/  IMAD.X R115, RZ, RZ, R139.reuse, P1 ;  /* 0x000000ffff737224 */ /* 0x100fe200008e068b */
[----:B------:R-:W-:Y:S02]  /*1e580*/  F2FP.F16.F32.PACK_AB R26, R29, R28 ;  /* 0x0000001c1d1a723e */ /* 0x000fe400000000ff */
[----:B------:R-:W-:Y:S01]  /*1e590*/  LOP3.LUT R46, R46, R47, RZ, 0x3c, !PT ;  /* 0x0000002f2e2e7212 */ /* 0x000fe200078e3cff */
[----:B------:R-:W-:Y:S01]  /*1e5a0*/  IMAD.X R47, RZ, RZ, R139, P4 ;  /* 0x000000ffff2f7224 */ /* 0x000fe200020e068b */
[----:B------:R-:W-:-:S02]  /*1e5b0*/  SHF.R.U64 R106, R106, 0x3, RZ ;  /* 0x000000036a6a7819 */ /* 0x000fc400000012ff */
[----:B------:R-:W-:Y:S02]  /*1e5c0*/  IADD3 R28, P2, R138, 0xc040, RZ ;  /* 0x0000c0408a1c7810 */ /* 0x000fe40007f5e0ff */
[----:B------:R-:W-:Y:S01]  /*1e5d0*/  LOP3.LUT R118, R118, R119, RZ, 0x3c, !PT ;  /* 0x0000007776767212 */ /* 0x000fe200078e3cff */
[--C-:B------:R-:W-:Y:S01]  /*1e5e0*/  IMAD.X R119, RZ, RZ, R139.reuse, P0 ;  /* 0x000000ffff777224 */ /* 0x100fe200000e068b */
[----:B------:R-:W-:Y:S02]  /*1e5f0*/  IADD3 R177, P1, R138, 0xc060, RZ ;  /* 0x0000c0608ab17810 */ /* 0x000fe40007f3e0ff */
[----:B------:R-:W-:Y:S01]  /*1e600*/  LOP3.LUT R54, R54, R55, RZ, 0x3c, !PT ;  /* 0x0000003736367212 */ /* 0x000fe200078e3cff */
[--C-:B------:R-:W-:Y:S01]  /*1e610*/  IMAD.X R55, RZ, RZ, R139.reuse, P3 ;  /* 0x000000ffff377224 */ /* 0x100fe200018e068b */
[----:B------:R-:W-:Y:S02]  /*1e620*/  IADD3 R123, P4, R138, 0x8040, RZ ;  /* 0x000080408a7b7810 */ /* 0x000fe40007f9e0ff */
[----:B------:R-:W-:Y:S01]  /*1e630*/  LOP3.LUT R102, R102, R103, RZ, 0x3c, !PT ;  /* 0x0000006766667212 */ /* 0x000fe200078e3cff */
[----:B------:R-:W-:Y:S01]  /*1e640*/  IMAD.X R103, RZ, RZ, R139, P6 ;  /* 0x000000ffff677224 */ /* 0x000fe200030e068b */
[----:B------:R-:W-:-:S02]  /*1e650*/  ISETP.NE.U32.AND P0, PT, RZ, UR4, PT ;  /* 0x00000004ff007c0c */ /* 0x000fc4000bf05070 */
[----:B------:R-:W-:Y:S02]  /*1e660*/  LOP3.LUT R106, R106, R107, RZ, 0x3c, !PT ;  /* 0x0000006b6a6a7212 */ /* 0x000fe400078e3cff */
[----:B------:R-:W-:Y:S02]  /*1e670*/  IADD3 R127, P3, R138, 0x8060, RZ ;  /* 0x000080608a7f7810 */ /* 0x000fe40007f7e0ff */
[----:B------:R-:W-:Y:S02]  /*1e680*/  LOP3.LUT R23, R28, 0x380, RZ, 0xc0, !PT ;  /* 0x000003801c177812 */ /* 0x000fe400078ec0ff */
[----:B------:R-:W-:Y:S02]  /*1e690*/  IADD3 R131, P6, R138, 0xc000, RZ ;  /* 0x0000c0008a837810 */ /* 0x000fe40007fde0ff */
[----:B------:R-:W-:Y:S02]  /*1e6a0*/  IADD3.X R107, RZ, R139, RZ, P5, !PT ;  /* 0x0000008bff6b7210 */ /* 0x000fe40002ffe4ff */
[----:B-1----:R-:W-:-:S02]  /*1e6b0*/  LOP3.LUT R64, R177, 0x380, RZ, 0xc0, !PT ;  /* 0x00000380b1407812 */ /* 0x002fc400078ec0ff */
[----:B------:R-:W-:Y:S02]  /*1e6c0*/  IADD3 R135, P5, R138, 0xc020, RZ ;  /* 0x0000c0208a877810 */ /* 0x000fe40007fbe0ff */
[----:B------:R-:W-:Y:S02]  /*1e6d0*/  LOP3.LUT R122, R123, 0x380, RZ, 0xc0, !PT ;  /* 0x000003807b7a7812 */ /* 0x000fe400078ec0ff */
[----:B------:R-:W-:Y:S01]  /*1e6e0*/  ISETP.NE.AND.EX P0, PT, RZ, UR5, PT, P0 ;  /* 0x00000005ff007c0c */ /* 0x000fe2000bf05300 */
[----:B------:R-:W-:Y:S01]  /*1e6f0*/  ULDC.64 UR4, c[0x0][0xc08] ;  /* 0x0003020000047ab9 */ /* 0x000fe20000000a00 */
[----:B------:R-:W-:Y:S01]  /*1e700*/  LOP3.LUT R126, R127, 0x380, RZ, 0xc0, !PT ;  /* 0x000003807f7e7812 */ /* 0x000fe200078ec0ff */
[----:B------:R-:W-:Y:S01]  /*1e710*/  IMAD.X R143, RZ, RZ, R139, P2 ;  /* 0x000000ffff8f7224 */ /* 0x000fe200010e068b */
[----:B------:R-:W-:Y:S01]  /*1e720*/  F2FP.F16.F32.PACK_AB R27, R76, R68 ;  /* 0x000000444c1b723e */ /* 0x000fe200000000ff */
[----:B------:R-:W-:Y:S01]  /*1e730*/  BAR.SYNC.DEFER_BLOCKING 0x1, 0x100 ;  /* 0x0044000000007b1d */ /* 0x000fe20000010000 */
[----:B------:R-:W-:-:S02]  /*1e740*/  SHF.R.U64 R23, R23, 0x3, RZ ;  /* 0x0000000317177819 */ /* 0x000fc400000012ff */
[----:B------:R-:W-:Y:S02]  /*1e750*/  LOP3.LUT R130, R131, 0x380, RZ, 0xc0, !PT ;  /* 0x0000038083827812 */ /* 0x000fe400078ec0ff */
[----:B------:R-:W-:Y:S02]  /*1e760*/  SHF.R.U64 R64, R64, 0x3, RZ ;  /* 0x0000000340407819 */ /* 0x000fe400000012ff */
[----:B------:R-:W-:Y:S02]  /*1e770*/  LOP3.LUT R134, R135, 0x380, RZ, 0xc0, !PT ;  /* 0x0000038087867812 */ /* 0x000fe400078ec0ff */
[----:B------:R-:W-:Y:S02]  /*1e780*/  SHF.R.U64 R122, R122, 0x3, RZ ;  /* 0x000000037a7a7819 */ /* 0x000fe400000012ff */
[----:B------:R-:W-:Y:S01]  /*1e790*/  ISETP.NE.U32.AND P2, PT, RZ, UR4, PT ;  /* 0x00000004ff007c0c */ /* 0x000fe2000bf45070 */
[----:B------:R-:W-:Y:S01]  /*1e7a0*/  IMAD.X R29, RZ, RZ, R139, P1 ;  /* 0x000000ffff1d7224 */ /* 0x000fe200008e068b */
[----:B------:R-:W-:-:S02]  /*1e7b0*/  MOV R30, R30 ;  /* 0x0000001e001e7202 */ /* 0x000fc40000000f00 */
[----:B------:R-:W-:Y:S02]  /*1e7c0*/  SHF.R.U64 R126, R126, 0x3, RZ ;  /* 0x000000037e7e7819 */ /* 0x000fe400000012ff */
[----:B------:R-:W-:Y:S02]  /*1e7d0*/  LOP3.LUT R142, R23, R28, RZ, 0x3c, !PT ;  /* 0x0000001c178e7212 */ /* 0x000fe400078e3cff */
[----:B------:R-:W-:Y:S02]  /*1e7e0*/  MOV R38, R38 ;  /* 0x0000002600267202 */ /* 0x000fe40000000f00 */
[----:B------:R-:W-:Y:S02]  /*1e7f0*/  SHF.R.U64 R130, R130, 0x3, RZ ;  /* 0x0000000382827819 */ /* 0x000fe400000012ff */
[----:B------:R-:W-:Y:S01]  /*1e800*/  LOP3.LUT R28, R64, R177, RZ, 0x3c, !PT ;  /* 0x000000b1401c7212 */ /* 0x000fe200078e3cff */
[----:B------:R1:W-:Y:S01]  /*1e810*/  STSM.16.M88.4 [R6], R24 ;  /* 0x0000001806007844 */ /* 0x0003e20000000200 */
[----:B------:R-:W-:-:S02]  /*1e820*/  MOV R46, R46 ;  /* 0x0000002e002e7202 */ /* 0x000fc40000000f00 */
[----:B------:R-:W-:Y:S02]  /*1e830*/  SHF.R.U64 R134, R134, 0x3, RZ ;  /* 0x0000000386867819 */ /* 0x000fe400000012ff */
[----:B------:R-:W-:Y:S01]  /*1e840*/  LOP3.LUT R122, R122, R123, RZ, 0x3c, !PT ;  /* 0x0000007b7a7a7212 */ /* 0x000fe200078e3cff */
[----:B------:R-:W-:Y:S01]  /*1e850*/  IMAD.X R123, RZ, RZ, R139, P4 ;  /* 0x000000ffff7b7224 */ /* 0x000fe200020e068b */
[----:B------:R-:W-:Y:S02]  /*1e860*/  MOV R54, R54 ;  /* 0x0000003600367202 */ /* 0x000fe40000000f00 */
[----:B------:R-:W-:Y:S01]  /*1e870*/  ISETP.NE.AND.EX P2, PT, RZ, UR5, PT, P2 ;  /* 0x00000005ff007c0c */ /* 0x000fe2000bf45320 */
[----:B------:R2:W-:Y:S01]  /*1e880*/  STSM.16.M88.4 [R30], R32 ;  /* 0x000000201e007844 */ /* 0x0005e20000000200 */
[----:B------:R-:W-:Y:S02]  /*1e890*/  MOV R102, R102 ;  /* 0x0000006600667202 */ /* 0x000fe40000000f00 */
[----:B------:R-:W-:-:S02]  /*1e8a0*/  LOP3.LUT R126, R126, R127, RZ, 0x3c, !PT ;  /* 0x0000007f7e7e7212 */ /* 0x000fc400078e3cff */
[----:B-1----:R-:W-:Y:S01]  /*1e8b0*/  F2FP.F16.F32.PACK_AB R6, R61, R159 ;  /* 0x0000009f3d06723e */ /* 0x002fe200000000ff */
[----:B------:R-:W-:Y:S01]  /*1e8c0*/  STSM.16.M88.4 [R38], R40 ;  /* 0x0000002826007844 */ /* 0x000fe20000000200 */
[----:B------:R-:W-:Y:S02]  /*1e8d0*/  MOV R106, R106 ;  /* 0x0000006a006a7202 */ /* 0x000fe40000000f00 */
[----:B------:R-:W-:Y:S01]  /*1e8e0*/  LOP3.LUT R130, R130, R131, RZ, 0x3c, !PT ;  /* 0x0000008382827212 */ /* 0x000fe200078e3cff */
[----:B------:R-:W-:Y:S01]  /*1e8f0*/  IMAD.X R131, RZ, RZ, R139, P6 ;  /* 0x000000ffff837224 */ /* 0x000fe200030e068b */
[----:B------:R-:W-:Y:S01]  /*1e900*/  IADD3.X R127, RZ, R139, RZ, P3, !PT ;  /* 0x0000008bff7f7210 */ /* 0x000fe20001ffe4ff */
[----:B------:R-:W-:Y:S01]  /*1e910*/  STSM.16.M88.4 [R46], R48 ;  /* 0x000000302e007844 */ /* 0x000fe20000000200 */
[----:B------:R-:W-:Y:S02]  /*1e920*/  MOV R110, R110 ;  /* 0x0000006e006e7202 */ /* 0x000fe40000000f00 */
[----:B------:R-:W-:-:S02]  /*1e930*/  MOV R23, R28 ;  /* 0x0000001c00177202 */ /* 0x000fc40000000f00 */
[----:B------:R-:W-:Y:S02]  /*1e940*/  F2FP.F16.F32.PACK_AB R24, R81, R164 ;  /* 0x000000a45118723e */ /* 0x000fe400000000ff */
[----:B------:R-:W-:Y:S02]  /*1e950*/  F2FP.F16.F32.PACK_AB R25, R83, R82 ;  /* 0x000000525319723e */ /* 0x000fe400000000ff */
[----:B------:R-:W-:Y:S02]  /*1e960*/  F2FP.F16.F32.PACK_AB R26, R85, R165 ;  /* 0x000000a5551a723e */ /* 0x000fe400000000ff */
[----:B------:R-:W-:Y:S01]  /*1e970*/  F2FP.F16.F32.PACK_AB R27, R87, R86 ;  /* 0x00000056571b723e */ /* 0x000fe200000000ff */
[----:B------:R1:W-:Y:S01]  /*1e980*/  STSM.16.M88.4 [R54], R4 ;  /* 0x0000000436007844 */ /* 0x0003e20000000200 */
[----:B------:R-:W-:Y:S01]  /*1e990*/  LOP3.LUT R134, R134, R135, RZ, 0x3c, !PT ;  /* 0x0000008786867212 */ /* 0x000fe200078e3cff */
[----:B------:R-:W-:Y:S01]  /*1e9a0*/  IMAD.X R135, RZ, RZ, R139, P5 ;  /* 0x000000ffff877224 */ /* 0x000fe200028e068b */
[----:B------:R-:W-:-:S02]  /*1e9b0*/  MOV R114, R114 ;  /* 0x0000007200727202 */ /* 0x000fc40000000f00 */
[----:B------:R-:W-:Y:S02]  /*1e9c0*/  F2FP.F16.F32.PACK_AB R28, R89, R166 ;  /* 0x000000a6591c723e */ /* 0x000fe400000000ff */
[----:B------:R-:W-:Y:S02]  /*1e9d0*/  F2FP.F16.F32.PACK_AB R29, R91, R90 ;  /* 0x0000005a5b1d723e */ /* 0x000fe400000000ff */
[----:B--2---:R-:W-:Y:S02]  /*1e9e0*/  F2FP.F16.F32.PACK_AB R30, R93, R167 ;  /* 0x000000a75d1e723e */ /* 0x004fe400000000ff */
[----:B------:R-:W-:Y:S01]  /*1e9f0*/  F2FP.F16.F32.PACK_AB R31, R95, R94 ;  /* 0x0000005e5f1f723e */ /* 0x000fe200000000ff */
[----:B------:R2:W-:Y:S01]  /*1ea00*/  STSM.16.M88.4 [R102], R8 ;  /* 0x0000000866007844 */ /* 0x0005e20000000200 */
[----:B------:R-:W-:Y:S02]  /*1ea10*/  MOV R118, R118 ;  /* 0x0000007600767202 */ /* 0x000fe40000000f00 */
[----:B------:R-:W-:-:S02]  /*1ea20*/  F2FP.F16.F32.PACK_AB R32, R97, R168 ;  /* 0x000000a86120723e */ /* 0x000fc400000000ff */
[----:B------:R-:W-:Y:S02]  /*1ea30*/  F2FP.F16.F32.PACK_AB R33, R99, R98 ;  /* 0x000000626321723e */ /* 0x000fe400000000ff */
[----:B------:R-:W-:Y:S02]  /*1ea40*/  F2FP.F16.F32.PACK_AB R34, R101, R169 ;  /* 0x000000a96522723e */ /* 0x000fe400000000ff */
[----:B------:R-:W-:Y:S01]  /*1ea50*/  F2FP.F16.F32.PACK_AB R35, R60, R58 ;  /* 0x0000003a3c23723e */ /* 0x000fe200000000ff */
[----:B------:R0:W-:Y:S01]  /*1ea60*/  STSM.16.M88.4 [R106], R12 ;  /* 0x0000000c6a007844 */ /* 0x0001e20000000200 */
[----:B------:R-:W-:Y:S02]  /*1ea70*/  MOV R122, R122 ;  /* 0x0000007a007a7202 */ /* 0x000fe40000000f00 */
[----:B------:R-:W-:Y:S01]  /*1ea80*/  MOV R126, R126 ;  /* 0x0000007e007e7202 */ /* 0x000fe20000000f00 */
[----:B------:R-:W-:Y:S01]  /*1ea90*/  STSM.16.M88.4 [R110], R24 ;  /* 0x000000186e007844 */ /* 0x000fe20000000200 */
[----:B-1----:R-:W-:-:S02]  /*1eaa0*/  F2FP.F16.F32.PACK_AB R4, R113, R172 ;  /* 0x000000ac7104723e */ /* 0x002fc400000000ff */
[----:B------:R-:W-:Y:S02]  /*1eab0*/  F2FP.F16.F32.PACK_AB R5, R88, R84 ;  /* 0x000000545805723e */ /* 0x000fe400000000ff */
[----:B------:R-:W-:Y:S02]  /*1eac0*/  F2FP.F16.F32.PACK_AB R6, R117, R173 ;  /* 0x000000ad7506723e */ /* 0x000fe400000000ff */
[----:B------:R-:W-:Y:S01]  /*1ead0*/  F2FP.F16.F32.PACK_AB R7, R96, R92 ;  /* 0x0000005c6007723e */ /* 0x000fe200000000ff */
[----:B------:R-:W-:Y:S01]  /*1eae0*/  STSM.16.M88.4 [R114], R28 ;  /* 0x0000001c72007844 */ /* 0x000fe20000000200 */
[----:B------:R-:W-:Y:S02]  /*1eaf0*/  MOV R130, R130 ;  /* 0x0000008200827202 */ /* 0x000fe40000000f00 */
[----:B--2---:R-:W-:Y:S01]  /*1eb00*/  F2FP.F16.F32.PACK_AB R8, R121, R174 ;  /* 0x000000ae7908723e */ /* 0x004fe200000000ff */
[----:B------:R-:W-:Y:S01]  /*1eb10*/  STSM.16.M88.4 [R118], R32 ;  /* 0x0000002076007844 */ /* 0x000fe20000000200 */
[----:B------:R-:W-:Y:S01]  /*1eb20*/  F2FP.F16.F32.PACK_AB R9, R108, R104 ;  /* 0x000000686c09723e */ /* 0x000fe200000000ff */
[----:B0-----:R-:W3:Y:S01]  /*1eb30*/  LDC.64 R12, c[0x0][0xc00] ;  /* 0x00030000ff0c7b82 */ /* 0x001ee20000000a00 */
[----:B------:R-:W-:-:S02]  /*1eb40*/  F2FP.F16.F32.PACK_AB R10, R125, R175 ;  /* 0x000000af7d0a723e */ /* 0x000fc400000000ff */
[----:B------:R-:W-:Y:S01]  /*1eb50*/  F2FP.F16.F32.PACK_AB R11, R116, R112 ;  /* 0x00000070740b723e */ /* 0x000fe200000000ff */
[----:B------:R-:W-:Y:S01]  /*1eb60*/  STSM.16.M88.4 [R122], R72 ;  /* 0x000000487a007844 */ /* 0x000fe20000000200 */
[----:B------:R-:W-:Y:S02]  /*1eb70*/  MOV R134, R134 ;  /* 0x0000008600867202 */ /* 0x000fe40000000f00 */
[----:B------:R-:W-:Y:S01]  /*1eb80*/  F2FP.F16.F32.PACK_AB R177, R124, R120 ;  /* 0x000000787cb1723e */ /* 0x000fe200000000ff */
[----:B------:R0:W-:Y:S01]  /*1eb90*/  STSM.16.M88.4 [R126], R4 ;  /* 0x000000047e007844 */ /* 0x0001e20000000200 */
[----:B------:R-:W-:Y:S02]  /*1eba0*/  MOV R142, R142 ;  /* 0x0000008e008e7202 */ /* 0x000fe40000000f00 */
[----:B----4-:R-:W-:Y:S01]  /*1ebb0*/  ISETP.NE.AND P1, PT, R3, 0x1, PT ;  /* 0x000000010300780c */ /* 0x010fe20003f25270 */
[----:B------:R1:W-:Y:S04]  /*1ebc0*/  STSM.16.M88.4 [R130], R8 ;  /* 0x0000000882007844 */ /* 0x0003e80000000200 */
[----:B------:R2:W-:Y:S04]  /*1ebd0*/  STSM.16.M88.4 [R134], R176 ;  /* 0x000000b086007844 */ /* 0x0005e80000000200 */
[----:B------:R2:W-:Y:S01]  /*1ebe0*/  STSM.16.M88.4 [R142], R152 ;  /* 0x000000988e007844 */ /* 0x0005e20000000200 */
[----:B0-----:R-:W0:Y:S03]  /*1ebf0*/  @P2 LDC.64 R4, c[0x0][0xc08] ;  /* 0x00030200ff042b82 */ /* 0x001e260000000a00 */
[----:B------:R2:W-:Y:S05]  /*1ec00*/  STSM.16.M88.4 [R23], R144 ;  /* 0x0000009017007844 */ /* 0x0005ea0000000200 */
[----:B-1----:R-:W1:Y:S08]  /*1ec10*/  @P1 LDC R8, c[0x0][0xbec] ;  /* 0x0002fb00ff081b82 */ /* 0x002e700000000800 */
[----:B------:R-:W4:Y:S01]  /*1ec20*/  @P1 LDC R9, c[0x0][0xbf0] ;  /* 0x0002fc00ff091b82 */ /* 0x000f220000000800 */
[----:B------:R-:W-:Y:S01]  /*1ec30*/  ULDC UR4, c[0x0][0xa88] ;  /* 0x0002a20000047ab9 */ /* 0x000fe20000000800 */
[----:B---3--:R-:W-:-:S06]  /*1ec40*/  IMAD.WIDE R12, R100, 0x4, R12 ;  /* 0x00000004640c7825 */ /* 0x008fcc00078e020c */
[----:B------:R-:W-:Y:S01]  /*1ec50*/  BAR.SYNC.DEFER_BLOCKING 0x1, 0x100 ;  /* 0x0044000000007b1d */ /* 0x000fe20000010000 */
[----:B------:R-:W-:Y:S01]  /*1ec60*/  MOV R6, UR4 ;  /* 0x0000000400067c02 */ /* 0x000fe20008000f00 */
[----:B0-----:R-:W-:-:S04]  /*1ec70*/  @P2 IMAD.WIDE R4, R100, 0x4, R4 ;  /* 0x0000000464042825 */ /* 0x001fc800078e0204 */
[----:B------:R2:W5:Y:S04]  /*1ec80*/  @P0 LDG.E R80, desc[UR6][R12.64] ;  /* 0x000000060c500981 */ /* 0x000568000c1e1900 */
[----:B------:R2:W5:Y:S01]  /*1ec90*/  @P2 LDG.E R6, desc[UR6][R4.64] ;  /* 0x0000000604062981 */ /* 0x000562000c1e1900 */
[----:B------:R-:W-:Y:S05]  /*1eca0*/  @P2 BRA `(.L_x_2018) ;  /* 0x0000000000142947 */ /* 0x000fea0003800000 */
[----:B------:R-:W-:Y:S05]  /*1ecb0*/  @!P0 BRA `(.L_x_2018) ;  /* 0x0000000000108947 */ /* 0x000fea0003800000 */
[----:B------:R-:W-:Y:S02]  /*1ecc0*/  ULDC.64 UR4, c[0x0][0x208] ;  /* 0x0000820000047ab9 */ /* 0x000fe40000000a00 */
[----:B--2---:R-:W2:Y:S04]  /*1ecd0*/  LDG.E R5, desc[UR4][R12.64] ;  /* 0x000000040c057981 */ /* 0x004ea8000c1e1900 */
[----:B-----5:R-:W2:Y:S02]  /*1ece0*/  LDG.E R6, desc[UR4][R12.64+0x4] ;  /* 0x000004040c067981 */ /* 0x020ea4000c1e1900 */
[----:B--2---:R-:W-:-:S07]  /*1ecf0*/  IMAD.IADD R6, R6, 0x1, -R5 ;  /* 0x0000000106067824 */ /* 0x004fce00078e0a05 */
.L_x_2018:
[----:B--2---:R-:W2:Y:S01]  /*1ed00*/  LDL R4, [R1+0x34] ;  /* 0x0000340001047983 */ /* 0x004ea20000100800 */
[----:B------:R-:W-:-:S03]  /*1ed10*/  ULDC.64 UR4, c[0x0][0xb90] ;  /* 0x0002e40000047ab9 */ /* 0x000fc60000000a00 */
[----:B------:R-:W3:Y:S01]  /*1ed20*/  LDL R88, [R1+0x40] ;  /* 0x0000400001587983 */ /* 0x000ee20000100800 */
[----:B-----5:R-:W-:Y:S01]  /*1ed30*/  SHF.R.S32.HI R81, RZ, 0x1f, R80 ;  /* 0x0000001fff517819 */ /* 0x020fe20000011450 */
[----:B------:R-:W-:Y:S01]  /*1ed40*/  IMAD.SHL.U32 R10, R218, 0x40, RZ ;  /* 0x00000040da0a7824 */ /* 0x000fe200078e00ff */
[----:B------:R-:W-:Y:S01]  /*1ed50*/  SHF.R.S32.HI R23, RZ, 0x1f, R100 ;  /* 0x0000001fff177819 */ /* 0x000fe20000011464 */
[----:B------:R-:W4:Y:S01]  /*1ed60*/  LDL.LU R86, [R1+0x48] ;  /* 0x0000480001567983 */ /* 0x000f220000300800 */
[----:B------:R-:W-:Y:S01]  /*1ed70*/  SEL R64, R100, RZ, !P0 ;  /* 0x000000ff64407207 */ /* 0x000fe20004000000 */
[----:B------:R-:W-:Y:S01]  /*1ed80*/  IMAD R83, R6, R3, RZ ;  /* 0x0000000306537224 */ /* 0x000fe200078e02ff */
[----:B------:R-:W-:Y:S01]  /*1ed90*/  ULDC.64 UR6, c[0x0][0x208] ;  /* 0x0000820000067ab9 */ /* 0x000fe20000000a00 */
[----:B------:R-:W2:Y:S01]  /*1eda0*/  LDL.LU R84, [R1+0x14] ;  /* 0x0000140001547983 */ /* 0x000ea20000300800 */
[----:B------:R-:W-:Y:S01]  /*1edb0*/  SEL R23, R23, RZ, !P0 ;  /* 0x000000ff17177207 */ /* 0x000fe20004000000 */
[----:B------:R-:W0:Y:S02]  /*1edc0*/  @P1 LDC R85, c[0x0][0xbec] ;  /* 0x0002fb00ff551b82 */ /* 0x000e240000000800 */
[----:B------:R-:W3:Y:S04]  /*1edd0*/  LDL R14, [R1+0x8c] ;  /* 0x00008c00010e7983 */ /* 0x000ee80000100800 */
[----:B------:R-:W3:Y:S02]  /*1ede0*/  LDL R26, [R1+0x68] ;  /* 0x00006800011a7983 */ /* 0x000ee40000100800 */
[----:B------:R-:W0:Y:S02]  /*1edf0*/  @P1 LDC R87, c[0x0][0xbf0] ;  /* 0x0002fc00ff571b82 */ /* 0x000e240000000800 */
[----:B------:R-:W3:Y:S04]  /*1ee00*/  LDL R92, [R1+0x50] ;  /* 0x00005000015c7983 */ /* 0x000ee80000100800 */
[----:B------:R-:W5:Y:S04]  /*1ee10*/  LDL R90, [R1+0xc] ;  /* 0x00000c00015a7983 */ /* 0x000f680000100800 */
[----:B------:R-:W5:Y:S04]  /*1ee20*/  LDL R91, [R1+0x5c] ;  /* 0x00005c00015b7983 */ /* 0x000f680000100800 */
[----:B------:R-:W5:Y:S01]  /*1ee30*/  LDL R89, [R1+0x58] ;  /* 0x0000580001597983 */ /* 0x000f620000100800 */
[----:B----4-:R-:W-:Y:S01]  /*1ee40*/  SHF.R.S32.HI R82, RZ, 0x1f, R86 ;  /* 0x0000001fff527819 */ /* 0x010fe20000011456 */
[----:B--2---:R-:W-:-:S04]  /*1ee50*/  IMAD.IADD R13, R4, 0x1, R84 ;  /* 0x00000001040d7824 */ /* 0x004fc800078e0254 */
[----:B------:R-:W-:Y:S02]  /*1ee60*/  IMAD R4, R82, UR4, RZ ;  /* 0x0000000452047c24 */ /* 0x000fe4000f8e02ff */
[----:B-1----:R-:W-:-:S04]  /*1ee70*/  @P1 IMAD.HI.U32 R8, R13, R8, RZ ;  /* 0x000000080d081227 */ /* 0x002fc800078e00ff */
[C---:B------:R-:W-:Y:S02]  /*1ee80*/  IMAD R11, R86.reuse, UR5, R4 ;  /* 0x00000005560b7c24 */ /* 0x040fe4000f8e0204 */
[----:B------:R-:W-:Y:S01]  /*1ee90*/  IMAD.WIDE.U32 R4, R86, UR4, R80 ;  /* 0x0000000456047c25 */ /* 0x000fe2000f8e0050 */
[----:B------:R-:W-:-:S03]  /*1eea0*/  ULDC.64 UR4, c[0x0][0xb98] ;  /* 0x0002e60000047ab9 */ /* 0x000fc60000000a00 */
[----:B------:R-:W-:Y:S01]  /*1eeb0*/  IMAD.MOV.U32 R7, RZ, RZ, R13 ;  /* 0x000000ffff077224 */ /* 0x000fe200078e000d */
[----:B------:R-:W-:Y:S01]  /*1eec0*/  @P1 SHF.R.U32.HI R7, RZ, R9, R8 ;  /* 0x00000009ff071219 */ /* 0x000fe20000011608 */
[----:B---3--:R-:W-:Y:S01]  /*1eed0*/  IMAD R9, R88, 0x8, R10 ;  /* 0x0000000858097824 */ /* 0x008fe200078e020a */
[----:B------:R-:W-:-:S03]  /*1eee0*/  IADD3 R5, R5, R11, RZ ;  /* 0x0000000b05057210 */ /* 0x000fc60007ffe0ff */
[----:B------:R-:W-:Y:S02]  /*1eef0*/  IMAD.MOV R8, RZ, RZ, -R7 ;  /* 0x000000ffff087224 */ /* 0x000fe400078e0a07 */
[----:B------:R-:W-:Y:S02]  /*1ef00*/  IMAD R11, R23, UR4, RZ ;  /* 0x00000004170b7c24 */ /* 0x000fe4000f8e02ff */
[----:B------:R-:W-:-:S04]  /*1ef10*/  IMAD.WIDE.U32 R4, R64, UR4, R4 ;  /* 0x0000000440047c25 */ /* 0x000fc8000f8e0004 */
[----:B------:R-:W-:-:S04]  /*1ef20*/  IMAD.WIDE R20, R9, 0x2, R20 ;  /* 0x0000000209147825 */ /* 0x000fc800078e0214 */
[----:B------:R-:W-:Y:S01]  /*1ef30*/  IMAD R9, R3, R8, R13 ;  /* 0x0000000803097224 */ /* 0x000fe200078e020d */
[----:B------:R-:W-:Y:S01]  /*1ef40*/  IADD3 R4, P0, R7, R4, RZ ;  /* 0x0000000407047210 */ /* 0x000fe20007f1e0ff */
[----:B------:R-:W-:Y:S01]  /*1ef50*/  IMAD R8, R64, UR5, R11 ;  /* 0x0000000540087c24 */ /* 0x000fe2000f8e020b */
[----:B------:R-:W-:Y:S01]  /*1ef60*/  SHF.R.S32.HI R11, RZ, 0x1f, R7 ;  /* 0x0000001fff0b7819 */ /* 0x000fe20000011407 */
        /* <DEDUP_REMOVED lines=9> */
[----:B------:R-:W-:Y:S02]  /*1f000*/  LEA.HI.X R11, R4, UR5, R5, 0x2, P0 ;  /* 0x00000005040b7c11 */ /* 0x000fe400080f1405 */
[C---:B------:R-:W-:Y:S01]  /*1f010*/  IADD3 R33, P2, R20.reuse, 0x5000, RZ ;  /* 0x0000500014217810 */ /* 0x040fe20007f5e0ff */
[----:B------:R-:W-:Y:S01]  /*1f020*/  SHFL.IDX PT, R50, R10, RZ, 0x1c1f ;  /* 0x001c1fff0a327589 */ /* 0x000fe200000e0000 */
[----:B------:R-:W-:Y:S01]  /*1f030*/  IADD3 R25, P0, R20, 0x3000, RZ ;  /* 0x0000300014197810 */ /* 0x000fe20007f1e0ff */
[----:B------:R-:W-:Y:S02]  /*1f040*/  IMAD.IADD R14, R14, 0x1, R84 ;  /* 0x000000010e0e7824 */ /* 0x000fe400078e0254 */
[----:B------:R-:W-:Y:S01]  /*1f050*/  SHFL.IDX PT, R54, R10, 0x1, 0x1c1f ;  /* 0x003c1f000a367f89 */ /* 0x000fe200000e0000 */
[----:B------:R-:W-:Y:S01]  /*1f060*/  LOP3.LUT R24, R25, 0x380, RZ, 0xc0, !PT ;  /* 0x0000038019187812 */ /* 0x000fe200078ec0ff */
[----:B------:R-:W-:Y:S01]  /*1f070*/  ULDC.64 UR4, c[0x0][0xaa0] ;  /* 0x0002a80000047ab9 */ /* 0x000fe20000000a00 */
[----:B------:R-:W-:-:S02]  /*1f080*/  LOP3.LUT R32, R33, 0x380, RZ, 0xc0, !PT ;  /* 0x0000038021207812 */ /* 0x000fc400078ec0ff */
[----:B------:R-:W-:Y:S02]  /*1f090*/  SHF.R.U64 R24, R24, 0x3, RZ ;  /* 0x0000000318187819 */ /* 0x000fe400000012ff */
[----:B------:R-:W-:Y:S02]  /*1f0a0*/  SHF.R.U64 R32, R32, 0x3, RZ ;  /* 0x0000000320207819 */ /* 0x000fe400000012ff */
[----:B------:R-:W-:Y:S01]  /*1f0b0*/  LOP3.LUT R24, R24, R25, RZ, 0x3c, !PT ;  /* 0x0000001918187212 */ /* 0x000fe200078e3cff */
[--C-:B------:R-:W-:Y:S01]  /*1f0c0*/  IMAD.X R25, RZ, RZ, R21.reuse, P0 ;  /* 0x000000ffff197224 */ /* 0x100fe200000e0615 */
[----:B------:R-:W-:Y:S02]  /*1f0d0*/  IADD3 R49, P0, R20, 0x9000, RZ ;  /* 0x0000900014317810 */ /* 0x000fe40007f1e0ff */
[----:B------:R-:W-:Y:S01]  /*1f0e0*/  LOP3.LUT R32, R32, R33, RZ, 0x3c, !PT ;  /* 0x0000002120207212 */ /* 0x000fe200078e3cff */
[----:B------:R-:W-:Y:S01]  /*1f0f0*/  IMAD.X R33, RZ, RZ, R21, P2 ;  /* 0x000000ffff217224 */ /* 0x000fe200010e0615 */
[----:B------:R-:W-:-:S02]  /*1f100*/  LOP3.LUT R48, R49, 0x380, RZ, 0xc0, !PT ;  /* 0x0000038031307812 */ /* 0x000fc400078ec0ff */
[----:B------:R-:W-:Y:S01]  /*1f110*/  IADD3 R57, P2, R20, 0xb000, RZ ;  /* 0x0000b00014397810 */ /* 0x000fe20007f5e0ff */
[----:B------:R-:W1:Y:S01]  /*1f120*/  SHFL.IDX PT, R51, R11, RZ, 0x1c1f ;  /* 0x001c1fff0b337589 */ /* 0x000e6200000e0000 */
[----:B------:R-:W-:Y:S02]  /*1f130*/  SHF.R.U64 R48, R48, 0x3, RZ ;  /* 0x0000000330307819 */ /* 0x000fe400000012ff */
[----:B------:R-:W-:Y:S01]  /*1f140*/  LOP3.LUT R56, R57, 0x380, RZ, 0xc0, !PT ;  /* 0x0000038039387812 */ /* 0x000fe200078ec0ff */
[----:B------:R-:W2:Y:S01]  /*1f150*/  SHFL.IDX PT, R55, R11, 0x1, 0x1c1f ;  /* 0x003c1f000b377f89 */ /* 0x000ea200000e0000 */
[----:B------:R-:W-:Y:S02]  /*1f160*/  LOP3.LUT R48, R48, R49, RZ, 0x3c, !PT ;  /* 0x0000003130307212 */ /* 0x000fe400078e3cff */
[----:B------:R-:W-:Y:S01]  /*1f170*/  SHF.R.U64 R56, R56, 0x3, RZ ;  /* 0x0000000338387819 */ /* 0x000fe200000012ff */
[----:B------:R-:W-:Y:S01]  /*1f180*/  VIADD R4, R14, 0x8 ;  /* 0x000000080e047836 */ /* 0x000fe20000000000 */
[----:B------:R-:W-:-:S02]  /*1f190*/  IADD3.X R49, RZ, R21, RZ, P0, !PT ;  /* 0x00000015ff317210 */ /* 0x000fc400007fe4ff */
[----:B------:R-:W-:Y:S02]  /*1f1a0*/  LOP3.LUT P0, RZ, R26, 0x3, RZ, 0xc0, !PT ;  /* 0x000000031aff7812 */ /* 0x000fe4000780c0ff */
[----:B------:R-:W-:Y:S01]  /*1f1b0*/  LOP3.LUT R56, R56, R57, RZ, 0x3c, !PT ;  /* 0x0000003938387212 */ /* 0x000fe200078e3cff */
[----:B------:R-:W-:Y:S01]  /*1f1c0*/  IMAD.X R57, RZ, RZ, R21, P2 ;  /* 0x000000ffff397224 */ /* 0x000fe200010e0615 */
[-C--:B------:R-:W-:Y:S02]  /*1f1d0*/  ISETP.GE.OR P2, PT, R14, R83.reuse, P0 ;  /* 0x000000530e00720c */ /* 0x080fe40000746670 */
[----:B------:R-:W-:-:S11]  /*1f1e0*/  ISETP.GE.OR P0, PT, R4, R83, P0 ;  /* 0x000000530400720c */ /* 0x000fd60000706670 */
[----:B-1----:R-:W-:Y:S04]  /*1f1f0*/  @!P2 ST.E desc[UR6][R50.64], R2 ;  /* 0x000000023200a985 */ /* 0x002fe8000c101906 */
[----:B--2---:R1:W-:Y:S01]  /*1f200*/  @!P0 ST.E desc[UR6][R54.64], R0 ;  /* 0x0000000036008985 */ /* 0x0043e2000c101906 */
[C---:B------:R-:W-:Y:S02]  /*1f210*/  IADD3 R29, P3, R20.reuse, 0x4000, RZ ;  /* 0x00004000141d7810 */ /* 0x040fe40007f7e0ff */
[----:B------:R-:W-:Y:S01]  /*1f220*/  IADD3 R13, P4, R20, 0x2000, RZ ;  /* 0x00002000140d7810 */ /* 0x000fe20007f9e0ff */
[----:B------:R-:W5:Y:S01]  /*1f230*/  LD.E.128 R24, desc[UR6][R24.64] ;  /* 0x0000000618187980 */ /* 0x000f62000c101d00 */
[----:B-1----:R-:W-:Y:S01]  /*1f240*/  IMAD R0, R88, 0x20, R218 ;  /* 0x0000002058007824 */ /* 0x002fe200078e02da */
[----:B------:R-:W-:-:S02]  /*1f250*/  IADD3 R15, P5, R20, 0x1000, RZ ;  /* 0x00001000140f7810 */ /* 0x000fc40007fbe0ff */
[----:B------:R-:W5:Y:S01]  /*1f260*/  LDL R88, [R1+0x10] ;  /* 0x0000100001587983 */ /* 0x000f620000100800 */
[----:B------:R-:W-:Y:S02]  /*1f270*/  LOP3.LUT R28, R29, 0x380, RZ, 0xc0, !PT ;  /* 0x000003801d1c7812 */ /* 0x000fe400078ec0ff */
[----:B------:R-:W-:Y:S01]  /*1f280*/  LOP3.LUT R12, R13, 0x380, RZ, 0xc0, !PT ;  /* 0x000003800d0c7812 */ /* 0x000fe200078ec0ff */
[----:B------:R-:W5:Y:S01]  /*1f290*/  LD.E.128 R32, desc[UR6][R32.64] ;  /* 0x0000000620207980 */ /* 0x000f62000c101d00 */
[----:B------:R-:W-:Y:S02]  /*1f2a0*/  SHF.R.U64 R28, R28, 0x3, RZ ;  /* 0x000000031c1c7819 */ /* 0x000fe400000012ff */
[----:B------:R-:W-:Y:S01]  /*1f2b0*/  SHF.R.U64 R12, R12, 0x3, RZ ;  /* 0x000000030c0c7819 */ /* 0x000fe200000012ff */
[----:B------:R-:W5:Y:S01]  /*1f2c0*/  LD.E.128 R48, desc[UR6][R48.64] ;  /* 0x0000000630307980 */ /* 0x000f62000c101d00 */
[----:B------:R-:W-:Y:S01]  /*1f2d0*/  LOP3.LUT R28, R28, R29, RZ, 0x3c, !PT ;  /* 0x0000001d1c1c7212 */ /* 0x000fe200078e3cff */
[--C-:B------:R-:W-:Y:S01]  /*1f2e0*/  IMAD.X R9, RZ, RZ, R21.reuse, P5 ;  /* 0x000000ffff097224 */ /* 0x100fe200028e0615 */
[----:B------:R-:W-:Y:S01]  /*1f2f0*/  LOP3.LUT R12, R12, R13, RZ, 0x3c, !PT ;  /* 0x0000000d0c0c7212 */ /* 0x000fe200078e3cff */
[----:B------:R-:W-:Y:S01]  /*1f300*/  IMAD.X R13, RZ, RZ, R21, P4 ;  /* 0x000000ffff0d7224 */ /* 0x000fe200020e0615 */
[----:B------:R-:W-:Y:S01]  /*1f310*/  IADD3.X R29, RZ, R21, RZ, P3, !PT ;  /* 0x00000015ff1d7210 */ /* 0x000fe20001ffe4ff */
[----:B------:R-:W5:Y:S01]  /*1f320*/  LD.E.128 R56, desc[UR6][R56.64] ;  /* 0x0000000638387980 */ /* 0x000f62000c101d00 */
[----:B------:R-:W-:-:S02]  /*1f330*/  IADD3 R53, P3, R20, 0xa000, RZ ;  /* 0x0000a00014357810 */ /* 0x000fc40007f7e0ff */
[C---:B------:R-:W-:Y:S02]  /*1f340*/  IADD3 R37, P6, R20.reuse, 0x6000, RZ ;  /* 0x0000600014257810 */ /* 0x040fe40007fde0ff */
[C---:B------:R-:W-:Y:S01]  /*1f350*/  IADD3 R41, P5, R20.reuse, 0x7000, RZ ;  /* 0x0000700014297810 */ /* 0x040fe20007fbe0ff */
[----:B------:R-:W5:Y:S01]  /*1f360*/  LD.E.128 R28, desc[UR6][R28.64] ;  /* 0x000000061c1c7980 */ /* 0x000f62000c101d00 */
[----:B------:R-:W-:Y:S02]  /*1f370*/  IADD3 R45, P4, R20, 0x8000, RZ ;  /* 0x00008000142d7810 */ /* 0x000fe40007f9e0ff */
[----:B------:R-:W-:Y:S02]  /*1f380*/  LOP3.LUT R52, R53, 0x380, RZ, 0xc0, !PT ;  /* 0x0000038035347812 */ /* 0x000fe400078ec0ff */
[----:B------:R-:W-:Y:S02]  /*1f390*/  LOP3.LUT R36, R37, 0x380, RZ, 0xc0, !PT ;  /* 0x0000038025247812 */ /* 0x000fe400078ec0ff */
[----:B------:R-:W-:-:S02]  /*1f3a0*/  LOP3.LUT R40, R41, 0x380, RZ, 0xc0, !PT ;  /* 0x0000038029287812 */ /* 0x000fc400078ec0ff */
[----:B------:R-:W-:Y:S02]  /*1f3b0*/  LOP3.LUT R44, R45, 0x380, RZ, 0xc0, !PT ;  /* 0x000003802d2c7812 */ /* 0x000fe400078ec0ff */
[----:B------:R-:W-:Y:S02]  /*1f3c0*/  SHF.R.U64 R52, R52, 0x3, RZ ;  /* 0x0000000334347819 */ /* 0x000fe400000012ff */
[----:B------:R-:W-:Y:S02]  /*1f3d0*/  SHF.R.U64 R36, R36, 0x3, RZ ;  /* 0x0000000324247819 */ /* 0x000fe400000012ff */
[----:B------:R-:W-:Y:S02]  /*1f3e0*/  SHF.R.U64 R40, R40, 0x3, RZ ;  /* 0x0000000328287819 */ /* 0x000fe400000012ff */
[----:B------:R-:W-:Y:S02]  /*1f3f0*/  SHF.R.U64 R44, R44, 0x3, RZ ;  /* 0x000000032c2c7819 */ /* 0x000fe400000012ff */
[----:B------:R-:W-:Y:S01]  /*1f400*/  LOP3.LUT R52, R52, R53, RZ, 0x3c, !PT ;  /* 0x0000003534347212 */ /* 0x000fe200078e3cff */
[--C-:B------:R-:W-:Y:S01]  /*1f410*/  IMAD.X R53, RZ, RZ, R21.reuse, P3 ;  /* 0x000000ffff357224 */ /* 0x100fe200018e0615 */
[----:B------:R-:W-:Y:S01]  /*1f420*/  LOP3.LUT R36, R36, R37, RZ, 0x3c, !PT ;  /* 0x0000002524247212 */ /* 0x000fe200078e3cff */
[--C-:B------:R-:W-:Y:S01]  /*1f430*/  IMAD.X R37, RZ, RZ, R21.reuse, P6 ;  /* 0x000000ffff257224 */ /* 0x100fe200030e0615 */
[----:B------:R-:W-:Y:S01]  /*1f440*/  LOP3.LUT R40, R40, R41, RZ, 0x3c, !PT ;  /* 0x0000002928287212 */ /* 0x000fe200078e3cff */
[--C-:B------:R-:W-:Y:S01]  /*1f450*/  IMAD.X R41, RZ, RZ, R21.reuse, P5 ;  /* 0x000000ffff297224 */ /* 0x100fe200028e0615 */
[----:B------:R-:W-:Y:S01]  /*1f460*/  LOP3.LUT R44, R44, R45, RZ, 0x3c, !PT ;  /* 0x0000002d2c2c7212 */ /* 0x000fe200078e3cff */
[----:B------:R-:W-:Y:S01]  /*1f470*/  IMAD.X R45, RZ, RZ, R21, P4 ;  /* 0x000000ffff2d7224 */ /* 0x000fe200020e0615 */
[C---:B------:R-:W-:Y:S01]  /*1f480*/  IADD3 R5, P3, R20.reuse, 0xf000, RZ ;  /* 0x0000f00014057810 */ /* 0x040fe20007f7e0ff */
[----:B------:R-:W5:Y:S01]  /*1f490*/  LD.E.128 R36, desc[UR6][R36.64] ;  /* 0x0000000624247980 */ /* 0x000f62000c101d00 */
[----:B------:R-:W-:-:S02]  /*1f4a0*/  IADD3 R61, P6, R20, 0xc000, RZ ;  /* 0x0000c000143d7810 */ /* 0x000fc40007fde0ff */
[C---:B------:R-:W-:Y:S01]  /*1f4b0*/  IADD3 R69, P5, R20.reuse, 0xd000, RZ ;  /* 0x0000d00014457810 */ /* 0x040fe20007fbe0ff */
[----:B------:R-:W5:Y:S01]  /*1f4c0*/  LD.E.128 R40, desc[UR6][R40.64] ;  /* 0x0000000628287980 */ /* 0x000f62000c101d00 */
[C---:B------:R-:W-:Y:S02]  /*1f4d0*/  IADD3 R73, P4, R20.reuse, 0xe000, RZ ;  /* 0x0000e00014497810 */ /* 0x040fe40007f9e0ff */
[----:B------:R-:W-:Y:S01]  /*1f4e0*/  LOP3.LUT R7, R20, 0x380, RZ, 0xc0, !PT ;  /* 0x0000038014077812 */ /* 0x000fe200078ec0ff */
[----:B------:R-:W5:Y:S01]  /*1f4f0*/  LD.E.128 R44, desc[UR6][R44.64] ;  /* 0x000000062c2c7980 */ /* 0x000f62000c101d00 */
[----:B------:R-:W-:Y:S02]  /*1f500*/  LOP3.LUT R4, R5, 0x380, RZ, 0xc0, !PT ;  /* 0x0000038005047812 */ /* 0x000fe400078ec0ff */
[----:B------:R-:W-:Y:S01]  /*1f510*/  LOP3.LUT R60, R61, 0x380, RZ, 0xc0, !PT ;  /* 0x000003803d3c7812 */ /* 0x000fe200078ec0ff */
[----:B------:R-:W5:Y:S01]  /*1f520*/  LD.E.128 R52, desc[UR6][R52.64] ;  /* 0x0000000634347980 */ /* 0x000f62000c101d00 */
[----:B------:R-:W-:-:S02]  /*1f530*/  LOP3.LUT R68, R69, 0x380, RZ, 0xc0, !PT ;  /* 0x0000038045447812 */ /* 0x000fc400078ec0ff */
[----:B------:R-:W-:Y:S02]  /*1f540*/  LOP3.LUT R72, R73, 0x380, RZ, 0xc0, !PT ;  /* 0x0000038049487812 */ /* 0x000fe400078ec0ff */
[----:B------:R-:W-:Y:S02]  /*1f550*/  SHF.R.U64 R7, R7, 0x3, RZ ;  /* 0x0000000307077819 */ /* 0x000fe400000012ff */
[----:B------:R-:W-:Y:S02]  /*1f560*/  SHF.R.U64 R4, R4, 0x3, RZ ;  /* 0x0000000304047819 */ /* 0x000fe400000012ff */
[----:B------:R-:W-:Y:S02]  /*1f570*/  SHF.R.U64 R60, R60, 0x3, RZ ;  /* 0x000000033c3c7819 */ /* 0x000fe400000012ff */
[----:B------:R-:W-:Y:S02]  /*1f580*/  SHF.R.U64 R68, R68, 0x3, RZ ;  /* 0x0000000344447819 */ /* 0x000fe400000012ff */
[----:B------:R-:W-:-:S02]  /*1f590*/  SHF.R.U64 R72, R72, 0x3, RZ ;  /* 0x0000000348487819 */ /* 0x000fc400000012ff */
[----:B------:R-:W-:Y:S01]  /*1f5a0*/  LOP3.LUT R20, R7, R20, RZ, 0x3c, !PT ;  /* 0x0000001407147212 */ /* 0x000fe200078e3cff */
[--C-:B------:R-:W-:Y:S01]  /*1f5b0*/  IMAD.X R77, RZ, RZ, R21.reuse, P3 ;  /* 0x000000ffff4d7224 */ /* 0x100fe200018e0615 */
[----:B------:R-:W-:Y:S01]  /*1f5c0*/  LOP3.LUT R60, R60, R61, RZ, 0x3c, !PT ;  /* 0x0000003d3c3c7212 */ /* 0x000fe200078e3cff */
[--C-:B------:R-:W-:Y:S01]  /*1f5d0*/  IMAD.X R61, RZ, RZ, R21.reuse, P6 ;  /* 0x000000ffff3d7224 */ /* 0x100fe200030e0615 */
[----:B------:R-:W-:Y:S01]  /*1f5e0*/  LOP3.LUT R68, R68, R69, RZ, 0x3c, !PT ;  /* 0x0000004544447212 */ /* 0x000fe200078e3cff */
[----:B------:R-:W-:Y:S01]  /*1f5f0*/  IMAD.X R69, RZ, RZ, R21, P5 ;  /* 0x000000ffff457224 */ /* 0x000fe200028e0615 */
[----:B------:R-:W-:Y:S02]  /*1f600*/  LOP3.LUT R72, R72, R73, RZ, 0x3c, !PT ;  /* 0x0000004948487212 */ /* 0x000fe400078e3cff */
[----:B------:R-:W-:Y:S01]  /*1f610*/  LOP3.LUT R76, R4, R5, RZ, 0x3c, !PT ;  /* 0x00000005044c7212 */ /* 0x000fe200078e3cff */
[----:B------:R-:W5:Y:S01]  /*1f620*/  LD.E.128 R60, desc[UR6][R60.64] ;  /* 0x000000063c3c7980 */ /* 0x000f62000c101d00 */
[----:B------:R-:W-:-:S03]  /*1f630*/  IADD3.X R73, RZ, R21, RZ, P4, !PT ;  /* 0x00000015ff497210 */ /* 0x000fc600027fe4ff */
[----:B------:R1:W5:Y:S01]  /*1f640*/  LD.E.128 R4, desc[UR6][R20.64] ;  /* 0x0000000614047980 */ /* 0x000362000c101d00 */
[----:B------:R-:W-:-:S03]  /*1f650*/  LOP3.LUT R8, R15, 0x380, RZ, 0xc0, !PT ;  /* 0x000003800f087812 */ /* 0x000fc600078ec0ff */
[----:B------:R-:W5:Y:S04]  /*1f660*/  LD.E.128 R68, desc[UR6][R68.64] ;  /* 0x0000000644447980 */ /* 0x000f68000c101d00 */
[----:B------:R-:W5:Y:S01]  /*1f670*/  LD.E.128 R72, desc[UR6][R72.64] ;  /* 0x0000000648487980 */ /* 0x000f62000c101d00 */
[----:B-1----:R-:W-:-:S03]  /*1f680*/  IMAD R21, R81, UR4, RZ ;  /* 0x0000000451157c24 */ /* 0x002fc6000f8e02ff */
[----:B------:R-:W5:Y:S01]  /*1f690*/  LD.E.128 R76, desc[UR6][R76.64] ;  /* 0x000000064c4c7980 */ /* 0x000f62000c101d00 */
[C---:B------:R-:W-:Y:S02]  /*1f6a0*/  IMAD R81, R80.reuse, UR5, R21 ;  /* 0x0000000550517c24 */ /* 0x040fe4000f8e0215 */
[----:B------:R-:W-:Y:S01]  /*1f6b0*/  IMAD.WIDE.U32 R20, R80, UR4, RZ ;  /* 0x0000000450147c25 */ /* 0x000fe2000f8e00ff */
[----:B------:R-:W-:-:S03]  /*1f6c0*/  ULDC.64 UR4, c[0x0][0xae8] ;  /* 0x0002ba0000047ab9 */ /* 0x000fc60000000a00 */
[----:B------:R-:W-:Y:S02]  /*1f6d0*/  IMAD.IADD R21, R21, 0x1, R81 ;  /* 0x0000000115157824 */ /* 0x000fe400078e0251 */
[----:B------:R-:W-:Y:S02]  /*1f6e0*/  IMAD R82, R82, UR4, RZ ;  /* 0x0000000452527c24 */ /* 0x000fe4000f8e02ff */
[----:B------:R-:W-:Y:S02]  /*1f6f0*/  IMAD.IADD R80, R84, 0x1, R0 ;  /* 0x0000000154507824 */ /* 0x000fe400078e0200 */
[C---:B------:R-:W-:Y:S02]  /*1f700*/  IMAD R81, R86.reuse, UR5, R82 ;  /* 0x0000000556517c24 */ /* 0x040fe4000f8e0252 */
[----:B------:R-:W-:Y:S01]  /*1f710*/  IMAD.WIDE.U32 R20, R86, UR4, R20 ;  /* 0x0000000456147c25 */ /* 0x000fe2000f8e0014 */
[----:B------:R-:W-:-:S03]  /*1f720*/  ULDC.64 UR4, c[0x0][0xaf0] ;  /* 0x0002bc0000047ab9 */ /* 0x000fc60000000a00 */
[----:B0-----:R-:W-:-:S04]  /*1f730*/  @P1 IMAD.HI.U32 R0, R80, R85, RZ ;  /* 0x0000005550001227 */ /* 0x001fc800078e00ff */
[----:B------:R-:W-:Y:S01]  /*1f740*/  IMAD.IADD R21, R21, 0x1, R81 ;  /* 0x0000000115157824 */ /* 0x000fe200078e0251 */
[----:B------:R-:W-:Y:S01]  /*1f750*/  MOV R81, R80 ;  /* 0x0000005000517202 */ /* 0x000fe20000000f00 */
[----:B------:R-:W-:Y:S01]  /*1f760*/  IMAD R23, R23, UR4, RZ ;  /* 0x0000000417177c24 */ /* 0x000fe2000f8e02ff */
[----:B------:R-:W-:Y:S02]  /*1f770*/  @P1 SHF.R.U32.HI R81, RZ, R87, R0 ;  /* 0x00000057ff511219 */ /* 0x000fe40000011600 */
[----:B------:R-:W-:Y:S01]  /*1f780*/  SHF.R.U64 R8, R8, 0x3, RZ ;  /* 0x0000000308087819 */ /* 0x000fe200000012ff */
[C---:B------:R-:W-:Y:S01]  /*1f790*/  IMAD R23, R64.reuse, UR5, R23 ;  /* 0x0000000540177c24 */ /* 0x040fe2000f8e0217 */
[----:B------:R-:W-:Y:S01]  /*1f7a0*/  SHF.R.S32.HI R0, RZ, 0x1f, R81 ;  /* 0x0000001fff007819 */ /* 0x000fe20000011451 */
[----:B------:R-:W-:Y:S01]  /*1f7b0*/  IMAD.WIDE.U32 R20, R64, UR4, R20 ;  /* 0x0000000440147c25 */ /* 0x000fe2000f8e0014 */
[----:B------:R-:W-:Y:S01]  /*1f7c0*/  LOP3.LUT R8, R8, R15, RZ, 0x3c, !PT ;  /* 0x0000000f08087212 */ /* 0x000fe200078e3cff */
[----:B------:R-:W-:Y:S01]  /*1f7d0*/  ULDC.64 UR4, c[0x0][0xae0] ;  /* 0x0002b80000047ab9 */ /* 0x000fe20000000a00 */
[----:B------:R-:W5:Y:S01]  /*1f7e0*/  LD.E.128 R12, desc[UR6][R12.64] ;  /* 0x000000060c0c7980 */ /* 0x000f62000c101d00 */
[----:B------:R-:W-:-:S02]  /*1f7f0*/  IMAD.MOV R2, RZ, RZ, -R81 ;  /* 0x000000ffff027224 */ /* 0x000fc400078e0a51 */
[----:B------:R-:W-:Y:S01]  /*1f800*/  IMAD.IADD R21, R21, 0x1, R23 ;  /* 0x0000000115157824 */ /* 0x000fe200078e0217 */
[----:B------:R-:W5:Y:S01]  /*1f810*/  LD.E.128 R8, desc[UR6][R8.64] ;  /* 0x0000000608087980 */ /* 0x000f62000c101d00 */
[----:B------:R-:W-:Y:S02]  /*1f820*/  IMAD R0, R0, UR4, RZ ;  /* 0x0000000400007c24 */ /* 0x000fe4000f8e02ff */
[----:B------:R-:W-:Y:S01]  /*1f830*/  IMAD R23, R3, R2, R80 ;  /* 0x0000000203177224 */ /* 0x000fe200078e0250 */
        /* <DEDUP_REMOVED lines=8> */
[----:B------:R-:W-:Y:S01]  /*1f8c0*/  SHF.R.S32.HI R0, RZ, 0x1f, R23 ;  /* 0x0000001fff007819 */ /* 0x000fe20000011417 */
[----:B------:R-:W-:Y:S02]  /*1f8d0*/  ULDC.64 UR4, c[0x0][0xad8] ;  /* 0x0002b60000047ab9 */ /* 0x000fe40000000a00 */
[----:B------:R-:W-:Y:S02]  /*1f8e0*/  IMAD.IADD R82, R218, 0x1, R84 ;  /* 0x00000001da527824 */ /* 0x000fe400078e0254 */
[----:B------:R-:W-:Y:S02]  /*1f8f0*/  IMAD.IADD R3, R3, 0x1, R85 ;  /* 0x0000000103037824 */ /* 0x000fe400078e0255 */
[----:B------:R-:W-:Y:S02]  /*1f900*/  IMAD R64, R0, UR4, RZ ;  /* 0x0000000400407c24 */ /* 0x000fe4000f8e02ff */
[----:B------:R-:W-:-:S02]  /*1f910*/  VIADD R0, R82, 0x20 ;  /* 0x0000002052007836 */ /* 0x000fc40000000000 */
[C---:B------:R-:W-:Y:S02]  /*1f920*/  IMAD R21, R23.reuse, UR5, R64 ;  /* 0x0000000517157c24 */ /* 0x040fe4000f8e0240 */
[----:B------:R-:W-:Y:S01]  /*1f930*/  IMAD.WIDE.U32 R2, R23, UR4, R2 ;  /* 0x0000000417027c25 */ /* 0x000fe2000f8e0002 */
[-C--:B------:R-:W-:Y:S01]  /*1f940*/  ISETP.GE.AND P2, PT, R82, R83.reuse, PT ;  /* 0x000000535200720c */ /* 0x080fe20003f46270 */
[----:B------:R-:W-:Y:S01]  /*1f950*/  ULDC.64 UR4, c[0x0][0xa80] ;  /* 0x0002a00000047ab9 */ /* 0x000fe20000000a00 */
[----:B------:R-:W-:Y:S01]  /*1f960*/  ISETP.GE.AND P1, PT, R0, R83, PT ;  /* 0x000000530000720c */ /* 0x000fe20003f26270 */
[----:B------:R-:W-:Y:S01]  /*1f970*/  IMAD.IADD R3, R3, 0x1, R21 ;  /* 0x0000000103037824 */ /* 0x000fe200078e0215 */
[----:B------:R-:W-:Y:S01]  /*1f980*/  LEA R23, P3, R2, UR4, 0x1 ;  /* 0x0000000402177c11 */ /* 0x000fe2000f8608ff */
[----:B------:R-:W-:-:S03]  /*1f990*/  VIADD R0, R16, 0x30820 ;  /* 0x0003082010007836 */ /* 0x000fc60000000000 */
[----:B------:R-:W-:Y:S02]  /*1f9a0*/  LEA.HI.X R64, R2, UR5, R3, 0x1, P3 ;  /* 0x0000000502407c11 */ /* 0x000fe400098f0c03 */
[----:B------:R-:W-:Y:S01]  /*1f9b0*/  PRMT R0, RZ, 0x654, R0 ;  /* 0x00000654ff007816 */ /* 0x000fe20000000000 */
[----:B0-----:R0:W1:Y:S01]  /*1f9c0*/  SHFL.IDX PT, R87, R23, RZ, 0x181f ;  /* 0x00181fff17577589 */ /* 0x00106200000e0000 */
[----:B------:R-:W-:Y:S01]  /*1f9d0*/  IADD3 R20, R82, 0x40, RZ ;  /* 0x0000004052147810 */ /* 0x000fe20007ffe0ff */
[----:B------:R-:W-:Y:S01]  /*1f9e0*/  BSSY B1, `(.L_x_2019) ;  /* 0x0000018000017945 */ /* 0x000fe20003800000 */
[----:B------:R0:W-:Y:S01]  /*1f9f0*/  SYNCS.ARRIVE.TRANS64.RED.A1T0 RZ, [R0+URZ], RZ ;  /* 0x000000ff00ff79a7 */ /* 0x0001e2000810043f */
[----:B------:R0:W2:Y:S01]  /*1fa00*/  SHFL.IDX PT, R85, R64, RZ, 0x181f ;  /* 0x00181fff40557589 */ /* 0x0000a200000e0000 */
[----:B------:R-:W-:Y:S02]  /*1fa10*/  ISETP.GE.AND P0, PT, R20, R83, PT ;  /* 0x000000531400720c */ /* 0x000fe40003f06270 */
[----:B------:R-:W-:Y:S01]  /*1fa20*/  SHF.R.S32.HI R86, RZ, 0x1f, R92 ;  /* 0x0000001fff567819 */ /* 0x000fe2000001145c */
[----:B------:R-:W-:Y:S10]  /*1fa30*/  @P2 BRA `(.L_x_2020) ;  /* 0x0000000000482947 */ /* 0x000ff40003800000 */
[----:B------:R-:W-:Y:S01]  /*1fa40*/  ULDC UR4, c[0x0][0xac8] ;  /* 0x0002b20000047ab9 */ /* 0x000fe20000000800 */
[----:B------:R-:W-:Y:S01]  /*1fa50*/  ULDC.64 UR6, c[0x0][0x208] ;  /* 0x0000820000067ab9 */ /* 0x000fe20000000a00 */
[----:B------:R-:W-:Y:S02]  /*1fa60*/  ISETP.GE.AND P5, PT, R18, UR4, PT ;  /* 0x0000000412007c0c */ /* 0x000fe4000bfa6270 */
[----:B------:R-:W-:Y:S02]  /*1fa70*/  ISETP.GE.AND P4, PT, R226, UR4, PT ;  /* 0x00000004e2007c0c */ /* 0x000fe4000bf86270 */
[----:B-----5:R-:W-:Y:S02]  /*1fa80*/  ISETP.GE.AND P3, PT, R90, UR4, PT ;  /* 0x000000045a007c0c */ /* 0x020fe4000bf66270 */
[----:B------:R-:W-:-:S07]  /*1fa90*/  ISETP.GE.AND P2, PT, R88, UR4, PT ;  /* 0x0000000458007c0c */ /* 0x000fce000bf46270 */
[----:B-1----:R-:W-:-:S04]  /*1faa0*/  @!P5 LEA R2, P6, R18, R87, 0x1 ;  /* 0x000000571202d211 */ /* 0x002fc800078c08ff */
[----:B--2---:R-:W-:Y:S02]  /*1fab0*/  @!P5 LEA.HI.X R3, R18, R85, R19, 0x1, P6 ;  /* 0x000000551203d211 */ /* 0x004fe400030f0c13 */
[----:B------:R-:W-:-:S03]  /*1fac0*/  @!P4 LEA R20, P6, R92, R87, 0x1 ;  /* 0x000000575c14c211 */ /* 0x000fc600078c08ff */
[----:B------:R3:W-:Y:S01]  /*1fad0*/  @!P5 ST.E.128 desc[UR6][R2.64], R4 ;  /* 0x000000040200d985 */ /* 0x0007e2000c101d06 */
        /* <DEDUP_REMOVED lines=8> */
.L_x_2020:
[----:B------:R-:W-:Y:S05]  /*1fb60*/  BSYNC B1 ;  /* 0x0000000000017941 */ /* 0x000fea0003800000 */
.L_x_2019:
[----:B---3--:R3:W4:Y:S01]  /*1fb70*/  SHFL.IDX PT, R21, R64, 0x1, 0x181f ;  /* 0x00381f0040157f89 */ /* 0x00872200000e0000 */
[----:B------:R-:W-:Y:S03]  /*1fb80*/  BSSY B1, `(.L_x_2021) ;  /* 0x0000015000017945 */ /* 0x000fe60003800000 */
[----:B-----5:R3:W0:Y:S01]  /*1fb90*/  SHFL.IDX PT, R7, R23, 0x1, 0x181f ;  /* 0x00381f0017077f89 */ /* 0x02062200000e0000 */
        /* <DEDUP_REMOVED lines=19> */
.L_x_2022:
[----:B------:R-:W-:Y:S05]  /*1fcd0*/  BSYNC B1 ;  /* 0x0000000000017941 */ /* 0x000fea0003800000 */
.L_x_2021:
        /* <DEDUP_REMOVED lines=13> */
[----:B------:R-:W-:Y:S02]  /*1fdb0*/  @!P3 LEA.HI.X R3, R18, R9, R19, 0x1, P6 ;  /* 0x000000091203b211 */ /* 0x000fe400030f0c13 */
        /* <DEDUP_REMOVED lines=8> */
.L_x_2024:
[----:B------:R-:W-:Y:S05]  /*1fe40*/  BSYNC B1 ;  /* 0x0000000000017941 */ /* 0x000fea0003800000 */
.L_x_2023:
[----:B------:R-:W-:Y:S01]  /*1fe50*/  VIADD R0, R82, 0x60 ;  /* 0x0000006052007836 */ /* 0x000fe20000000000 */
[----:B0-----:R0:W0:Y:S04]  /*1fe60*/  SHFL.IDX PT, R9, R64, 0x3, 0x181f ;  /* 0x00781f0040097f89 */ /* 0x00102800000e0000 */
[----:B------:R-:W-:Y:S01]  /*1fe70*/  ISETP.GE.AND P0, PT, R0, R83, PT ;  /* 0x000000530000720c */ /* 0x000fe20003f06270 */
[----:B---3--:R-:W3:-:S12]  /*1fe80*/  SHFL.IDX PT, R23, R23, 0x3, 0x181f ;  /* 0x00781f0017177f89 */ /* 0x008ed800000e0000 */
[----:B------:R-:W-:Y:S05]  /*1fe90*/  @P0 BRA `(.L_x_2025) ;  /* 0x0000000c00d00947 */ /* 0x000fea0003800000 */
        /* <DEDUP_REMOVED lines=21> */
.L_x_2017:
[----:B------:R-:W2:Y:S01]  /*1fff0*/  LDL R9, [R1+0x4c] ;  /* 0x00004c0001097983 */ /* 0x000ea20000100800 */
[----:B------:R-:W-:Y:S01]  /*20000*/  ULDC.64 UR4, c[0x0][0xc00] ;  /* 0x0003000000047ab9 */ /* 0x000fe20000000a00 */
[----:B------:R-:W3:Y:S01]  /*20010*/  LDC R23, c[0x0][0xbe8] ;  /* 0x0002fa00ff177b82 */ /* 0x000ee20000000800 */
[----:B------:R-:W-:Y:S01]  /*20020*/  ISETP.NE.U32.AND P0, PT, RZ, UR4, PT ;  /* 0x00000004ff007c0c */ /* 0x000fe2000bf05070 */
[----:B------:R-:W-:Y:S01]  /*20030*/  IMAD.MOV.U32 R6, RZ, RZ, RZ ;  /* 0x000000ffff067224 */ /* 0x000fe200078e00ff */
[----:B------:R-:W-:Y:S02]  /*20040*/  ULDC.64 UR6, c[0x0][0x208] ;  /* 0x0000820000067ab9 */ /* 0x000fe40000000a00 */
[----:B------:R-:W-:Y:S01]  /*20050*/  ISETP.NE.AND.EX P0, PT, RZ, UR5, PT, P0 ;  /* 0x00000005ff007c0c */ /* 0x000fe2000bf05300 */
[----:B------:R-:W-:Y:S02]  /*20060*/  ULDC.64 UR4, c[0x0][0xc08] ;  /* 0x0003020000047ab9 */ /* 0x000fe40000000a00 */
[----:B------:R-:W-:Y:S01]  /*20070*/  ISETP.NE.U32.AND P1, PT, RZ, UR4, PT ;  /* 0x00000004ff007c0c */ /* 0x000fe2000bf25070 */
[----:B------:R-:W2:Y:S03]  /*20080*/  LDC.64 R2, c[0x0][0xc00] ;  /* 0x00030000ff027b82 */ /* 0x000ea60000000a00 */
[----:B------:R-:W-:Y:S01]  /*20090*/  ISETP.NE.AND.EX P1, PT, RZ, UR5, PT, P1 ;  /* 0x00000005ff007c0c */ /* 0x000fe2000bf25310 */
[----:B------:R-:W4:Y:S01]  /*200a0*/  S2R R8, SR_TID.X ;  /* 0x0000000000087919 */ /* 0x000f220000002100 */
[----:B---3--:R-:W-:-:S11]  /*200b0*/  ISETP.NE.AND P2, PT, R23, 0x1, PT ;  /* 0x000000011700780c */ /* 0x008fd60003f45270 */
[----:B------:R-:W3:Y:S01]  /*200c0*/  @P1 LDC.64 R4, c[0x0][0xc08] ;  /* 0x00030200ff041b82 */ /* 0x000ee20000000a00 */
[----:B------:R-:W-:-:S07]  /*200d0*/  ULDC UR4, c[0x0][0xa88] ;  /* 0x0002a20000047ab9 */ /* 0x000fce0000000800 */
[----:B------:R-:W0:Y:S08]  /*200e0*/  @P2 LDC R14, c[0x0][0xbec] ;  /* 0x0002fb00ff0e2b82 */ /* 0x000e300000000800 */
[----:B------:R-:W0:Y:S01]  /*200f0*/  @P2 LDC R25, c[0x0][0xbf0] ;  /* 0x0002fc00ff192b82 */ /* 0x000e220000000800 */
[----:B------:R-:W-:Y:S01]  /*20100*/  IMAD.U32 R0, RZ, RZ, UR4 ;  /* 0x00000004ff007e24 */ /* 0x000fe2000f8e00ff */
[----:B----4-:R-:W-:-:S04]  /*20110*/  IADD3 R7, R8, -0x80, RZ ;  /* 0xffffff8008077810 */ /* 0x010fc80007ffe0ff */
[----:B------:R-:W-:Y:S01]  /*20120*/  ISETP.GE.AND P3, PT, R7, 0x80, PT ;  /* 0x000000800700780c */ /* 0x000fe20003f66270 */
[----:B--2---:R-:W-:-:S04]  /*20130*/  IMAD.WIDE R2, R9, 0x4, R2 ;  /* 0x0000000409027825 */ /* 0x004fc800078e0202 */
[----:B---3--:R-:W-:Y:S01]  /*20140*/  @P1 IMAD.WIDE R4, R9, 0x4, R4 ;  /* 0x0000000409041825 */ /* 0x008fe200078e0204 */
[----:B------:R2:W5:Y:S01]  /*20150*/  @P0 LDG.E R6, desc[UR6][R2.64] ;  /* 0x0000000602060981 */ /* 0x000562000c1e1900 */
[----:B------:R-:W-:-:S03]  /*20160*/  SHF.R.S32.HI R7, RZ, 0x1f, R9 ;  /* 0x0000001fff077819 */ /* 0x000fc60000011409 */
[----:B------:R2:W5:Y:S01]  /*20170*/  @P1 LDG.E R0, desc[UR6][R4.64] ;  /* 0x0000000604001981 */ /* 0x000562000c1e1900 */
[----:B0-----:R-:W-:Y:S05]  /*20180*/  @P1 BRA `(.L_x_2026) ;  /* 0x0000000000141947 */ /* 0x001fea0003800000 */
[----:B------:R-:W-:Y:S05]  /*20190*/  @!P0 BRA `(.L_x_2026) ;  /* 0x0000000000108947 */ /* 0x000fea0003800000 */
[----:B------:R-:W-:Y:S02]  /*201a0*/  ULDC.64 UR4, c[0x0][0x208] ;  /* 0x0000820000047ab9 */ /* 0x000fe40000000a00 */
[----:B--2---:R-:W2:Y:S04]  /*201b0*/  LDG.E R5, desc[UR4][R2.64] ;  /* 0x0000000402057981 */ /* 0x004ea8000c1e1900 */
[----:B-----5:R-:W2:Y:S02]  /*201c0*/  LDG.E R0, desc[UR4][R2.64+0x4] ;  /* 0x0000040402007981 */ /* 0x020ea4000c1e1900 */
[----:B--2---:R-:W-:-:S07]  /*201d0*/  IMAD.IADD R0, R0, 0x1, -R5 ;  /* 0x0000000100007824 */ /* 0x004fce00078e0a05 */
.L_x_2026:
[----:B------:R-:W3:Y:S04]  /*201e0*/  LDL R26, [R1+0x48] ;  /* 0x00004800011a7983 */ /* 0x000ee80000100800 */
[----:B------:R0:W5:Y:S01]  /*201f0*/  LDL R20, [R1+0x14] ;  /* 0x0000140001147983 */ /* 0x0001620000100800 */
[----:B------:R-:W-:Y:S01]  /*20200*/  BSSY B1, `(.L_x_2027) ;  /* 0x000002d000017945 */ /* 0x000fe20003800000 */
[----:B------:R-:W-:Y:S02]  /*20210*/  SEL R13, R9, RZ, !P0 ;  /* 0x000000ff090d7207 */ /* 0x000fe40004000000 */
[----:B------:R-:W-:Y:S02]  /*20220*/  SEL R12, R7, RZ, !P0 ;  /* 0x000000ff070c7207 */ /* 0x000fe40004000000 */
[----:B-----5:R-:W-:-:S02]  /*20230*/  SHF.R.S32.HI R11, RZ, 0x1f, R6 ;  /* 0x0000001fff0b7819 */ /* 0x020fc40000011406 */
[----:B---3--:R-:W-:Y:S01]  /*20240*/  SHF.R.S32.HI R10, RZ, 0x1f, R26 ;  /* 0x0000001fff0a7819 */ /* 0x008fe2000001141a */
[----:B0-----:R-:W-:Y:S06]  /*20250*/  @P3 BRA `(.L_x_2028) ;  /* 0x00000000009c3947 */ /* 0x001fec0003800000 */
[----:B------:R-:W2:Y:S01]  /*20260*/  LDC R9, c[0x0][0xbe8] ;  /* 0x0002fa00ff097b82 */ /* 0x000ea20000000800 */
[----:B------:R-:W-:Y:S01]  /*20270*/  IADD3 R8, R20, -0x80, R8 ;  /* 0xffffff8014087810 */ /* 0x000fe20007ffe008 */
[----:B--2---:R-:W-:-:S05]  /*20280*/  IMAD R2, R0, R9, RZ ;  /* 0x0000000900027224 */ /* 0x004fca00078e02ff */
[----:B------:R-:W-:-:S13]  /*20290*/  ISETP.GE.AND P0, PT, R8, R2, PT ;  /* 0x000000020800720c */ /* 0x000fda0003f06270 */
[----:B------:R-:W-:Y:S05]  /*202a0*/  @P0 BRA `(.L_x_2028) ;  /* 0x0000000000880947 */ /* 0x000fea0003800000 */
[----:B------:R-:W-:Y:S01]  /*202b0*/  ISETP.NE.AND P0, PT, R9, 0x1, PT ;  /* 0x000000010900780c */ /* 0x000fe20003f05270 */
[----:B------:R-:W-:Y:S01]  /*202c0*/  ULDC.64 UR4, c[0x0][0xb90] ;  /* 0x0002e40000047ab9 */ /* 0x000fe20000000a00 */
[----:B------:R-:W-:Y:S01]  /*202d0*/  IMAD.MOV.U32 R2, RZ, RZ, R6 ;  /* 0x000000ffff027224 */ /* 0x000fe200078e0006 */
[----:B------:R-:W-:Y:S01]  /*202e0*/  ULDC.64 UR6, c[0x0][0x208] ;  /* 0x0000820000067ab9 */ /* 0x000fe20000000a00 */
[----:B------:R-:W-:Y:S02]  /*202f0*/  IMAD R7, R10, UR4, RZ ;  /* 0x000000040a077c24 */ /* 0x000fe4000f8e02ff */
[----:B------:R-:W-:Y:S02]  /*20300*/  IMAD.MOV.U32 R3, RZ, RZ, R11 ;  /* 0x000000ffff037224 */ /* 0x000fe400078e000b */
[----:B------:R-:W-:Y:S02]  /*20310*/  IMAD.MOV.U32 R5, RZ, RZ, R8 ;  /* 0x000000ffff057224 */ /* 0x000fe400078e0008 */
[----:B------:R-:W-:-:S03]  /*20320*/  IMAD.WIDE.U32 R2, R26, UR4, R2 ;  /* 0x000000041a027c25 */ /* 0x000fc6000f8e0002 */
[----:B------:R-:W0:Y:S01]  /*20330*/  @P0 LDC R15, c[0x0][0xbec] ;  /* 0x0002fb00ff0f0b82 */ /* 0x000e220000000800 */
[----:B------:R-:W-:Y:S01]  /*20340*/  IMAD R7, R26, UR5, R7 ;  /* 0x000000051a077c24 */ /* 0x000fe2000f8e0207 */
[----:B------:R-:W-:-:S03]  /*20350*/  ULDC.64 UR4, c[0x0][0xb98] ;  /* 0x0002e60000047ab9 */ /* 0x000fc60000000a00 */
[----:B------:R-:W-:-:S03]  /*20360*/  IMAD.IADD R3, R3, 0x1, R7 ;  /* 0x0000000103037824 */ /* 0x000fc600078e0207 */
[----:B------:R-:W2:Y:S01]  /*20370*/  @P0 LDC R21, c[0x0][0xbf0] ;  /* 0x0002fc00ff150b82 */ /* 0x000ea20000000800 */
[----:B------:R-:W-:-:S04]  /*20380*/  IMAD.WIDE.U32 R2, R13, UR4, R2 ;  /* 0x000000040d027c25 */ /* 0x000fc8000f8e0002 */
[----:B0-----:R-:W-:-:S05]  /*20390*/  @P0 IMAD.HI.U32 R4, R8, R15, RZ ;  /* 0x0000000f08040227 */ /* 0x001fca00078e00ff */
[----:B--2---:R-:W-:Y:S01]  /*203a0*/  @P0 SHF.R.U32.HI R5, RZ, R21, R4 ;  /* 0x00000015ff050219 */ /* 0x004fe20000011604 */
[----:B------:R-:W-:-:S03]  /*203b0*/  IMAD R4, R12, UR4, RZ ;  /* 0x000000040c047c24 */ /* 0x000fc6000f8e02ff */
[C---:B------:R-:W-:Y:S02]  /*203c0*/  IADD3 R7, -R5.reuse, RZ, RZ ;  /* 0x000000ff05077210 */ /* 0x040fe40007ffe1ff */
[----:B------:R-:W-:-:S03]  /*203d0*/  IADD3 R2, P0, R5, R2, RZ ;  /* 0x0000000205027210 */ /* 0x000fc60007f1e0ff */
        /* <DEDUP_REMOVED lines=13> */
[----:B------:R-:W-:-:S05]  /*204b0*/  IMAD.MOV.U32 R3, RZ, RZ, -0x800000 ;  /* 0xff800000ff037424 */ /* 0x000fca00078e00ff */
[----:B------:R0:W-:Y:S02]  /*204c0*/  STG.E desc[UR6][R4.64], R3 ;  /* 0x0000000304007986 */ /* 0x0001e4000c101906 */
.L_x_2028:
[----:B------:R-:W-:Y:S05]  /*204d0*/  BSYNC B1 ;  /* 0x0000000000017941 */ /* 0x000fea0003800000 */
.L_x_2027:
[----:B0-2---:R-:W2:Y:S01]  /*204e0*/  LDL R4, [R1+0x40] ;  /* 0x0000400001047983 */ /* 0x005ea20000100800 */
[----:B------:R-:W-:-:S03]  /*204f0*/  ULDC.64 UR4, c[0x0][0xaa0] ;  /* 0x0002a80000047ab9 */ /* 0x000fc60000000a00 */
[----:B------:R-:W3:Y:S04]  /*20500*/  LDL R7, [R1+0x58] ;  /* 0x0000580001077983 */ /* 0x000ee80000100800 */
[----:B------:R0:W5:Y:S04]  /*20510*/  LDL R15, [R1+0x10] ;  /* 0x00001000010f7983 */ /* 0x0001680000100800 */
[----:B------:R0:W5:Y:S04]  /*20520*/  LDL R21, [R1+0xc] ;  /* 0x00000c0001157983 */ /* 0x0001680000100800 */
[----:B------:R0:W5:Y:S01]  /*20530*/  LDL R24, [R1+0x5c] ;  /* 0x00005c0001187983 */ /* 0x0001620000100800 */
[----:B------:R-:W-:-:S04]  /*20540*/  IMAD R3, R11, UR4, RZ ;  /* 0x000000040b037c24 */ /* 0x000fc8000f8e02ff */
[C---:B------:R-:W-:Y:S02]  /*20550*/  IMAD R5, R6.reuse, UR5, R3 ;  /* 0x0000000506057c24 */ /* 0x040fe4000f8e0203 */
[----:B------:R-:W-:Y:S01]  /*20560*/  IMAD.WIDE.U32 R2, R6, UR4, RZ ;  /* 0x0000000406027c25 */ /* 0x000fe2000f8e00ff */
[----:B------:R-:W-:-:S03]  /*20570*/  ULDC.64 UR4, c[0x0][0xae8] ;  /* 0x0002ba0000047ab9 */ /* 0x000fc60000000a00 */
[----:B------:R-:W-:Y:S02]  /*20580*/  IMAD.IADD R3, R3, 0x1, R5 ;  /* 0x0000000103037824 */ /* 0x000fe400078e0205 */
[----:B------:R-:W-:Y:S02]  /*20590*/  IMAD R6, R10, UR4, RZ ;  /* 0x000000040a067c24 */ /* 0x000fe4000f8e02ff */
[----:B------:R-:W-:-:S04]  /*205a0*/  IMAD.WIDE.U32 R2, R26, UR4, R2 ;  /* 0x000000041a027c25 */ /* 0x000fc8000f8e0002 */
[----:B--2---:R-:W-:Y:S02]  /*205b0*/  IMAD R4, R4, 0x20, R218 ;  /* 0x0000002004047824 */ /* 0x004fe400078e02da */
[----:B---3--:R-:W-:-:S03]  /*205c0*/  IMAD.MOV.U32 R8, RZ, RZ, R7 ;  /* 0x000000ffff087224 */ /* 0x008fc600078e0007 */
[----:B------:R-:W-:Y:S01]  /*205d0*/  IADD3 R9, R20, R4, RZ ;  /* 0x0000000414097210 */ /* 0x000fe20007ffe0ff */
[----:B------:R-:W-:Y:S01]  /*205e0*/  IMAD R7, R26, UR5, R6 ;  /* 0x000000051a077c24 */ /* 0x000fe2000f8e0206 */
[----:B------:R-:W-:-:S03]  /*205f0*/  ULDC.64 UR4, c[0x0][0xaf0] ;  /* 0x0002bc0000047ab9 */ /* 0x000fc60000000a00 */
[----:B------:R-:W-:Y:S02]  /*20600*/  @P2 IMAD.HI.U32 R4, R9, R14, RZ ;  /* 0x0000000e09042227 */ /* 0x000fe400078e00ff */
[----:B------:R0:W5:Y:S02]  /*20610*/  LDL R14, [R1+0x44] ;  /* 0x00004400010e7983 */ /* 0x0001640000100800 */
[----:B------:R-:W-:Y:S01]  /*20620*/  IMAD.MOV.U32 R5, RZ, RZ, R9 ;  /* 0x000000ffff057224 */ /* 0x000fe200078e0009 */
[----:B------:R-:W-:Y:S01]  /*20630*/  @P2 SHF.R.U32.HI R5, RZ, R25, R4 ;  /* 0x00000019ff052219 */ /* 0x000fe20000011604 */
[----:B------:R-:W-:Y:S02]  /*20640*/  IMAD R6, R12, UR4, RZ ;  /* 0x000000040c067c24 */ /* 0x000fe4000f8e02ff */
[----:B------:R-:W-:Y:S01]  /*20650*/  IMAD.IADD R3, R3, 0x1, R7 ;  /* 0x0000000103037824 */ /* 0x000fe200078e0207 */
[----:B------:R-:W-:Y:S01]  /*20660*/  SHF.R.S32.HI R4, RZ, 0x1f, R5 ;  /* 0x0000001fff047819 */ /* 0x000fe20000011405 */
[----:B------:R-:W-:-:S02]  /*20670*/  IMAD R7, R13, UR5, R6 ;  /* 0x000000050d077c24 */ /* 0x000fc4000f8e0206 */
        /* <DEDUP_REMOVED lines=10> */
[----:B------:R-:W-:Y:S02]  /*20720*/  IMAD.IADD R3, R3, 0x1, R9 ;  /* 0x0000000103037824 */ /* 0x000fe400078e0209 */
[----:B------:R-:W-:Y:S01]  /*20730*/  IMAD R4, R4, UR4, RZ ;  /* 0x0000000404047c24 */ /* 0x000fe2000f8e02ff */
[----:B------:R-:W-:Y:S01]  /*20740*/  IADD3 R6, R218, R20, RZ ;  /* 0x00000014da067210 */ /* 0x000fe20007ffe0ff */
        /* <DEDUP_REMOVED lines=9> */
[-C--:B------:R-:W-:Y:S01]  /*207e0*/  ISETP.GE.AND P1, PT, R0, R23.reuse, PT ;  /* 0x000000170000720c */ /* 0x080fe20003f26270 */
[----:B------:R-:W-:Y:S01]  /*207f0*/  VIADD R0, R6, 0x40 ;  /* 0x0000004006007836 */ /* 0x000fe20000000000 */
[----:B------:R0:W2:Y:S01]  /*20800*/  SHFL.IDX PT, R2, R4, RZ, 0x181f ;  /* 0x00181fff04027589 */ /* 0x0000a200000e0000 */
[----:B------:R-:W-:Y:S03]  /*20810*/  BSSY B1, `(.L_x_2029) ;  /* 0x0000017000017945 */ /* 0x000fe60003800000 */
[----:B------:R0:W3:Y:S01]  /*20820*/  SHFL.IDX PT, R3, R5, RZ, 0x181f ;  /* 0x00181fff05037589 */ /* 0x0000e200000e0000 */
[----:B------:R-:W-:Y:S01]  /*20830*/  IMAD.MOV.U32 R20, RZ, RZ, R8 ;  /* 0x000000ffff147224 */ /* 0x000fe200078e0008 */
[----:B------:R-:W-:Y:S01]  /*20840*/  ISETP.GE.AND P0, PT, R0, R23, PT ;  /* 0x000000170000720c */ /* 0x000fe20003f06270 */
[----:B------:R-:W-:-:S12]  /*20850*/  @P2 BRA `(.L_x_2030) ;  /* 0x0000000000482947 */ /* 0x000fd80003800000 */
[----:B------:R-:W-:Y:S01]  /*20860*/  ULDC UR4, c[0x0][0xac8] ;  /* 0x0002b20000047ab9 */ /* 0x000fe20000000800 */
[----:B------:R-:W-:Y:S01]  /*20870*/  ULDC.64 UR6, c[0x0][0x208] ;  /* 0x0000820000067ab9 */ /* 0x000fe20000000a00 */
[----:B------:R-:W-:Y:S02]  /*20880*/  ISETP.GE.AND P5, PT, R18, UR4, PT ;  /* 0x0000000412007c0c */ /* 0x000fe4000bfa6270 */
[----:B-----5:R-:W-:Y:S02]  /*20890*/  ISETP.GE.AND P3, PT, R21, UR4, PT ;  /* 0x0000000415007c0c */ /* 0x020fe4000bf66270 */
[----:B------:R-:W-:Y:S02]  /*208a0*/  ISETP.GE.AND P2, PT, R15, UR4, PT ;  /* 0x000000040f007c0c */ /* 0x000fe4000bf46270 */
[----:B------:R-:W-:-:S07]  /*208b0*/  ISETP.GE.AND P4, PT, R226, UR4, PT ;  /* 0x00000004e2007c0c */ /* 0x000fce000bf86270 */
[----:B--2---:R-:W-:-:S04]  /*208c0*/  @!P5 LEA R8, P6, R18, R2, 0x1 ;  /* 0x000000021208d211 */ /* 0x004fc800078c08ff */
[-C--:B---3--:R-:W-:Y:S02]  /*208d0*/  @!P5 LEA.HI.X R9, R18, R3.reuse, R19, 0x1, P6 ;  /* 0x000000031209d211 */ /* 0x088fe400030f0c13 */
[CC--:B------:R-:W-:Y:S01]  /*208e0*/  @!P3 LEA R10, P6, R21.reuse, R2.reuse, 0x1 ;  /* 0x00000002150ab211 */ /* 0x0c0fe200078c08ff */
        /* <DEDUP_REMOVED lines=9> */
.L_x_2030:
[----:B------:R-:W-:Y:S05]  /*20980*/  BSYNC B1 ;  /* 0x0000000000017941 */ /* 0x000fea0003800000 */
.L_x_2029:
[----:B---34-:R3:W4:Y:S01]  /*20990*/  SHFL.IDX PT, R3, R5, 0x1, 0x181f ;  /* 0x00381f0005037f89 */ /* 0x01872200000e0000 */
[----:B------:R-:W-:Y:S03]  /*209a0*/  BSSY B1, `(.L_x_2031) ;  /* 0x0000015000017945 */ /* 0x000fe60003800000 */
[----:B--2---:R3:W2:Y:S01]  /*209b0*/  SHFL.IDX PT, R2, R4, 0x1, 0x181f ;  /* 0x00381f0004027f89 */ /* 0x0046a200000e0000 */
[----:B------:R-:W-:Y:S05]  /*209c0*/  @P1 BRA `(.L_x_2032) ;  /* 0x0000000000481947 */ /* 0x000fea0003800000 */
[----:B------:R-:W-:Y:S01]  /*209d0*/  ULDC UR4, c[0x0][0xac8] ;  /* 0x0002b20000047ab9 */ /* 0x000fe20000000800 */
[----:B------:R-:W-:Y:S01]  /*209e0*/  ULDC.64 UR6, c[0x0][0x208] ;  /* 0x0000820000067ab9 */ /* 0x000fe20000000a00 */
[----:B------:R-:W-:Y:S02]  /*209f0*/  ISETP.GE.AND P4, PT, R18, UR4, PT ;  /* 0x0000000412007c0c */ /* 0x000fe4000bf86270 */
[----:B------:R-:W-:Y:S02]  /*20a00*/  ISETP.GE.AND P3, PT, R226, UR4, PT ;  /* 0x00000004e2007c0c */ /* 0x000fe4000bf66270 */
[----:B-----5:R-:W-:Y:S02]  /*20a10*/  ISETP.GE.AND P2, PT, R21, UR4, PT ;  /* 0x0000000415007c0c */ /* 0x020fe4000bf46270 */
[----:B------:R-:W-:-:S07]  /*20a20*/  ISETP.GE.AND P1, PT, R15, UR4, PT ;  /* 0x000000040f007c0c */ /* 0x000fce000bf26270 */
[-C--:B--2---:R-:W-:Y:S02]  /*20a30*/  @!P4 LEA R8, P6, R18, R2.reuse, 0x1 ;  /* 0x000000021208c211 */ /* 0x084fe400078c08ff */
[----:B------:R-:W-:Y:S02]  /*20a40*/  @!P3 SHF.L.U32 R7, R14, 0x3, RZ ;  /* 0x000000030e07b819 */ /* 0x000fe400000006ff */
[-C--:B----4-:R-:W-:Y:S02]  /*20a50*/  @!P4 LEA.HI.X R9, R18, R3.reuse, R19, 0x1, P6 ;  /* 0x000000031209c211 */ /* 0x090fe400030f0c13 */
[-C--:B------:R-:W-:Y:S02]  /*20a60*/  @!P2 LEA R10, P5, R21, R2.reuse, 0x1 ;  /* 0x00000002150aa211 */ /* 0x080fe400078a08ff */
        /* <DEDUP_REMOVED lines=8> */
.L_x_2032:
[----:B------:R-:W-:Y:S05]  /*20af0*/  BSYNC B1 ;  /* 0x0000000000017941 */ /* 0x000fea0003800000 */
.L_x_2031:
[----:B--2-4-:R2:W4:Y:S01]  /*20b00*/  SHFL.IDX PT, R3, R5, 0x2, 0x181f ;  /* 0x00581f0005037f89 */ /* 0x01452200000e0000 */
[----:B------:R-:W-:Y:S03]  /*20b10*/  BSSY B1, `(.L_x_2033) ;  /* 0x0000015000017945 */ /* 0x000fe60003800000 */
[----:B------:R2:W0:Y:S01]  /*20b20*/  SHFL.IDX PT, R2, R4, 0x2, 0x181f ;  /* 0x00581f0004027f89 */ /* 0x00042200000e0000 */
[----:B------:R-:W-:Y:S05]  /*20b30*/  @P0 BRA `(.L_x_2034) ;  /* 0x0000000000480947 */ /* 0x000fea0003800000 */
[----:B------:R-:W-:Y:S01]  /*20b40*/  ULDC UR4, c[0x0][0xac8] ;  /* 0x0002b20000047ab9 */ /* 0x000fe20000000800 */
[----:B------:R-:W-:Y:S01]  /*20b50*/  ULDC.64 UR6, c[0x0][0x208] ;  /* 0x0000820000067ab9 */ /* 0x000fe20000000a00 */
[----:B------:R-:W-:Y:S02]  /*20b60*/  ISETP.GE.AND P3, PT, R18, UR4, PT ;  /* 0x0000000412007c0c */ /* 0x000fe4000bf66270 */
[----:B-----5:R-:W-:Y:S02]  /*20b70*/  ISETP.GE.AND P5, PT, R21, UR4, PT ;  /* 0x0000000415007c0c */ /* 0x020fe4000bfa6270 */
[----:B------:R-:W-:Y:S02]  /*20b80*/  ISETP.GE.AND P6, PT, R15, UR4, PT ;  /* 0x000000040f007c0c */ /* 0x000fe4000bfc6270 */
[----:B------:R-:W-:-:S07]  /*20b90*/  ISETP.GE.AND P4, PT, R226, UR4, PT ;  /* 0x00000004e2007c0c */ /* 0x000fce000bf86270 */
[-C--:B0-----:R-:W-:Y:S02]  /*20ba0*/  @!P3 LEA R8, P0, R18, R2.reuse, 0x1 ;  /* 0x000000021208b211 */ /* 0x081fe400078008ff */
[-C--:B------:R-:W-:Y:S02]  /*20bb0*/  @!P5 LEA R10, P1, R21, R2.reuse, 0x1 ;  /* 0x00000002150ad211 */ /* 0x080fe400078208ff */
[----:B------:R-:W-:Y:S02]  /*20bc0*/  @!P6 LEA R12, P2, R15, R2, 0x1 ;  /* 0x000000020f0ce211 */ /* 0x000fe400078408ff */
        /* <DEDUP_REMOVED lines=9> */
.L_x_2034:
[----:B------:R-:W-:Y:S05]  /*20c60*/  BSYNC B1 ;  /* 0x0000000000017941 */ /* 0x000fea0003800000 */
.L_x_2033:
        /* <DEDUP_REMOVED lines=14> */
[----:B--23--:R-:W-:Y:S01]  /*20d50*/  @!P4 IMAD.SHL.U32 R5, R14, 0x8, RZ ;  /* 0x000000080e05c824 */ /* 0x00cfe200078e00ff */
        /* <DEDUP_REMOVED lines=8> */
.L_x_2025:
[----:B------:R-:W-:Y:S05]  /*20de0*/  BSYNC B0 ;  /* 0x0000000000007941 */ /* 0x000fea0003800000 */
.L_x_2016:
[----:B------:R-:W-:Y:S02]  /*20df0*/  ULDC UR4, c[0x0][0xc3c] ;  /* 0x00030f0000047ab9 */ /* 0x000fe40000000800 */
[----:B-1----:R-:W-:-:S13]  /*20e00*/  ISETP.GE.AND P0, PT, R67, UR4, PT ;  /* 0x0000000443007c0c */ /* 0x002fda000bf06270 */
[----:B------:R-:W-:Y:S05]  /*20e10*/  @!P0 BRA `(.L_x_2035) ;  /* 0xfffffe0400ac8947 */ /* 0x000fea000383ffff */
[----:B------:R-:W-:Y:S05]  /*20e20*/  BRA `(.L_x_1746) ;  /* 0x0000009400107947 */ /* 0x000fea0003800000 */
.L_x_1744:
        /* <DEDUP_REMOVED lines=18> */
.L_x_2036:
        /* <DEDUP_REMOVED lines=42> */
.L_x_2042:
        /* <DEDUP_REMOVED lines=13> */
.L_x_2041:
[----:B------:R-:W-:Y:S05]  /*212c0*/  BSYNC B0 ;  /* 0x0000000000007941 */ /* 0x000fea0003800000 */
.L_x_2040:
        /* <DEDUP_REMOVED lines=21> */
.L_x_2038:
[----:B------:R-:W-:Y:S01]  /*21420*/  IMAD.IADD R8, R7, 0x1, -R8 ;  /* 0x0000000107087824 */ /* 0x000fe200078e0a08 */
[----:B------:R-:W-:-:S03]  /*21430*/  ULDC.64 UR8, c[0x0][0x208] ;  /* 0x0000820000087ab9 */ /* 0x000fc60000000a00 */
[----:B------:R-:W-:-:S05]  /*21440*/  IMAD R2, R5, UR5, R8 ;  /* 0x0000000505027c24 */ /* 0x000fca000f8e0208 */
[----:B------:R-:W-:Y:S02]  /*21450*/  ISETP.GT.AND P0, PT, R2, UR6, PT ;  /* 0x0000000602007c0c */ /* 0x000fe4000bf04270 */
[----:B------:R-:W0:Y:S11]  /*21460*/  LDC.64 R2, c[0x0][0xc90] ;  /* 0x00032400ff027b82 */ /* 0x000e360000000a00 */
[----:B------:R-:W-:-:S04]  /*21470*/  VOTE.ANY R12, PT, !P0 ;  /* 0x00000000000c7806 */ /* 0x000fc800040e0100 */
[----:B------:R-:W1:Y:S02]  /*21480*/  POPC R7, R12 ;  /* 0x0000000c00077309 */ /* 0x000e640000000000 */
[----:B-1----:R-:W-:-:S05]  /*21490*/  IADD3 R19, R7, UR4, RZ ;  /* 0x0000000407137c10 */ /* 0x002fca000fffe0ff */
        /* <DEDUP_REMOVED lines=11> */
[----:B------:R-:W-:-:S06]  /*21550*/  VIADD R16, R7, 0xffffffff ;  /* 0xffffffff07107836 */ /* 0x000fcc0000000000 */
[----:B------:R2:W3:Y:S02]  /*21560*/  SHFL.IDX PT, R16, R5, R16, 0x1f ;  /* 0x00001f1005107589 */ /* 0x0004e400000e0000 */
.L_x_2043:
[----:B-12---:R-:W-:Y:S01]  /*21570*/  IMAD.MOV R5, RZ, RZ, -R3 ;  /* 0x000000ffff057224 */ /* 0x006fe200078e0a03 */
[----:B------:R-:W-:Y:S01]  /*21580*/  IABS R7, R9 ;  /* 0x0000000900077213 */ /* 0x000fe20000000000 */
        /* <DEDUP_REMOVED lines=19> */
[----:B------:R-:W-:Y:S01]  /*216c0*/  IMAD R5, R11, R8, RZ ;  /* 0x000000080b057224 */ /* 0x000fe200078e02ff */
[----:B------:R-:W-:-:S03]  /*216d0*/  IADD3 R8, -R8, RZ, RZ ;  /* 0x000000ff08087210 */ /* 0x000fc60007ffe1ff */
[----:B------:R-:W-:Y:S02]  /*216e0*/  IMAD.MOV R10, RZ, RZ, -R5 ;  /* 0x000000ffff0a7224 */ /* 0x000fe400078e0a05 */
[----:B------:R-:W-:-:S03]  /*216f0*/  IMAD R8, R9, R8, R2 ;  /* 0x0000000809087224 */ /* 0x000fc600078e0202 */
[----:B------:R-:W-:Y:S01]  /*21700*/  VIADDMNMX R11, R10, UR5, R11, PT ;  /* 0x000000050a0b7c46 */ /* 0x000fe2000b80010b */
[----:B------:R-:W-:-:S03]  /*21710*/  IMAD.IADD R5, R8, 0x1, R5 ;  /* 0x0000000108057824 */ /* 0x000fc600078e0205 */
[----:B------:R-:W-:-:S04]  /*21720*/  IABS R7, R11 ;  /* 0x0000000b00077213 */ /* 0x000fc80000000000 */
[----:B------:R-:W1:Y:S08]  /*21730*/  I2F.RP R10, R7 ;  /* 0x00000007000a7306 */ /* 0x000e700000209400 */
[----:B-1----:R-:W1:Y:S02]  /*21740*/  MUFU.RCP R10, R10 ;  /* 0x0000000a000a7308 */ /* 0x002e640000001000 */
[----:B-1----:R-:W-:Y:S01]  /*21750*/  VIADD R3, R10, 0xffffffe ;  /* 0x0ffffffe0a037836 */ /* 0x002fe20000000000 */
[----:B------:R-:W-:-:S05]  /*21760*/  IABS R10, R11 ;  /* 0x0000000b000a7213 */ /* 0x000fca0000000000 */
[----:B------:R-:W1:Y:S01]  /*21770*/  F2I.FTZ.U32.TRUNC.NTZ R3, R3 ;  /* 0x0000000300037305 */ /* 0x000e62000021f000 */
[----:B------:R-:W-:Y:S02]  /*21780*/  IMAD.MOV R10, RZ, RZ, -R10 ;  /* 0x000000ffff0a7224 */ /* 0x000fe400078e0a0a */
[----:B-1----:R-:W-:-:S04]  /*21790*/  IMAD.MOV R2, RZ, RZ, -R3 ;  /* 0x000000ffff027224 */ /* 0x002fc800078e0a03 */
[----:B------:R-:W-:Y:S02]  /*217a0*/  IMAD R9, R2, R7, RZ ;  /* 0x0000000702097224 */ /* 0x000fe400078e02ff */
[----:B------:R-:W-:-:S04]  /*217b0*/  IMAD.MOV.U32 R2, RZ, RZ, RZ ;  /* 0x000000ffff027224 */ /* 0x000fc800078e00ff */
[----:B------:R-:W-:Y:S01]  /*217c0*/  IMAD.HI.U32 R2, R3, R9, R2 ;  /* 0x0000000903027227 */ /* 0x000fe200078e0002 */
[----:B------:R-:W-:Y:S02]  /*217d0*/  IABS R9, R8 ;  /* 0x0000000800097213 */ /* 0x000fe40000000000 */
[----:B------:R-:W-:-:S03]  /*217e0*/  LOP3.LUT R3, R8, R11, RZ, 0x3c, !PT ;  /* 0x0000000b08037212 */ /* 0x000fc600078e3cff */
[----:B------:R-:W-:Y:S01]  /*217f0*/  IMAD.HI.U32 R2, R2, R9, RZ ;  /* 0x0000000902027227 */ /* 0x000fe200078e00ff */
[----:B------:R-:W-:-:S03]  /*21800*/  ISETP.GE.AND P2, PT, R3, RZ, PT ;  /* 0x000000ff0300720c */ /* 0x000fc60003f46270 */
[----:B------:R-:W-:-:S05]  /*21810*/  IMAD R10, R2, R10, R9 ;  /* 0x0000000a020a7224 */ /* 0x000fca00078e0209 */
[----:B------:R-:W-:-:S13]  /*21820*/  ISETP.GT.U32.AND P1, PT, R7, R10, PT ;  /* 0x0000000a0700720c */ /* 0x000fda0003f24070 */
[----:B------:R-:W-:Y:S02]  /*21830*/  @!P1 IMAD.IADD R10, R10, 0x1, -R7 ;  /* 0x000000010a0a9824 */ /* 0x000fe400078e0a07 */
[----:B------:R-:W-:Y:S01]  /*21840*/  @!P1 VIADD R2, R2, 0x1 ;  /* 0x0000000102029836 */ /* 0x000fe20000000000 */
[----:B------:R-:W-:Y:S02]  /*21850*/  ISETP.NE.AND P1, PT, R11, RZ, PT ;  /* 0x000000ff0b00720c */ /* 0x000fe40003f25270 */
[----:B------:R-:W-:-:S13]  /*21860*/  ISETP.GE.U32.AND P0, PT, R10, R7, PT ;  /* 0x000000070a00720c */ /* 0x000fda0003f06070 */
[----:B------:R-:W-:-:S05]  /*21870*/  @P0 IADD3 R2, R2, 0x1, RZ ;  /* 0x0000000102020810 */ /* 0x000fca0007ffe0ff */
[----:B------:R-:W-:Y:S01]  /*21880*/  @!P2 IMAD.MOV R2, RZ, RZ, -R2 ;  /* 0x000000ffff02a224 */ /* 0x000fe200078e0a02 */
[----:B------:R-:W-:Y:S01]  /*21890*/  @!P1 LOP3.LUT R2, RZ, R11, RZ, 0x33, !PT ;  /* 0x0000000bff029212 */ /* 0x000fe200078e33ff */
[----:B------:R-:W-:-:S03]  /*218a0*/  IMAD.MOV R11, RZ, RZ, -R11 ;  /* 0x000000ffff0b7224 */ /* 0x000fc600078e0a0b */
[----:B------:R-:W-:Y:S01]  /*218b0*/  LOP3.LUT R17, RZ, R2, RZ, 0x33, !PT ;  /* 0x00000002ff117212 */ /* 0x000fe200078e33ff */
[----:B------:R-:W-:-:S04]  /*218c0*/  IMAD R18, R2, R11, R5 ;  /* 0x0000000b02127224 */ /* 0x000fc800078e0205 */
[----:B------:R-:W-:Y:S01]  /*218d0*/  IMAD.IADD R17, R6, 0x1, R17 ;  /* 0x0000000106117824 */ /* 0x000fe200078e0211 */
[----:B------:R-:W-:Y:S06]  /*218e0*/  BRA `(.L_x_2044) ;  /* 0x00000000000c7947 */ /* 0x000fec0003800000 */
.L_x_2039:
[----:B------:R-:W-:Y:S01]  /*218f0*/  IMAD.MOV.U32 R17, RZ, RZ, RZ ;  /* 0x000000ffff117224 */ /* 0x000fe200078e00ff */
[----:B------:R-:W-:Y:S01]  /*21900*/  MOV R16, UR6 ;  /* 0x0000000600107c02 */ /* 0x000fe20008000f00 */
[----:B------:R-:W-:-:S07]  /*21910*/  IMAD.MOV.U32 R18, RZ, RZ, RZ ;  /* 0x000000ffff127224 */ /* 0x000fce00078e00ff */
.L_x_2044:
[----:B------:R-:W-:-:S13]  /*21920*/  ISETP.NE.AND P0, PT, R0, RZ, PT ;  /* 0x000000ff0000720c */ /* 0x000fda0003f05270 */
[----:B------:R-:W1:Y:S01]  /*21930*/  @!P0 S2R R3, SR_CgaCtaId ;  /* 0x0000000000038919 */ /* 0x000e620000008800 */
[----:B------:R-:W-:-:S04]  /*21940*/  @!P0 MOV R0, 0x400 ;  /* 0x0000040000008802 */ /* 0x000fc80000000f00 */
[----:B-1----:R-:W-:-:S05]  /*21950*/  @!P0 LEA R0, R3, R0, 0x18 ;  /* 0x0000000003008211 */ /* 0x002fca00078ec0ff */
[----:B------:R1:W-:Y:S01]  /*21960*/  @!P0 STS.128 [R0+0x308d0], R16 ;  /* 0x0308d01000008388 */ /* 0x0003e20000000c00 */
[----:B------:R-:W-:Y:S06]  /*21970*/  BAR.ARV 0x5, 0x180 ;  /* 0x0146000000007b1d */ /* 0x000fec0000002000 */
.L_x_2037:
[----:B-1----:R-:W-:Y:S01]  /*21980*/  IMAD.MOV.U32 R0, RZ, RZ, 0x1 ;  /* 0x00000001ff007424 */ /* 0x002fe200078e00ff */
[----:B------:R1:W-:Y:S01]  /*21990*/  STL [R1+0x4], RZ ;  /* 0x000004ff01007387 */ /* 0x0003e20000100800 */
[----:B------:R-:W-:Y:S02]  /*219a0*/  ULDC UR4, c[0x0][0xc3c] ;  /* 0x00030f0000047ab9 */ /* 0x000fe40000000800 */
[----:B--2---:R-:W-:Y:S01]  /*219b0*/  ISETP.GE.AND P0, PT, R19, UR4, PT ;  /* 0x0000000413007c0c */ /* 0x004fe2000bf06270 */
[----:B------:R1:W-:Y:S04]  /*219c0*/  STL [R1+0x10], R0 ;  /* 0x0000100001007387 */ /* 0x0003e80000100800 */
[----:B------:R1:W-:Y:S08]  /*219d0*/  STL [R1+0x48], RZ ;  /* 0x000048ff01007387 */ /* 0x0003f00000100800 */
[----:B-1----:R-:W-:Y:S05]  /*219e0*/  @P0 BRA `(.L_x_2045) ;  /* 0x0000008400300947 */ /* 0x002fea0003800000 */
[----:B------:R-:W1:Y:S01]  /*219f0*/  S2UR UR5, SR_CgaCtaId ;  /* 0x00000000000579c3 */ /* 0x000e620000008800 */
[C---:B------:R-:W-:Y:S01]  /*21a00*/  IMAD.SHL.U32 R0, R4.reuse, 0x8, RZ ;  /* 0x0000000804007824 */ /* 0x040fe200078e00ff */
[----:B------:R-:W-:Y:S01]  /*21a10*/  LOP3.LUT R5, R4, 0x7f, RZ, 0xc0, !PT ;  /* 0x0000007f04057812 */ /* 0x000fe200078ec0ff */
[----:B------:R-:W-:Y:S01]  /*21a20*/  UMOV UR4, 0x400 ;  /* 0x0000040000047882 */ /* 0x000fe20000000000 */
[----:B------:R-:W-:Y:S01]  /*21a30*/  BSSY B8, `(.L_x_2045) ;  /* 0x0000847000087945 */ /* 0x000fe20003800000 */
[----:B------:R-:W-:Y:S01]  /*21a40*/  ULDC.64 UR36, c[0x0][0x198] ;  /* 0x0000660000247ab9 */ /* 0x000fe20000000a00 */
[----:B------:R-:W-:Y:S01]  /*21a50*/  LOP3.LUT R3, R0, 0x1f8, RZ, 0xc0, !PT ;  /* 0x000001f800037812 */ /* 0x000fe200078ec0ff */
[----:B0-----:R-:W-:Y:S01]  /*21a60*/  IMAD.SHL.U32 R2, R5, 0x8, RZ ;  /* 0x0000000805027824 */ /* 0x001fe200078e00ff */
[----:B------:R-:W-:Y:S01]  /*21a70*/  SHF.R.U32.HI R5, RZ, 0x3, R5 ;  /* 0x00000003ff057819 */ /* 0x000fe20000011605 */
[----:B------:R-:W-:Y:S01]  /*21a80*/  ULDC UR38, c[0x0][0xc] ;  /* 0x0000030000267ab9 */ /* 0x000fe20000000800 */
[----:B------:R-:W-:Y:S01]  /*21a90*/  LOP3.LUT R3, R3, 0x38, R4, 0x78, !PT ;  /* 0x0000003803037812 */ /* 0x000fe200078e7804 */
[----:B------:R-:W-:Y:S01]  /*21aa0*/  IMAD.SHL.U32 R4, R4, 0x10, RZ ;  /* 0x0000001004047824 */ /* 0x000fe200078e00ff */
[----:B------:R-:W-:-:S02]  /*21ab0*/  LOP3.LUT R0, R0, 0x38, RZ, 0xc0, !PT ;  /* 0x0000003800007812 */ /* 0x000fc400078ec0ff */
[----:B------:R-:W-:Y:S02]  /*21ac0*/  LOP3.LUT R2, R3, 0x200, R2, 0xf8, !PT ;  /* 0x0000020003027812 */ /* 0x000fe400078ef802 */
[----:B------:R-:W-:Y:S01]  /*21ad0*/  LOP3.LUT R4, R5, 0x70, R4, 0xf8, !PT ;  /* 0x0000007005047812 */ /* 0x000fe200078ef804 */
[----:B------:R-:W-:Y:S01]  /*21ae0*/  IMAD.MOV.U32 R4, RZ, RZ, 0x1 ;  /* 0x00000001ff047424 */ /* 0x000fe200078e00ff */
[----:B-1----:R-:W-:-:S06]  /*21af0*/  ULEA UR4, UR5, UR4, 0x18 ;  /* 0x0000000405047291 */ /* 0x002fcc000f8ec03f */
[----:B------:R-:W-:-:S05]  /*21b00*/  MOV R3, UR4 ;  /* 0x0000000400037c02 */ /* 0x000fca0008000f00 */
[----:B------:R0:W-:Y:S02]  /*21b10*/  STL [R1], R3 ;  /* 0x0000000301007387 */ /* 0x0001e40000100800 */
[----:B0-----:R-:W-:Y:S02]  /*21b20*/  IMAD R3, R2, 0x2, R3 ;  /* 0x0000000202037824 */ /* 0x001fe400078e0203 */
[----:B------:R-:W-:-:S03]  /*21b30*/  IMAD.MOV.U32 R2, RZ, RZ, 0x1 ;  /* 0x00000001ff027424 */ /* 0x000fc600078e00ff */
[----:B------:R0:W-:Y:S04]  /*21b40*/  STL [R1+0x28], R3 ;  /* 0x0000280301007387 */ /* 0x0001e80000100800 */
[----:B------:R-:W-:Y:S04]  /*21b50*/  STL [R1+0x48], RZ ;  /* 0x000048ff01007387 */ /* 0x000fe80000100800 */
[----:B------:R1:W-:Y:S01]  /*21b60*/  STL [R1+0x1c], R2 ;  /* 0x00001c0201007387 */ /* 0x0003e20000100800 */
[----:B0-----:R-:W-:-:S03]  /*21b70*/  LOP3.LUT R3, R0, 0x40, RZ, 0xfc, !PT ;  /* 0x0000004000037812 */ /* 0x001fc600078efcff */
[----:B------:R0:W-:Y:S04]  /*21b80*/  STL [R1+0x18], RZ ;  /* 0x000018ff01007387 */ /* 0x0001e80000100800 */
[----:B------:R0:W-:Y:S01]  /*21b90*/  STL [R1+0x4], RZ ;  /* 0x000004ff01007387 */ /* 0x0001e20000100800 */
[----:B-1----:R-:W-:-:S03]  /*21ba0*/  LOP3.LUT R2, R0, 0x80, RZ, 0xfc, !PT ;  /* 0x0000008000027812 */ /* 0x002fc600078efcff */
[----:B------:R0:W-:Y:S01]  /*21bb0*/  STL [R1+0x10], R4 ;  /* 0x0000100401007387 */ /* 0x0001e20000100800 */
[----:B------:R-:W-:-:S07]  /*21bc0*/  LOP3.LUT R0, R0, 0xc0, RZ, 0xfc, !PT ;  /* 0x000000c000007812 */ /* 0x000fce00078efcff */
.L_x_2218:
[----:B------:R-:W-:Y:S05]  /*21bd0*/  YIELD ;  /* 0x0000000000007946 */ /* 0x000fea0003800000 */
[----:B------:R-:W-:Y:S01]  /*21be0*/  ULDC.64 UR4, c[0x0][0xa28] ;  /* 0x00028a0000047ab9 */ /* 0x000fe20000000a00 */
[----:B--2---:R-:W-:Y:S02]  /*21bf0*/  CS2R R6, SRZ ;  /* 0x0000000000067805 */ /* 0x004fe4000001ff00 */
[----:B------:R-:W-:Y:S01]  /*21c00*/  ISETP.NE.U32.AND P0, PT, RZ, UR4, PT ;  /* 0x00000004ff007c0c */ /* 0x000fe2000bf05070 */
[----:B-1----:R-:W1:Y:S01]  /*21c10*/  LDC.64 R12, c[0x0][0xa00] ;  /* 0x00028000ff0c7b82 */ /* 0x002e620000000a00 */
[----:B------:R-:W-:Y:S01]  /*21c20*/  ULDC.64 UR10, c[0x0][0x208] ;  /* 0x00008200000a7ab9 */ /* 0x000fe20000000a00 */
[----:B------:R-:W-:Y:S01]  /*21c30*/  ULDC.64 UR6, c[0x0][0xa08] ;  /* 0x0002820000067ab9 */ /* 0x000fe20000000a00 */
[----:B------:R-:W-:Y:S01]  /*21c40*/  ISETP.NE.AND.EX P0, PT, RZ, UR5, PT, P0 ;  /* 0x00000005ff007c0c */ /* 0x000fe2000bf05300 */
[----:B------:R-:W-:Y:S01]  /*21c50*/  ULDC.64 UR4, c[0x0][0xa18] ;  /* 0x0002860000047ab9 */ /* 0x000fe20000000a00 */
[----:B------:R-:W-:-:S03]  /*21c60*/  ULDC.64 UR8, c[0x0][0xa10] ;  /* 0x0002840000087ab9 */ /* 0x000fc60000000a00 */
[----:B0-----:R-:W0:Y:S08]  /*21c70*/  LDC.64 R4, c[0x0][0xa08] ;  /* 0x00028200ff047b82 */ /* 0x001e300000000a00 */
        /* <DEDUP_REMOVED lines=8> */
[----:B------:R-:W-:Y:S01]  /*21d00*/  ISETP.NE.U32.AND P4, PT, RZ, UR8, PT ;  /* 0x00000008ff007c0c */ /* 0x000fe2000bf85070 */
[----:B------:R-:W-:Y:S01]  /*21d10*/  IMAD.MOV.U32 R8, RZ, RZ, RZ ;  /* 0x000000ffff087224 */ /* 0x000fe200078e00ff */
[----:B------:R-:W-:Y:S01]  /*21d20*/  ISETP.NE.U32.AND P1, PT, RZ, UR4, PT ;  /* 0x00000004ff007c0c */ /* 0x000fe2000bf25070 */
[----:B--2---:R-:W1:Y:S01]  /*21d30*/  LDC.64 R2, c[0x0][0xa10] ;  /* 0x00028400ff027b82 */ /* 0x004e620000000a00 */
[----:B---3--:R-:W-:-:S02]  /*21d40*/  IMAD.MOV.U32 R0, RZ, RZ, RZ ;  /* 0x000000ffff007224 */ /* 0x008fc400078e00ff */
[----:B------:R-:W-:Y:S01]  /*21d50*/  ISETP.NE.AND.EX P3, PT, RZ, UR5, PT, P1 ;  /* 0x00000005ff007c0c */ /* 0x000fe2000bf65310 */
[----:B0-----:R-:W-:-:S04]  /*21d60*/  IMAD.WIDE R4, R19, 0x4, R4 ;  /* 0x0000000413047825 */ /* 0x001fc800078e0204 */
[----:B------:R-:W0:Y:S01]  /*21d70*/  @P0 LDC.64 R10, c[0x0][0xa18] ;  /* 0x00028600ff0a0b82 */ /* 0x000e220000000a00 */
[----:B------:R-:W-:Y:S01]  /*21d80*/  ULDC UR4, c[0x0][0x288] ;  /* 0x0000a20000047ab9 */ /* 0x000fe20000000800 */
[----:B------:R-:W-:Y:S02]  /*21d90*/  ISETP.NE.AND.EX P1, PT, RZ, UR7, PT, P2 ;  /* 0x00000007ff007c0c */ /* 0x000fe4000bf25320 */
[----:B------:R-:W-:-:S04]  /*21da0*/  ISETP.NE.AND.EX P2, PT, RZ, UR9, PT, P4 ;  /* 0x00000009ff007c0c */ /* 0x000fc8000bf45340 */
[----:B------:R-:W2:Y:S07]  /*21db0*/  @P3 LDG.E R7, desc[UR10][R12.64] ;  /* 0x0000000a0c073981 */ /* 0x000eae000c1e1900 */
[----:B------:R-:W5:Y:S01]  /*21dc0*/  @P1 LDG.E R8, desc[UR10][R4.64] ;  /* 0x0000000a04081981 */ /* 0x000f62000c1e1900 */
[----:B-1----:R-:W-:-:S05]  /*21dd0*/  IMAD.WIDE R2, R19, 0x4, R2 ;  /* 0x0000000413027825 */ /* 0x002fca00078e0202 */
[----:B------:R-:W5:Y:S01]  /*21de0*/  @P2 LDG.E R0, desc[UR10][R2.64] ;  /* 0x0000000a02002981 */ /* 0x000f62000c1e1900 */
[----:B0-----:R-:W-:-:S03]  /*21df0*/  @P0 IMAD.WIDE R10, R19, 0x4, R10 ;  /* 0x00000004130a0825 */ /* 0x001fc600078e020a */
[----:B--2---:R0:W-:Y:S02]  /*21e00*/  STL [R1+0x40], R7 ;  /* 0x0000400701007387 */ /* 0x0041e40000100800 */
[----:B0-----:R-:W-:Y:S01]  /*21e10*/  MOV R7, UR4 ;  /* 0x0000000400077c02 */ /* 0x001fe20008000f00 */
[----:B------:R-:W-:-:S05]  /*21e20*/  ULDC.64 UR4, c[0x0][0x418] ;  /* 0x0001060000047ab9 */ /* 0x000fca0000000a00 */
[----:B------:R0:W2:Y:S01]  /*21e30*/  @P0 LDG.E R7, desc[UR10][R10.64] ;  /* 0x0000000a0a070981 */ /* 0x0000a2000c1e1900 */
[----:B------:R-:W-:-:S03]  /*21e40*/  UISETP.NE.U32.AND UP0, UPT, UR4, URZ, UPT ;  /* 0x0000003f0400728c */ /* 0x000fc6000bf05070 */
[----:B------:R-:W-:Y:S01]  /*21e50*/  ULDC UR4, c[0x0][0x424] ;  /* 0x0001090000047ab9 */ /* 0x000fe20000000800 */
[----:B------:R-:W-:-:S03]  /*21e60*/  UISETP.NE.AND.EX UP0, UPT, UR5, URZ, UPT, UP0 ;  /* 0x0000003f0500728c */ /* 0x000fc6000bf05300 */
[----:B------:R-:W-:Y:S01]  /*21e70*/  ULDC UR5, c[0x0][0x2f0] ;  /* 0x0000bc0000057ab9 */ /* 0x000fe20000000800 */
[----:B------:R-:W-:-:S04]  /*21e80*/  USEL UR4, UR4, 0x1, UP0 ;  /* 0x0000000104047887 */ /* 0x000fc80008000000 */
[----:B------:R-:W-:-:S03]  /*21e90*/  UIMAD UR4, UR4, UR5, URZ ;  /* 0x00000005040472a4 */ /* 0x000fc6000f8e023f */
[----:B------:R-:W-:Y:S02]  /*21ea0*/  ULDC UR5, c[0x0][0x348] ;  /* 0x0000d20000057ab9 */ /* 0x000fe40000000800 */
[----:B0-----:R-:W-:Y:S01]  /*21eb0*/  IMAD.U32 R10, RZ, RZ, UR5 ;  /* 0x00000005ff0a7e24 */ /* 0x001fe2000f8e00ff */
[----:B--2---:R0:W-:Y:S01]  /*21ec0*/  STL [R1+0x3c], R7 ;  /* 0x00003c0701007387 */ /* 0x0041e20000100800 */
[----:B------:R-:W-:Y:S02]  /*21ed0*/  IMAD.MOV.U32 R11, RZ, RZ, R7 ;  /* 0x000000ffff0b7224 */ /* 0x000fe400078e0007 */
[----:B0-----:R-:W-:Y:S01]  /*21ee0*/  IMAD.U32 R7, RZ, RZ, UR4 ;  /* 0x00000004ff077e24 */ /* 0x001fe2000f8e00ff */
[----:B------:R-:W-:Y:S06]  /*21ef0*/  @P0 BRA `(.L_x_2046) ;  /* 0x0000000000180947 */ /* 0x000fec0003800000 */
[----:B------:R-:W-:Y:S05]  /*21f00*/  @!P3 BRA `(.L_x_2046) ;  /* 0x000000000014b947 */ /* 0x000fea0003800000 */
[----:B------:R-:W-:Y:S02]  /*21f10*/  ULDC.64 UR4, c[0x0][0x208] ;  /* 0x0000820000047ab9 */ /* 0x000fe40000000a00 */
[----:B------:R-:W2:Y:S04]  /*21f20*/  LDG.E R9, desc[UR4][R12.64] ;  /* 0x000000040c097981 */ /* 0x000ea8000c1e1900 */
[----:B------:R-:W2:Y:S02]  /*21f30*/  LDG.E R12, desc[UR4][R12.64+0x4] ;  /* 0x000004040c0c7981 */ /* 0x000ea4000c1e1900 */
[----:B--2---:R-:W-:-:S05]  /*21f40*/  IMAD.IADD R11, R12, 0x1, -R9 ;  /* 0x000000010c0b7824 */ /* 0x004fca00078e0a09 */
[----:B------:R0:W-:Y:S02]  /*21f50*/  STL [R1+0x3c], R11 ;  /* 0x00003c0b01007387 */ /* 0x0001e40000100800 */
.L_x_2046:
[----:B-----5:R-:W-:Y:S01]  /*21f60*/  IMAD.IADD R8, R8, 0x1, R6 ;  /* 0x0000000108087824 */ /* 0x020fe200078e0206 */
[----:B------:R-:W-:Y:S02]  /*21f70*/  ULDC.64 UR4, c[0x0][0xa20] ;  /* 0x0002880000047ab9 */ /* 0x000fe40000000a00 */
[----:B------:R-:W-:Y:S02]  /*21f80*/  ISETP.NE.U32.AND P0, PT, RZ, UR4, PT ;  /* 0x00000004ff007c0c */ /* 0x000fe4000bf05070 */
[----:B------:R1:W-:Y:S02]  /*21f90*/  STL [R1+0x14], R8 ;  /* 0x0000140801007387 */ /* 0x0003e40000100800 */
[----:B------:R-:W-:-:S13]  /*21fa0*/  ISETP.NE.AND.EX P0, PT, RZ, UR5, PT, P0 ;  /* 0x00000005ff007c0c */ /* 0x000fda000bf05300 */
[----:B-1----:R-:W-:Y:S05]  /*21fb0*/  @!P0 BRA `(.L_x_2047) ;  /* 0x0000000000148947 */ /* 0x002fea0003800000 */
[----:B------:R-:W1:Y:S01]  /*21fc0*/  LDC.64 R4, c[0x0][0xa20] ;  /* 0x00028800ff047b82 */ /* 0x000e620000000a00 */
[----:B------:R-:W-:Y:S01]  /*21fd0*/  ULDC.64 UR4, c[0x0][0x208] ;  /* 0x0000820000047ab9 */ /* 0x000fe20000000a00 */
[----:B-1----:R-:W-:-:S05]  /*21fe0*/  IMAD.WIDE R4, R19, 0x4, R4 ;  /* 0x0000000413047825 */ /* 0x002fca00078e0204 */
[----:B------:R1:W5:Y:S01]  /*21ff0*/  LDG.E R7, desc[UR4][R4.64] ;  /* 0x0000000404077981 */ /* 0x000362000c1e1900 */
[----:B------:R-:W-:Y:S05]  /*22000*/  BRA `(.L_x_2048) ;  /* 0x0000000000147947 */ /* 0x000fea0003800000 */
.L_x_2047:
[----:B------:R-:W-:Y:S05]  /*22010*/  @!P1 BRA `(.L_x_2048) ;  /* 0x0000000000109947 */ /* 0x000fea0003800000 */
[----:B------:R-:W-:Y:S02]  /*22020*/  ULDC.64 UR4, c[0x0][0x208] ;  /* 0x0000820000047ab9 */ /* 0x000fe40000000a00 */
[----:B------:R-:W2:Y:S04]  /*22030*/  LDG.E R7, desc[UR4][R4.64] ;  /* 0x0000000404077981 */ /* 0x000ea8000c1e1900 */
[----:B------:R-:W2:Y:S02]  /*22040*/  LDG.E R4, desc[UR4][R4.64+0x4] ;  /* 0x0000040404047981 */ /* 0x000ea4000c1e1900 */
[----:B--2---:R-:W-:-:S07]  /*22050*/  IADD3 R7, -R7, R4, RZ ;  /* 0x0000000407077210 */ /* 0x004fce0007ffe1ff */
.L_x_2048:
[----:B------:R-:W-:Y:S02]  /*22060*/  ULDC.64 UR4, c[0x0][0x208] ;  /* 0x0000820000047ab9 */ /* 0x000fe40000000a00 */
[----:B-1----:R-:W2:Y:S04]  /*22070*/  @P2 LDG.E R4, desc[UR4][R2.64] ;  /* 0x0000000402042981 */ /* 0x002ea8000c1e1900 */
[----:B------:R1:W2:Y:S01]  /*22080*/  @P2 LDG.E R2, desc[UR4][R2.64+0x4] ;  /* 0x0000040402022981 */ /* 0x0002a2000c1e1900 */
[----:B------:R-:W-:Y:S02]  /*22090*/  IMAD.SHL.U32 R12, R17, 0x80, RZ ;  /* 0x00000080110c7824 */ /* 0x000fe400078e00ff */
[----:B-----5:R-:W-:Y:S02]  /*220a0*/  IMAD.IADD R9, R7, 0x1, -R6 ;  /* 0x0000000107097824 */ /* 0x020fe400078e0a06 */
[----:B------:R-:W-:Y:S01]  /*220b0*/  VIADD R7, R12, 0x7f ;  /* 0x0000007f0c077836 */ /* 0x000fe20000000000 */
[----:B------:R3:W-:Y:S01]  /*220c0*/  STL [R1+0x30], R12 ;  /* 0x0000300c01007387 */ /* 0x0007e20000100800 */
[----:B-1----:R-:W1:Y:S02]  /*220d0*/  LDC R3, c[0x0][0x448] ;  /* 0x00011200ff037b82 */ /* 0x002e640000000800 */
[----:B-1----:R-:W-:-:S13]  /*220e0*/  ISETP.NE.AND P1, PT, R3, 0x1, PT ;  /* 0x000000010300780c */ /* 0x002fda0003f25270 */
[----:B------:R-:W1:Y:S08]  /*220f0*/  @P1 LDC R3, c[0x0][0x44c] ;  /* 0x00011300ff031b82 */ /* 0x000e700000000800 */
[----:B------:R-:W4:Y:S01]  /*22100*/  @P1 LDC R5, c[0x0][0x450] ;  /* 0x00011400ff051b82 */ /* 0x000f220000000800 */
[----:B--2---:R-:W-:Y:S02]  /*22110*/  @P2 IMAD.IADD R10, R2, 0x1, -R4 ;  /* 0x00000001020a2824 */ /* 0x004fe400078e0a04 */
[----:B-1----:R-:W-:-:S04]  /*22120*/  @P1 IMAD.HI.U32 R2, R7, R3, RZ ;  /* 0x0000000307021227 */ /* 0x002fc800078e00ff */
[----:B------:R-:W-:Y:S01]  /*22130*/  IMAD.IADD R6, R9, 0x1, R10 ;  /* 0x0000000109067824 */ /* 0x000fe200078e020a */
[----:B----4-:R-:W-:-:S04]  /*22140*/  @P1 SHF.R.U32.HI R7, RZ, R5, R2 ;  /* 0x00000005ff071219 */ /* 0x010fc80000011602 */
[C---:B------:R-:W-:Y:S02]  /*22150*/  IADD3 R2, R6.reuse, 0x3f, RZ ;  /* 0x0000003f06027810 */ /* 0x040fe40007ffe0ff */
[----:B------:R-:W-:Y:S02]  /*22160*/  IADD3 R20, R6, 0x1, -R11 ;  /* 0x0000000106147810 */ /* 0x000fe40007ffe80b */
[----:B------:R-:W-:-:S03]  /*22170*/  SHF.R.S32.HI R3, RZ, 0x1f, R2 ;  /* 0x0000001fff037819 */ /* 0x000fc60000011402 */
[----:B------:R-:W-:Y:S01]  /*22180*/  IMAD.IADD R7, R20, 0x1, R7 ;  /* 0x0000000114077824 */ /* 0x000fe200078e0207 */
[----:B------:R-:W-:Y:S02]  /*22190*/  LEA.HI R21, R3, R2, RZ, 0x6 ;  /* 0x0000000203157211 */ /* 0x000fe400078f30ff */
[----:B------:R-:W1:Y:S02]  /*221a0*/  LDC.64 R2, c[0x0][0x9e0] ;  /* 0x00027800ff027b82 */ /* 0x000e640000000a00 */
[----:B------:R-:W-:Y:S02]  /*221b0*/  SHF.R.S32.HI R21, RZ, 0x6, R21 ;  /* 0x00000006ff157819 */ /* 0x000fe40000011415 */
[----:B-1----:R-:W-:Y:S01]  /*221c0*/  ISETP.GE.AND P3, PT, R3, 0x1, PT ;  /* 0x000000010300780c */ /* 0x002fe20003f66270 */
[----:B------:R-:W-:-:S12]  /*221d0*/  IMAD.IADD R8, R7, 0x1, R2 ;  /* 0x0000000107087824 */ /* 0x000fd800078e0202 */
[----:B---3--:R-:W-:Y:S05]  /*221e0*/  @!P3 BRA `(.L_x_2049) ;  /* 0x000000000048b947 */ /* 0x008fea0003800000 */
[C---:B------:R-:W-:Y:S01]  /*221f0*/  ISETP.GT.AND P0, PT, R7.reuse, RZ, PT ;  /* 0x000000ff0700720c */ /* 0x040fe20003f04270 */
[----:B------:R-:W-:Y:S01]  /*22200*/  BSSY B0, `(.L_x_2050) ;  /* 0x000000e000007945 */ /* 0x000fe20003800000 */
[----:B------:R-:W-:-:S11]  /*22210*/  VIADD R2, R7, 0xffffffff ;  /* 0xffffffff07027836 */ /* 0x000fd60000000000 */
[----:B------:R-:W-:Y:S05]  /*22220*/  @P0 BRA `(.L_x_2051) ;  /* 0x00000000001c0947 */ /* 0x000fea0003800000 */
[----:B------:R-:W-:Y:S01]  /*22230*/  ISETP.NE.AND P0, PT, R3, 0x1, PT ;  /* 0x000000010300780c */ /* 0x000fe20003f05270 */
[----:B------:R-:W-:-:S12]  /*22240*/  IMAD.MOV R2, RZ, RZ, -R7 ;  /* 0x000000ffff027224 */ /* 0x000fd800078e0a07 */
[----:B------:R-:W1:Y:S02]  /*22250*/  @P0 LDC.64 R4, c[0x0][0x9e8] ;  /* 0x00027a00ff040b82 */ /* 0x000e640000000a00 */
[----:B-1----:R-:W-:-:S05]  /*22260*/  @P0 IMAD.HI.U32 R4, R2, R4, RZ ;  /* 0x0000000402040227 */ /* 0x002fca00078e00ff */
[----:B------:R-:W-:-:S04]  /*22270*/  @P0 SHF.R.U32.HI R2, RZ, R5, R4 ;  /* 0x00000005ff020219 */ /* 0x000fc80000011604 */
[----:B------:R-:W-:Y:S01]  /*22280*/  LOP3.LUT R2, RZ, R2, RZ, 0x33, !PT ;  /* 0x00000002ff027212 */ /* 0x000fe200078e33ff */
[----:B------:R-:W-:Y:S06]  /*22290*/  BRA `(.L_x_2052) ;  /* 0x0000000000107947 */ /* 0x000fec0003800000 */
.L_x_2051:
[----:B------:R-:W-:-:S13]  /*222a0*/  ISETP.NE.AND P0, PT, R3, 0x1, PT ;  /* 0x000000010300780c */ /* 0x000fda0003f05270 */
[----:B------:R-:W1:Y:S02]  /*222b0*/  @P0 LDC.64 R4, c[0x0][0x9e8] ;  /* 0x00027a00ff040b82 */ /* 0x000e640000000a00 */
[----:B-1----:R-:W-:-:S05]  /*222c0*/  @P0 IMAD.HI.U32 R4, R2, R4, RZ ;  /* 0x0000000402040227 */ /* 0x002fca00078e00ff */
[----:B------:R-:W-:-:S07]  /*222d0*/  @P0 SHF.R.U32.HI R2, RZ, R5, R4 ;  /* 0x00000005ff020219 */ /* 0x000fce0000011604 */
.L_x_2052:
[----:B------:R-:W-:Y:S05]  /*222e0*/  BSYNC B0 ;  /* 0x0000000000007941 */ /* 0x000fea0003800000 */
.L_x_2050:
[----:B------:R-:W-:-:S05]  /*222f0*/  IMAD R2, R2, R3, R3 ;  /* 0x0000000302027224 */ /* 0x000fca00078e0203 */
[----:B------:R-:W-:-:S07]  /*22300*/  VIMNMX R8, R8, R2, PT ;  /* 0x0000000208087248 */ /* 0x000fce0003fe0100 */
.L_x_2049:
[----:B------:R-:W1:Y:S01]  /*22310*/  @P1 LDC R4, c[0x0][0x44c] ;  /* 0x00011300ff041b82 */ /* 0x000e620000000800 */
[----:B------:R-:W-:Y:S01]  /*22320*/  IMAD.MOV.U32 R2, RZ, RZ, R12 ;  /* 0x000000ffff027224 */ /* 0x000fe200078e000c */
[----:B------:R-:W-:Y:S01]  /*22330*/  IADD3 R17, R6, -R11, RZ ;  /* 0x8000000b06117210 */ /* 0x000fe20007ffe0ff */
[----:B------:R-:W-:-:S05]  /*22340*/  ULDC UR4, c[0x0][0x9dc] ;  /* 0x0002770000047ab9 */ /* 0x000fca0000000800 */
[----:B------:R-:W2:Y:S01]  /*22350*/  @P1 LDC R5, c[0x0][0x450] ;  /* 0x00011400ff051b82 */ /* 0x000ea20000000800 */
[----:B-1----:R-:W-:-:S05]  /*22360*/  @P1 IMAD.HI.U32 R4, R12, R4, RZ ;  /* 0x000000040c041227 */ /* 0x002fca00078e00ff */
[----:B--2---:R-:W-:-:S05]  /*22370*/  @P1 SHF.R.U32.HI R2, RZ, R5, R4 ;  /* 0x00000005ff021219 */ /* 0x004fca0000011604 */
        /* <DEDUP_REMOVED lines=8> */
[----:B------:R-:W1:Y:S02]  /*22400*/  @P0 LDC.64 R4, c[0x0][0x9e8] ;  /* 0x00027a00ff040b82 */ /* 0x000e640000000a00 */
[----:B-1----:R-:W-:-:S05]  /*22410*/  @P0 IMAD.HI.U32 R4, R6, R4, RZ ;  /* 0x0000000406040227 */ /* 0x002fca00078e00ff */
[----:B------:R-:W-:-:S04]  /*22420*/  @P0 SHF.R.U32.HI R6, RZ, R5, R4 ;  /* 0x00000005ff060219 */ /* 0x000fc80000011604 */
[----:B------:R-:W-:Y:S01]  /*22430*/  LOP3.LUT R6, RZ, R6, RZ, 0x33, !PT ;  /* 0x00000006ff067212 */ /* 0x000fe200078e33ff */
[----:B------:R-:W-:Y:S06]  /*22440*/  BRA `(.L_x_2056) ;  /* 0x0000000000107947 */ /* 0x000fec0003800000 */
.L_x_2055:
[----:B------:R-:W-:-:S13]  /*22450*/  ISETP.NE.AND P0, PT, R3, 0x1, PT ;  /* 0x000000010300780c */ /* 0x000fda0003f05270 */
[----:B------:R-:W1:Y:S02]  /*22460*/  @P0 LDC.64 R4, c[0x0][0x9e8] ;  /* 0x00027a00ff040b82 */ /* 0x000e640000000a00 */
[----:B-1----:R-:W-:-:S05]  /*22470*/  @P0 IMAD.HI.U32 R4, R6, R4, RZ ;  /* 0x0000000406040227 */ /* 0x002fca00078e00ff */
[----:B------:R-:W-:-:S07]  /*22480*/  @P0 SHF.R.U32.HI R6, RZ, R5, R4 ;  /* 0x00000005ff060219 */ /* 0x000fce0000011604 */
.L_x_2056:
[----:B------:R-:W-:Y:S05]  /*22490*/  BSYNC B0 ;  /* 0x0000000000007941 */ /* 0x000fea0003800000 */
.L_x_2054:
[----:B------:R-:W-:-:S05]  /*224a0*/  IMAD R3, R6, R3, RZ ;  /* 0x0000000306037224 */ /* 0x000fca00078e02ff */
[----:B------:R-:W-:-:S07]  /*224b0*/  VIMNMX R2, R2, R3, !PT ;  /* 0x0000000302027248 */ /* 0x000fce0007fe0100 */
.L_x_2053:
[----:B------:R-:W-:Y:S01]  /*224c0*/  VIADD R8, R8, 0x3f ;  /* 0x0000003f08087836 */ /* 0x000fe20000000000 */
[----:B------:R-:W-:Y:S04]  /*224d0*/  BSSY B0, `(.L_x_2057) ;  /* 0x00001ac000007945 */ /* 0x000fe80003800000 */
[----:B------:R-:W-:-:S04]  /*224e0*/  SHF.R.S32.HI R3, RZ, 0x1f, R8 ;  /* 0x0000001fff037819 */ /* 0x000fc80000011408 */
[----:B------:R-:W-:Y:S02]  /*224f0*/  LEA.HI R4, R3, R8, RZ, 0x6 ;  /* 0x0000000803047211 */ /* 0x000fe400078f30ff */
[----:B------:R-:W-:Y:S02]  /*22500*/  SHF.R.S32.HI R3, RZ, 0x1f, R2 ;  /* 0x0000001fff037819 */ /* 0x000fe40000011402 */
[----:B------:R-:W-:Y:S02]  /*22510*/  SHF.R.S32.HI R4, RZ, 0x6, R4 ;  /* 0x00000006ff047819 */ /* 0x000fe40000011404 */
[----:B------:R-:W-:-:S04]  /*22520*/  LEA.HI R2, R3, R2, RZ, 0x6 ;  /* 0x0000000203027211 */ /* 0x000fc800078f30ff */
[----:B------:R-:W-:-:S04]  /*22530*/  SHF.R.S32.HI R2, RZ, 0x6, R2 ;  /* 0x00000006ff027819 */ /* 0x000fc80000011402 */
[----:B------:R-:W-:Y:S02]  /*22540*/  VIMNMX R3, RZ, R2, !PT ;  /* 0x00000002ff037248 */ /* 0x000fe40007fe0100 */
[----:B------:R-:W-:-:S03]  /*22550*/  VIMNMX R2, R21, R4, PT ;  /* 0x0000000415027248 */ /* 0x000fc60003fe0100 */
[--C-:B------:R-:W-:Y:S02]  /*22560*/  IMAD R3, R3, 0x40, -R9.reuse ;  /* 0x0000004003037824 */ /* 0x100fe400078e0a09 */
[----:B------:R-:W-:-:S03]  /*22570*/  IMAD R2, R2, 0x40, -R9 ;  /* 0x0000004002027824 */ /* 0x000fc600078e0a09 */
[----:B------:R-:W-:Y:S02]  /*22580*/  VIMNMX R3, RZ, R3, !PT ;  /* 0x00000003ff037248 */ /* 0x000fe40007fe0100 */
[----:B------:R-:W-:-:S04]  /*22590*/  VIMNMX R2, R2, R10, PT ;  /* 0x0000000a02027248 */ /* 0x000fc80003fe0100 */
[----:B------:R-:W-:Y:S02]  /*225a0*/  ISETP.GT.AND P0, PT, R2, R3, PT ;  /* 0x000000030200720c */ /* 0x000fe40003f04270 */
[----:B------:R-:W-:-:S11]  /*225b0*/  SHF.R.U32.HI R3, RZ, 0x6, R3 ;  /* 0x00000006ff037819 */ /* 0x000fd60000011603 */
[----:B------:R-:W-:-:S04]  /*225c0*/  @P0 IADD3 R2, R2, 0x3f, RZ ;  /* 0x0000003f02020810 */ /* 0x000fc80007ffe0ff */
[----:B------:R-:W-:-:S04]  /*225d0*/  @P0 SHF.R.S32.HI R4, RZ, 0x1f, R2 ;  /* 0x0000001fff040819 */ /* 0x000fc80000011402 */
[----:B------:R-:W-:Y:S01]  /*225e0*/  @P0 LEA.HI R2, R4, R2, RZ, 0x6 ;  /* 0x0000000204020211 */ /* 0x000fe200078f30ff */
[----:B------:R-:W-:-:S03]  /*225f0*/  IMAD.MOV.U32 R4, RZ, RZ, R3 ;  /* 0x000000ffff047224 */ /* 0x000fc600078e0003 */
[----:B------:R-:W-:Y:S02]  /*22600*/  @P0 SHF.R.S32.HI R4, RZ, 0x6, R2 ;  /* 0x00000006ff040819 */ /* 0x000fe40000011402 */
[----:B------:R-:W-:Y:S02]  /*22610*/  PLOP3.LUT P0, PT, PT, PT, PT, 0x80, 0x0 ;  /* 0x000000000000781c */ /* 0x000fe40003f0f070 */
[----:B------:R-:W-:-:S13]  /*22620*/  ISETP.GT.AND P1, PT, R4, R3, PT ;  /* 0x000000030400720c */ /* 0x000fda0003f24270 */
[----:B------:R-:W-:Y:S05]  /*22630*/  @!P1 BRA `(.L_x_2058) ;  /* 0x0000001800549947 */ /* 0x000fea0003800000 */
[----:B------:R-:W-:Y:S01]  /*22640*/  UMOV UR4, 0xffffffff ;  /* 0xffffffff00047882 */ /* 0x000fe20000000000 */
[----:B------:R-:W-:Y:S02]  /*22650*/  SEL R2, R19, RZ, !P2 ;  /* 0x000000ff13027207 */ /* 0x000fe40005000000 */
[----:B------:R-:W-:Y:S05]  /*22660*/  BRA.DIV UR4, `(.L_x_2059) ;  /* 0x0000008e04a87947 */ /* 0x000fea000b800000 */
[----:B------:R-:W1:Y:S02]  /*22670*/  S2R R5, SR_TID.X ;  /* 0x0000000000057919 */ /* 0x000e640000002100 */
[----:B-1----:R-:W-:-:S04]  /*22680*/  SHF.R.U32.HI R5, RZ, 0x5, R5 ;  /* 0x00000005ff057819 */ /* 0x002fc80000011605 */
[----:B------:R-:W-:-:S05]  /*22690*/  LOP3.LUT R5, R5, 0x3, RZ, 0xc0, !PT ;  /* 0x0000000305057812 */ /* 0x000fca00078ec0ff */
[----:B------:R1:W2:Y:S02]  /*226a0*/  SHFL.IDX PT, R14, R5, RZ, 0x1f ;  /* 0x00001fff050e7589 */ /* 0x0002a400000e0000 */
.L_x_2285:
[----:B--2---:R-:W-:Y:S02]  /*226b0*/  ISETP.NE.AND P0, PT, R14, RZ, PT ;  /* 0x000000ff0e00720c */ /* 0x004fe40003f05270 */
[----:B------:R-:W-:-:S11]  /*226c0*/  PLOP3.LUT P6, PT, PT, PT, PT, 0x8, 0x0 ;  /* 0x000000000000781c */ /* 0x000fd60003fce170 */
[----:B------:R-:W-:Y:S05]  /*226d0*/  @P0 BRA `(.L_x_2060) ;  /* 0x00000000000c0947 */ /* 0x000fea0003800000 */
[----:B------:R-:W-:-:S03]  /*226e0*/  UMOV UR4, 0xffffffff ;  /* 0xffffffff00047882 */ /* 0x000fc60000000000 */
[----:B------:R-:W-:Y:S05]  /*226f0*/  BRA.DIV UR4, `(.L_x_2061) ;  /* 0x0000008e04b87947 */ /* 0x000fea000b800000 */
[----:B------:R-:W-:-:S13]  /*22700*/  ELECT P6, URZ, PT ;  /* 0x00000000003f782f */ /* 0x000fda00038c0000 */
.L_x_2060:
[----:B-1----:R-:W2:Y:S04]  /*22710*/  LDL R5, [R1+0x48] ;  /* 0x0000480001057983 */ /* 0x002ea80000100800 */
[----:B------:R-:W3:Y:S01]  /*22720*/  LDL R7, [R1] ;  /* 0x0000000001077983 */ /* 0x000ee20000100800 */
[----:B------:R-:W-:Y:S01]  /*22730*/  BSSY B1, `(.L_x_2062) ;  /* 0x0000008000017945 */ /* 0x000fe20003800000 */
[----:B--2---:R-:W-:-:S05]  /*22740*/  VIADD R5, R5, 0x1 ;  /* 0x0000000105057836 */ /* 0x004fca0000000000 */
[----:B------:R-:W-:-:S04]  /*22750*/  LEA.HI R6, R5, R5, RZ, 0x1 ;  /* 0x0000000505067211 */ /* 0x000fc800078f08ff */
[----:B------:R-:W-:-:S05]  /*22760*/  LOP3.LUT R6, R6, 0xfffffffe, RZ, 0xc0, !PT ;  /* 0xfffffffe06067812 */ /* 0x000fca00078ec0ff */
[----:B------:R-:W-:-:S05]  /*22770*/  IMAD.IADD R5, R5, 0x1, -R6 ;  /* 0x0000000105057824 */ /* 0x000fca00078e0a06 */
[----:B------:R-:W-:-:S04]  /*22780*/  SHF.L.U32 R5, R5, 0x1f, RZ ;  /* 0x0000001f05057819 */ /* 0x000fc800000006ff */
[----:B---3--:R-:W1:Y:S02]  /*22790*/  SYNCS.PHASECHK.TRANS64.TRYWAIT P0, [R7+URZ+0x30820], R5 ;  /* 0x03082005070075a7 */ /* 0x008e64000800017f */
[----:B-1----:R-:W-:Y:S05]  /*227a0*/  @!P0 BRA `(.L_x_2063) ;  /* 0x0000008c00ac8947 */ /* 0x002fea0003800000 */
.L_x_2288:
[----:B------:R-:W-:Y:S05]  /*227b0*/  BSYNC B1 ;  /* 0x0000000000017941 */ /* 0x000fea0003800000 */
.L_x_2062:
[----:B------:R-:W-:Y:S04]  /*227c0*/  BSSY B1, `(.L_x_2064) ;  /* 0x00000b3000017945 */ /* 0x000fe80003800000 */
[----:B------:R-:W-:Y:S05]  /*227d0*/  @!P6 BRA `(.L_x_2065) ;  /* 0x0000000800c4e947 */ /* 0x000fea0003800000 */
[----:B------:R-:W2:Y:S04]  /*227e0*/  LDL R9, [R1] ;  /* 0x0000000001097983 */ /* 0x000ea80000100800 */
[----:B------:R-:W2:Y:S04]  /*227f0*/  LDL R8, [R1+0x18] ;  /* 0x0000180001087983 */ /* 0x000ea80000100800 */
[----:B------:R-:W3:Y:S01]  /*22800*/  LDL R7, [R1+0x1c] ;  /* 0x00001c0001077983 */ /* 0x000ee20000100800 */
[----:B------:R-:W-:Y:S01]  /*22810*/  BSSY B2, `(.L_x_2066) ;  /* 0x0000008000027945 */ /* 0x000fe20003800000 */
[----:B-1----:R-:W1:Y:S02]  /*22820*/  S2R R6, SR_TID.X ;  /* 0x0000000000067919 */ /* 0x002e640000002100 */
[----:B-1----:R-:W-:-:S04]  /*22830*/  LOP3.LUT R6, R6, 0x7f, RZ, 0xc0, !PT ;  /* 0x0000007f06067812 */ /* 0x002fc800078ec0ff */
[----:B------:R-:W-:Y:S01]  /*22840*/  ISETP.NE.AND P1, PT, R6, RZ, PT ;  /* 0x000000ff0600720c */ /* 0x000fe20003f25270 */
[----:B--2---:R-:W-:Y:S01]  /*22850*/  IMAD R8, R8, 0x8, R9 ;  /* 0x0000000808087824 */ /* 0x004fe200078e0209 */
[----:B---3--:R-:W-:-:S04]  /*22860*/  SHF.L.U32 R10, R7, 0x1f, RZ ;  /* 0x0000001f070a7819 */ /* 0x008fc800000006ff */
[----:B------:R-:W1:Y:S02]  /*22870*/  SYNCS.PHASECHK.TRANS64.TRYWAIT P0, [R8+URZ+0x308a0], R10 ;  /* 0x0308a00a080075a7 */ /* 0x000e64000800017f */
[----:B-1----:R-:W-:Y:S05]  /*22880*/  @!P0 BRA `(.L_x_2067) ;  /* 0x0000008c008c8947 */ /* 0x002fea0003800000 */
.L_x_2289:
[----:B------:R-:W-:Y:S05]  /*22890*/  BSYNC B2 ;  /* 0x0000000000027941 */ /* 0x000fea0003800000 */
.L_x_2066:
        /* <DEDUP_REMOVED lines=9> */
.L_x_2069:
[----:B------:R-:W-:Y:S05]  /*22930*/  BSYNC B2 ;  /* 0x0000000000027941 */ /* 0x000fea0003800000 */
.L_x_2068:
[----:B------:R-:W2:Y:S04]  /*22940*/  LDL R6, [R1] ;  /* 0x0000000001067983 */ /* 0x000ea80000100800 */
[----:B------:R-:W2:Y:S01]  /*22950*/  LDL R5, [R1+0x18] ;  /* 0x0000180001057983 */ /* 0x000ea20000100800 */
[----:B------:R-:W-:Y:S01]  /*22960*/  MOV R14, RZ ;  /* 0x000000ff000e7202 */ /* 0x000fe20000000f00 */
[----:B------:R-:W-:Y:S01]  /*22970*/  IMAD R7, R4, 0x40, R0 ;  /* 0x0000004004077824 */ /* 0x000fe200078e0200 */
[----:B------:R-:W-:Y:S01]  /*22980*/  UIADD3 UR4, UP0, UR36, 0x570, URZ ;  /* 0x0000057024047890 */ /* 0x000fe2000ff1e03f */
[----:B------:R-:W-:Y:S01]  /*22990*/  PLOP3.LUT P0, PT, PT, PT, PT, 0x80, 0x0 ;  /* 0x000000000000781c */ /* 0x000fe20003f0f070 */
[----:B------:R-:W-:Y:S01]  /*229a0*/  UMOV UR6, 0x0 ;  /* 0x0000000000067882 */ /* 0x000fe20000000000 */
[----:B------:R-:W-:Y:S01]  /*229b0*/  R2UR UR10, R14 ;  /* 0x000000000e0a72ca */ /* 0x000fe200000e0000 */
[----:B------:R-:W-:Y:S01]  /*229c0*/  VIADD R7, R7, 0xffffffc0 ;  /* 0xffffffc007077836 */ /* 0x000fe20000000000 */
[----:B------:R-:W-:Y:S01]  /*229d0*/  UIADD3.X UR5, URZ, UR37, URZ, UP0, !UPT ;  /* 0x000000253f057290 */ /* 0x000fe200087fe43f */
[----:B------:R-:W-:Y:S01]  /*229e0*/  UMOV UR7, 0x12f00000 ;  /* 0x12f0000000077882 */ /* 0x000fe20000000000 */
[----:B--2---:R-:W-:-:S02]  /*229f0*/  IMAD R6, R5, 0x8000, R6 ;  /* 0x0000800005067824 */ /* 0x004fc400078e0206 */
[----:B0-----:R-:W-:Y:S02]  /*22a00*/  IMAD.SHL.U32 R11, R5, 0x4000, RZ ;  /* 0x00004000050b7824 */ /* 0x001fe400078e00ff */
[----:B------:R-:W-:Y:S01]  /*22a10*/  VIADD R5, R8, 0x30890 ;  /* 0x0003089008057836 */ /* 0x000fe20000000000 */
[----:B------:R-:W-:-:S07]  /*22a20*/  IADD3 R9, R6, 0x20400, RZ ;  /* 0x0002040006097810 */ /* 0x000fce0007ffe0ff */
.L_x_2070:
        /* <DEDUP_REMOVED lines=13> */
[----:B------:R-:W-:Y:S02]  /*22b00*/  UMOV UR7, 0x12f00000 ;  /* 0x12f0000000077882 */ /* 0x000fe40000000000 */
[----:B------:R-:W-:Y:S01]  /*22b10*/  R2UR UR10, R9 ;  /* 0x00000000090a72ca */ /* 0x000fe200000e0000 */
[----:B------:R-:W-:-:S14]  /*22b20*/  VIADD R9, R6, 0x22400 ;  /* 0x0002240006097836 */ /* 0x000fdc0000000000 */
.L_x_2071:
        /* <DEDUP_REMOVED lines=16> */
.L_x_2072:
        /* <DEDUP_REMOVED lines=16> */
.L_x_2073:
        /* <DEDUP_REMOVED lines=10> */
[----:B------:R-:W0:Y:S01]  /*22dd0*/  SYNCS.PHASECHK.TRANS64.TRYWAIT P0, [R8+URZ+0x308c0], R10 ;  /* 0x0308c00a080075a7 */ /* 0x000e22000800017f */
[----:B------:R-:W-:Y:S04]  /*22de0*/  BSSY B2, `(.L_x_2074) ;  /* 0x0000002000027945 */ /* 0x000fe80003800000 */
[----:B0-----:R-:W-:Y:S05]  /*22df0*/  @!P0 BRA `(.L_x_2075) ;  /* 0x0000008800448947 */ /* 0x001fea0003800000 */
.L_x_2290:
[----:B------:R-:W-:Y:S05]  /*22e00*/  BSYNC B2 ;  /* 0x0000000000027941 */ /* 0x000fea0003800000 */
.L_x_2074:
[----:B------:R-:W-:Y:S01]  /*22e10*/  BSSY B2, `(.L_x_2076) ;  /* 0x000000b000027945 */ /* 0x000fe20003800000 */
[----:B------:R-:W-:Y:S02]  /*22e20*/  IMAD.MOV.U32 R12, RZ, RZ, 0x0 ;  /* 0x00000000ff0c7424 */ /* 0x000fe400078e00ff */
[----:B------:R-:W-:Y:S01]  /*22e30*/  IMAD.MOV.U32 R13, RZ, RZ, 0x12f00000 ;  /* 0x12f00000ff0d7424 */ /* 0x000fe200078e00ff */
[----:B------:R-:W-:Y:S06]  /*22e40*/  @P1 BRA `(.L_x_2077) ;  /* 0x00000000001c1947 */ /* 0x000fec0003800000 */
[----:B------:R-:W2:Y:S01]  /*22e50*/  S2R R6, SR_TID.X ;  /* 0x0000000000067919 */ /* 0x000ea20000002100 */
[----:B------:R-:W-:-:S04]  /*22e60*/  IMAD.MOV.U32 R5, RZ, RZ, 0x8000 ;  /* 0x00008000ff057424 */ /* 0x000fc800078e00ff */
[----:B------:R3:W-:Y:S01]  /*22e70*/  SYNCS.ARRIVE.TRANS64 RZ, [R8+URZ+0x308b0], R5 ;  /* 0x0308b00508ff79a7 */ /* 0x0007e2000800003f */
[----:B--2---:R-:W-:-:S04]  /*22e80*/  LOP3.LUT R6, R6, 0x1f, RZ, 0xc0, !PT ;  /* 0x0000001f06067812 */ /* 0x004fc800078ec0ff */
[----:B------:R-:W-:-:S13]  /*22e90*/  ISETP.NE.AND P0, PT, R6, RZ, PT ;  /* 0x000000ff0600720c */ /* 0x000fda0003f05270 */
[----:B---3--:R-:W-:Y:S05]  /*22ea0*/  @!P0 BRA `(.L_x_2077) ;  /* 0x0000000000048947 */ /* 0x008fea0003800000 */
[----:B------:R-:W-:Y:S01]  /*22eb0*/  BPT.TRAP 0x1 ;  /* 0x000000040000795c */ /* 0x000fe20000300000 */
.L_x_2077:
[----:B------:R-:W-:Y:S05]  /*22ec0*/  BSYNC B2 ;  /* 0x0000000000027941 */ /* 0x000fea0003800000 */
.L_x_2076:
[----:B------:R-:W2:Y:S01]  /*22ed0*/  LDL R5, [R1] ;  /* 0x0000000001057983 */ /* 0x000ea20000100800 */
[----:B------:R-:W-:Y:S01]  /*22ee0*/  R2UR UR10, R14 ;  /* 0x000000000e0a72ca */ /* 0x000fe200000e0000 */
[----:B------:R-:W-:Y:S01]  /*22ef0*/  UIADD3 UR4, UP0, UR36, 0x670, URZ ;  /* 0x0000067024047890 */ /* 0x000fe2000ff1e03f */
[----:B------:R-:W-:Y:S01]  /*22f00*/  R2UR UR6, R12 ;  /* 0x000000000c0672ca */ /* 0x000fe200000e0000 */
[----:B01----:R-:W-:Y:S01]  /*22f10*/  VIADD R8, R8, 0x308b0 ;  /* 0x000308b008087836 */ /* 0x003fe20000000000 */
[----:B------:R-:W-:Y:S01]  /*22f20*/  R2UR UR7, R13 ;  /* 0x000000000d0772ca */ /* 0x000fe200000e0000 */
[----:B------:R-:W-:Y:S01]  /*22f30*/  UIADD3.X UR5, URZ, UR37, URZ, UP0, !UPT ;  /* 0x000000253f057290 */ /* 0x000fe200087fe43f */
[----:B------:R-:W-:Y:S01]  /*22f40*/  PLOP3.LUT P0, PT, PT, PT, PT, 0x80, 0x0 ;  /* 0x000000000000781c */ /* 0x000fe20003f0f070 */
[----:B--2---:R-:W-:-:S05]  /*22f50*/  IMAD R5, R11, 0x2, R5 ;  /* 0x000000020b057824 */ /* 0x004fca00078e0205 */
[----:B------:R-:W-:-:S07]  /*22f60*/  IADD3 R6, R5, 0x400, RZ ;  /* 0x0000040005067810 */ /* 0x000fce0007ffe0ff */
.L_x_2078:
        /* <DEDUP_REMOVED lines=11> */
[----:B------:R-:W-:Y:S01]  /*23020*/  R2UR UR6, R12 ;  /* 0x000000000c0672ca */ /* 0x000fe200000e0000 */
[----:B------:R-:W-:Y:S01]  /*23030*/  VIADD R6, R5, 0x2400 ;  /* 0x0000240005067836 */ /* 0x000fe20000000000 */
[----:B------:R-:W-:Y:S02]  /*23040*/  R2UR UR7, R13 ;  /* 0x000000000d0772ca */ /* 0x000fe400000e0000 */
[----:B------:R-:W-:Y:S02]  /*23050*/  R2UR UR10, R10 ;  /* 0x000000000a0a72ca */ /* 0x000fe400000e0000 */
[----:B------:R-:W-:-:S13]  /*23060*/  PLOP3.LUT P0, PT, PT, PT, PT, 0x80, 0x0 ;  /* 0x000000000000781c */ /* 0x000fda0003f0f070 */
.L_x_2079:
        /* <DEDUP_REMOVED lines=15> */
.L_x_2080:
        /* <DEDUP_REMOVED lines=15> */
.L_x_2081:
        /* <DEDUP_REMOVED lines=10> */
.L_x_2065:
[----:B------:R-:W-:Y:S05]  /*232f0*/  BSYNC B1 ;  /* 0x0000000000017941 */ /* 0x000fea0003800000 */
.L_x_2064:
[----:B------:R-:W2:Y:S04]  /*23300*/  LDL.LU R9, [R1+0x18] ;  /* 0x0000180001097983 */ /* 0x000ea80000300800 */
[----:B-1----:R-:W3:Y:S01]  /*23310*/  LDL.LU R6, [R1+0x1c] ;  /* 0x00001c0001067983 */ /* 0x002ee20000300800 */
[----:B------:R-:W-:Y:S01]  /*23320*/  PLOP3.LUT P0, PT, PT, PT, PT, 0x8, 0x0 ;  /* 0x000000000000781c */ /* 0x000fe20003f0e170 */
[----:B--2---:R-:W-:Y:S01]  /*23330*/  VIADD R5, R9, 0x1 ;  /* 0x0000000109057836 */ /* 0x004fe20000000000 */
[----:B------:R-:W-:-:S04]  /*23340*/  IADD3 R9, R4, -0x2, RZ ;  /* 0xfffffffe04097810 */ /* 0x000fc80007ffe0ff */
[----:B------:R-:W-:Y:S02]  /*23350*/  ISETP.NE.AND P1, PT, R5, 0x2, PT ;  /* 0x000000020500780c */ /* 0x000fe40003f25270 */
[----:B------:R-:W-:Y:S02]  /*23360*/  ISETP.GE.AND P2, PT, R9, R3, PT ;  /* 0x000000030900720c */ /* 0x000fe40003f46270 */
[----:B------:R-:W-:-:S04]  /*23370*/  SEL R4, RZ, 0x1, P1 ;  /* 0x00000001ff047807 */ /* 0x000fc80000800000 */
[----:B---3--:R-:W-:Y:S02]  /*23380*/  LOP3.LUT R6, R6, R4, RZ, 0x3c, !PT ;  /* 0x0000000406067212 */ /* 0x008fe400078e3cff */
[----:B------:R-:W-:-:S05]  /*23390*/  SEL R4, R5, RZ, P1 ;  /* 0x000000ff05047207 */ /* 0x000fca0000800000 */
[----:B------:R1:W-:Y:S04]  /*233a0*/  STL [R1+0x18], R4 ;  /* 0x0000180401007387 */ /* 0x0003e80000100800 */
[----:B------:R1:W-:Y:S01]  /*233b0*/  STL [R1+0x1c], R6 ;  /* 0x00001c0601007387 */ /* 0x0003e20000100800 */
[----:B------:R-:W-:Y:S05]  /*233c0*/  @!P2 BRA `(.L_x_2058) ;  /* 0x0000000800f0a947 */ /* 0x000fea0003800000 */
.L_x_2100:
[----:B------:R-:W-:Y:S05]  /*233d0*/  YIELD ;  /* 0x0000000000007946 */ /* 0x000fea0003800000 */
[----:B------:R-:W-:Y:S04]  /*233e0*/  BSSY B1, `(.L_x_2082) ;  /* 0x00000ae000017945 */ /* 0x000fe80003800000 */
[----:B--2---:R-:W-:Y:S05]  /*233f0*/  @!P6 BRA `(.L_x_2083) ;  /* 0x0000000800b0e947 */ /* 0x004fea0003800000 */
[----:B------:R-:W2:Y:S04]  /*23400*/  LDL R7, [R1] ;  /* 0x0000000001077983 */ /* 0x000ea80000100800 */
[----:B-1----:R-:W2:Y:S04]  /*23410*/  LDL R6, [R1+0x18] ;  /* 0x0000180001067983 */ /* 0x002ea80000100800 */
[----:B------:R-:W3:Y:S01]  /*23420*/  LDL R5, [R1+0x1c] ;  /* 0x00001c0001057983 */ /* 0x000ee20000100800 */
[----:B------:R-:W-:Y:S01]  /*23430*/  BSSY B2, `(.L_x_2084) ;  /* 0x0000008000027945 */ /* 0x000fe20003800000 */
[----:B------:R-:W1:Y:S02]  /*23440*/  S2R R4, SR_TID.X ;  /* 0x0000000000047919 */ /* 0x000e640000002100 */
[----:B-1----:R-:W-:-:S04]  /*23450*/  LOP3.LUT R4, R4, 0x7f, RZ, 0xc0, !PT ;  /* 0x0000007f04047812 */ /* 0x002fc800078ec0ff */
[----:B------:R-:W-:Y:S01]  /*23460*/  ISETP.NE.AND P2, PT, R4, RZ, PT ;  /* 0x000000ff0400720c */ /* 0x000fe20003f45270 */
[----:B--2---:R-:W-:Y:S01]  /*23470*/  IMAD R8, R6, 0x8, R7 ;  /* 0x0000000806087824 */ /* 0x004fe200078e0207 */
[----:B---3--:R-:W-:-:S04]  /*23480*/  SHF.L.U32 R7, R5, 0x1f, RZ ;  /* 0x0000001f05077819 */ /* 0x008fc800000006ff */
[----:B------:R-:W1:Y:S02]  /*23490*/  SYNCS.PHASECHK.TRANS64.TRYWAIT P1, [R8+URZ+0x308a0], R7 ;  /* 0x0308a007080075a7 */ /* 0x000e64000802017f */
[----:B-1----:R-:W-:Y:S05]  /*234a0*/  @!P1 BRA `(.L_x_2085) ;  /* 0x0000008000ac9947 */ /* 0x002fea0003800000 */
.L_x_2291:
[----:B------:R-:W-:Y:S05]  /*234b0*/  BSYNC B2 ;  /* 0x0000000000027941 */ /* 0x000fea0003800000 */
.L_x_2084:
        /* <DEDUP_REMOVED lines=9> */
.L_x_2087:
[----:B------:R-:W-:Y:S05]  /*23550*/  BSYNC B2 ;  /* 0x0000000000027941 */ /* 0x000fea0003800000 */
.L_x_2086:
[----:B------:R-:W2:Y:S04]  /*23560*/  LDL R5, [R1] ;  /* 0x0000000001057983 */ /* 0x000ea80000100800 */
        /* <DEDUP_REMOVED lines=12> */
.L_x_2088:
        /* <DEDUP_REMOVED lines=16> */
.L_x_2089:
        /* <DEDUP_REMOVED lines=16> */
.L_x_2090:
        /* <DEDUP_REMOVED lines=16> */
.L_x_2091:
        /* <DEDUP_REMOVED lines=13> */
.L_x_2292:
[----:B------:R-:W-:Y:S05]  /*23a00*/  BSYNC B2 ;  /* 0x0000000000027941 */ /* 0x000fea0003800000 */
.L_x_2092:
[----:B------:R-:W-:Y:S01]  /*23a10*/  BSSY B2, `(.L_x_2094) ;  /* 0x000000b000027945 */ /* 0x000fe20003800000 */
[----:B------:R-:W-:Y:S02]  /*23a20*/  IMAD.MOV.U32 R10, RZ, RZ, 0x0 ;  /* 0x00000000ff0a7424 */ /* 0x000fe400078e00ff */
[----:B0-----:R-:W-:Y:S01]  /*23a30*/  IMAD.MOV.U32 R11, RZ, RZ, 0x12f00000 ;  /* 0x12f00000ff0b7424 */ /* 0x001fe200078e00ff */
[----:B------:R-:W-:Y:S06]  /*23a40*/  @P2 BRA `(.L_x_2095) ;  /* 0x00000000001c2947 */ /* 0x000fec0003800000 */
[----:B-12---:R-:W0:Y:S01]  /*23a50*/  S2R R7, SR_TID.X ;  /* 0x0000000000077919 */ /* 0x006e220000002100 */
[----:B------:R-:W-:-:S04]  /*23a60*/  IMAD.MOV.U32 R4, RZ, RZ, 0x8000 ;  /* 0x00008000ff047424 */ /* 0x000fc800078e00ff */
[----:B------:R3:W-:Y:S01]  /*23a70*/  SYNCS.ARRIVE.TRANS64 RZ, [R8+URZ+0x308b0], R4 ;  /* 0x0308b00408ff79a7 */ /* 0x0007e2000800003f */
[----:B0-----:R-:W-:-:S04]  /*23a80*/  LOP3.LUT R7, R7, 0x1f, RZ, 0xc0, !PT ;  /* 0x0000001f07077812 */ /* 0x001fc800078ec0ff */
[----:B------:R-:W-:-:S13]  /*23a90*/  ISETP.NE.AND P1, PT, R7, RZ, PT ;  /* 0x000000ff0700720c */ /* 0x000fda0003f25270 */
[----:B---3--:R-:W-:Y:S05]  /*23aa0*/  @!P1 BRA `(.L_x_2095) ;  /* 0x0000000000049947 */ /* 0x008fea0003800000 */
[----:B------:R-:W-:Y:S01]  /*23ab0*/  BPT.TRAP 0x1 ;  /* 0x000000040000795c */ /* 0x000fe20000300000 */
.L_x_2095:
[----:B------:R-:W-:Y:S05]  /*23ac0*/  BSYNC B2 ;  /* 0x0000000000027941 */ /* 0x000fea0003800000 */
.L_x_2094:
[----:B------:R-:W-:Y:S01]  /*23ad0*/  R2UR UR10, R12 ;  /* 0x000000000c0a72ca */ /* 0x000fe200000e0000 */
[----:B------:R-:W-:Y:S01]  /*23ae0*/  UIADD3 UR4, UP0, UR36, 0x670, URZ ;  /* 0x0000067024047890 */ /* 0x000fe2000ff1e03f */
[----:B------:R-:W-:Y:S01]  /*23af0*/  R2UR UR6, R10 ;  /* 0x000000000a0672ca */ /* 0x000fe200000e0000 */
[----:B-12---:R-:W-:Y:S01]  /*23b00*/  VIADD R8, R8, 0x308b0 ;  /* 0x000308b008087836 */ /* 0x006fe20000000000 */
[----:B------:R-:W-:Y:S01]  /*23b10*/  R2UR UR7, R11 ;  /* 0x000000000b0772ca */ /* 0x000fe200000e0000 */
[----:B------:R-:W-:Y:S01]  /*23b20*/  UIADD3.X UR5, URZ, UR37, URZ, UP0, !UPT ;  /* 0x000000253f057290 */ /* 0x000fe200087fe43f */
[----:B------:R-:W-:Y:S02]  /*23b30*/  PLOP3.LUT P1, PT, PT, PT, PT, 0x80, 0x0 ;  /* 0x000000000000781c */ /* 0x000fe40003f2f070 */
[----:B------:R-:W-:-:S11]  /*23b40*/  IADD3 R4, R6, 0x400, RZ ;  /* 0x0000040006047810 */ /* 0x000fd60007ffe0ff */
.L_x_2096:
        /* <DEDUP_REMOVED lines=15> */
.L_x_2097:
        /* <DEDUP_REMOVED lines=15> */
.L_x_2098:
        /* <DEDUP_REMOVED lines=15> */
.L_x_2099:
        /* <DEDUP_REMOVED lines=10> */
.L_x_2083:
[----:B------:R-:W-:Y:S05]  /*23ec0*/  BSYNC B1 ;  /* 0x0000000000017941 */ /* 0x000fea0003800000 */
.L_x_2082:
[----:B-1----:R-:W2:Y:S04]  /*23ed0*/  LDL.LU R4, [R1+0x18] ;  /* 0x0000180001047983 */ /* 0x002ea80000300800 */
        /* <DEDUP_REMOVED lines=11> */
.L_x_2058:
[----:B------:R-:W-:Y:S05]  /*23f90*/  BSYNC B0 ;  /* 0x0000000000007941 */ /* 0x000fea0003800000 */
.L_x_2057:
[----:B--2---:R-:W2:Y:S01]  /*23fa0*/  LDL R7, [R1+0x30] ;  /* 0x0000300001077983 */ /* 0x004ea20000100800 */
[----:B------:R-:W3:Y:S01]  /*23fb0*/  LDC R0, c[0x0][0x448] ;  /* 0x00011200ff007b82 */ /* 0x000ee20000000800 */
[----:B------:R-:W-:Y:S07]  /*23fc0*/  @!P0 WARPSYNC.ALL ;  /* 0x0000000000008948 */ /* 0x000fee0003800000 */
[----:B------:R-:W-:Y:S01]  /*23fd0*/  @!P0 BAR.SYNC.DEFER_BLOCKING 0xc, 0x180 ;  /* 0x0306000000008b1d */ /* 0x000fe20000010000 */
[----:B---3--:R-:W-:-:S13]  /*23fe0*/  ISETP.NE.AND P1, PT, R0, 0x1, PT ;  /* 0x000000010000780c */ /* 0x008fda0003f25270 */
[----:B------:R-:W3:Y:S08]  /*23ff0*/  @P1 LDC R2, c[0x0][0x44c] ;  /* 0x00011300ff021b82 */ /* 0x000ef00000000800 */
[----:B------:R-:W4:Y:S01]  /*24000*/  @P1 LDC R3, c[0x0][0x450] ;  /* 0x00011400ff031b82 */ /* 0x000f220000000800 */
[----:B--2---:R-:W-:-:S05]  /*24010*/  IADD3 R0, R7, 0x7f, RZ ;  /* 0x0000007f07007810 */ /* 0x004fca0007ffe0ff */
[----:B---3--:R-:W-:-:S05]  /*24020*/  @P1 IMAD.HI.U32 R2, R0, R2, RZ ;  /* 0x0000000200021227 */ /* 0x008fca00078e00ff */
[----:B----4-:R-:W-:Y:S02]  /*24030*/  @P1 SHF.R.U32.HI R0, RZ, R3, R2 ;  /* 0x00000003ff001219 */ /* 0x010fe40000011602 */
[----:B------:R-:W2:Y:S03]  /*24040*/  LDC.64 R2, c[0x0][0x9e0] ;  /* 0x00027800ff027b82 */ /* 0x000ea60000000a00 */
[----:B------:R-:W-:Y:S01]  /*24050*/  IMAD.IADD R0, R20, 0x1, R0 ;  /* 0x0000000114007824 */ /* 0x000fe200078e0200 */
[----:B--2---:R-:W-:-:S03]  /*24060*/  ISETP.GE.AND P2, PT, R3, 0x1, PT ;  /* 0x000000010300780c */ /* 0x004fc60003f46270 */
[----:B------:R-:W-:-:S10]  /*24070*/  IMAD.IADD R2, R0, 0x1, R2 ;  /* 0x0000000100027824 */ /* 0x000fd400078e0202 */
[----:B------:R-:W-:Y:S05]  /*24080*/  @!P2 BRA `(.L_x_2101) ;  /* 0x000000000048a947 */ /* 0x000fea0003800000 */
[C---:B------:R-:W-:Y:S01]  /*24090*/  ISETP.GT.AND P0, PT, R0.reuse, RZ, PT ;  /* 0x000000ff0000720c */ /* 0x040fe20003f04270 */
[----:B------:R-:W-:Y:S01]  /*240a0*/  BSSY B0, `(.L_x_2102) ;  /* 0x000000e000007945 */ /* 0x000fe20003800000 */
[----:B-1----:R-:W-:-:S11]  /*240b0*/  VIADD R6, R0, 0xffffffff ;  /* 0xffffffff00067836 */ /* 0x002fd60000000000 */
        /* <DEDUP_REMOVED lines=8> */
.L_x_2103:
[----:B------:R-:W-:-:S13]  /*24140*/  ISETP.NE.AND P0, PT, R3, 0x1, PT ;  /* 0x000000010300780c */ /* 0x000fda0003f05270 */
[----:B------:R-:W1:Y:S02]  /*24150*/  @P0 LDC.64 R4, c[0x0][0x9e8] ;  /* 0x00027a00ff040b82 */ /* 0x000e640000000a00 */
[----:B-1----:R-:W-:-:S05]  /*24160*/  @P0 IMAD.HI.U32 R4, R6, R4, RZ ;  /* 0x0000000406040227 */ /* 0x002fca00078e00ff */
[----:B------:R-:W-:-:S07]  /*24170*/  @P0 SHF.R.U32.HI R6, RZ, R5, R4 ;  /* 0x00000005ff060219 */ /* 0x000fce0000011604 */
.L_x_2104:
[----:B------:R-:W-:Y:S05]  /*24180*/  BSYNC B0 ;  /* 0x0000000000007941 */ /* 0x000fea0003800000 */
.L_x_2102:
[----:B------:R-:W-:-:S05]  /*24190*/  IMAD R6, R6, R3, R3 ;  /* 0x0000000306067224 */ /* 0x000fca00078e0203 */
[----:B------:R-:W-:-:S07]  /*241a0*/  VIMNMX R2, R2, R6, PT ;  /* 0x0000000602027248 */ /* 0x000fce0003fe0100 */
.L_x_2101:
[----:B------:R-:W-:Y:S01]  /*241b0*/  VIADD R2, R2, 0x3f ;  /* 0x0000003f02027836 */ /* 0x000fe20000000000 */
[----:B-1----:R-:W1:Y:S01]  /*241c0*/  @P1 LDC R4, c[0x0][0x450] ;  /* 0x00011400ff041b82 */ /* 0x002e620000000800 */
[----:B------:R-:W-:-:S03]  /*241d0*/  ULDC UR4, c[0x0][0x9dc] ;  /* 0x0002770000047ab9 */ /* 0x000fc60000000800 */
[----:B------:R-:W-:-:S04]  /*241e0*/  SHF.R.S32.HI R0, RZ, 0x1f, R2 ;  /* 0x0000001fff007819 */ /* 0x000fc80000011402 */
[----:B------:R-:W-:Y:S02]  /*241f0*/  LEA.HI R0, R0, R2, RZ, 0x6 ;  /* 0x0000000200007211 */ /* 0x000fe400078f30ff */
[----:B------:R-:W-:Y:S02]  /*24200*/  MOV R2, R7 ;  /* 0x0000000700027202 */ /* 0x000fe40000000f00 */
[----:B------:R-:W-:-:S04]  /*24210*/  SHF.R.S32.HI R0, RZ, 0x6, R0 ;  /* 0x00000006ff007819 */ /* 0x000fc80000011400 */
[----:B------:R-:W-:Y:S02]  /*24220*/  VIMNMX R6, R21, R0, PT ;  /* 0x0000000015067248 */ /* 0x000fe40003fe0100 */
[----:B------:R-:W2:Y:S03]  /*24230*/  @P1 LDC R0, c[0x0][0x44c] ;  /* 0x00011300ff001b82 */ /* 0x000ea60000000800 */
[----:B------:R3:W-:Y:S01]  /*24240*/  STL [R1+0x34], R6 ;  /* 0x0000340601007387 */ /* 0x0007e20000100800 */
[----:B--2---:R-:W-:-:S05]  /*24250*/  @P1 IMAD.HI.U32 R0, R7, R0, RZ ;  /* 0x0000000007001227 */ /* 0x004fca00078e00ff */
[----:B-1----:R-:W-:-:S05]  /*24260*/  @P1 SHF.R.U32.HI R2, RZ, R4, R0 ;  /* 0x00000004ff021219 */ /* 0x002fca0000011600 */
[----:B------:R-:W-:-:S04]  /*24270*/  IMAD.IADD R2, R17, 0x1, R2 ;  /* 0x0000000111027824 */ /* 0x000fc800078e0202 */
[----:B------:R-:W-:Y:S01]  /*24280*/  VIADD R0, R2, -UR4 ;  /* 0x8000000402007c36 */ /* 0x000fe20008000000 */
[----:B---3--:R-:W-:Y:S06]  /*24290*/  @!P2 BRA `(.L_x_2105) ;  /* 0x000000000044a947 */ /* 0x008fec0003800000 */
        /* <DEDUP_REMOVED lines=10> */
.L_x_2107:
[----:B------:R-:W-:-:S13]  /*24340*/  ISETP.NE.AND P0, PT, R3, 0x1, PT ;  /* 0x000000010300780c */ /* 0x000fda0003f05270 */
[----:B------:R-:W1:Y:S02]  /*24350*/  @P0 LDC.64 R4, c[0x0][0x9e8] ;  /* 0x00027a00ff040b82 */ /* 0x000e640000000a00 */
[----:B-1----:R-:W-:-:S05]  /*24360*/  @P0 IMAD.HI.U32 R4, R2, R4, RZ ;  /* 0x0000000402040227 */ /* 0x002fca00078e00ff */
[----:B------:R-:W-:-:S07]  /*24370*/  @P0 SHF.R.U32.HI R2, RZ, R5, R4 ;  /* 0x00000005ff020219 */ /* 0x000fce0000011604 */
.L_x_2108:
[----:B------:R-:W-:Y:S05]  /*24380*/  BSYNC B0 ;  /* 0x0000000000007941 */ /* 0x000fea0003800000 */
.L_x_2106:
[----:B------:R-:W-:-:S05]  /*24390*/  IMAD R2, R2, R3, RZ ;  /* 0x0000000302027224 */ /* 0x000fca00078e02ff */
[----:B------:R-:W-:-:S07]  /*243a0*/  VIMNMX R0, R0, R2, !PT ;  /* 0x0000000200007248 */ /* 0x000fce0007fe0100 */
.L_x_2105:
[----:B------:R-:W-:Y:S01]  /*243b0*/  SHF.R.S32.HI R2, RZ, 0x1f, R0 ;  /* 0x0000001fff027819 */ /* 0x000fe20000011400 */
[----:B------:R-:W-:Y:S03]  /*243c0*/  BSSY B7, `(.L_x_2109) ;  /* 0x00004e4000077945 */ /* 0x000fe60003800000 */
[----:B------:R-:W-:-:S04]  /*243d0*/  LEA.HI R2, R2, R0, RZ, 0x6 ;  /* 0x0000000002027211 */ /* 0x000fc800078f30ff */
[----:B------:R-:W-:-:S04]  /*243e0*/  SHF.R.S32.HI R2, RZ, 0x6, R2 ;  /* 0x00000006ff027819 */ /* 0x000fc80000011402 */
[----:B------:R-:W-:-:S04]  /*243f0*/  VIMNMX R3, RZ, R2, !PT ;  /* 0x00000002ff037248 */ /* 0x000fc80007fe0100 */
[----:B------:R-:W-:Y:S01]  /*24400*/  ISETP.GT.AND P0, PT, R6, R3, PT ;  /* 0x000000030600720c */ /* 0x000fe20003f04270 */
[----:B------:R1:W-:-:S12]  /*24410*/  STL [R1+0x2c], R3 ;  /* 0x00002c0301007387 */ /* 0x0003d80000100800 */
[----:B-1----:R-:W-:Y:S05]  /*24420*/  @P0 BRA `(.L_x_2110) ;  /* 0x0000000000480947 */ /* 0x002fea0003800000 */
[----:B------:R-:W1:Y:S02]  /*24430*/  S2R R3, SR_TID.X ;  /* 0x0000000000037919 */ /* 0x000e640000002100 */
[----:B-1----:R-:W-:-:S04]  /*24440*/  LOP3.LUT R3, R3, 0x7f, RZ, 0xc0, !PT ;  /* 0x0000007f03037812 */ /* 0x002fc800078ec0ff */
[----:B------:R-:W-:-:S13]  /*24450*/  ISETP.NE.AND P0, PT, R3, RZ, PT ;  /* 0x000000ff0300720c */ /* 0x000fda0003f05270 */
[----:B------:R-:W-:Y:S05]  /*24460*/  @P0 BRA `(.L_x_2111) ;  /* 0x0000004c00640947 */ /* 0x000fea0003800000 */
[----:B------:R-:W1:Y:S01]  /*24470*/  S2R R3, SR_LANEID ;  /* 0x0000000000037919 */ /* 0x000e620000000000 */
[----:B------:R-:W-:Y:S01]  /*24480*/  VOTEU.ANY UR4, UPT, PT ;  /* 0x0000000000047886 */ /* 0x000fe200038e0100 */
[----:B------:R-:W2:Y:S01]  /*24490*/  LDC.64 R4, c[0x0][0xc60] ;  /* 0x00031800ff047b82 */ /* 0x000ea20000000a00 */
[----:B------:R-:W1:Y:S01]  /*244a0*/  FLO.U32 R0, UR4 ;  /* 0x0000000400007d00 */ /* 0x000e6200080e0000 */
[----:B------:R-:W-:-:S07]  /*244b0*/  ULDC.64 UR6, c[0x0][0x208] ;  /* 0x0000820000067ab9 */ /* 0x000fce0000000a00 */
[----:B------:R-:W2:Y:S01]  /*244c0*/  POPC R2, UR4 ;  /* 0x0000000400027d09 */ /* 0x000ea20008000000 */
[----:B-1----:R-:W-:-:S13]  /*244d0*/  ISETP.EQ.U32.AND P0, PT, R0, R3, PT ;  /* 0x000000030000720c */ /* 0x002fda0003f02070 */
[----:B--2---:R-:W2:Y:S01]  /*244e0*/  @P0 ATOMG.E.ADD.STRONG.GPU PT, R5, desc[UR6][R4.64], R2 ;  /* 0x00000002040509a8 */ /* 0x004ea200081ee1c6 */
[----:B------:R-:W1:Y:S02]  /*244f0*/  S2R R3, SR_LTMASK ;  /* 0x0000000000037919 */ /* 0x000e640000003900 */
[----:B-1----:R-:W-:-:S06]  /*24500*/  LOP3.LUT R3, R3, UR4, RZ, 0xc0, !PT ;  /* 0x0000000403037c12 */ /* 0x002fcc000f8ec0ff */
[----:B------:R-:W1:Y:S01]  /*24510*/  POPC R3, R3 ;  /* 0x0000000300037309 */ /* 0x000e620000000000 */
[----:B--2---:R-:W1:Y:S02]  /*24520*/  SHFL.IDX PT, R0, R5, R0, 0x1f ;  /* 0x00001f0005007589 */ /* 0x004e6400000e0000 */
[----:B-1----:R-:W-:Y:S01]  /*24530*/  IADD3 R16, R0, UR38, R3 ;  /* 0x0000002600107c10 */ /* 0x002fe2000fffe003 */
[----:B------:R-:W-:Y:S06]  /*24540*/  BRA `(.L_x_2111) ;  /* 0x0000004c002c7947 */ /* 0x000fec0003800000 */
.L_x_2110:
[----:B------:R-:W2:Y:S01]  /*24550*/  LDL R17, [R1] ;  /* 0x0000000001117983 */ /* 0x000ea20000100800 */
        /* <DEDUP_REMOVED lines=10> */
[----:B------:R-:W1:Y:S01]  /*24600*/  LDC.64 R2, c[0x4][R2] ;  /* 0x0100000002027b82 */ /* 0x000e620000000a00 */
[----:B------:R-:W-:Y:S01]  /*24610*/  IMAD.U32 R5, RZ, RZ, UR7 ;  /* 0x00000007ff057e24 */ /* 0x000fe2000f8e00ff */
[----:B------:R-:W-:Y:S01]  /*24620*/  MOV R13, RZ ;  /* 0x000000ff000d7202 */ /* 0x000fe20000000f00 */
[----:B------:R-:W-:Y:S02]  /*24630*/  IMAD.U32 R7, RZ, RZ, UR9 ;  /* 0x00000009ff077e24 */ /* 0x000fe4000f8e00ff */
[----:B------:R-:W-:-:S02]  /*24640*/  IMAD.U32 R10, RZ, RZ, UR4 ;  /* 0x00000004ff0a7e24 */ /* 0x000fc4000f8e00ff */
[----:B0-----:R-:W-:Y:S02]  /*24650*/  IMAD.U32 R11, RZ, RZ, UR5 ;  /* 0x00000005ff0b7e24 */ /* 0x001fe4000f8e00ff */
[----:B------:R-:W-:Y:S02]  /*24660*/  IMAD.MOV.U32 R8, RZ, RZ, 0x70 ;  /* 0x00000070ff087424 */ /* 0x000fe400078e00ff */
[----:B------:R-:W-:-:S07]  /*24670*/  IMAD.MOV.U32 R12, RZ, RZ, 0x1 ;  /* 0x00000001ff0c7424 */ /* 0x000fce00078e00ff */
[----:B------:R-:W-:-:S07]  /*24680*/  LEPC R20, `(.L_x_2113) ;  /* 0x000000001014794e */ /* 0x000fce0000000000 */
[----:B-1----:R-:W-:Y:S05]  /*24690*/  CALL.ABS.NOINC R2 ;  /* 0x0000000002007343 */ /* 0x002fea0003c00000 */
.L_x_2113:
[----:B------:R-:W-:Y:S05]  /*246a0*/  BSYNC B6 ;  /* 0x0000000000067941 */ /* 0x000fea0003800000 */
.L_x_2112:
        /* <DEDUP_REMOVED lines=11> */
[----:B------:R-:W-:Y:S02]  /*24760*/  IMAD.U32 R5, RZ, RZ, UR7 ;  /* 0x00000007ff057e24 */ /* 0x000fe4000f8e00ff */
[----:B------:R-:W-:Y:S02]  /*24770*/  IMAD.U32 R6, RZ, RZ, UR8 ;  /* 0x00000008ff067e24 */ /* 0x000fe4000f8e00ff */
[----:B------:R-:W-:-:S02]  /*24780*/  IMAD.U32 R7, RZ, RZ, UR9 ;  /* 0x00000009ff077e24 */ /* 0x000fc4000f8e00ff */
[----:B0-----:R-:W-:Y:S02]  /*24790*/  IMAD.U32 R11, RZ, RZ, UR5 ;  /* 0x00000005ff0b7e24 */ /* 0x001fe4000f8e00ff */
[----:B------:R-:W-:Y:S02]  /*247a0*/  IMAD.MOV.U32 R8, RZ, RZ, 0x70 ;  /* 0x00000070ff087424 */ /* 0x000fe400078e00ff */
[----:B------:R-:W-:Y:S02]  /*247b0*/  IMAD.MOV.U32 R12, RZ, RZ, 0x1 ;  /* 0x00000001ff0c7424 */ /* 0x000fe400078e00ff */
[----:B-1----:R-:W-:-:S07]  /*247c0*/  IMAD.MOV.U32 R13, RZ, RZ, RZ ;  /* 0x000000ffff0d7224 */ /* 0x002fce00078e00ff */
[----:B------:R-:W-:-:S07]  /*247d0*/  LEPC R20, `(.L_x_2116) ;  /* 0x000000001014794e */ /* 0x000fce0000000000 */
[----:B--2---:R-:W-:Y:S05]  /*247e0*/  CALL.ABS.NOINC R2 ;  /* 0x0000000002007343 */ /* 0x004fea0003c00000 */
.L_x_2116:
[----:B------:R0:W1:Y:S01]  /*247f0*/  LDC.64 R2, c[0x4][R17] ;  /* 0x0100000011027b82 */ /* 0x0000620000000a00 */
[----:B------:R-:W-:Y:S01]  /*24800*/  ULDC.64 UR4, c[0x4][0xa8] ;  /* 0x01002a0000047ab9 */ /* 0x000fe20000000a00 */
[----:B------:R-:W-:Y:S01]  /*24810*/  ULDC.64 UR6, c[0x4][0xb0] ;  /* 0x01002c0000067ab9 */ /* 0x000fe20000000a00 */
[----:B------:R-:W-:Y:S01]  /*24820*/  ULDC.64 UR8, c[0x4][0x40] ;  /* 0x0100100000087ab9 */ /* 0x000fe20000000a00 */
[----:B------:R-:W-:Y:S01]  /*24830*/  IMAD.U32 R4, RZ, RZ, UR4 ;  /* 0x00000004ff047e24 */ /* 0x000fe2000f8e00ff */
[----:B------:R-:W-:Y:S01]  /*24840*/  MOV R5, UR5 ;  /* 0x0000000500057c02 */ /* 0x000fe20008000f00 */
        /* <DEDUP_REMOVED lines=9> */
.L_x_2115:
[----:B------:R-:W-:Y:S05]  /*248e0*/  BSYNC B6 ;  /* 0x0000000000067941 */ /* 0x000fea0003800000 */
.L_x_2114:
[----:B------:R-:W-:Y:S01]  /*248f0*/  ULDC.64 UR4, c[0x0][0x9f8] ;  /* 0x00027e0000047ab9 */ /* 0x000fe20000000a00 */
[----:B------:R-:W2:Y:S01]  /*24900*/  LDL R17, [R1+0x34] ;  /* 0x0000340001117983 */ /* 0x000ea20000100800 */
[----:B------:R-:W-:Y:S01]  /*24910*/  ISETP.NE.U32.AND P0, PT, RZ, UR4, PT ;  /* 0x00000004ff007c0c */ /* 0x000fe2000bf05070 */
[----:B------:R-:W-:Y:S01]  /*24920*/  IMAD.MOV.U32 R7, RZ, RZ, R19 ;  /* 0x000000ffff077224 */ /* 0x000fe200078e0013 */
[----:B------:R-:W-:Y:S02]  /*24930*/  ULDC.64 UR6, c[0x0][0x208] ;  /* 0x0000820000067ab9 */ /* 0x000fe40000000a00 */
[----:B------:R-:W-:Y:S01]  /*24940*/  ISETP.NE.AND.EX P0, PT, RZ, UR5, PT, P0 ;  /* 0x00000005ff007c0c */ /* 0x000fe2000bf05300 */
[----:B------:R-:W-:-:S12]  /*24950*/  ULDC.64 UR4, c[0x0][0xa08] ;  /* 0x0002820000047ab9 */ /* 0x000fd80000000a00 */
[----:B------:R-:W1:Y:S02]  /*24960*/  @P0 LDC.64 R2, c[0x0][0x9f8] ;  /* 0x00027e00ff020b82 */ /* 0x000e640000000a00 */
[----:B-1----:R-:W-:-:S05]  /*24970*/  @P0 IMAD.WIDE R2, R19, 0x4, R2 ;  /* 0x0000000413020825 */ /* 0x002fca00078e0202 */
[----:B------:R1:W3:Y:S02]  /*24980*/  @P0 LDG.E R7, desc[UR6][R2.64] ;  /* 0x0000000602070981 */ /* 0x0002e4000c1e1900 */
[----:B-1----:R-:W1:Y:S02]  /*24990*/  LDC.64 R2, c[0x0][0x418] ;  /* 0x00010600ff027b82 */ /* 0x002e640000000a00 */
[----:B-1----:R-:W-:Y:S01]  /*249a0*/  LOP3.LUT P0, RZ, R2, UR4, RZ, 0xfc, !PT ;  /* 0x0000000402ff7c12 */ /* 0x002fe2000f80fcff */
[----:B------:R-:W-:-:S03]  /*249b0*/  UMOV UR4, 0xffffffff ;  /* 0xffffffff00047882 */ /* 0x000fc60000000000 */
[----:B------:R-:W-:Y:S01]  /*249c0*/  LOP3.LUT P0, RZ, R3, UR5, RZ, 0xfc, P0 ;  /* 0x0000000503ff7c12 */ /* 0x000fe2000800fcff */
[----:B--2---:R-:W-:Y:S01]  /*249d0*/  VIADD R0, R17, 0xffffffff ;  /* 0xffffffff11007836 */ /* 0x004fe20000000000 */
[----:B---3--:R-:W-:Y:S01]  /*249e0*/  SHF.R.S32.HI R8, RZ, 0x1f, R7 ;  /* 0x0000001fff087819 */ /* 0x008fe20000011407 */
[----:B------:R1:W-:Y:S01]  /*249f0*/  STL [R1+0xc], R7 ;  /* 0x00000c0701007387 */ /* 0x0003e20000100800 */
[----:B------:R-:W-:-:S03]  /*24a00*/  SEL R17, R7, RZ, !P0 ;  /* 0x000000ff07117207 */ /* 0x000fc60004000000 */
[----:B------:R1:W-:Y:S01]  /*24a10*/  STL [R1+0x24], R8 ;  /* 0x0000240801007387 */ /* 0x0003e20000100800 */
[----:B------:R-:W-:Y:S05]  /*24a20*/  BRA.DIV UR4, `(.L_x_2117) ;  /* 0x0000006e04747947 */ /* 0x000fea000b800000 */
[----:B------:R-:W2:Y:S02]  /*24a30*/  S2R R4, SR_TID.X ;  /* 0x0000000000047919 */ /* 0x000ea40000002100 */
[----:B--2---:R-:W-:-:S04]  /*24a40*/  SHF.R.U32.HI R4, RZ, 0x5, R4 ;  /* 0x00000005ff047819 */ /* 0x004fc80000011604 */
[----:B------:R-:W-:-:S05]  /*24a50*/  LOP3.LUT R4, R4, 0x3, RZ, 0xc0, !PT ;  /* 0x0000000304047812 */ /* 0x000fca00078ec0ff */
[----:B------:R2:W3:Y:S02]  /*24a60*/  SHFL.IDX PT, R14, R4, RZ, 0x1f ;  /* 0x00001fff040e7589 */ /* 0x0004e400000e0000 */
.L_x_2295:
[----:B--2---:R-:W2:Y:S01]  /*24a70*/  LDL.LU R4, [R1+0x20] ;  /* 0x0000200001047983 */ /* 0x004ea20000300800 */
[----:B------:R-:W-:Y:S02]  /*24a80*/  PLOP3.LUT P1, PT, PT, PT, PT, 0x8, 0x0 ;  /* 0x000000000000781c */ /* 0x000fe40003f2e170 */
[----:B---3--:R-:W-:Y:S01]  /*24a90*/  ISETP.NE.AND P0, PT, R14, RZ, PT ;  /* 0x000000ff0e00720c */ /* 0x008fe20003f05270 */
[----:B------:R3:W-:Y:S01]  /*24aa0*/  STL [R1+0x8], R0 ;  /* 0x0000080001007387 */ /* 0x0007e20000100800 */
[----:B--2---:R-:W-:-:S09]  /*24ab0*/  LOP3.LUT R4, R4, 0xfffffffe, RZ, 0xc0, !PT ;  /* 0xfffffffe04047812 */ /* 0x004fd200078ec0ff */
[----:B------:R-:W-:-:S05]  /*24ac0*/  @P1 LOP3.LUT R4, R4, 0x1, RZ, 0xfc, !PT ;  /* 0x0000000104041812 */ /* 0x000fca00078efcff */
[----:B------:R3:W-:Y:S01]  /*24ad0*/  STL [R1+0x20], R4 ;  /* 0x0000200401007387 */ /* 0x0007e20000100800 */
[----:B------:R-:W-:Y:S05]  /*24ae0*/  @P0 BRA `(.L_x_2118) ;  /* 0x00000004005c0947 */ /* 0x000fea0003800000 */
[----:B------:R-:W-:-:S03]  /*24af0*/  UMOV UR4, 0xffffffff ;  /* 0xffffffff00047882 */ /* 0x000fc60000000000 */
[----:B------:R-:W-:Y:S05]  /*24b00*/  BRA.DIV UR4, `(.L_x_2119) ;  /* 0x0000006e04707947 */ /* 0x000fea000b800000 */
[----:B------:R-:W-:-:S13]  /*24b10*/  ELECT P6, URZ, PT ;  /* 0x00000000003f782f */ /* 0x000fda00038c0000 */
.L_x_2298:
[----:B------:R-:W-:Y:S05]  /*24b20*/  @!P6 BRA `(.L_x_2118) ;  /* 0x00000004004ce947 */ /* 0x000fea0003800000 */
[----:B------:R-:W-:-:S04]  /*24b30*/  ISETP.NE.U32.AND P0, PT, R2, RZ, PT ;  /* 0x000000ff0200720c */ /* 0x000fc80003f05070 */
[----:B------:R-:W-:-:S13]  /*24b40*/  ISETP.NE.AND.EX P0, PT, R3, RZ, PT, P0 ;  /* 0x000000ff0300720c */ /* 0x000fda0003f05300 */
[----:B------:R-:W-:Y:S05]  /*24b50*/  @!P0 BRA `(.L_x_2120) ;  /* 0x0000000000548947 */ /* 0x000fea0003800000 */
[----:B------:R-:W2:Y:S01]  /*24b60*/  LDC R6, c[0x0][0x43c] ;  /* 0x00010f00ff067b82 */ /* 0x000ea20000000800 */
[----:B------:R-:W-:Y:S01]  /*24b70*/  IMAD.MOV.U32 R9, RZ, RZ, R0 ;  /* 0x000000ffff097224 */ /* 0x000fe200078e0000 */
[----:B------:R-:W-:Y:S01]  /*24b80*/  ULDC.64 UR4, c[0x0][0x428] ;  /* 0x00010a0000047ab9 */ /* 0x000fe20000000a00 */
[----:B------:R-:W-:Y:S02]  /*24b90*/  ULDC.64 UR6, c[0x0][0x208] ;  /* 0x0000820000067ab9 */ /* 0x000fe40000000a00 */
[----:B---3--:R-:W-:Y:S01]  /*24ba0*/  IMAD.MOV.U32 R0, RZ, RZ, R9 ;  /* 0x000000ffff007224 */ /* 0x008fe200078e0009 */
[----:B--2---:R-:W-:-:S13]  /*24bb0*/  ISETP.NE.AND P0, PT, R6, 0x1, PT ;  /* 0x000000010600780c */ /* 0x004fda0003f05270 */
[----:B------:R-:W2:Y:S02]  /*24bc0*/  @P0 LDC.64 R4, c[0x0][0x440] ;  /* 0x00011000ff040b82 */ /* 0x000ea40000000a00 */
[----:B--2---:R-:W-:-:S05]  /*24bd0*/  @P0 IMAD.HI.U32 R4, R9, R4, RZ ;  /* 0x0000000409040227 */ /* 0x004fca00078e00ff */
[----:B------:R-:W-:-:S04]  /*24be0*/  @P0 SHF.R.U32.HI R0, RZ, R5, R4 ;  /* 0x00000005ff000219 */ /* 0x000fc80000011604 */
[----:B------:R-:W-:Y:S02]  /*24bf0*/  IADD3 R4, -R0, RZ, RZ ;  /* 0x000000ff00047210 */ /* 0x000fe40007ffe1ff */
[----:B------:R-:W-:-:S03]  /*24c00*/  SHF.R.S32.HI R5, RZ, 0x1f, R0 ;  /* 0x0000001fff057819 */ /* 0x000fc60000011400 */
        /* <DEDUP_REMOVED lines=10> */
.L_x_2120:
[----:B-1----:R-:W4:Y:S04]  /*24cb0*/  LDL R7, [R1] ;  /* 0x0000000001077983 */ /* 0x002f280000100800 */
[----:B---3--:R-:W4:Y:S04]  /*24cc0*/  LDL R0, [R1+0x4] ;  /* 0x0000040001007983 */ /* 0x008f280000100800 */
[----:B--2---:R-:W2:Y:S01]  /*24cd0*/  LDL R2, [R1+0x10] ;  /* 0x0000100001027983 */ /* 0x004ea20000100800 */
[----:B----4-:R-:W-:Y:S01]  /*24ce0*/  IMAD R0, R0, 0x8, R7 ;  /* 0x0000000800007824 */ /* 0x010fe200078e0207 */
[----:B--2---:R-:W-:-:S04]  /*24cf0*/  SHF.L.U32 R2, R2, 0x1f, RZ ;  /* 0x0000001f02027819 */ /* 0x004fc800000006ff */
[----:B------:R-:W1:Y:S02]  /*24d00*/  SYNCS.PHASECHK.TRANS64.TRYWAIT P0, [R0+URZ+0x30840], R2 ;  /* 0x03084002000075a7 */ /* 0x000e64000800017f */
[----:B-1----:R-:W-:Y:S05]  /*24d10*/  @!P0 BRA `(.L_x_2121) ;  /* 0x0000006c000c8947 */ /* 0x002fea0003800000 */
.L_x_2299:
[----:B------:R-:W2:Y:S02]  /*24d20*/  S2R R3, SR_TID.X ;  /* 0x0000000000037919 */ /* 0x000ea40000002100 */
[----:B--2---:R-:W-:-:S04]  /*24d30*/  LOP3.LUT R3, R3, 0x7f, RZ, 0xc0, !PT ;  /* 0x0000007f03037812 */ /* 0x004fc800078ec0ff */
[----:B------:R-:W-:-:S13]  /*24d40*/  ISETP.NE.AND P0, PT, R3, RZ, PT ;  /* 0x000000ff0300720c */ /* 0x000fda0003f05270 */
        /* <DEDUP_REMOVED lines=8> */
.L_x_2122:
[----:B-1----:R-:W2:Y:S04]  /*24dd0*/  LDL R2, [R1+0x14] ;  /* 0x0000140001027983 */ /* 0x002ea80000100800 */
        /* <DEDUP_REMOVED lines=25> */
[----:B-1----:R-:W-:Y:S01]  /*24f70*/  UMOV UR8, UR15 ;  /* 0x0000000f00087c82 */ /* 0x002fe20008000000 */
[----:B------:R-:W-:Y:S01]  /*24f80*/  UMOV UR10, UR17 ;  /* 0x00000011000a7c82 */ /* 0x000fe20008000000 */
[----:B------:R-:W-:Y:S01]  /*24f90*/  UMOV UR15, 0x80 ;  /* 0x00000080000f7882 */ /* 0x000fe20000000000 */
[----:B------:R1:W-:Y:S02]  /*24fa0*/  UTMALDG.4D [UR8], [UR4], desc[UR6] ;  /* 0x00000608040075b4 */ /* 0x0003e40008019000 */
[----:B-1----:R-:W-:Y:S01]  /*24fb0*/  UMOV UR8, UR16 ;  /* 0x0000001000087c82 */ /* 0x002fe20008000000 */
[----:B------:R-:W-:Y:S01]  /*24fc0*/  UMOV UR10, UR15 ;  /* 0x0000000f000a7c82 */ /* 0x000fe20008000000 */
[----:B------:R-:W-:Y:S01]  /*24fd0*/  UMOV UR15, 0xc0 ;  /* 0x000000c0000f7882 */ /* 0x000fe20000000000 */
[----:B------:R1:W-:Y:S02]  /*24fe0*/  UTMALDG.4D [UR8], [UR4], desc[UR6] ;  /* 0x00000608040075b4 */ /* 0x0003e40008019000 */
[----:B-1----:R-:W-:Y:S01]  /*24ff0*/  UMOV UR8, UR14 ;  /* 0x0000000e00087c82 */ /* 0x002fe20008000000 */
[----:B------:R-:W-:-:S02]  /*25000*/  UMOV UR10, UR15 ;  /* 0x0000000f000a7c82 */ /* 0x000fc40008000000 */
[----:B------:R4:W-:Y:S01]  /*25010*/  UTMALDG.4D [UR8], [UR4], desc[UR6] ;  /* 0x00000608040075b4 */ /* 0x0009e20008019000 */
[----:B--2---:R-:W-:-:S04]  /*25020*/  LOP3.LUT R2, R2, 0xfffffffe, RZ, 0xc0, !PT ;  /* 0xfffffffe02027812 */ /* 0x004fc800078ec0ff */
[----:B------:R-:W-:-:S05]  /*25030*/  @P0 LOP3.LUT R2, R2, 0x1, RZ, 0xfc, !PT ;  /* 0x0000000102020812 */ /* 0x000fca00078efcff */
[----:B------:R4:W-:Y:S01]  /*25040*/  STL [R1+0x20], R2 ;  /* 0x0000200201007387 */ /* 0x0009e20000100800 */
[----:B------:R-:W-:Y:S01]  /*25050*/  NOP ;  /* 0x0000000000007918 */ /* 0x000fe20000000000 */
.L_x_2118:
[----:B---3--:R-:W2:Y:S04]  /*25060*/  LDL R4, [R1] ;  /* 0x0000000001047983 */ /* 0x008ea80000100800 */
[----:B------:R-:W3:Y:S01]  /*25070*/  LDL.LU R3, [R1+0x40] ;  /* 0x0000400001037983 */ /* 0x000ee20000300800 */
[----:B------:R-:W-:Y:S05]  /*25080*/  WARPSYNC.ALL ;  /* 0x0000000000007948 */ /* 0x000fea0003800000 */
[----:B----4-:R-:W-:Y:S01]  /*25090*/  ULDC.64 UR4, c[0x0][0x298] ;  /* 0x0000a60000047ab9 */ /* 0x010fe20000000a00 */
[----:B------:R-:W-:Y:S01]  /*250a0*/  BSSY B6, `(.L_x_2123) ;  /* 0x000001c000067945 */ /* 0x000fe20003800000 */
[----:B------:R-:W-:Y:S01]  /*250b0*/  BAR.SYNC.DEFER_BLOCKING 0x8, 0x180 ;  /* 0x0206000000007b1d */ /* 0x000fe20000010000 */
[----:B---3--:R-:W-:-:S05]  /*250c0*/  SHF.R.S32.HI R0, RZ, 0x1f, R3 ;  /* 0x0000001fff007819 */ /* 0x008fca0000011403 */
[----:B------:R-:W-:Y:S01]  /*250d0*/  IMAD R2, R0, UR4, RZ ;  /* 0x0000000400027c24 */ /* 0x000fe2000f8e02ff */
[----:B--2---:R-:W-:Y:S01]  /*250e0*/  IADD3 R0, R4, 0x10400, RZ ;  /* 0x0001040004007810 */ /* 0x004fe20007ffe0ff */
[----:B------:R-:W-:-:S03]  /*250f0*/  IMAD.WIDE.U32 R4, R3, UR4, RZ ;  /* 0x0000000403047c25 */ /* 0x000fc6000f8e00ff */
[----:B------:R-:W-:Y:S01]  /*25100*/  LOP3.LUT P0, RZ, R0, 0x3ff, RZ, 0xc0, !PT ;  /* 0x000003ff00ff7812 */ /* 0x000fe2000780c0ff */
[----:B------:R-:W-:Y:S01]  /*25110*/  IMAD R2, R3, UR5, R2 ;  /* 0x0000000503027c24 */ /* 0x000fe2000f8e0202 */
[----:B------:R2:W-:Y:S03]  /*25120*/  STL.64 [R1+0x40], R4 ;  /* 0x0000400401007387 */ /* 0x0005e60000100a00 */
[----:B------:R-:W-:-:S05]  /*25130*/  IMAD.IADD R0, R5, 0x1, R2 ;  /* 0x0000000105007824 */ /* 0x000fca00078e0202 */
[----:B------:R2:W-:Y:S03]  /*25140*/  STL [R1+0x4c], R0 ;  /* 0x00004c0001007387 */ /* 0x0005e60000100800 */
[----:B------:R-:W-:Y:S05]  /*25150*/  @!P0 BRA `(.L_x_2124) ;  /* 0x0000000000408947 */ /* 0x000fea0003800000 */
[----:B------:R-:W-:Y:S01]  /*25160*/  MOV R2, 0x0 ;  /* 0x0000000000027802 */ /* 0x000fe20000000f00 */
[----:B------:R-:W-:Y:S01]  /*25170*/  ULDC.64 UR4, c[0x4][0xa8] ;  /* 0x01002a0000047ab9 */ /* 0x000fe20000000a00 */
[----:B------:R-:W-:Y:S01]  /*25180*/  ULDC.64 UR6, c[0x4][0xb0] ;  /* 0x01002c0000067ab9 */ /* 0x000fe20000000a00 */
[----:B------:R-:W-:Y:S01]  /*25190*/  ULDC.64 UR8, c[0x4][0x20] ;  /* 0x0100080000087ab9 */ /* 0x000fe20000000a00 */
[----:B--2---:R-:W-:Y:S01]  /*251a0*/  IMAD.U32 R4, RZ, RZ, UR4 ;  /* 0x00000004ff047e24 */ /* 0x004fe2000f8e00ff */
[----:B------:R-:W-:Y:S01]  /*251b0*/  MOV R10, UR8 ;  /* 0x00000008000a7c02 */ /* 0x000fe20008000f00 */
[----:B------:R-:W2:Y:S01]  /*251c0*/  LDC.64 R2, c[0x4][R2] ;  /* 0x0100000002027b82 */ /* 0x000ea20000000a00 */
[----:B------:R-:W-:Y:S02]  /*251d0*/  IMAD.U32 R5, RZ, RZ, UR5 ;  /* 0x00000005ff057e24 */ /* 0x000fe4000f8e00ff */
[----:B------:R-:W-:Y:S02]  /*251e0*/  IMAD.U32 R6, RZ, RZ, UR6 ;  /* 0x00000006ff067e24 */ /* 0x000fe4000f8e00ff */
[----:B-1----:R-:W-:-:S02]  /*251f0*/  IMAD.U32 R7, RZ, RZ, UR7 ;  /* 0x00000007ff077e24 */ /* 0x002fc4000f8e00ff */
[----:B0-----:R-:W-:Y:S02]  /*25200*/  IMAD.U32 R11, RZ, RZ, UR9 ;  /* 0x00000009ff0b7e24 */ /* 0x001fe4000f8e00ff */
[----:B------:R-:W-:Y:S02]  /*25210*/  IMAD.MOV.U32 R8, RZ, RZ, 0x70 ;  /* 0x00000070ff087424 */ /* 0x000fe400078e00ff */
[----:B------:R-:W-:Y:S02]  /*25220*/  IMAD.MOV.U32 R12, RZ, RZ, 0x1 ;  /* 0x00000001ff0c7424 */ /* 0x000fe400078e00ff */
[----:B------:R-:W-:-:S07]  /*25230*/  IMAD.MOV.U32 R13, RZ, RZ, RZ ;  /* 0x000000ffff0d7224 */ /* 0x000fce00078e00ff */
[----:B------:R-:W-:-:S07]  /*25240*/  LEPC R20, `(.L_x_2124) ;  /* 0x000000001014794e */ /* 0x000fce0000000000 */
[----:B--2---:R-:W-:Y:S05]  /*25250*/  CALL.ABS.NOINC R2 ;  /* 0x0000000002007343 */ /* 0x004fea0003c00000 */
.L_x_2124:
[----:B------:R-:W-:Y:S05]  /*25260*/  BSYNC B6 ;  /* 0x0000000000067941 */ /* 0x000fea0003800000 */
.L_x_2123:
[----:B--2---:R-:W2:Y:S01]  /*25270*/  LDL.LU R0, [R1+0x4c] ;  /* 0x00004c0001007983 */ /* 0x004ea20000300800 */
[----:B-1----:R-:W1:Y:S01]  /*25280*/  LDC R7, c[0x0][0x448] ;  /* 0x00011200ff077b82 */ /* 0x002e620000000800 */
[----:B------:R-:W-:Y:S02]  /*25290*/  ULDC.64 UR4, c[0x0][0x2d8] ;  /* 0x0000b60000047ab9 */ /* 0x000fe40000000a00 */
[----:B------:R-:W2:Y:S04]  /*252a0*/  LDL.LU.64 R2, [R1+0x40] ;  /* 0x0000400001027983 */ /* 0x000ea80000300a00 */
[----:B------:R-:W3:Y:S01]  /*252b0*/  LDL R8, [R1+0x30] ;  /* 0x0000300001087983 */ /* 0x000ee20000100800 */
[----:B------:R-:W4:Y:S01]  /*252c0*/  S2R R5, SR_TID.X ;  /* 0x0000000000057919 */ /* 0x000f220000002100 */
[----:B------:R-:W0:Y:S01]  /*252d0*/  S2R R9, SR_TID.X ;  /* 0x0000000000097919 */ /* 0x000e220000002100 */
[----:B----4-:R-:W-:-:S04]  /*252e0*/  LOP3.LUT R5, R5, 0x7f, RZ, 0xc0, !PT ;  /* 0x0000007f05057812 */ /* 0x010fc800078ec0ff */
[----:B------:R-:W-:Y:S01]  /*252f0*/  SHF.R.U32.HI R5, RZ, 0x3, R5 ;  /* 0x00000003ff057819 */ /* 0x000fe20000011605 */
[----:B0-----:R-:W-:-:S05]  /*25300*/  IMAD.SHL.U32 R9, R9, 0x10, RZ ;  /* 0x0000001009097824 */ /* 0x001fca00078e00ff */
[----:B------:R-:W-:Y:S01]  /*25310*/  LOP3.LUT R9, R5, 0x70, R9, 0xf8, !PT ;  /* 0x0000007005097812 */ /* 0x000fe200078ef809 */
[----:B--2---:R-:W-:Y:S01]  /*25320*/  IMAD.MOV.U32 R3, RZ, RZ, R0 ;  /* 0x000000ffff037224 */ /* 0x004fe200078e0000 */
[----:B------:R-:W-:-:S05]  /*25330*/  SHF.R.S32.HI R0, RZ, 0x1f, R18 ;  /* 0x0000001fff007819 */ /* 0x000fca0000011412 */
[----:B------:R-:W-:Y:S02]  /*25340*/  IMAD R0, R0, UR4, RZ ;  /* 0x0000000400007c24 */ /* 0x000fe4000f8e02ff */
[----:B------:R-:W-:-:S04]  /*25350*/  IMAD.WIDE.U32 R2, R18, UR4, R2 ;  /* 0x0000000412027c25 */ /* 0x000fc8000f8e0002 */
[----:B------:R-:W-:Y:S01]  /*25360*/  IMAD R0, R18, UR5, R0 ;  /* 0x0000000512007c24 */ /* 0x000fe2000f8e0200 */
[----:B------:R-:W-:Y:S02]  /*25370*/  ULDC.64 UR4, c[0x0][0xa00] ;  /* 0x0002800000047ab9 */ /* 0x000fe40000000a00 */
[----:B------:R-:W-:Y:S02]  /*25380*/  ISETP.NE.U32.AND P0, PT, RZ, UR4, PT ;  /* 0x00000004ff007c0c */ /* 0x000fe4000bf05070 */
[----:B------:R-:W-:Y:S02]  /*25390*/  IADD3 R3, R3, R0, RZ ;  /* 0x0000000003037210 */ /* 0x000fe40007ffe0ff */
[----:B------:R-:W-:Y:S01]  /*253a0*/  ISETP.NE.AND.EX P0, PT, RZ, UR5, PT, P0 ;  /* 0x00000005ff007c0c */ /* 0x000fe2000bf05300 */
[----:B------:R-:W-:Y:S01]  /*253b0*/  ULDC.64 UR4, c[0x0][0x2e0] ;  /* 0x0000b80000047ab9 */ /* 0x000fe20000000a00 */
[----:B------:R-:W-:-:S04]  /*253c0*/  SHF.R.S32.HI R0, RZ, 0x1f, R19 ;  /* 0x0000001fff007819 */ /* 0x000fc80000011413 */
[----:B------:R-:W-:Y:S02]  /*253d0*/  SEL R4, R0, RZ, !P0 ;  /* 0x000000ff00047207 */ /* 0x000fe40004000000 */
[----:B------:R-:W-:Y:S02]  /*253e0*/  SEL R0, R19, RZ, !P0 ;  /* 0x000000ff13007207 */ /* 0x000fe40004000000 */
[----:B-1----:R-:W-:-:S13]  /*253f0*/  ISETP.NE.AND P0, PT, R7, 0x1, PT ;  /* 0x000000010700780c */ /* 0x002fda0003f05270 */
[----:B------:R-:W0:Y:S08]  /*25400*/  @P0 LDC R5, c[0x0][0x44c] ;  /* 0x00011300ff050b82 */ /* 0x000e300000000800 */
[----:B------:R-:W1:Y:S01]  /*25410*/  @P0 LDC R6, c[0x0][0x450] ;  /* 0x00011400ff060b82 */ /* 0x000e620000000800 */
[----:B------:R-:W-:Y:S02]  /*25420*/  IMAD R4, R4, UR4, RZ ;  /* 0x0000000404047c24 */ /* 0x000fe4000f8e02ff */
[----:B------:R-:W-:-:S04]  /*25430*/  IMAD.WIDE.U32 R2, R0, UR4, R2 ;  /* 0x0000000400027c25 */ /* 0x000fc8000f8e0002 */
[----:B------:R-:W-:Y:S01]  /*25440*/  IMAD R0, R0, UR5, R4 ;  /* 0x0000000500007c24 */ /* 0x000fe2000f8e0204 */
[----:B------:R-:W-:Y:S01]  /*25450*/  ULDC.64 UR4, c[0x0][0x2d0] ;  /* 0x0000b40000047ab9 */ /* 0x000fe20000000a00 */
[----:B---3--:R-:W-:Y:S02]  /*25460*/  IMAD.IADD R4, R9, 0x1, R8 ;  /* 0x0000000109047824 */ /* 0x008fe400078e0208 */
        /* <DEDUP_REMOVED lines=11> */
[----:B------:R-:W-:Y:S01]  /*25520*/  ULDC.64 UR4, c[0x0][0x2c8] ;  /* 0x0000b20000047ab9 */ /* 0x000fe20000000a00 */
[----:B--2---:R-:W-:-:S03]  /*25530*/  IMAD.SHL.U32 R9, R9, 0x8, RZ ;  /* 0x0000000809097824 */ /* 0x004fc600078e00ff */
[----:B------:R-:W-:Y:S02]  /*25540*/  IADD3 R3, R3, R0, RZ ;  /* 0x0000000003037210 */ /* 0x000fe40007ffe0ff */
[----:B------:R-:W-:Y:S02]  /*25550*/  SHF.R.S32.HI R0, RZ, 0x1f, R4 ;  /* 0x0000001fff007819 */ /* 0x000fe40000011404 */
[----:B------:R-:W-:-:S03]  /*25560*/  LOP3.LUT R9, R9, 0x38, RZ, 0xc0, !PT ;  /* 0x0000003809097812 */ /* 0x000fc600078ec0ff */
[----:B------:R-:W-:Y:S02]  /*25570*/  IMAD R0, R0, UR4, RZ ;  /* 0x0000000400007c24 */ /* 0x000fe4000f8e02ff */
[----:B------:R-:W-:Y:S01]  /*25580*/  IMAD.WIDE.U32 R2, R4, UR4, R2 ;  /* 0x0000000404027c25 */ /* 0x000fe2000f8e0002 */
[----:B------:R-:W-:-:S03]  /*25590*/  LOP3.LUT R12, R9, 0x40, RZ, 0xfc, !PT ;  /* 0x00000040090c7812 */ /* 0x000fc600078efcff */
[----:B------:R-:W-:Y:S01]  /*255a0*/  IMAD R4, R4, UR5, R0 ;  /* 0x0000000504047c24 */ /* 0x000fe2000f8e0200 */
[C---:B------:R-:W-:Y:S01]  /*255b0*/  LOP3.LUT R11, R9.reuse, 0x80, RZ, 0xfc, !PT ;  /* 0x00000080090b7812 */ /* 0x040fe200078efcff */
[----:B------:R-:W-:Y:S01]  /*255c0*/  ULDC.64 UR4, c[0x0][0x280] ;  /* 0x0000a00000047ab9 */ /* 0x000fe20000000a00 */
[----:B------:R-:W-:Y:S01]  /*255d0*/  LOP3.LUT R9, R9, 0xc0, RZ, 0xfc, !PT ;  /* 0x000000c009097812 */ /* 0x000fe200078efcff */
[----:B------:R-:W-:Y:S01]  /*255e0*/  IMAD.IADD R3, R3, 0x1, R4 ;  /* 0x0000000103037824 */ /* 0x000fe200078e0204 */
[C---:B------:R-:W-:Y:S01]  /*255f0*/  LEA R4, P0, R2.reuse, UR4, 0x1 ;  /* 0x0000000402047c11 */ /* 0x040fe2000f8008ff */
[----:B------:R-:W-:Y:S02]  /*25600*/  ULDC UR4, c[0x0][0x2b8] ;  /* 0x0000ae0000047ab9 */ /* 0x000fe40000000800 */
[----:B------:R-:W-:Y:S02]  /*25610*/  ISETP.GE.AND P3, PT, R9, UR4, PT ;  /* 0x0000000409007c0c */ /* 0x000fe4000bf66270 */
[----:B------:R0:W5:Y:S01]  /*25620*/  LDL R9, [R1+0x28] ;  /* 0x0000280001097983 */ /* 0x0001620000100800 */
[----:B------:R-:W1:Y:S01]  /*25630*/  S2R R10, SR_TID.X ;  /* 0x00000000000a7919 */ /* 0x000e620000002100 */
[----:B------:R-:W-:-:S02]  /*25640*/  LEA.HI.X R3, R2, UR5, R3, 0x1, P0 ;  /* 0x0000000502037c11 */ /* 0x000fc400080f0c03 */
[----:B------:R-:W-:Y:S02]  /*25650*/  ISETP.GE.AND P1, PT, R12, UR4, PT ;  /* 0x000000040c007c0c */ /* 0x000fe4000bf26270 */
[----:B------:R-:W-:Y:S01]  /*25660*/  ISETP.GE.AND P2, PT, R11, UR4, PT ;  /* 0x000000040b007c0c */ /* 0x000fe2000bf46270 */
[----:B-1----:R-:W-:-:S05]  /*25670*/  IMAD.SHL.U32 R10, R10, 0x8, RZ ;  /* 0x000000080a0a7824 */ /* 0x002fca00078e00ff */
[----:B------:R-:W-:-:S04]  /*25680*/  LOP3.LUT R10, R10, 0x38, RZ, 0xc0, !PT ;  /* 0x000000380a0a7812 */ /* 0x000fc800078ec0ff */
[----:B------:R-:W-:Y:S01]  /*25690*/  ISETP.GE.AND P0, PT, R10, UR4, PT ;  /* 0x000000040a007c0c */ /* 0x000fe2000bf06270 */
[----:B------:R-:W-:-:S03]  /*256a0*/  UMOV UR4, 0xffffffff ;  /* 0xffffffff00047882 */ /* 0x000fc60000000000 */
[----:B0-----:R-:W-:Y:S09]  /*256b0*/  BRA.DIV UR4, `(.L_x_2125) ;  /* 0x0000006204b87947 */ /* 0x001ff2000b800000 */
[----:B------:R-:W2:Y:S04]  /*256c0*/  LDL.LU R6, [R1+0x3c] ;  /* 0x00003c0001067983 */ /* 0x000ea80000300800 */
[----:B------:R-:W3:Y:S01]  /*256d0*/  LDL.LU R11, [R1+0x30] ;  /* 0x00003000010b7983 */ /* 0x000ee20000300800 */
[----:B------:R-:W0:Y:S02]  /*256e0*/  S2R R8, SR_TID.X ;  /* 0x0000000000087919 */ /* 0x000e240000002100 */
[----:B0-----:R-:W-:-:S04]  /*256f0*/  LOP3.LUT R8, R8, 0x7f, RZ, 0xc0, !PT ;  /* 0x0000007f08087812 */ /* 0x001fc800078ec0ff */
[----:B------:R-:W-:Y:S01]  /*25700*/  SHF.R.U32.HI R8, RZ, 0x3, R8 ;  /* 0x00000003ff087819 */ /* 0x000fe20000011608 */
[----:B------:R-:W-:Y:S01]  /*25710*/  ULDC.64 UR4, c[0x0][0x208] ;  /* 0x0000820000047ab9 */ /* 0x000fe20000000a00 */
[----:B--2---:R-:W-:Y:S02]  /*25720*/  IMAD R2, R6, R7, RZ ;  /* 0x0000000706027224 */ /* 0x004fe400078e02ff */
[----:B------:R-:W0:Y:S01]  /*25730*/  SHFL.IDX PT, R7, R4, RZ, 0x181f ;  /* 0x00181fff04077589 */ /* 0x000e2200000e0000 */
[----:B---3--:R-:W-:-:S03]  /*25740*/  IMAD.IADD R0, R8, 0x1, R11 ;  /* 0x0000000108007824 */ /* 0x008fc600078e020b */
[----:B------:R-:W1:Y:S02]  /*25750*/  SHFL.IDX PT, R6, R3, RZ, 0x181f ;  /* 0x00181fff03067589 */ /* 0x000e6400000e0000 */
[----:B------:R-:W-:-:S13]  /*25760*/  ISETP.GE.AND P5, PT, R0, R2, PT ;  /* 0x000000020000720c */ /* 0x000fda0003fa6270 */
[----:B0-----:R-:W-:-:S05]  /*25770*/  @!P5 LEA R7, P4, R10, R7, 0x1 ;  /* 0x000000070a07d211 */ /* 0x001fca00078808ff */
[----:B-1----:R-:W-:-:S05]  /*25780*/  @!P5 IMAD.X R6, RZ, RZ, R6, P4 ;  /* 0x000000ffff06d224 */ /* 0x002fca00020e0606 */
[----:B------:R-:W-:-:S04]  /*25790*/  @!P5 LOP3.LUT R7, R7, R6, RZ, 0x3c, !PT ;  /* 0x000000060707d212 */ /* 0x000fc800078e3cff */
[----:B------:R-:W-:-:S04]  /*257a0*/  @!P5 LOP3.LUT R6, R7, R6, RZ, 0x3c, !PT ;  /* 0x000000060706d212 */ /* 0x000fc800078e3cff */
[----:B------:R-:W-:Y:S02]  /*257b0*/  @!P5 LOP3.LUT R7, R7, R6, RZ, 0x3c, !PT ;  /* 0x000000060707d212 */ /* 0x000fe400078e3cff */
[----:B------:R-:W-:-:S03]  /*257c0*/  IADD3 R5, R0, 0x10, RZ ;  /* 0x0000001000057810 */ /* 0x000fc60007ffe0ff */
        /* <DEDUP_REMOVED lines=78> */
.L_x_2316:
        /* <DEDUP_REMOVED lines=14> */
.L_x_2127:
[----:B------:R-:W-:Y:S05]  /*25d90*/  BSYNC B0 ;  /* 0x0000000000007941 */ /* 0x000fea0003800000 */
.L_x_2126:
[----:B0--3--:R-:W3:Y:S01]  /*25da0*/  LDL R9, [R1] ;  /* 0x0000000001097983 */ /* 0x009ee20000100800 */
[----:B------:R-:W-:Y:S01]  /*25db0*/  PLOP3.LUT P0, PT, PT, PT, PT, 0x80, 0x0 ;  /* 0x000000000000781c */ /* 0x000fe20003f0f070 */
[----:B------:R-:W-:Y:S01]  /*25dc0*/  NOP ;  /* 0x0000000000007918 */ /* 0x000fe20000000000 */
[----:B---3--:R-:W-:-:S11]  /*25dd0*/  VIADD R11, R9, 0x30800 ;  /* 0x00030800090b7836 */ /* 0x008fd60000000000 */
.L_x_2128:
[----:B------:R-:W3:Y:S01]  /*25de0*/  LDL R2, [R1] ;  /* 0x0000000001027983 */ /* 0x000ee20000100800 */
[----:B------:R-:W-:Y:S02]  /*25df0*/  PLOP3.LUT P1, PT, P1, P0, PT, 0xa2, 0x0 ;  /* 0x000000000000781c */ /* 0x000fe40000f21472 */
[----:B---3--:R-:W-:-:S08]  /*25e00*/  @P0 R2UR P1, UR4, R2 ;  /* 0x00000000020402ca */ /* 0x008fd00000020000 */
[----:B------:R-:W-:-:S05]  /*25e10*/  @P0 PLOP3.LUT P0, PT, P1, PT, PT, 0x80, 0x0 ;  /* 0x000000000000081c */ /* 0x000fca0000f0f070 */
[----:B------:R-:W-:Y:S01]  /*25e20*/  @!P1 SYNCS.ARRIVE.TRANS64.RED.A0T1 RZ, [UR4+0x30800], RZ ;  /* 0x030800ffffff99a7 */ /* 0x000fe20008200404 */
[----:B------:R-:W-:Y:S07]  /*25e30*/  @!P1 ARRIVES.LDGSTSBAR.64.TRANSCNT [UR4+0x30800] ;  /* 0x03080000ff0099b0 */ /* 0x000fee0008000a84 */
[----:B------:R-:W-:Y:S05]  /*25e40*/  @P0 BRA.U.ANY `(.L_x_2128) ;  /* 0xfffffffd00e40947 */ /* 0x000fea000393ffff */
[----:B--2---:R-:W2:Y:S02]  /*25e50*/  LDL.LU R3, [R1+0x48] ;  /* 0x0000480001037983 */ /* 0x004ea40000300800 */
        /* <DEDUP_REMOVED lines=11> */
.L_x_2317:
[----:B------:R-:W-:Y:S05]  /*25f10*/  BSYNC B0 ;  /* 0x0000000000007941 */ /* 0x000fea0003800000 */
.L_x_2129:
[----:B------:R-:W2:Y:S04]  /*25f20*/  LDL R3, [R1+0x34] ;  /* 0x0000340001037983 */ /* 0x000ea80000100800 */
[----:B0-----:R-:W3:Y:S01]  /*25f30*/  LDL R2, [R1+0x2c] ;  /* 0x00002c0001027983 */ /* 0x001ee20000100800 */
[----:B------:R-:W-:Y:S01]  /*25f40*/  BSSY B0, `(.L_x_2131) ;  /* 0x00002b1000007945 */ /* 0x000fe20003800000 */
[----:B--2---:R-:W-:-:S05]  /*25f50*/  VIADD R0, R3, 0xfffffffe ;  /* 0xfffffffe03007836 */ /* 0x004fca0000000000 */
[----:B---3--:R-:W-:-:S13]  /*25f60*/  ISETP.GE.AND P0, PT, R0, R2, PT ;  /* 0x000000020000720c */ /* 0x008fda0003f06270 */
[----:B------:R-:W-:Y:S05]  /*25f70*/  @!P0 BRA `(.L_x_2132) ;  /* 0x0000002800b48947 */ /* 0x000fea0003800000 */
[----:B------:R-:W-:Y:S01]  /*25f80*/  LOP3.LUT R2, RZ, R2, RZ, 0x33, !PT ;  /* 0x00000002ff027212 */ /* 0x000fe200078e33ff */
[----:B------:R-:W-:Y:S01]  /*25f90*/  BSSY B2, `(.L_x_2133) ;  /* 0x00000ea000027945 */ /* 0x000fe20003800000 */
[----:B------:R-:W-:-:S04]  /*25fa0*/  IADD3 R8, -R3, RZ, RZ ;  /* 0x000000ff03087210 */ /* 0x000fc80007ffe1ff */
[----:B------:R-:W-:-:S05]  /*25fb0*/  VIADDMNMX R8, R8, 0x1, R2, !PT ;  /* 0x0000000108087846 */ /* 0x000fca0007800102 */
[----:B------:R-:W-:-:S05]  /*25fc0*/  IMAD.IADD R2, R3, 0x1, R8 ;  /* 0x0000000103027824 */ /* 0x000fca00078e0208 */
[----:B------:R-:W-:-:S04]  /*25fd0*/  LOP3.LUT R2, R2, 0x1, RZ, 0xc0, !PT ;  /* 0x0000000102027812 */ /* 0x000fc800078ec0ff */
[----:B------:R-:W-:-:S13]  /*25fe0*/  ISETP.NE.U32.AND P0, PT, R2, 0x1, PT ;  /* 0x000000010200780c */ /* 0x000fda0003f05070 */
[----:B------:R-:W-:Y:S05]  /*25ff0*/  @P0 BRA `(.L_x_2134) ;  /* 0x0000000c008c0947 */ /* 0x000fea0003800000 */
[----:B-1----:R-:W2:Y:S04]  /*26000*/  LDL R5, [R1+0x20] ;  /* 0x0000200001057983 */ /* 0x002ea80000100800 */
        /* <DEDUP_REMOVED lines=35> */
.L_x_2137:
[----:B------:R-:W2:Y:S01]  /*26240*/  LDL R2, [R1] ;  /* 0x0000000001027983 */ /* 0x000ea20000100800 */
[----:B------:R-:W-:Y:S01]  /*26250*/  BSSY B3, `(.L_x_2138) ;  /* 0x0000005000037945 */ /* 0x000fe20003800000 */
[----:B--2---:R-:W-:Y:S01]  /*26260*/  IMAD R3, R7, 0x8, R2 ;  /* 0x0000000807037824 */ /* 0x004fe200078e0202 */
[----:B------:R-:W-:-:S04]  /*26270*/  SHF.L.U32 R2, R9, 0x1f, RZ ;  /* 0x0000001f09027819 */ /* 0x000fc800000006ff */
[----:B------:R-:W1:Y:S02]  /*26280*/  SYNCS.PHASECHK.TRANS64.TRYWAIT P0, [R3+URZ+0x30840], R2 ;  /* 0x03084002030075a7 */ /* 0x000e64000800017f */
[----:B-1----:R-:W-:Y:S05]  /*26290*/  @!P0 BRA `(.L_x_2139) ;  /* 0x0000006000e48947 */ /* 0x002fea0003800000 */
.L_x_2318:
[----:B------:R-:W-:Y:S05]  /*262a0*/  BSYNC B3 ;  /* 0x0000000000037941 */ /* 0x000fea0003800000 */
.L_x_2138:
        /* <DEDUP_REMOVED lines=12> */
.L_x_2141:
[----:B------:R-:W-:Y:S05]  /*26370*/  BSYNC B3 ;  /* 0x0000000000037941 */ /* 0x000fea0003800000 */
.L_x_2140:
        /* <DEDUP_REMOVED lines=10> */
[----:B--2---:R-:W-:Y:S01]  /*26420*/  IMAD R6, R7, 0x8000, R5 ;  /* 0x0000800007067824 */ /* 0x004fe200078e0205 */
[----:B---3--:R-:W-:-:S03]  /*26430*/  LEA R2, R0, R2, 0x6 ;  /* 0x0000000200027211 */ /* 0x008fc600078e30ff */
[----:B------:R-:W-:-:S08]  /*26440*/  VIADD R5, R6, 0x20400 ;  /* 0x0002040006057836 */ /* 0x000fd00000000000 */
.L_x_2142:
        /* <DEDUP_REMOVED lines=16> */
.L_x_2143:
        /* <DEDUP_REMOVED lines=16> */
.L_x_2144:
        /* <DEDUP_REMOVED lines=16> */
.L_x_2145:
        /* <DEDUP_REMOVED lines=17> */
.L_x_2319:
[----:B------:R-:W-:Y:S05]  /*26860*/  BSYNC B3 ;  /* 0x0000000000037941 */ /* 0x000fea0003800000 */
.L_x_2146:
        /* <DEDUP_REMOVED lines=9> */
[----:B--2---:R-:W-:Y:S01]  /*26900*/  IMAD R2, R6, 0x8, R3 ;  /* 0x0000000806027824 */ /* 0x004fe200078e0203 */
[----:B------:R-:W-:-:S04]  /*26910*/  MOV R3, 0x8000 ;  /* 0x0000800000037802 */ /* 0x000fc80000000f00 */
[----:B------:R1:W-:Y:S07]  /*26920*/  SYNCS.ARRIVE.TRANS64 RZ, [R2+URZ+0x30850], R3 ;  /* 0x0308500302ff79a7 */ /* 0x0003ee000800003f */
[----:B------:R-:W-:Y:S05]  /*26930*/  @!P0 BRA `(.L_x_2149) ;  /* 0x0000000000048947 */ /* 0x000fea0003800000 */
[----:B------:R-:W-:Y:S01]  /*26940*/  BPT.TRAP 0x1 ;  /* 0x000000040000795c */ /* 0x000fe20000300000 */
.L_x_2149:
[----:B------:R-:W-:Y:S05]  /*26950*/  BSYNC B3 ;  /* 0x0000000000037941 */ /* 0x000fea0003800000 */
.L_x_2148:
        /* <DEDUP_REMOVED lines=15> */
.L_x_2150:
        /* <DEDUP_REMOVED lines=15> */
.L_x_2151:
        /* <DEDUP_REMOVED lines=15> */
.L_x_2152:
        /* <DEDUP_REMOVED lines=15> */
.L_x_2153:
        /* <DEDUP_REMOVED lines=12> */
.L_x_2136:
[----:B------:R-:W-:Y:S05]  /*26de0*/  BSYNC B1 ;  /* 0x0000000000017941 */ /* 0x000fea0003800000 */
.L_x_2135:
[----:B0-----:R-:W2:Y:S04]  /*26df0*/  LDL R0, [R1+0x34] ;  /* 0x0000340001007983 */ /* 0x001ea80000100800 */
[----:B------:R0:W-:Y:S04]  /*26e00*/  STL [R1+0x4], R7 ;  /* 0x0000040701007387 */ /* 0x0001e80000100800 */
[----:B------:R0:W-:Y:S02]  /*26e10*/  STL [R1+0x10], R9 ;  /* 0x0000100901007387 */ /* 0x0001e40000100800 */
[----:B0-2---:R-:W-:-:S07]  /*26e20*/  VIADD R0, R0, 0xfffffffd ;  /* 0xfffffffd00007836 */ /* 0x005fce0000000000 */
.L_x_2134:
[----:B------:R-:W-:Y:S05]  /*26e30*/  BSYNC B2 ;  /* 0x0000000000027941 */ /* 0x000fea0003800000 */
.L_x_2133:
[----:B------:R-:W2:Y:S01]  /*26e40*/  LDL.LU R2, [R1+0x34] ;  /* 0x0000340001027983 */ /* 0x000ea20000300800 */
[----:B------:R-:W-:Y:S01]  /*26e50*/  VIADD R8, R8, 0xfffffffe ;  /* 0xfffffffe08087836 */ /* 0x000fe20000000000 */
[----:B--2---:R-:W-:-:S04]  /*26e60*/  LOP3.LUT R2, RZ, R2, RZ, 0x33, !PT ;  /* 0x00000002ff027212 */ /* 0x004fc800078e33ff */
[----:B------:R-:W-:-:S13]  /*26e70*/  ISETP.NE.AND P0, PT, R8, R2, PT ;  /* 0x000000020800720c */ /* 0x000fda0003f05270 */
[----:B------:R-:W-:Y:S05]  /*26e80*/  @!P0 BRA `(.L_x_2132) ;  /* 0x0000001800f08947 */ /* 0x000fea0003800000 */
[----:B------:R-:W-:-:S07]  /*26e90*/  MOV R9, R17 ;  /* 0x0000001100097202 */ /* 0x000fce0000000f00 */
.L_x_2192:
        /* <DEDUP_REMOVED lines=11> */
[----:B0-----:R-:W-:Y:S06]  /*26f50*/  @!P1 BRA `(.L_x_2155) ;  /* 0x0000000c003c9947 */ /* 0x001fec0003800000 */
        /* <DEDUP_REMOVED lines=25> */
.L_x_2156:
[----:B------:R-:W2:Y:S01]  /*270f0*/  LDL R2, [R1] ;  /* 0x0000000001027983 */ /* 0x000ea20000100800 */
[----:B------:R-:W-:Y:S01]  /*27100*/  BSSY B2, `(.L_x_2157) ;  /* 0x0000005000027945 */ /* 0x000fe20003800000 */
[----:B--2---:R-:W-:Y:S02]  /*27110*/  LEA R3, R4, R2, 0x3 ;  /* 0x0000000204037211 */ /* 0x004fe400078e18ff */
[----:B------:R-:W-:-:S04]  /*27120*/  SHF.L.U32 R2, R5, 0x1f, RZ ;  /* 0x0000001f05027819 */ /* 0x000fc800000006ff */
[----:B------:R-:W1:Y:S02]  /*27130*/  SYNCS.PHASECHK.TRANS64.TRYWAIT P0, [R3+URZ+0x30840], R2 ;  /* 0x03084002030075a7 */ /* 0x000e64000800017f */
[----:B-1----:R-:W-:Y:S05]  /*27140*/  @!P0 BRA `(.L_x_2158) ;  /* 0x0000005400608947 */ /* 0x002fea0003800000 */
.L_x_2320:
[----:B------:R-:W-:Y:S05]  /*27150*/  BSYNC B2 ;  /* 0x0000000000027941 */ /* 0x000fea0003800000 */
.L_x_2157:
        /* <DEDUP_REMOVED lines=12> */
.L_x_2160:
[----:B------:R-:W-:Y:S05]  /*27220*/  BSYNC B2 ;  /* 0x0000000000027941 */ /* 0x000fea0003800000 */
.L_x_2159:
        /* <DEDUP_REMOVED lines=11> */
[----:B---3--:R-:W-:-:S03]  /*272e0*/  IMAD R2, R8, 0x40, R2 ;  /* 0x0000004008027824 */ /* 0x008fc600078e0202 */
[----:B------:R-:W-:-:S07]  /*272f0*/  IADD3 R7, R6, 0x20400, RZ ;  /* 0x0002040006077810 */ /* 0x000fce0007ffe0ff */
.L_x_2161:
        /* <DEDUP_REMOVED lines=16> */
.L_x_2162:
        /* <DEDUP_REMOVED lines=16> */
.L_x_2163:
        /* <DEDUP_REMOVED lines=16> */
.L_x_2164:
        /* <DEDUP_REMOVED lines=17> */
.L_x_2321:
[----:B------:R-:W-:Y:S05]  /*27710*/  BSYNC B2 ;  /* 0x0000000000027941 */ /* 0x000fea0003800000 */
.L_x_2165:
        /* <DEDUP_REMOVED lines=11> */
.L_x_2168:
[----:B------:R-:W-:Y:S05]  /*277d0*/  BSYNC B2 ;  /* 0x0000000000027941 */ /* 0x000fea0003800000 */
.L_x_2167:
        /* <DEDUP_REMOVED lines=11> */
[----:B---3--:R-:W-:Y:S01]  /*27890*/  LEA R6, R6, R7, 0x6 ;  /* 0x0000000706067211 */ /* 0x008fe200078e30ff */
[----:B--2---:R-:W-:-:S04]  /*278a0*/  IMAD R3, R3, 0x8000, R10 ;  /* 0x0000800003037824 */ /* 0x004fc800078e020a */
[----:B------:R-:W-:-:S07]  /*278b0*/  VIADD R7, R3, 0x400 ;  /* 0x0000040003077836 */ /* 0x000fce0000000000 */
.L_x_2169:
        /* <DEDUP_REMOVED lines=15> */
.L_x_2170:
        /* <DEDUP_REMOVED lines=15> */
.L_x_2171:
        /* <DEDUP_REMOVED lines=15> */
.L_x_2172:
        /* <DEDUP_REMOVED lines=11> */
[----:B------:R-:W-:-:S07]  /*27c40*/  MOV R17, R9 ;  /* 0x0000000900117202 */ /* 0x000fce0000000f00 */
.L_x_2155:
[----:B------:R-:W-:Y:S05]  /*27c50*/  BSYNC B1 ;  /* 0x0000000000017941 */ /* 0x000fea0003800000 */
.L_x_2154:
        /* <DEDUP_REMOVED lines=32> */
[----:B------:R-:W-:-:S05]  /*27e60*/  IMAD.WIDE.U32 R2, R13, UR6, R2 ;  /* 0x000000060d027c25 */ /* 0x000fca000f8e0002 */
[----:B------:R-:W-:Y:S02]  /*27e70*/  IADD3 R3, R8, R3, RZ ;  /* 0x0000000308037210 */ /* 0x000fe40007ffe0ff */
[----:B------:R-:W-:-:S04]  /*27e80*/  LEA R8, P0, R2, UR4, 0x2 ;  /* 0x0000000402087c11 */ /* 0x000fc8000f8010ff */
[----:B------:R-:W-:-:S06]  /*27e90*/  LEA.HI.X R9, R2, UR5, R3, 0x2, P0 ;  /* 0x0000000502097c11 */ /* 0x000fcc00080f1403 */
[----:B------:R2:W5:Y:S03]  /*27ea0*/  LDG.E R9, desc[UR8][R8.64] ;  /* 0x0000000808097981 */ /* 0x000566000c1e1900 */
.L_x_2175:
[----:B------:R-:W3:Y:S01]  /*27eb0*/  LDL R2, [R1] ;  /* 0x0000000001027983 */ /* 0x000ee20000100800 */
[----:B------:R-:W-:Y:S01]  /*27ec0*/  SHF.L.U32 R3, R10, 0x1f, RZ ;  /* 0x0000001f0a037819 */ /* 0x000fe200000006ff */
[----:B------:R-:W-:Y:S01]  /*27ed0*/  BSSY B2, `(.L_x_2176) ;  /* 0x0000004000027945 */ /* 0x000fe20003800000 */
[----:B---3--:R-:W-:-:S04]  /*27ee0*/  IMAD R2, R12, 0x8, R2 ;  /* 0x000000080c027824 */ /* 0x008fc800078e0202 */
[----:B------:R-:W3:Y:S02]  /*27ef0*/  SYNCS.PHASECHK.TRANS64.TRYWAIT P0, [R2+URZ+0x30840], R3 ;  /* 0x03084003020075a7 */ /* 0x000ee4000800017f */
[----:B---3--:R-:W-:Y:S05]  /*27f00*/  @!P0 BRA `(.L_x_2177) ;  /* 0x0000004800188947 */ /* 0x008fea0003800000 */
.L_x_2322:
[----:B------:R-:W-:Y:S05]  /*27f10*/  BSYNC B2 ;  /* 0x0000000000027941 */ /* 0x000fea0003800000 */
.L_x_2176:
        /* <DEDUP_REMOVED lines=12> */
.L_x_2179:
[----:B------:R-:W-:Y:S05]  /*27fe0*/  BSYNC B2 ;  /* 0x0000000000027941 */ /* 0x000fea0003800000 */
.L_x_2178:
        /* <DEDUP_REMOVED lines=11> */
[----:B----4-:R-:W-:-:S03]  /*280a0*/  IMAD R8, R8, 0x8000, R10 ;  /* 0x0000800008087824 */ /* 0x010fc600078e020a */
[----:B------:R-:W-:Y:S01]  /*280b0*/  IADD3 R3, R3, 0x30, RZ ;  /* 0x0000003003037810 */ /* 0x000fe20007ffe0ff */
[----:B---3--:R-:W-:Y:S02]  /*280c0*/  IMAD R2, R7, 0x40, R2 ;  /* 0x0000004007027824 */ /* 0x008fe400078e0202 */
[----:B------:R-:W-:-:S07]  /*280d0*/  VIADD R10, R8, 0x20400 ;  /* 0x00020400080a7836 */ /* 0x000fce0000000000 */
.L_x_2180:
        /* <DEDUP_REMOVED lines=16> */
.L_x_2181:
        /* <DEDUP_REMOVED lines=16> */
.L_x_2182:
        /* <DEDUP_REMOVED lines=16> */
.L_x_2183:
        /* <DEDUP_REMOVED lines=15> */
.L_x_2323:
[----:B------:R-:W-:Y:S05]  /*284d0*/  BSYNC B2 ;  /* 0x0000000000027941 */ /* 0x000fea0003800000 */
.L_x_2184:
[----:B------:R-:W-:Y:S01]  /*284e0*/  BSSY B2, `(.L_x_2186) ;  /* 0x000000b000027945 */ /* 0x000fe20003800000 */
[----:B------:R-:W-:Y:S02]  /*284f0*/  IMAD.MOV.U32 R12, RZ, RZ, 0x0 ;  /* 0x00000000ff0c7424 */ /* 0x000fe400078e00ff */
[----:B------:R-:W-:Y:S01]  /*28500*/  IMAD.MOV.U32 R13, RZ, RZ, 0x14f00000 ;  /* 0x14f00000ff0d7424 */ /* 0x000fe200078e00ff */
[----:B------:R-:W-:Y:S06]  /*28510*/  @P1 BRA `(.L_x_2187) ;  /* 0x00000000001c1947 */ /* 0x000fec0003800000 */
[----:B------:R-:W1:Y:S01]  /*28520*/  S2R R8, SR_TID.X ;  /* 0x0000000000087919 */ /* 0x000e620000002100 */
[----:B------:R-:W-:-:S04]  /*28530*/  MOV R3, 0x8000 ;  /* 0x0000800000037802 */ /* 0x000fc80000000f00 */
[----:B------:R2:W-:Y:S01]  /*28540*/  SYNCS.ARRIVE.TRANS64 RZ, [R2+URZ+0x50], R3 ;  /* 0x0000500302ff79a7 */ /* 0x0005e2000800003f */
[----:B-1----:R-:W-:-:S04]  /*28550*/  LOP3.LUT R8, R8, 0x1f, RZ, 0xc0, !PT ;  /* 0x0000001f08087812 */ /* 0x002fc800078ec0ff */
[----:B------:R-:W-:-:S13]  /*28560*/  ISETP.NE.AND P0, PT, R8, RZ, PT ;  /* 0x000000ff0800720c */ /* 0x000fda0003f05270 */
[----:B--2---:R-:W-:Y:S05]  /*28570*/  @!P0 BRA `(.L_x_2187) ;  /* 0x0000000000048947 */ /* 0x004fea0003800000 */
[----:B------:R-:W-:Y:S01]  /*28580*/  BPT.TRAP 0x1 ;  /* 0x000000040000795c */ /* 0x000fe20000300000 */
.L_x_2187:
[----:B------:R-:W-:Y:S05]  /*28590*/  BSYNC B2 ;  /* 0x0000000000027941 */ /* 0x000fea0003800000 */
.L_x_2186:
        /* <DEDUP_REMOVED lines=13> */
.L_x_2188:
        /* <DEDUP_REMOVED lines=15> */
.L_x_2189:
        /* <DEDUP_REMOVED lines=15> */
.L_x_2190:
        /* <DEDUP_REMOVED lines=15> */
.L_x_2191:
        /* <DEDUP_REMOVED lines=12> */
.L_x_2174:
[----:B------:R-:W-:Y:S05]  /*28a00*/  BSYNC B1 ;  /* 0x0000000000017941 */ /* 0x000fea0003800000 */
.L_x_2173:
[----:B------:R-:W3:Y:S01]  /*28a10*/  LDL R2, [R1+0x2c] ;  /* 0x00002c0001027983 */ /* 0x000ee20000100800 */
[----:B------:R-:W-:Y:S01]  /*28a20*/  VIADD R0, R0, 0xfffffffe ;  /* 0xfffffffe00007836 */ /* 0x000fe20000000000 */
[----:B---3--:R-:W-:-:S13]  /*28a30*/  ISETP.GT.AND P0, PT, R6, R2, PT ;  /* 0x000000020600720c */ /* 0x008fda0003f04270 */
[----:B------:R-:W-:Y:S05]  /*28a40*/  @P0 BRA `(.L_x_2192) ;  /* 0xffffffe400140947 */ /* 0x000fea000383ffff */
.L_x_2132:
[----:B------:R-:W-:Y:S05]  /*28a50*/  BSYNC B0 ;  /* 0x0000000000007941 */ /* 0x000fea0003800000 */
.L_x_2131:
[----:B------:R-:W3:Y:S01]  /*28a60*/  S2R R3, SR_TID.X ;  /* 0x0000000000037919 */ /* 0x000ee20000002100 */
[----:B------:R-:W-:Y:S01]  /*28a70*/  BSSY B0, `(.L_x_2193) ;  /* 0x0000011000007945 */ /* 0x000fe20003800000 */
[----:B---3--:R-:W-:-:S04]  /*28a80*/  LOP3.LUT R3, R3, 0x7f, RZ, 0xc0, !PT ;  /* 0x0000007f03037812 */ /* 0x008fc800078ec0ff */
[----:B------:R-:W-:-:S13]  /*28a90*/  ISETP.NE.AND P0, PT, R3, RZ, PT ;  /* 0x000000ff0300720c */ /* 0x000fda0003f05270 */
[----:B------:R-:W-:Y:S05]  /*28aa0*/  @P0 BRA `(.L_x_2194) ;  /* 0x0000000000340947 */ /* 0x000fea0003800000 */
[----:B------:R-:W3:Y:S01]  /*28ab0*/  S2R R2, SR_LANEID ;  /* 0x0000000000027919 */ /* 0x000ee20000000000 */
[----:B------:R-:W-:Y:S01]  /*28ac0*/  VOTEU.ANY UR4, UPT, PT ;  /* 0x0000000000047886 */ /* 0x000fe200038e0100 */
[----:B-1----:R-:W1:Y:S01]  /*28ad0*/  LDC.64 R4, c[0x0][0xc60] ;  /* 0x00031800ff047b82 */ /* 0x002e620000000a00 */
[----:B------:R-:W3:Y:S01]  /*28ae0*/  FLO.U32 R0, UR4 ;  /* 0x0000000400007d00 */ /* 0x000ee200080e0000 */
[----:B------:R-:W-:Y:S01]  /*28af0*/  ULDC.64 UR6, c[0x0][0x208] ;  /* 0x0000820000067ab9 */ /* 0x000fe20000000a00 */
[----:B---3--:R-:W-:-:S06]  /*28b00*/  ISETP.EQ.U32.AND P0, PT, R0, R2, PT ;  /* 0x000000020000720c */ /* 0x008fcc0003f02070 */
[----:B------:R-:W1:Y:S07]  /*28b10*/  POPC R2, UR4 ;  /* 0x0000000400027d09 */ /* 0x000e6e0008000000 */
[----:B-1----:R-:W3:Y:S04]  /*28b20*/  @P0 ATOMG.E.ADD.STRONG.GPU PT, R2, desc[UR6][R4.64], R2 ;  /* 0x00000002040209a8 */ /* 0x002ee800081ee1c6 */
[----:B---3--:R1:W3:Y:S02]  /*28b30*/  SHFL.IDX PT, R2, R2, R0, 0x1f ;  /* 0x00001f0002027589 */ /* 0x0082e400000e0000 */
[----:B-1----:R-:W1:Y:S02]  /*28b40*/  S2R R0, SR_LTMASK ;  /* 0x0000000000007919 */ /* 0x002e640000003900 */
[----:B-1----:R-:W-:-:S06]  /*28b50*/  LOP3.LUT R0, R0, UR4, RZ, 0xc0, !PT ;  /* 0x0000000400007c12 */ /* 0x002fcc000f8ec0ff */
[----:B------:R-:W3:Y:S02]  /*28b60*/  POPC R0, R0 ;  /* 0x0000000000007309 */ /* 0x000ee40000000000 */
[----:B---3--:R-:W-:-:S07]  /*28b70*/  IADD3 R16, R2, UR38, R0 ;  /* 0x0000002602107c10 */ /* 0x008fce000fffe000 */
.L_x_2194:
[----:B------:R-:W-:Y:S05]  /*28b80*/  BSYNC B0 ;  /* 0x0000000000007941 */ /* 0x000fea0003800000 */
.L_x_2193:
        /* <DEDUP_REMOVED lines=13> */
.L_x_2324:
[----:B------:R-:W-:Y:S05]  /*28c60*/  BSYNC B1 ;  /* 0x0000000000017941 */ /* 0x000fea0003800000 */
.L_x_2197:
        /* <DEDUP_REMOVED lines=9> */
.L_x_2200:
[----:B------:R-:W-:Y:S05]  /*28d00*/  BSYNC B1 ;  /* 0x0000000000017941 */ /* 0x000fea0003800000 */
.L_x_2199:
[----:B-1----:R-:W4:Y:S04]  /*28d10*/  LDL.LU R5, [R1+0x14] ;  /* 0x0000140001057983 */ /* 0x002f280000300800 */
        /* <DEDUP_REMOVED lines=10> */
[----:B----4-:R-:W-:Y:S01]  /*28dc0*/  LEA R3, R3, R5, 0x6 ;  /* 0x0000000503037211 */ /* 0x010fe200078e30ff */
[----:B-----5:R-:W-:-:S04]  /*28dd0*/  IMAD R2, R2, 0x8000, R4 ;  /* 0x0000800002027824 */ /* 0x020fc800078e0204 */
[----:B------:R-:W-:-:S07]  /*28de0*/  VIADD R4, R2, 0x400 ;  /* 0x0000040002047836 */ /* 0x000fce0000000000 */
.L_x_2201:
        /* <DEDUP_REMOVED lines=10> */
[----:B------:R-:W-:Y:S01]  /*28e90*/  PLOP3.LUT P0, PT, PT, PT, PT, 0x80, 0x0 ;  /* 0x000000000000781c */ /* 0x000fe20003f0f070 */
[----:B------:R-:W-:Y:S01]  /*28ea0*/  VIADD R4, R2, 0x2400 ;  /* 0x0000240002047836 */ /* 0x000fe20000000000 */
[----:B------:R-:W-:Y:S01]  /*28eb0*/  UMOV UR6, 0x0 ;  /* 0x0000000000067882 */ /* 0x000fe20000000000 */
[----:B------:R-:W-:Y:S01]  /*28ec0*/  UMOV UR7, 0x14f00000 ;  /* 0x14f0000000077882 */ /* 0x000fe20000000000 */
[----:B------:R-:W-:-:S09]  /*28ed0*/  UMOV UR10, 0x40 ;  /* 0x00000040000a7882 */ /* 0x000fd20000000000 */
.L_x_2202:
        /* <DEDUP_REMOVED lines=15> */
.L_x_2203:
        /* <DEDUP_REMOVED lines=11> */
[----:B------:R-:W-:Y:S01]  /*29080*/  UMOV UR6, 0x0 ;  /* 0x0000000000067882 */ /* 0x000fe20000000000 */
[----:B------:R-:W-:Y:S01]  /*29090*/  IADD3 R2, R2, 0x6400, RZ ;  /* 0x0000640002027810 */ /* 0x000fe20007ffe0ff */
[----:B------:R-:W-:Y:S01]  /*290a0*/  UMOV UR7, 0x14f00000 ;  /* 0x14f0000000077882 */ /* 0x000fe20000000000 */
[----:B------:R-:W-:-:S09]  /*290b0*/  UMOV UR10, 0xc0 ;  /* 0x000000c0000a7882 */ /* 0x000fd20000000000 */
.L_x_2204:
        /* <DEDUP_REMOVED lines=10> */
.L_x_2196:
[----:B------:R-:W-:Y:S05]  /*29160*/  BSYNC B0 ;  /* 0x0000000000007941 */ /* 0x000fea0003800000 */
.L_x_2195:
[----:B-1----:R-:W3:Y:S04]  /*29170*/  LDL.LU R5, [R1+0x4] ;  /* 0x0000040001057983 */ /* 0x002ee80000300800 */
        /* <DEDUP_REMOVED lines=8> */
.L_x_2111:
[----:B------:R-:W-:Y:S05]  /*29200*/  BSYNC B7 ;  /* 0x0000000000077941 */ /* 0x000fea0003800000 */
.L_x_2109:
[----:B-1----:R-:W3:Y:S02]  /*29210*/  LDL R0, [R1+0x20] ;  /* 0x0000200001007983 */ /* 0x002ee40000100800 */
[----:B---3--:R-:W-:-:S13]  /*29220*/  LOP3.LUT P0, RZ, R0, 0x2, RZ, 0xc0, !PT ;  /* 0x0000000200ff7812 */ /* 0x008fda000780c0ff */
        /* <DEDUP_REMOVED lines=8> */
[----:B------:R3:W-:Y:S01]  /*292b0*/  STL [R1], R0 ;  /* 0x0000000001007387 */ /* 0x0007e20000100800 */
[----:B------:R-:W-:Y:S06]  /*292c0*/  BAR.ARV 0x4, 0x180 ;  /* 0x0106000000007b1d */ /* 0x000fec0000002000 */
[----:B------:R-:W-:Y:S05]  /*292d0*/  BRA `(.L_x_2206) ;  /* 0x0000000800e47947 */ /* 0x000fea0003800000 */
.L_x_2205:
[----:B------:R-:W1:Y:S01]  /*292e0*/  S2R R6, SR_TID.X ;  /* 0x0000000000067919 */ /* 0x000e620000002100 */
[----:B------:R-:W-:Y:S01]  /*292f0*/  UMOV UR4, 0xffffffff ;  /* 0xffffffff00047882 */ /* 0x000fe20000000000 */
[----:B-1----:R-:W-:-:S04]  /*29300*/  LOP3.LUT R6, R6, 0x1f, RZ, 0xc0, !PT ;  /* 0x0000001f06067812 */ /* 0x002fc800078ec0ff */
        /* <DEDUP_REMOVED lines=8> */
[----:B------:R1:W3:Y:S01]  /*29390*/  @!P1 LDG.E R2, desc[UR6][R2.64] ;  /* 0x0000000602029981 */ /* 0x0002e2000c1e1900 */
[C---:B------:R-:W-:Y:S02]  /*293a0*/  ISETP.GE.U32.AND P2, PT, R6.reuse, 0x2, PT ;  /* 0x000000020600780c */ /* 0x040fe40003f46070 */
[C---:B------:R-:W-:Y:S01]  /*293b0*/  ISETP.GE.U32.AND P3, PT, R6.reuse, 0x4, PT ;  /* 0x000000040600780c */ /* 0x040fe20003f66070 */
[----:B------:R-:W-:Y:S01]  /*293c0*/  SHFL.IDX PT, R0, R16, RZ, 0x1f ;  /* 0x00001fff10007589 */ /* 0x000fe200000e0000 */
[C---:B------:R-:W-:Y:S02]  /*293d0*/  ISETP.GE.U32.AND P4, PT, R6.reuse, 0x8, PT ;  /* 0x000000080600780c */ /* 0x040fe40003f86070 */
[C---:B------:R-:W-:Y:S01]  /*293e0*/  ISETP.GE.U32.AND P5, PT, R6.reuse, 0x10, PT ;  /* 0x000000100600780c */ /* 0x040fe20003fa6070 */
[----:B------:R-:W-:Y:S01]  /*293f0*/  SHFL.IDX PT, R5, R16, 0x1, 0x1f ;  /* 0x00201f0010057f89 */ /* 0x000fe200000e0000 */
[----:B-1----:R-:W-:Y:S02]  /*29400*/  IMAD.MOV.U32 R3, RZ, RZ, RZ ;  /* 0x000000ffff037224 */ /* 0x002fe400078e00ff */
[----:B---3--:R-:W-:Y:S01]  /*29410*/  @!P1 IMAD.MOV.U32 R3, RZ, RZ, R2 ;  /* 0x000000ffff039224 */ /* 0x008fe200078e0002 */
[----:B------:R-:W-:-:S04]  /*29420*/  ISETP.NE.AND P1, PT, R6, RZ, PT ;  /* 0x000000ff0600720c */ /* 0x000fc80003f25270 */
        /* <DEDUP_REMOVED lines=15> */
[----:B------:R1:W3:Y:S02]  /*29520*/  SHFL.IDX PT, R16, R2, 0x1f, 0x1f ;  /* 0x03e01f0002107f89 */ /* 0x0002e400000e0000 */
.L_x_2334:
[----:B------:R-:W-:Y:S02]  /*29530*/  ULDC UR4, c[0x0][0xc38] ;  /* 0x00030e0000047ab9 */ /* 0x000fe40000000800 */
[----:B------:R-:W-:-:S04]  /*29540*/  IMAD.U32 R4, RZ, RZ, UR4 ;  /* 0x00000004ff047e24 */ /* 0x000fc8000f8e00ff */
[----:B---3--:R-:W-:-:S05]  /*29550*/  IMAD R16, R16, R4, RZ ;  /* 0x0000000410107224 */ /* 0x008fca00078e02ff */
[----:B------:R-:W-:-:S04]  /*29560*/  IADD3 R5, R5, R16, RZ ;  /* 0x0000001005057210 */ /* 0x000fc80007ffe0ff */
[----:B------:R-:W-:-:S13]  /*29570*/  ISETP.GT.AND P6, PT, R5, R0, PT ;  /* 0x000000000500720c */ /* 0x000fda0003fc4270 */
[----:B------:R-:W-:Y:S05]  /*29580*/  @P6 BRA `(.L_x_2208) ;  /* 0x0000000000a06947 */ /* 0x000fea0003800000 */
.L_x_2213:
[----:B-1----:R-:W1:Y:S01]  /*29590*/  LDC R2, c[0x0][0xc3c] ;  /* 0x00030f00ff027b82 */ /* 0x002e620000000800 */
[----:B------:R-:W-:-:S05]  /*295a0*/  VIADD R19, R19, 0x1f ;  /* 0x0000001f13137836 */ /* 0x000fca0000000000 */
[----:B-1----:R-:W-:-:S13]  /*295b0*/  ISETP.GE.AND P6, PT, R19, R2, PT ;  /* 0x000000021300720c */ /* 0x002fda0003fc6270 */
[----:B------:R-:W-:Y:S05]  /*295c0*/  @P6 BRA `(.L_x_2209) ;  /* 0x0000000400dc6947 */ /* 0x000fea0003800000 */
[----:B------:R-:W1:Y:S01]  /*295d0*/  S2R R3, SR_TID.X ;  /* 0x0000000000037919 */ /* 0x000e620000002100 */
[----:B------:R-:W-:Y:S01]  /*295e0*/  BSSY B0, `(.L_x_2210) ;  /* 0x000000a000007945 */ /* 0x000fe20003800000 */
[----:B-1----:R-:W-:-:S05]  /*295f0*/  LOP3.LUT R3, R3, 0x1f, RZ, 0xc0, !PT ;  /* 0x0000001f03037812 */ /* 0x002fca00078ec0ff */
[----:B------:R-:W-:Y:S02]  /*29600*/  IMAD.IADD R4, R19, 0x1, R3 ;  /* 0x0000000113047824 */ /* 0x000fe400078e0203 */
[----:B------:R-:W-:-:S03]  /*29610*/  IMAD.MOV.U32 R3, RZ, RZ, RZ ;  /* 0x000000ffff037224 */ /* 0x000fc600078e00ff */
[----:B------:R-:W-:-:S13]  /*29620*/  ISETP.GE.OR P6, PT, R4, R2, !P0 ;  /* 0x000000020400720c */ /* 0x000fda00047c6670 */
[----:B------:R-:W-:Y:S05]  /*29630*/  @P6 BRA `(.L_x_2211) ;  /* 0x0000000000106947 */ /* 0x000fea0003800000 */
[----:B------:R-:W1:Y:S01]  /*29640*/  LDC.64 R2, c[0x0][0xc80] ;  /* 0x00032000ff027b82 */ /* 0x000e620000000a00 */
[----:B------:R-:W-:Y:S01]  /*29650*/  ULDC.64 UR4, c[0x0][0x208] ;  /* 0x0000820000047ab9 */ /* 0x000fe20000000a00 */
[----:B-1----:R-:W-:-:S06]  /*29660*/  IMAD.WIDE R2, R4, 0x4, R2 ;  /* 0x0000000404027825 */ /* 0x002fcc00078e0202 */
[----:B------:R1:W5:Y:S02]  /*29670*/  LDG.E R3, desc[UR4][R2.64] ;  /* 0x0000000402037981 */ /* 0x000364000c1e1900 */
.L_x_2211:
[----:B------:R-:W-:Y:S05]  /*29680*/  BSYNC B0 ;  /* 0x0000000000007941 */ /* 0x000fea0003800000 */
.L_x_2210:
        /* <DEDUP_REMOVED lines=17> */
[----:B------:R1:W3:Y:S02]  /*297a0*/  SHFL.IDX PT, R16, R2, 0x1f, 0x1f ;  /* 0x03e01f0002107f89 */ /* 0x0002e400000e0000 */
.L_x_2342:
[----:B------:R-:W-:Y:S02]  /*297b0*/  ULDC UR4, c[0x0][0xc38] ;  /* 0x00030e0000047ab9 */ /* 0x000fe40000000800 */
[----:B------:R-:W-:-:S04]  /*297c0*/  IMAD.U32 R4, RZ, RZ, UR4 ;  /* 0x00000004ff047e24 */ /* 0x000fc8000f8e00ff */
[----:B---3--:R-:W-:-:S04]  /*297d0*/  IMAD R16, R16, R4, RZ ;  /* 0x0000000410107224 */ /* 0x008fc800078e02ff */
[----:B------:R-:W-:-:S05]  /*297e0*/  IMAD.IADD R5, R16, 0x1, R5 ;  /* 0x0000000110057824 */ /* 0x000fca00078e0205 */
[----:B------:R-:W-:-:S13]  /*297f0*/  ISETP.GT.AND P6, PT, R5, R0, PT ;  /* 0x000000000500720c */ /* 0x000fda0003fc4270 */
[----:B------:R-:W-:Y:S05]  /*29800*/  @!P6 BRA `(.L_x_2213) ;  /* 0xfffffffc0060e947 */ /* 0x000fea000383ffff */
.L_x_2208:
        /* <DEDUP_REMOVED lines=8> */
.L_x_2346:
[----:B------:R-:W-:Y:S02]  /*29890*/  ISETP.NE.AND P0, PT, R5, RZ, PT ;  /* 0x000000ff0500720c */ /* 0x000fe40003f05270 */
[----:B------:R-:W-:-:S11]  /*298a0*/  MOV R5, RZ ;  /* 0x000000ff00057202 */ /* 0x000fd60000000f00 */
[----:B------:R-:W-:Y:S05]  /*298b0*/  @!P0 BRA `(.L_x_2215) ;  /* 0x0000000000148947 */ /* 0x000fea0003800000 */
[----:B------:R-:W-:Y:S01]  /*298c0*/  UMOV UR4, 0xffffffff ;  /* 0xffffffff00047882 */ /* 0x000fe20000000000 */
[----:B------:R-:W-:Y:S02]  /*298d0*/  VIADD R12, R6, 0xffffffff ;  /* 0xffffffff060c7836 */ /* 0x000fe40000000000 */
[----:B------:R-:W-:Y:S05]  /*298e0*/  BRA.DIV UR4, `(.L_x_2216) ;  /* 0x0000003a043c7947 */ /* 0x000fea000b800000 */
[----:B-1----:R1:W0:Y:S02]  /*298f0*/  SHFL.IDX PT, R2, R2, R12, 0x1f ;  /* 0x00001f0c02027589 */ /* 0x00222400000e0000 */
.L_x_2349:
[----:B0-----:R-:W-:-:S07]  /*29900*/  IMAD.MOV.U32 R5, RZ, RZ, R2 ;  /* 0x000000ffff057224 */ /* 0x001fce00078e0002 */
.L_x_2215:
[----:B-1-3--:R-:W1:Y:S01]  /*29910*/  LDC.64 R2, c[0x0][0xc90] ;  /* 0x00032400ff027b82 */ /* 0x00ae620000000a00 */
[----:B------:R-:W-:Y:S01]  /*29920*/  IMAD.IADD R19, R6, 0x1, R19 ;  /* 0x0000000106137824 */ /* 0x000fe200078e0213 */
[----:B------:R-:W-:-:S03]  /*29930*/  ULDC.64 UR4, c[0x0][0x208] ;  /* 0x0000820000047ab9 */ /* 0x000fc60000000a00 */
[----:B-1----:R-:W-:-:S05]  /*29940*/  IMAD.WIDE R2, R19, 0x4, R2 ;  /* 0x0000000413027825 */ /* 0x002fca00078e0202 */
[----:B--2---:R-:W4:Y:S01]  /*29950*/  LDG.E R7, desc[UR4][R2.64] ;  /* 0x0000000402077981 */ /* 0x004f22000c1e1900 */
[----:B------:R-:W-:-:S04]  /*29960*/  IMAD R16, R5, R4, R16 ;  /* 0x0000000405107224 */ /* 0x000fc800078e0210 */
[----:B------:R-:W-:Y:S02]  /*29970*/  IMAD.IADD R0, R0, 0x1, -R16 ;  /* 0x0000000100007824 */ /* 0x000fe400078e0a10 */
[----:B----4-:R-:W-:-:S05]  /*29980*/  IMAD R6, R17, R7, RZ ;  /* 0x0000000711067224 */ /* 0x010fca00078e02ff */
[----:B0-----:R-:W-:-:S04]  /*29990*/  IABS R8, R6 ;  /* 0x0000000600087213 */ /* 0x001fc80000000000 */
[----:B------:R-:W0:Y:S08]  /*299a0*/  I2F.RP R2, R8 ;  /* 0x0000000800027306 */ /* 0x000e300000209400 */
        /* <DEDUP_REMOVED lines=19> */
[----:B------:R-:W-:-:S06]  /*29ae0*/  @P0 IADD3 R2, R2, 0x1, RZ ;  /* 0x0000000102020810 */ /* 0x000fcc0007ffe0ff */
        /* <DEDUP_REMOVED lines=12> */
[----:B0-----:R-:W-:-:S05]  /*29bb0*/  IADD3 R2, RZ, -R3, RZ ;  /* 0x80000003ff027210 */ /* 0x001fca0007ffe0ff */
        /* <DEDUP_REMOVED lines=16> */
[----:B------:R-:W-:-:S06]  /*29cc0*/  @P0 IADD3 R2, R2, 0x1, RZ ;  /* 0x0000000102020810 */ /* 0x000fcc0007ffe0ff */
[----:B------:R-:W-:Y:S01]  /*29cd0*/  @!P2 IMAD.MOV R2, RZ, RZ, -R2 ;  /* 0x000000ffff02a224 */ /* 0x000fe200078e0a02 */
[----:B------:R-:W-:Y:S01]  /*29ce0*/  @!P1 LOP3.LUT R2, RZ, R4, RZ, 0x33, !PT ;  /* 0x00000004ff029212 */ /* 0x000fe200078e33ff */
[----:B------:R-:W-:-:S04]  /*29cf0*/  IMAD.MOV R4, RZ, RZ, -R4 ;  /* 0x000000ffff047224 */ /* 0x000fc800078e0a04 */
[----:B------:R-:W-:Y:S01]  /*29d00*/  IMAD R18, R2, R4, R0 ;  /* 0x0000000402127224 */ /* 0x000fe200078e0200 */
[----:B------:R-:W-:-:S05]  /*29d10*/  LOP3.LUT R2, RZ, R2, RZ, 0x33, !PT ;  /* 0x00000002ff027212 */ /* 0x000fca00078e33ff */
[----:B------:R-:W-:Y:S01]  /*29d20*/  IMAD.IADD R17, R17, 0x1, R2 ;  /* 0x0000000111117824 */ /* 0x000fe200078e0202 */
[----:B------:R-:W-:Y:S06]  /*29d30*/  BRA `(.L_x_2217) ;  /* 0x00000000001c7947 */ /* 0x000fec0003800000 */
.L_x_2209:
[----:B------:R-:W-:Y:S01]  /*29d40*/  UMOV UR4, URZ ;  /* 0x0000003f00047c82 */ /* 0x000fe20008000000 */
[----:B------:R-:W-:Y:S01]  /*29d50*/  UMOV UR5, URZ ;  /* 0x0000003f00057c82 */ /* 0x000fe20008000000 */
[----:B------:R-:W-:Y:S01]  /*29d60*/  ULDC UR6, c[0x0][0xc3c] ;  /* 0x00030f0000067ab9 */ /* 0x000fe20000000800 */
[----:B------:R-:W-:Y:S01]  /*29d70*/  MOV R16, R0 ;  /* 0x0000000000107202 */ /* 0x000fe20000000f00 */
[----:B------:R-:W-:Y:S02]  /*29d80*/  IMAD.U32 R17, RZ, RZ, UR4 ;  /* 0x00000004ff117e24 */ /* 0x000fe4000f8e00ff */
[----:B------:R-:W-:Y:S02]  /*29d90*/  IMAD.U32 R18, RZ, RZ, UR5 ;  /* 0x00000005ff127e24 */ /* 0x000fe4000f8e00ff */
[----:B------:R-:W-:-:S07]  /*29da0*/  IMAD.U32 R19, RZ, RZ, UR6 ;  /* 0x00000006ff137e24 */ /* 0x000fce000f8e00ff */
.L_x_2217:
[----:B------:R1:W3:Y:S01]  /*29db0*/  LDL R3, [R1] ;  /* 0x0000000001037983 */ /* 0x0002e20000100800 */
[----:B------:R-:W4:Y:S01]  /*29dc0*/  S2R R0, SR_TID.X ;  /* 0x0000000000007919 */ /* 0x000f220000002100 */
[----:B------:R-:W-:Y:S05]  /*29dd0*/  WARPSYNC.ALL ;  /* 0x0000000000007948 */ /* 0x000fea0003800000 */
[----:B----4-:R-:W-:Y:S01]  /*29de0*/  LOP3.LUT R0, R0, 0x1f, RZ, 0xc0, !PT ;  /* 0x0000001f00007812 */ /* 0x010fe200078ec0ff */
[----:B------:R-:W-:Y:S03]  /*29df0*/  BAR.SYNC.DEFER_BLOCKING 0x4, 0x180 ;  /* 0x0106000000007b1d */ /* 0x000fe60000010000 */
[----:B------:R-:W-:-:S13]  /*29e00*/  ISETP.NE.AND P0, PT, R0, RZ, PT ;  /* 0x000000ff0000720c */ /* 0x000fda0003f05270 */
[----:B------:R-:W3:Y:S01]  /*29e10*/  @!P0 S2R R0, SR_CgaCtaId ;  /* 0x0000000000008919 */ /* 0x000ee20000008800 */
[----:B------:R-:W-:-:S04]  /*29e20*/  @!P0 MOV R2, 0x400 ;  /* 0x0000040000028802 */ /* 0x000fc80000000f00 */
[----:B---3--:R-:W-:-:S05]  /*29e30*/  @!P0 LEA R3, R0, R2, 0x18 ;  /* 0x0000000200038211 */ /* 0x008fca00078ec0ff */
[----:B------:R1:W-:Y:S04]  /*29e40*/  @!P0 STS.128 [R3+0x308d0], R16 ;  /* 0x0308d01003008388 */ /* 0x0003e80000000c00 */
[----:B------:R1:W-:Y:S01]  /*29e50*/  @!P0 STL [R1], R3 ;  /* 0x0000000301008387 */ /* 0x0003e20000100800 */
[----:B------:R-:W-:Y:S06]  /*29e60*/  BAR.ARV 0x5, 0x180 ;  /* 0x0146000000007b1d */ /* 0x000fec0000002000 */
.L_x_2206:
[----:B------:R-:W-:Y:S02]  /*29e70*/  ULDC UR4, c[0x0][0xc3c] ;  /* 0x00030f0000047ab9 */ /* 0x000fe40000000800 */
[----:B----4-:R-:W-:-:S13]  /*29e80*/  ISETP.GE.AND P0, PT, R19, UR4, PT ;  /* 0x0000000413007c0c */ /* 0x010fda000bf06270 */
[----:B------:R-:W-:Y:S05]  /*29e90*/  @!P0 BRA `(.L_x_2218) ;  /* 0xffffff7c004c8947 */ /* 0x000fea000383ffff */
[----:B------:R-:W-:Y:S05]  /*29ea0*/  BSYNC B8 ;  /* 0x0000000000087941 */ /* 0x000fea0003800000 */
.L_x_2045:
[----:B---3--:R-:W3:Y:S01]  /*29eb0*/  LDL.LU R0, [R1+0x48] ;  /* 0x0000480001007983 */ /* 0x008ee20000300800 */
[----:B------:R-:W-:Y:S01]  /*29ec0*/  BSSY B0, `(.L_x_2219) ;  /* 0x000000b000007945 */ /* 0x000fe20003800000 */
[----:B------:R-:W4:Y:S01]  /*29ed0*/  S2R R5, SR_CgaCtaId ;  /* 0x0000000000057919 */ /* 0x000f220000008800 */
[----:B---3--:R-:W-:-:S05]  /*29ee0*/  VIADD R0, R0, 0x1 ;  /* 0x0000000100007836 */ /* 0x008fca0000000000 */
[----:B0-----:R-:W-:-:S04]  /*29ef0*/  LEA.HI R2, R0, R0, RZ, 0x1 ;  /* 0x0000000000027211 */ /* 0x001fc800078f08ff */
[----:B-1----:R-:W-:-:S04]  /*29f00*/  LOP3.LUT R3, R2, 0xfffffffe, RZ, 0xc0, !PT ;  /* 0xfffffffe02037812 */ /* 0x002fc800078ec0ff */
[----:B------:R-:W-:Y:S02]  /*29f10*/  IADD3 R3, R0, -R3, RZ ;  /* 0x8000000300037210 */ /* 0x000fe40007ffe0ff */
[----:B------:R-:W-:Y:S02]  /*29f20*/  MOV R0, 0x400 ;  /* 0x0000040000007802 */ /* 0x000fe40000000f00 */
[----:B------:R-:W-:Y:S02]  /*29f30*/  SHF.L.U32 R3, R3, 0x1f, RZ ;  /* 0x0000001f03037819 */ /* 0x000fe400000006ff */
[----:B----4-:R-:W-:-:S04]  /*29f40*/  LEA R0, R5, R0, 0x18 ;  /* 0x0000000005007211 */ /* 0x010fc800078ec0ff */
[----:B------:R-:W0:Y:S02]  /*29f50*/  SYNCS.PHASECHK.TRANS64.TRYWAIT P0, [R0+URZ+0x30820], R3 ;  /* 0x03082003000075a7 */ /* 0x000e24000800017f */
[----:B0-----:R-:W-:Y:S05]  /*29f60*/  @!P0 BRA `(.L_x_2220) ;  /* 0x0000003000c48947 */ /* 0x001fea0003800000 */
.L_x_2350:
[----:B------:R-:W-:Y:S05]  /*29f70*/  BSYNC B0 ;  /* 0x0000000000007941 */ /* 0x000fea0003800000 */
.L_x_2219:
[----:B------:R-:W-:-:S03]  /*29f80*/  UMOV UR4, 0xffffffff ;  /* 0xffffffff00047882 */ /* 0x000fc60000000000 */
[----:B------:R-:W-:Y:S05]  /*29f90*/  BRA.DIV UR4, `(.L_x_2221) ;  /* 0x0000003204cc7947 */ /* 0x000fea000b800000 */
[----:B------:R-:W1:Y:S02]  /*29fa0*/  S2R R2, SR_TID.X ;  /* 0x0000000000027919 */ /* 0x000e640000002100 */
[----:B-1----:R-:W-:-:S04]  /*29fb0*/  SHF.R.U32.HI R2, RZ, 0x5, R2 ;  /* 0x00000005ff027819 */ /* 0x002fc80000011602 */
[----:B------:R-:W-:-:S05]  /*29fc0*/  LOP3.LUT R2, R2, 0x3, RZ, 0xc0, !PT ;  /* 0x0000000302027812 */ /* 0x000fca00078ec0ff */
[----:B------:R1:W3:Y:S02]  /*29fd0*/  SHFL.IDX PT, R14, R2, RZ, 0x1f ;  /* 0x00001fff020e7589 */ /* 0x0002e400000e0000 */
.L_x_2353:
[----:B---3--:R-:W-:-:S13]  /*29fe0*/  ISETP.NE.AND P0, PT, R14, RZ, PT ;  /* 0x000000ff0e00720c */ /* 0x008fda0003f05270 */
[----:B------:R-:W-:Y:S05]  /*29ff0*/  @P0 BRA `(.L_x_1746) ;  /* 0x00000000009c0947 */ /* 0x000fea0003800000 */
[----:B------:R-:W-:-:S03]  /*2a000*/  UMOV UR4, 0xffffffff ;  /* 0xffffffff00047882 */ /* 0x000fc60000000000 */
[----:B------:R-:W-:Y:S05]  /*2a010*/  BRA.DIV UR4, `(.L_x_2222) ;  /* 0x0000003204e07947 */ /* 0x000fea000b800000 */
[----:B------:R-:W-:-:S13]  /*2a020*/  ELECT P6, URZ, PT ;  /* 0x00000000003f782f */ /* 0x000fda00038c0000 */
.L_x_2356:
[----:B------:R-:W-:Y:S05]  /*2a030*/  @!P6 BRA `(.L_x_1746) ;  /* 0x00000000008ce947 */ /* 0x000fea0003800000 */
[----:B-1----:R-:W3:Y:S02]  /*2a040*/  LDL R2, [R1+0x94] ;  /* 0x0000940001027983 */ /* 0x002ee40000100800 */
[----:B---3--:R-:W-:-:S13]  /*2a050*/  R2UR UR4, R2 ;  /* 0x00000000020472ca */ /* 0x008fda00000e0000 */
[----:B------:R-:W-:-:S06]  /*2a060*/  ULOP3.LUT UR4, UR4, 0x2, URZ, 0xfc, !UPT ;  /* 0x0000000204047892 */ /* 0x000fcc000f8efc3f */
[----:B------:R-:W-:-:S05]  /*2a070*/  IMAD.U32 R2, RZ, RZ, UR4 ;  /* 0x00000004ff027e24 */ /* 0x000fca000f8e00ff */
[----:B------:R-:W-:-:S13]  /*2a080*/  ISETP.NE.AND P2, PT, R2, 0x3, PT ;  /* 0x000000030200780c */ /* 0x000fda0003f45270 */
[----:B------:R-:W-:Y:S05]  /*2a090*/  @!P2 BRA `(.L_x_2223) ;  /* 0x000000000004a947 */ /* 0x000fea0003800000 */
[----:B------:R-:W-:Y:S01]  /*2a0a0*/  BPT.TRAP 0x1 ;  /* 0x000000040000795c */ /* 0x000fe20000300000 */
.L_x_2223:
        /* <DEDUP_REMOVED lines=10> */
[----:B------:R-:W-:Y:S02]  /*2a150*/  LOP3.LUT R4, R7, R4, RZ, 0x3c, !PT ;  /* 0x0000000407047212 */ /* 0x000fe400078e3cff */
[----:B------:R-:W-:-:S02]  /*2a160*/  LEA R7, R3, R2, 0x3 ;  /* 0x0000000203077211 */ /* 0x000fc400078e18ff */
[----:B------:R-:W-:Y:S01]  /*2a170*/  SHF.L.U32 R2, R4, 0x1f, RZ ;  /* 0x0000001f04027819 */ /* 0x000fe200000006ff */
[----:B0-----:R-:W-:Y:S06]  /*2a180*/  @!P0 BRA `(.L_x_2224) ;  /* 0x0000003000a48947 */ /* 0x001fec0003800000 */
.L_x_2357:
[----:B------:R-:W1:Y:S02]  /*2a190*/  SYNCS.PHASECHK.TRANS64.TRYWAIT P0, [R7+URZ], R2 ;  /* 0x00000002070075a7 */ /* 0x000e64000800017f */
[----:B-1----:R-:W-:Y:S05]  /*2a1a0*/  @!P0 BRA `(.L_x_2225) ;  /* 0x0000003000b08947 */ /* 0x002fea0003800000 */
.L_x_2358:
[----:B------:R-:W-:Y:S05]  /*2a1b0*/  @!P2 BRA `(.L_x_2226) ;  /* 0x000000000004a947 */ /* 0x000fea0003800000 */
[----:B------:R-:W-:Y:S01]  /*2a1c0*/  BPT.TRAP 0x1 ;  /* 0x000000040000795c */ /* 0x000fe20000300000 */
.L_x_2226:
[----:B------:R-:W2:Y:S01]  /*2a1d0*/  LDL.LU R4, [R1+0x4] ;  /* 0x0000040001047983 */ /* 0x000ea20000300800 */
[----:B------:R-:W-:-:S04]  /*2a1e0*/  VIADD R0, R0, 0x30860 ;  /* 0x0003086000007836 */ /* 0x000fc80000000000 */
[----:B--2---:R-:W-:-:S04]  /*2a1f0*/  IMAD R4, R4, 0x8, R0 ;  /* 0x0000000804047824 */ /* 0x004fc800078e0200 */
[----:B------:R-:W2:Y:S02]  /*2a200*/  SYNCS.PHASECHK.TRANS64.TRYWAIT P0, [R4+URZ], R5 ;  /* 0x00000005040075a7 */ /* 0x000ea4000800017f */
[----:B--2---:R-:W-:Y:S05]  /*2a210*/  @!P0 BRA `(.L_x_2227) ;  /* 0x0000003000a88947 */ /* 0x004fea0003800000 */
.L_x_2359:
[----:B------:R-:W-:-:S07]  /*2a220*/  IMAD R3, R3, 0x8, R0 ;  /* 0x0000000803037824 */ /* 0x000fce00078e0200 */
.L_x_2228:
[----:B---3--:R3:W4:Y:S02]  /*2a230*/  SYNCS.PHASECHK.TRANS64.TRYWAIT P0, [R3+URZ], R2 ;  /* 0x00000002030075a7 */ /* 0x008724000800017f */
[----:B----4-:R-:W-:Y:S05]  /*2a240*/  @!P0 NANOSLEEP.SYNCS 0x989680 ;  /* 0x009896800000895d */ /* 0x010fea0003900000 */
[----:B------:R-:W4:Y:S02]  /*2a250*/  @!P0 SYNCS.PHASECHK.TRANS64 P0, [R3+URZ], R2 ;  /* 0x00000002030085a7 */ /* 0x000f24000800007f */
[----:B----4-:R-:W-:Y:S05]  /*2a260*/  @!P0 BRA `(.L_x_2228) ;  /* 0xfffffffc00f08947 */ /* 0x010fea000383ffff */
.L_x_1746:
[----:B------:R-:W-:Y:S05]  /*2a270*/  BSYNC B9 ;  /* 0x0000000000097941 */ /* 0x000fea0003800000 */
.L_x_1743:
[----:B------:R-:W-:Y:S05]  /*2a280*/  EXIT ;  /* 0x000000000000794d */ /* 0x000fea0003800000 */
.L_x_1772:
[----:B0-----:R0:W1:Y:S02]  /*2a290*/  SYNCS.PHASECHK.TRANS64.TRYWAIT P5, [R98+URZ+0x30890], R107 ;  /* 0x0308906b620075a7 */ /* 0x00106400080a017f */
[----:B-1----:R-:W-:Y:S05]  /*2a2a0*/  @!P5 NANOSLEEP.SYNCS 0x989680 ;  /* 0x009896800000d95d */ /* 0x002fea0003900000 */
[----:B------:R-:W1:Y:S02]  /*2a2b0*/  @!P5 SYNCS.PHASECHK.TRANS64 P5, [R98+URZ+0x30890], R107 ;  /* 0x0308906b6200d5a7 */ /* 0x000e6400080a007f */
[----:B-1----:R-:W-:Y:S05]  /*2a2c0*/  @!P5 BRA `(.L_x_1772) ;  /* 0xfffffffc00f0d947 */ /* 0x002fea000383ffff */
[----:B------:R-:W-:Y:S05]  /*2a2d0*/  BRA `(.L_x_2229) ;  /* 0xfffffd9400447947 */ /* 0x000fea000383ffff */
.L_x_1810:
[----:B-1----:R1:W3:Y:S02]  /*2a2e0*/  SYNCS.PHASECHK.TRANS64.TRYWAIT P5, [R98+URZ+0x30890], R107 ;  /* 0x0308906b620075a7 */ /* 0x0022e400080a017f */
[----:B---3--:R-:W-:Y:S05]  /*2a2f0*/  @!P5 NANOSLEEP.SYNCS 0x989680 ;  /* 0x009896800000d95d */ /* 0x008fea0003900000 */
[----:B------:R-:W3:Y:S02]  /*2a300*/  @!P5 SYNCS.PHASECHK.TRANS64 P5, [R98+URZ+0x30890], R107 ;  /* 0x0308906b6200d5a7 */ /* 0x000ee400080a007f */
[----:B---3--:R-:W-:Y:S05]  /*2a310*/  @!P5 BRA `(.L_x_1810) ;  /* 0xfffffffc00f0d947 */ /* 0x008fea000383ffff */
[----:B------:R-:W-:Y:S05]  /*2a320*/  BRA `(.L_x_2230) ;  /* 0xfffffdb400fc7947 */ /* 0x000fea000383ffff */
.L_x_1827:
[----:B0-----:R0:W1:Y:S02]  /*2a330*/  SYNCS.PHASECHK.TRANS64.TRYWAIT P0, [R98+URZ+0x30890], R107 ;  /* 0x0308906b620075a7 */ /* 0x001064000800017f */
[----:B-1----:R-:W-:Y:S05]  /*2a340*/  @!P0 NANOSLEEP.SYNCS 0x989680 ;  /* 0x009896800000895d */ /* 0x002fea0003900000 */
[----:B------:R-:W1:Y:S02]  /*2a350*/  @!P0 SYNCS.PHASECHK.TRANS64 P0, [R98+URZ+0x30890], R107 ;  /* 0x0308906b620085a7 */ /* 0x000e64000800007f */
[----:B-1----:R-:W-:Y:S05]  /*2a360*/  @!P0 BRA `(.L_x_1827) ;  /* 0xfffffffc00f08947 */ /* 0x002fea000383ffff */
[----:B------:R-:W-:Y:S05]  /*2a370*/  BRA `(.L_x_2231) ;  /* 0xfffffdd8008c7947 */ /* 0x000fea000383ffff */
.L_x_1833:
[----:B-1----:R1:W2:Y:S02]  /*2a380*/  SYNCS.PHASECHK.TRANS64.TRYWAIT P1, [R98+URZ+0x308b0], R107 ;  /* 0x0308b06b620075a7 */ /* 0x0022a4000802017f */
[----:B--2---:R-:W-:Y:S05]  /*2a390*/  @!P1 NANOSLEEP.SYNCS 0x989680 ;  /* 0x009896800000995d */ /* 0x004fea0003900000 */
[----:B------:R-:W2:Y:S02]  /*2a3a0*/  @!P1 SYNCS.PHASECHK.TRANS64 P1, [R98+URZ+0x308b0], R107 ;  /* 0x0308b06b620095a7 */ /* 0x000ea4000802007f */
[----:B--2---:R-:W-:Y:S05]  /*2a3b0*/  @!P1 BRA `(.L_x_1833) ;  /* 0xfffffffc00f09947 */ /* 0x004fea000383ffff */
[----:B------:R-:W-:Y:S05]  /*2a3c0*/  BRA `(.L_x_2232) ;  /* 0xfffffddc00747947 */ /* 0x000fea000383ffff */
.L_x_1861:
        /* <DEDUP_REMOVED lines=8> */
.L_x_2234:
[----:B------:R-:W-:Y:S05]  /*2a450*/  BSYNC B1 ;  /* 0x0000000000017941 */ /* 0x000fea0003800000 */
.L_x_2233:
        /* <DEDUP_REMOVED lines=8> */
.L_x_2235:
[----:B------:R-:W-:Y:S02]  /*2a4e0*/  IMAD.MOV.U32 R13, RZ, RZ, R7 ;  /* 0x000000ffff0d7224 */ /* 0x000fe400078e0007 */
[----:B------:R-:W-:-:S07]  /*2a4f0*/  IMAD.MOV.U32 R4, RZ, RZ, R14 ;  /* 0x000000ffff047224 */ /* 0x000fce00078e000e */
[----:B------:R-:W-:Y:S05]  /*2a500*/  WARPSYNC.COLLECTIVE R15, `(.L_x_2236) ;  /* 0x000000000f087348 */ /* 0x000fea0003c00000 */
[----:B------:R0:W1:Y:S02]  /*2a510*/  SHFL.IDX P6, R14, R13, R12, R11 ;  /* 0x0000000c0d0e7389 */ /* 0x00006400000c000b */
[----:B01----:R-:W-:Y:S01]  /*2a520*/  ENDCOLLECTIVE ;  /* 0x000000000000791b */ /* 0x003fe20003800000 */
.L_x_2236:
[----:B------:R-:W-:Y:S01]  /*2a530*/  IMAD.MOV.U32 R13, RZ, RZ, R0 ;  /* 0x000000ffff0d7224 */ /* 0x000fe200078e0000 */
[----:B------:R-:W-:-:S07]  /*2a540*/  MOV R9, R14 ;  /* 0x0000000e00097202 */ /* 0x000fce0000000f00 */
[----:B------:R-:W-:Y:S05]  /*2a550*/  WARPSYNC.COLLECTIVE R15, `(.L_x_2237) ;  /* 0x000000000f087348 */ /* 0x000fea0003c00000 */
[----:B------:R0:W1:Y:S02]  /*2a560*/  SHFL.IDX P6, R14, R13, R12, R11 ;  /* 0x0000000c0d0e7389 */ /* 0x00006400000c000b */
[----:B01----:R-:W-:Y:S01]  /*2a570*/  ENDCOLLECTIVE ;  /* 0x000000000000791b */ /* 0x003fe20003800000 */
.L_x_2237:
[----:B------:R-:W-:Y:S05]  /*2a580*/  BRA `(.L_x_2238) ;  /* 0xfffffdf0008c7947 */ /* 0x000fea000383ffff */
.L_x_1864:
[----:B------:R-:W-:Y:S01]  /*2a590*/  BSSY B1, `(.L_x_2239) ;  /* 0x0000008000017945 */ /* 0x000fe20003800000 */
[----:B------:R-:W-:Y:S01]  /*2a5a0*/  IMAD.MOV.U32 R13, RZ, RZ, R6 ;  /* 0x000000ffff0d7224 */ /* 0x000fe200078e0006 */
[----:B------:R-:W-:Y:S01]  /*2a5b0*/  MOV R15, 0xffffffff ;  /* 0xffffffff000f7802 */ /* 0x000fe20000000f00 */
[----:B------:R-:W-:Y:S02]  /*2a5c0*/  IMAD.MOV.U32 R12, RZ, RZ, 0x1 ;  /* 0x00000001ff0c7424 */ /* 0x000fe400078e00ff */
[----:B------:R-:W-:-:S07]  /*2a5d0*/  IMAD.MOV.U32 R11, RZ, RZ, 0x181f ;  /* 0x0000181fff0b7424 */ /* 0x000fce00078e00ff */
[----:B0---4-:R-:W-:Y:S05]  /*2a5e0*/  WARPSYNC.COLLECTIVE R15, `(.L_x_2240) ;  /* 0x000000000f087348 */ /* 0x011fea0003c00000 */
[----:B----4-:R1:W2:Y:S02]  /*2a5f0*/  SHFL.IDX P6, R14, R13, R12, R11 ;  /* 0x0000000c0d0e7389 */ /* 0x0102a400000c000b */
[----:B012---:R-:W-:Y:S01]  /*2a600*/  ENDCOLLECTIVE ;  /* 0x000000000000791b */ /* 0x007fe20003800000 */
.L_x_2240:
[----:B------:R-:W-:Y:S05]  /*2a610*/  BSYNC B1 ;  /* 0x0000000000017941 */ /* 0x000fea0003800000 */
.L_x_2239:
[----:B------:R-:W-:Y:S01]  /*2a620*/  IMAD.MOV.U32 R13, RZ, RZ, R3 ;  /* 0x000000ffff0d7224 */ /* 0x000fe200078e0003 */
[----:B------:R-:W-:Y:S01]  /*2a630*/  MOV R15, 0xffffffff ;  /* 0xffffffff000f7802 */ /* 0x000fe20000000f00 */
[----:B------:R-:W-:Y:S02]  /*2a640*/  IMAD.MOV.U32 R12, RZ, RZ, 0x1 ;  /* 0x00000001ff0c7424 */ /* 0x000fe400078e00ff */
[----:B------:R-:W-:Y:S02]  /*2a650*/  IMAD.MOV.U32 R11, RZ, RZ, 0x181f ;  /* 0x0000181fff0b7424 */ /* 0x000fe400078e00ff */
[----:B------:R-:W-:-:S07]  /*2a660*/  IMAD.MOV.U32 R5, RZ, RZ, R14 ;  /* 0x000000ffff057224 */ /* 0x000fce00078e000e */
[----:B------:R-:W-:Y:S05]  /*2a670*/  WARPSYNC.COLLECTIVE R15, `(.L_x_2241) ;  /* 0x000000000f087348 */ /* 0x000fea0003c00000 */
[----:B------:R0:W1:Y:S02]  /*2a680*/  SHFL.IDX P6, R14, R13, R12, R11 ;  /* 0x0000000c0d0e7389 */ /* 0x00006400000c000b */
[----:B01----:R-:W-:Y:S01]  /*2a690*/  ENDCOLLECTIVE ;  /* 0x000000000000791b */ /* 0x003fe20003800000 */
.L_x_2241:
[----:B------:R-:W-:Y:S02]  /*2a6a0*/  IMAD.MOV.U32 R13, RZ, RZ, R7 ;  /* 0x000000ffff0d7224 */ /* 0x000fe400078e0007 */
[----:B------:R-:W-:-:S07]  /*2a6b0*/  IMAD.MOV.U32 R4, RZ, RZ, R14 ;  /* 0x000000ffff047224 */ /* 0x000fce00078e000e */
[----:B------:R-:W-:Y:S05]  /*2a6c0*/  WARPSYNC.COLLECTIVE R15, `(.L_x_2242) ;  /* 0x000000000f087348 */ /* 0x000fea0003c00000 */
[----:B------:R0:W1:Y:S02]  /*2a6d0*/  SHFL.IDX P6, R14, R13, R12, R11 ;  /* 0x0000000c0d0e7389 */ /* 0x00006400000c000b */
[----:B01----:R-:W-:Y:S01]  /*2a6e0*/  ENDCOLLECTIVE ;  /* 0x000000000000791b */ /* 0x003fe20003800000 */
.L_x_2242:
[----:B------:R-:W-:Y:S02]  /*2a6f0*/  IMAD.MOV.U32 R13, RZ, RZ, R0 ;  /* 0x000000ffff0d7224 */ /* 0x000fe400078e0000 */
[----:B------:R-:W-:-:S07]  /*2a700*/  IMAD.MOV.U32 R9, RZ, RZ, R14 ;  /* 0x000000ffff097224 */ /* 0x000fce00078e000e */
[----:B------:R-:W-:Y:S05]  /*2a710*/  WARPSYNC.COLLECTIVE R15, `(.L_x_2243) ;  /* 0x000000000f087348 */ /* 0x000fea0003c00000 */
[----:B------:R0:W1:Y:S02]  /*2a720*/  SHFL.IDX P6, R14, R13, R12, R11 ;  /* 0x0000000c0d0e7389 */ /* 0x00006400000c000b */
[----:B01----:R-:W-:Y:S01]  /*2a730*/  ENDCOLLECTIVE ;  /* 0x000000000000791b */ /* 0x003fe20003800000 */
.L_x_2243:
[----:B------:R-:W-:Y:S05]  /*2a740*/  BRA `(.L_x_2244) ;  /* 0xfffffdf400787947 */ /* 0x000fea000383ffff */
.L_x_1867:
[----:B------:R-:W-:Y:S01]  /*2a750*/  BSSY B1, `(.L_x_2245) ;  /* 0x0000008000017945 */ /* 0x000fe20003800000 */
[----:B------:R-:W-:Y:S01]  /*2a760*/  MOV R13, R6 ;  /* 0x00000006000d7202 */ /* 0x000fe20000000f00 */
[----:B------:R-:W-:Y:S02]  /*2a770*/  IMAD.MOV.U32 R12, RZ, RZ, 0x2 ;  /* 0x00000002ff0c7424 */ /* 0x000fe400078e00ff */
[----:B------:R-:W-:Y:S02]  /*2a780*/  IMAD.MOV.U32 R11, RZ, RZ, 0x181f ;  /* 0x0000181fff0b7424 */ /* 0x000fe400078e00ff */
[----:B------:R-:W-:-:S07]  /*2a790*/  IMAD.MOV.U32 R15, RZ, RZ, -0x1 ;  /* 0xffffffffff0f7424 */ /* 0x000fce00078e00ff */
[----:B-1--4-:R-:W-:Y:S05]  /*2a7a0*/  WARPSYNC.COLLECTIVE R15, `(.L_x_2246) ;  /* 0x000000000f087348 */ /* 0x012fea0003c00000 */
[----:B----4-:R0:W2:Y:S02]  /*2a7b0*/  SHFL.IDX P6, R14, R13, R12, R11 ;  /* 0x0000000c0d0e7389 */ /* 0x0100a400000c000b */
[----:B012---:R-:W-:Y:S01]  /*2a7c0*/  ENDCOLLECTIVE ;  /* 0x000000000000791b */ /* 0x007fe20003800000 */
.L_x_2246:
[----:B------:R-:W-:Y:S05]  /*2a7d0*/  BSYNC B1 ;  /* 0x0000000000017941 */ /* 0x000fea0003800000 */
.L_x_2245:
[----:B------:R-:W-:Y:S01]  /*2a7e0*/  MOV R13, R3 ;  /* 0x00000003000d7202 */ /* 0x000fe20000000f00 */
[----:B------:R-:W-:Y:S02]  /*2a7f0*/  IMAD.MOV.U32 R12, RZ, RZ, 0x2 ;  /* 0x00000002ff0c7424 */ /* 0x000fe400078e00ff */
[----:B------:R-:W-:Y:S02]  /*2a800*/  IMAD.MOV.U32 R11, RZ, RZ, 0x181f ;  /* 0x0000181fff0b7424 */ /* 0x000fe400078e00ff */
[----:B------:R-:W-:Y:S02]  /*2a810*/  IMAD.MOV.U32 R15, RZ, RZ, -0x1 ;  /* 0xffffffffff0f7424 */ /* 0x000fe400078e00ff */
[----:B------:R-:W-:-:S07]  /*2a820*/  IMAD.MOV.U32 R5, RZ, RZ, R14 ;  /* 0x000000ffff057224 */ /* 0x000fce00078e000e */
[----:B------:R-:W-:Y:S05]  /*2a830*/  WARPSYNC.COLLECTIVE R15, `(.L_x_2247) ;  /* 0x000000000f087348 */ /* 0x000fea0003c00000 */
[----:B------:R0:W1:Y:S02]  /*2a840*/  SHFL.IDX P6, R14, R13, R12, R11 ;  /* 0x0000000c0d0e7389 */ /* 0x00006400000c000b */
[----:B01----:R-:W-:Y:S01]  /*2a850*/  ENDCOLLECTIVE ;  /* 0x000000000000791b */ /* 0x003fe20003800000 */
.L_x_2247:
[----:B------:R-:W-:Y:S01]  /*2a860*/  MOV R13, R7 ;  /* 0x00000007000d7202 */ /* 0x000fe20000000f00 */
[----:B------:R-:W-:-:S07]  /*2a870*/  IMAD.MOV.U32 R4, RZ, RZ, R14 ;  /* 0x000000ffff047224 */ /* 0x000fce00078e000e */
[----:B------:R-:W-:Y:S05]  /*2a880*/  WARPSYNC.COLLECTIVE R15, `(.L_x_2248) ;  /* 0x000000000f087348 */ /* 0x000fea0003c00000 */
[----:B------:R0:W1:Y:S02]  /*2a890*/  SHFL.IDX P6, R14, R13, R12, R11 ;  /* 0x0000000c0d0e7389 */ /* 0x00006400000c000b */
[----:B01----:R-:W-:Y:S01]  /*2a8a0*/  ENDCOLLECTIVE ;  /* 0x000000000000791b */ /* 0x003fe20003800000 */
.L_x_2248:
[----:B------:R-:W-:Y:S02]  /*2a8b0*/  IMAD.MOV.U32 R13, RZ, RZ, R0 ;  /* 0x000000ffff0d7224 */ /* 0x000fe400078e0000 */
[----:B------:R-:W-:-:S07]  /*2a8c0*/  IMAD.MOV.U32 R9, RZ, RZ, R14 ;  /* 0x000000ffff097224 */ /* 0x000fce00078e000e */
[----:B------:R-:W-:Y:S05]  /*2a8d0*/  WARPSYNC.COLLECTIVE R15, `(.L_x_2249) ;  /* 0x000000000f087348 */ /* 0x000fea0003c00000 */
[----:B------:R0:W1:Y:S02]  /*2a8e0*/  SHFL.IDX P6, R14, R13, R12, R11 ;  /* 0x0000000c0d0e7389 */ /* 0x00006400000c000b */
[----:B01----:R-:W-:Y:S01]  /*2a8f0*/  ENDCOLLECTIVE ;  /* 0x000000000000791b */ /* 0x003fe20003800000 */
.L_x_2249:
[----:B------:R-:W-:Y:S05]  /*2a900*/  BRA `(.L_x_2250) ;  /* 0xfffffdf8005c7947 */ /* 0x000fea000383ffff */
.L_x_1870:
[----:B------:R-:W-:Y:S01]  /*2a910*/  BSSY B1, `(.L_x_2251) ;  /* 0x0000008000017945 */ /* 0x000fe20003800000 */
[----:B------:R-:W-:Y:S01]  /*2a920*/  IMAD.MOV.U32 R13, RZ, RZ, R6 ;  /* 0x000000ffff0d7224 */ /* 0x000fe200078e0006 */
[----:B------:R-:W-:Y:S01]  /*2a930*/  MOV R11, 0x181f ;  /* 0x0000181f000b7802 */ /* 0x000fe20000000f00 */
[----:B------:R-:W-:Y:S02]  /*2a940*/  IMAD.MOV.U32 R12, RZ, RZ, 0x3 ;  /* 0x00000003ff0c7424 */ /* 0x000fe400078e00ff */
[----:B------:R-:W-:-:S07]  /*2a950*/  IMAD.MOV.U32 R15, RZ, RZ, -0x1 ;  /* 0xffffffffff0f7424 */ /* 0x000fce00078e00ff */
[----:B-1--4-:R-:W-:Y:S05]  /*2a960*/  WARPSYNC.COLLECTIVE R15, `(.L_x_2252) ;  /* 0x000000000f087348 */ /* 0x012fea0003c00000 */
[----:B------:R0:W2:Y:S02]  /*2a970*/  SHFL.IDX P6, R14, R13, R12, R11 ;  /* 0x0000000c0d0e7389 */ /* 0x0000a400000c000b */
[----:B012-4-:R-:W-:Y:S01]  /*2a980*/  ENDCOLLECTIVE ;  /* 0x000000000000791b */ /* 0x017fe20003800000 */
.L_x_2252:
[----:B------:R-:W-:Y:S05]  /*2a990*/  BSYNC B1 ;  /* 0x0000000000017941 */ /* 0x000fea0003800000 */
.L_x_2251:
[----:B------:R-:W-:Y:S01]  /*2a9a0*/  IMAD.MOV.U32 R13, RZ, RZ, R3 ;  /* 0x000000ffff0d7224 */ /* 0x000fe200078e0003 */
[----:B------:R-:W-:Y:S01]  /*2a9b0*/  MOV R11, 0x181f ;  /* 0x0000181f000b7802 */ /* 0x000fe20000000f00 */
[----:B------:R-:W-:Y:S02]  /*2a9c0*/  IMAD.MOV.U32 R12, RZ, RZ, 0x3 ;  /* 0x00000003ff0c7424 */ /* 0x000fe400078e00ff */
[----:B------:R-:W-:Y:S02]  /*2a9d0*/  IMAD.MOV.U32 R15, RZ, RZ, -0x1 ;  /* 0xffffffffff0f7424 */ /* 0x000fe400078e00ff */
[----:B------:R-:W-:-:S07]  /*2a9e0*/  IMAD.MOV.U32 R9, RZ, RZ, R14 ;  /* 0x000000ffff097224 */ /* 0x000fce00078e000e */
[----:B------:R-:W-:Y:S05]  /*2a9f0*/  WARPSYNC.COLLECTIVE R15, `(.L_x_2253) ;  /* 0x000000000f087348 */ /* 0x000fea0003c00000 */
[----:B------:R0:W1:Y:S02]  /*2aa00*/  SHFL.IDX P6, R14, R13, R12, R11 ;  /* 0x0000000c0d0e7389 */ /* 0x00006400000c000b */
[----:B01----:R-:W-:Y:S01]  /*2aa10*/  ENDCOLLECTIVE ;  /* 0x000000000000791b */ /* 0x003fe20003800000 */
.L_x_2253:
[----:B------:R-:W-:Y:S02]  /*2aa20*/  IMAD.MOV.U32 R13, RZ, RZ, R7 ;  /* 0x000000ffff0d7224 */ /* 0x000fe400078e0007 */
[----:B------:R-:W-:-:S07]  /*2aa30*/  IMAD.MOV.U32 R8, RZ, RZ, R14 ;  /* 0x000000ffff087224 */ /* 0x000fce00078e000e */
[----:B------:R-:W-:Y:S05]  /*2aa40*/  WARPSYNC.COLLECTIVE R15, `(.L_x_2254) ;  /* 0x000000000f087348 */ /* 0x000fea0003c00000 */
[----:B------:R0:W1:Y:S02]  /*2aa50*/  SHFL.IDX P6, R14, R13, R12, R11 ;  /* 0x0000000c0d0e7389 */ /* 0x00006400000c000b */
[----:B01----:R-:W-:Y:S01]  /*2aa60*/  ENDCOLLECTIVE ;  /* 0x000000000000791b */ /* 0x003fe20003800000 */
.L_x_2254:
[----:B------:R-:W-:Y:S01]  /*2aa70*/  MOV R13, R0 ;  /* 0x00000000000d7202 */ /* 0x000fe20000000f00 */
[----:B------:R-:W-:-:S07]  /*2aa80*/  IMAD.MOV.U32 R79, RZ, RZ, R14 ;  /* 0x000000ffff4f7224 */ /* 0x000fce00078e000e */
[----:B------:R-:W-:Y:S05]  /*2aa90*/  WARPSYNC.COLLECTIVE R15, `(.L_x_2255) ;  /* 0x000000000f087348 */ /* 0x000fea0003c00000 */
[----:B------:R0:W1:Y:S02]  /*2aaa0*/  SHFL.IDX P6, R14, R13, R12, R11 ;  /* 0x0000000c0d0e7389 */ /* 0x00006400000c000b */
[----:B01----:R-:W-:Y:S01]  /*2aab0*/  ENDCOLLECTIVE ;  /* 0x000000000000791b */ /* 0x003fe20003800000 */
.L_x_2255:
[----:B------:R-:W-:Y:S01]  /*2aac0*/  IMAD.MOV.U32 R78, RZ, RZ, R14 ;  /* 0x000000ffff4e7224 */ /* 0x000fe200078e000e */
[----:B------:R-:W-:Y:S06]  /*2aad0*/  BRA `(.L_x_2256) ;  /* 0xfffffdfc00447947 */ /* 0x000fec000383ffff */
.L_x_1874:
[----:B0-----:R0:W1:Y:S02]  /*2aae0*/  SYNCS.PHASECHK.TRANS64.TRYWAIT P0, [R16+URZ+0x30800], R113 ;  /* 0x03080071100075a7 */ /* 0x001064000800017f */
[----:B-1----:R-:W-:Y:S05]  /*2aaf0*/  @!P0 NANOSLEEP.SYNCS 0x989680 ;  /* 0x009896800000895d */ /* 0x002fea0003900000 */
[----:B------:R-:W1:Y:S02]  /*2ab00*/  @!P0 SYNCS.PHASECHK.TRANS64 P0, [R16+URZ+0x30800], R113 ;  /* 0x03080071100085a7 */ /* 0x000e64000800007f */
[----:B-1----:R-:W-:Y:S05]  /*2ab10*/  @!P0 BRA `(.L_x_1874) ;  /* 0xfffffffc00f08947 */ /* 0x002fea000383ffff */
[----:B------:R-:W-:Y:S05]  /*2ab20*/  BRA `(.L_x_2257) ;  /* 0xfffffe0000947947 */ /* 0x000fea000383ffff */
.L_x_1906:
[----:B------:R-:W-:Y:S01]  /*2ab30*/  BSSY B1, `(.L_x_2258) ;  /* 0x0000008000017945 */ /* 0x000fe20003800000 */
[----:B------:R-:W-:Y:S01]  /*2ab40*/  IMAD.MOV.U32 R13, RZ, RZ, R6 ;  /* 0x000000ffff0d7224 */ /* 0x000fe200078e0006 */
[----:B------:R-:W-:Y:S01]  /*2ab50*/  MOV R15, 0xffffffff ;  /* 0xffffffff000f7802 */ /* 0x000fe20000000f00 */
[----:B------:R-:W-:Y:S02]  /*2ab60*/  IMAD.MOV.U32 R12, RZ, RZ, RZ ;  /* 0x000000ffff0c7224 */ /* 0x000fe400078e00ff */
[----:B------:R-:W-:-:S07]  /*2ab70*/  IMAD.MOV.U32 R11, RZ, RZ, 0x181f ;  /* 0x0000181fff0b7424 */ /* 0x000fce00078e00ff */
[----:B------:R-:W-:Y:S05]  /*2ab80*/  WARPSYNC.COLLECTIVE R15, `(.L_x_2259) ;  /* 0x000000000f087348 */ /* 0x000fea0003c00000 */
[----:B------:R0:W1:Y:S02]  /*2ab90*/  SHFL.IDX P6, R14, R13, R12, R11 ;  /* 0x0000000c0d0e7389 */ /* 0x00006400000c000b */
[----:B01----:R-:W-:Y:S01]  /*2aba0*/  ENDCOLLECTIVE ;  /* 0x000000000000791b */ /* 0x003fe20003800000 */
.L_x_2259:
[----:B------:R-:W-:Y:S05]  /*2abb0*/  BSYNC B1 ;  /* 0x0000000000017941 */ /* 0x000fea0003800000 */
.L_x_2258:
[----:B------:R-:W-:Y:S01]  /*2abc0*/  IMAD.MOV.U32 R13, RZ, RZ, R3 ;  /* 0x000000ffff0d7224 */ /* 0x000fe200078e0003 */
[----:B------:R-:W-:Y:S01]  /*2abd0*/  MOV R15, 0xffffffff ;  /* 0xffffffff000f7802 */ /* 0x000fe20000000f00 */
[----:B------:R-:W-:Y:S02]  /*2abe0*/  IMAD.MOV.U32 R12, RZ, RZ, RZ ;  /* 0x000000ffff0c7224 */ /* 0x000fe400078e00ff */
[----:B------:R-:W-:Y:S02]  /*2abf0*/  IMAD.MOV.U32 R11, RZ, RZ, 0x181f ;  /* 0x0000181fff0b7424 */ /* 0x000fe400078e00ff */
[----:B------:R-:W-:-:S07]  /*2ac00*/  IMAD.MOV.U32 R5, RZ, RZ, R14 ;  /* 0x000000ffff057224 */ /* 0x000fce00078e000e */
[----:B------:R-:W-:Y:S05]  /*2ac10*/  WARPSYNC.COLLECTIVE R15, `(.L_x_2260) ;  /* 0x000000000f087348 */ /* 0x000fea0003c00000 */
[----:B------:R0:W1:Y:S02]  /*2ac20*/  SHFL.IDX P6, R14, R13, R12, R11 ;  /* 0x0000000c0d0e7389 */ /* 0x00006400000c000b */
[----:B01----:R-:W-:Y:S01]  /*2ac30*/  ENDCOLLECTIVE ;  /* 0x000000000000791b */ /* 0x003fe20003800000 */
.L_x_2260:
[----:B------:R-:W-:Y:S02]  /*2ac40*/  IMAD.MOV.U32 R13, RZ, RZ, R7 ;  /* 0x000000ffff0d7224 */ /* 0x000fe400078e0007 */
[----:B------:R-:W-:-:S07]  /*2ac50*/  IMAD.MOV.U32 R4, RZ, RZ, R14 ;  /* 0x000000ffff047224 */ /* 0x000fce00078e000e */
[----:B------:R-:W-:Y:S05]  /*2ac60*/  WARPSYNC.COLLECTIVE R15, `(.L_x_2261) ;  /* 0x000000000f087348 */ /* 0x000fea0003c00000 */
[----:B------:R0:W1:Y:S02]  /*2ac70*/  SHFL.IDX P6, R14, R13, R12, R11 ;  /* 0x0000000c0d0e7389 */ /* 0x00006400000c000b */
[----:B01----:R-:W-:Y:S01]  /*2ac80*/  ENDCOLLECTIVE ;  /* 0x000000000000791b */ /* 0x003fe20003800000 */
.L_x_2261:
[----:B------:R-:W-:Y:S02]  /*2ac90*/  IMAD.MOV.U32 R13, RZ, RZ, R0 ;  /* 0x000000ffff0d7224 */ /* 0x000fe400078e0000 */
[----:B------:R-:W-:-:S07]  /*2aca0*/  IMAD.MOV.U32 R9, RZ, RZ, R14 ;  /* 0x000000ffff097224 */ /* 0x000fce00078e000e */
[----:B------:R-:W-:Y:S05]  /*2acb0*/  WARPSYNC.COLLECTIVE R15, `(.L_x_2262) ;  /* 0x000000000f087348 */ /* 0x000fea0003c00000 */
[----:B------:R0:W1:Y:S02]  /*2acc0*/  SHFL.IDX P6, R14, R13, R12, R11 ;  /* 0x0000000c0d0e7389 */ /* 0x00006400000c000b */
[----:B01----:R-:W-:Y:S01]  /*2acd0*/  ENDCOLLECTIVE ;  /* 0x000000000000791b */ /* 0x003fe20003800000 */
.L_x_2262:
[----:B------:R-:W-:Y:S05]  /*2ace0*/  BRA `(.L_x_2263) ;  /* 0xfffffe30006c7947 */ /* 0x000fea000383ffff */
.L_x_1909:
[----:B------:R-:W-:Y:S01]  /*2acf0*/  BSSY B1, `(.L_x_2264) ;  /* 0x0000008000017945 */ /* 0x000fe20003800000 */
[----:B------:R-:W-:Y:S01]  /*2ad00*/  MOV R13, R6 ;  /* 0x00000006000d7202 */ /* 0x000fe20000000f00 */
[----:B------:R-:W-:Y:S02]  /*2ad10*/  IMAD.MOV.U32 R12, RZ, RZ, 0x1 ;  /* 0x00000001ff0c7424 */ /* 0x000fe400078e00ff */
[----:B------:R-:W-:Y:S02]  /*2ad20*/  IMAD.MOV.U32 R11, RZ, RZ, 0x181f ;  /* 0x0000181fff0b7424 */ /* 0x000fe400078e00ff */
[----:B------:R-:W-:-:S07]  /*2ad30*/  IMAD.MOV.U32 R15, RZ, RZ, -0x1 ;  /* 0xffffffffff0f7424 */ /* 0x000fce00078e00ff */
[----:B0---4-:R-:W-:Y:S05]  /*2ad40*/  WARPSYNC.COLLECTIVE R15, `(.L_x_2265) ;  /* 0x000000000f087348 */ /* 0x011fea0003c00000 */
[----:B----4-:R1:W2:Y:S02]  /*2ad50*/  SHFL.IDX P6, R14, R13, R12, R11 ;  /* 0x0000000c0d0e7389 */ /* 0x0102a400000c000b */
[----:B012---:R-:W-:Y:S01]  /*2ad60*/  ENDCOLLECTIVE ;  /* 0x000000000000791b */ /* 0x007fe20003800000 */
.L_x_2265:
[----:B------:R-:W-:Y:S05]  /*2ad70*/  BSYNC B1 ;  /* 0x0000000000017941 */ /* 0x000fea0003800000 */
.L_x_2264:
        /* <DEDUP_REMOVED lines=8> */
.L_x_2266:
[----:B------:R-:W-:Y:S01]  /*2ae00*/  MOV R13, R7 ;  /* 0x00000007000d7202 */ /* 0x000fe20000000f00 */
[----:B------:R-:W-:-:S07]  /*2ae10*/  IMAD.MOV.U32 R4, RZ, RZ, R14 ;  /* 0x000000ffff047224 */ /* 0x000fce00078e000e */
[----:B------:R-:W-:Y:S05]  /*2ae20*/  WARPSYNC.COLLECTIVE R15, `(.L_x_2267) ;  /* 0x000000000f087348 */ /* 0x000fea0003c00000 */
[----:B------:R0:W1:Y:S02]  /*2ae30*/  SHFL.IDX P6, R14, R13, R12, R11 ;  /* 0x0000000c0d0e7389 */ /* 0x00006400000c000b */
[----:B01----:R-:W-:Y:S01]  /*2ae40*/  ENDCOLLECTIVE ;  /* 0x000000000000791b */ /* 0x003fe20003800000 */
.L_x_2267:
[----:B------:R-:W-:Y:S02]  /*2ae50*/  IMAD.MOV.U32 R13, RZ, RZ, R0 ;  /* 0x000000ffff0d7224 */ /* 0x000fe400078e0000 */
[----:B------:R-:W-:-:S07]  /*2ae60*/  IMAD.MOV.U32 R9, RZ, RZ, R14 ;  /* 0x000000ffff097224 */ /* 0x000fce00078e000e */
[----:B------:R-:W-:Y:S05]  /*2ae70*/  WARPSYNC.COLLECTIVE R15, `(.L_x_2268) ;  /* 0x000000000f087348 */ /* 0x000fea0003c00000 */
[----:B------:R0:W1:Y:S02]  /*2ae80*/  SHFL.IDX P6, R14, R13, R12, R11 ;  /* 0x0000000c0d0e7389 */ /* 0x00006400000c000b */
[----:B01----:R-:W-:Y:S01]  /*2ae90*/  ENDCOLLECTIVE ;  /* 0x000000000000791b */ /* 0x003fe20003800000 */
.L_x_2268:
[----:B------:R-:W-:Y:S05]  /*2aea0*/  BRA `(.L_x_2269) ;  /* 0xfffffe3400307947 */ /* 0x000fea000383ffff */
.L_x_1912:
[----:B------:R-:W-:Y:S01]  /*2aeb0*/  BSSY B1, `(.L_x_2270) ;  /* 0x0000008000017945 */ /* 0x000fe20003800000 */
[----:B------:R-:W-:Y:S01]  /*2aec0*/  IMAD.MOV.U32 R13, RZ, RZ, R6 ;  /* 0x000000ffff0d7224 */ /* 0x000fe200078e0006 */
[----:B------:R-:W-:Y:S01]  /*2aed0*/  MOV R11, 0x181f ;  /* 0x0000181f000b7802 */ /* 0x000fe20000000f00 */
[----:B------:R-:W-:Y:S02]  /*2aee0*/  IMAD.MOV.U32 R12, RZ, RZ, 0x2 ;  /* 0x00000002ff0c7424 */ /* 0x000fe400078e00ff */
[----:B------:R-:W-:-:S07]  /*2aef0*/  IMAD.MOV.U32 R15, RZ, RZ, -0x1 ;  /* 0xffffffffff0f7424 */ /* 0x000fce00078e00ff */
[----:B-1--4-:R-:W-:Y:S05]  /*2af00*/  WARPSYNC.COLLECTIVE R15, `(.L_x_2271) ;  /* 0x000000000f087348 */ /* 0x012fea0003c00000 */
[----:B----4-:R0:W2:Y:S02]  /*2af10*/  SHFL.IDX P6, R14, R13, R12, R11 ;  /* 0x0000000c0d0e7389 */ /* 0x0100a400000c000b */
[----:B012---:R-:W-:Y:S01]  /*2af20*/  ENDCOLLECTIVE ;  /* 0x000000000000791b */ /* 0x007fe20003800000 */
.L_x_2271:
[----:B------:R-:W-:Y:S05]  /*2af30*/  BSYNC B1 ;  /* 0x0000000000017941 */ /* 0x000fea0003800000 */
.L_x_2270:
        /* <DEDUP_REMOVED lines=8> */
.L_x_2272:
[----:B------:R-:W-:Y:S02]  /*2afc0*/  IMAD.MOV.U32 R13, RZ, RZ, R7 ;  /* 0x000000ffff0d7224 */ /* 0x000fe400078e0007 */
[----:B------:R-:W-:-:S07]  /*2afd0*/  IMAD.MOV.U32 R4, RZ, RZ, R14 ;  /* 0x000000ffff047224 */ /* 0x000fce00078e000e */
[----:B------:R-:W-:Y:S05]  /*2afe0*/  WARPSYNC.COLLECTIVE R15, `(.L_x_2273) ;  /* 0x000000000f087348 */ /* 0x000fea0003c00000 */
[----:B------:R0:W1:Y:S02]  /*2aff0*/  SHFL.IDX P6, R14, R13, R12, R11 ;  /* 0x0000000c0d0e7389 */ /* 0x00006400000c000b */
[----:B01----:R-:W-:Y:S01]  /*2b000*/  ENDCOLLECTIVE ;  /* 0x000000000000791b */ /* 0x003fe20003800000 */
.L_x_2273:
[----:B------:R-:W-:Y:S01]  /*2b010*/  MOV R13, R0 ;  /* 0x00000000000d7202 */ /* 0x000fe20000000f00 */
[----:B------:R-:W-:-:S07]  /*2b020*/  IMAD.MOV.U32 R9, RZ, RZ, R14 ;  /* 0x000000ffff097224 */ /* 0x000fce00078e000e */
[----:B------:R-:W-:Y:S05]  /*2b030*/  WARPSYNC.COLLECTIVE R15, `(.L_x_2274) ;  /* 0x000000000f087348 */ /* 0x000fea0003c00000 */
[----:B------:R0:W1:Y:S02]  /*2b040*/  SHFL.IDX P6, R14, R13, R12, R11 ;  /* 0x0000000c0d0e7389 */ /* 0x00006400000c000b */
[----:B01----:R-:W-:Y:S01]  /*2b050*/  ENDCOLLECTIVE ;  /* 0x000000000000791b */ /* 0x003fe20003800000 */
.L_x_2274:
[----:B------:R-:W-:Y:S05]  /*2b060*/  BRA `(.L_x_2275) ;  /* 0xfffffe3400dc7947 */ /* 0x000fea000383ffff */
.L_x_1915:
[----:B------:R-:W-:Y:S01]  /*2b070*/  BSSY B1, `(.L_x_2276) ;  /* 0x0000008000017945 */ /* 0x000fe20003800000 */
[----:B------:R-:W-:Y:S02]  /*2b080*/  IMAD.MOV.U32 R13, RZ, RZ, R6 ;  /* 0x000000ffff0d7224 */ /* 0x000fe400078e0006 */
[----:B------:R-:W-:Y:S02]  /*2b090*/  IMAD.MOV.U32 R12, RZ, RZ, 0x3 ;  /* 0x00000003ff0c7424 */ /* 0x000fe400078e00ff */
[----:B------:R-:W-:Y:S02]  /*2b0a0*/  IMAD.MOV.U32 R11, RZ, RZ, 0x181f ;  /* 0x0000181fff0b7424 */ /* 0x000fe400078e00ff */
[----:B------:R-:W-:-:S07]  /*2b0b0*/  IMAD.MOV.U32 R15, RZ, RZ, -0x1 ;  /* 0xffffffffff0f7424 */ /* 0x000fce00078e00ff */
[----:B-1--4-:R-:W-:Y:S05]  /*2b0c0*/  WARPSYNC.COLLECTIVE R15, `(.L_x_2277) ;  /* 0x000000000f087348 */ /* 0x012fea0003c00000 */
[----:B------:R0:W2:Y:S02]  /*2b0d0*/  SHFL.IDX P6, R14, R13, R12, R11 ;  /* 0x0000000c0d0e7389 */ /* 0x0000a400000c000b */
[----:B012-4-:R-:W-:Y:S01]  /*2b0e0*/  ENDCOLLECTIVE ;  /* 0x000000000000791b */ /* 0x017fe20003800000 */
.L_x_2277:
[----:B------:R-:W-:Y:S05]  /*2b0f0*/  BSYNC B1 ;  /* 0x0000000000017941 */ /* 0x000fea0003800000 */
.L_x_2276:
[----:B------:R-:W-:Y:S01]  /*2b100*/  IMAD.MOV.U32 R13, RZ, RZ, R3 ;  /* 0x000000ffff0d7224 */ /* 0x000fe200078e0003 */
[----:B------:R-:W-:Y:S01]  /*2b110*/  MOV R21, R14 ;  /* 0x0000000e00157202 */ /* 0x000fe20000000f00 */
[----:B------:R-:W-:Y:S02]  /*2b120*/  IMAD.MOV.U32 R12, RZ, RZ, 0x3 ;  /* 0x00000003ff0c7424 */ /* 0x000fe400078e00ff */
[----:B------:R-:W-:Y:S02]  /*2b130*/  IMAD.MOV.U32 R11, RZ, RZ, 0x181f ;  /* 0x0000181fff0b7424 */ /* 0x000fe400078e00ff */
[----:B------:R-:W-:-:S07]  /*2b140*/  IMAD.MOV.U32 R15, RZ, RZ, -0x1 ;  /* 0xffffffffff0f7424 */ /* 0x000fce00078e00ff */
[----:B------:R-:W-:Y:S05]  /*2b150*/  WARPSYNC.COLLECTIVE R15, `(.L_x_2278) ;  /* 0x000000000f087348 */ /* 0x000fea0003c00000 */
[----:B------:R0:W1:Y:S02]  /*2b160*/  SHFL.IDX P6, R14, R13, R12, R11 ;  /* 0x0000000c0d0e7389 */ /* 0x00006400000c000b */
[----:B01----:R-:W-:Y:S01]  /*2b170*/  ENDCOLLECTIVE ;  /* 0x000000000000791b */ /* 0x003fe20003800000 */
.L_x_2278:
[----:B------:R-:W-:Y:S01]  /*2b180*/  IMAD.MOV.U32 R13, RZ, RZ, R7 ;  /* 0x000000ffff0d7224 */ /* 0x000fe200078e0007 */
[----:B------:R-:W-:-:S07]  /*2b190*/  MOV R20, R14 ;  /* 0x0000000e00147202 */ /* 0x000fce0000000f00 */
[----:B------:R-:W-:Y:S05]  /*2b1a0*/  WARPSYNC.COLLECTIVE R15, `(.L_x_2279) ;  /* 0x000000000f087348 */ /* 0x000fea0003c00000 */
[----:B------:R0:W1:Y:S02]  /*2b1b0*/  SHFL.IDX P6, R14, R13, R12, R11 ;  /* 0x0000000c0d0e7389 */ /* 0x00006400000c000b */
[----:B01----:R-:W-:Y:S01]  /*2b1c0*/  ENDCOLLECTIVE ;  /* 0x000000000000791b */ /* 0x003fe20003800000 */
.L_x_2279:
[----:B------:R-:W-:Y:S02]  /*2b1d0*/  IMAD.MOV.U32 R13, RZ, RZ, R0 ;  /* 0x000000ffff0d7224 */ /* 0x000fe400078e0000 */
[----:B------:R-:W-:-:S07]  /*2b1e0*/  IMAD.MOV.U32 R77, RZ, RZ, R14 ;  /* 0x000000ffff4d7224 */ /* 0x000fce00078e000e */
[----:B------:R-:W-:Y:S05]  /*2b1f0*/  WARPSYNC.COLLECTIVE R15, `(.L_x_2280) ;  /* 0x000000000f087348 */ /* 0x000fea0003c00000 */
[----:B------:R0:W1:Y:S02]  /*2b200*/  SHFL.IDX P6, R14, R13, R12, R11 ;  /* 0x0000000c0d0e7389 */ /* 0x00006400000c000b */
[----:B01----:R-:W-:Y:S01]  /*2b210*/  ENDCOLLECTIVE ;  /* 0x000000000000791b */ /* 0x003fe20003800000 */
.L_x_2280:
[----:B------:R-:W-:Y:S01]  /*2b220*/  IMAD.MOV.U32 R76, RZ, RZ, R14 ;  /* 0x000000ffff4c7224 */ /* 0x000fe200078e000e */
[----:B------:R-:W-:Y:S06]  /*2b230*/  BRA `(.L_x_2281) ;  /* 0xfffffe38008c7947 */ /* 0x000fec000383ffff */
.L_x_1919:
[----:B0-----:R0:W1:Y:S02]  /*2b240*/  SYNCS.PHASECHK.TRANS64.TRYWAIT P0, [R16+URZ+0x30800], R113 ;  /* 0x03080071100075a7 */ /* 0x001064000800017f */
[----:B-1----:R-:W-:Y:S05]  /*2b250*/  @!P0 NANOSLEEP.SYNCS 0x989680 ;  /* 0x009896800000895d */ /* 0x002fea0003900000 */
[----:B------:R-:W1:Y:S02]  /*2b260*/  @!P0 SYNCS.PHASECHK.TRANS64 P0, [R16+URZ+0x30800], R113 ;  /* 0x03080071100085a7 */ /* 0x000e64000800007f */
[----:B-1----:R-:W-:Y:S05]  /*2b270*/  @!P0 BRA `(.L_x_1919) ;  /* 0xfffffffc00f08947 */ /* 0x002fea000383ffff */
[----:B------:R-:W-:Y:S05]  /*2b280*/  BRA `(.L_x_2282) ;  /* 0xfffffe3c00a87947 */ /* 0x000fea000383ffff */
.L_x_1937:
[----:B0-----:R0:W1:Y:S02]  /*2b290*/  SYNCS.PHASECHK.TRANS64.TRYWAIT P2, [R5+URZ+0x30830], R0 ;  /* 0x03083000050075a7 */ /* 0x001064000804017f */
[----:B-1----:R-:W-:Y:S05]  /*2b2a0*/  @!P2 NANOSLEEP.SYNCS 0x989680 ;  /* 0x009896800000a95d */ /* 0x002fea0003900000 */
[----:B------:R-:W1:Y:S02]  /*2b2b0*/  @!P2 SYNCS.PHASECHK.TRANS64 P2, [R5+URZ+0x30830], R0 ;  /* 0x030830000500a5a7 */ /* 0x000e64000804007f */
[----:B-1----:R-:W-:Y:S05]  /*2b2c0*/  @!P2 BRA `(.L_x_1937) ;  /* 0xfffffffc00f0a947 */ /* 0x002fea000383ffff */
[----:B------:R-:W-:Y:S05]  /*2b2d0*/  BRA `(.L_x_1936) ;  /* 0xfffffe7400247947 */ /* 0x000fea000383ffff */
.L_x_1957:
[----:B-1----:R1:W2:Y:S02]  /*2b2e0*/  SYNCS.PHASECHK.TRANS64.TRYWAIT P4, [R232+URZ+0x30830], R152 ;  /* 0x03083098e80075a7 */ /* 0x0022a4000808017f */
[----:B--2---:R-:W-:Y:S05]  /*2b2f0*/  @!P4 NANOSLEEP.SYNCS 0x989680 ;  /* 0x009896800000c95d */ /* 0x004fea0003900000 */
[----:B------:R-:W2:Y:S02]  /*2b300*/  @!P4 SYNCS.PHASECHK.TRANS64 P4, [R232+URZ+0x30830], R152 ;  /* 0x03083098e800c5a7 */ /* 0x000ea4000808007f */
[----:B--2---:R-:W-:Y:S05]  /*2b310*/  @!P4 BRA `(.L_x_1957) ;  /* 0xfffffffc00f0c947 */ /* 0x004fea000383ffff */
[----:B------:R-:W-:Y:S05]  /*2b320*/  BRA `(.L_x_1956) ;  /* 0xfffffe9c00ac7947 */ /* 0x000fea000383ffff */
.L_x_1962:
[----:B-1----:R1:W2:Y:S02]  /*2b330*/  SYNCS.PHASECHK.TRANS64.TRYWAIT P4, [R0+URZ+0x30850], R2 ;  /* 0x03085002000075a7 */ /* 0x0022a4000808017f */
[----:B--2---:R-:W-:Y:S05]  /*2b340*/  @!P4 NANOSLEEP.SYNCS 0x989680 ;  /* 0x009896800000c95d */ /* 0x004fea0003900000 */
[----:B------:R-:W2:Y:S02]  /*2b350*/  @!P4 SYNCS.PHASECHK.TRANS64 P4, [R0+URZ+0x30850], R2 ;  /* 0x030850020000c5a7 */ /* 0x000ea4000808007f */
[----:B--2---:R-:W-:Y:S05]  /*2b360*/  @!P4 BRA `(.L_x_1962) ;  /* 0xfffffffc00f0c947 */ /* 0x004fea000383ffff */
[----:B------:R-:W-:Y:S05]  /*2b370*/  BRA `(.L_x_1961) ;  /* 0xfffffeac00f47947 */ /* 0x000fea000383ffff */
.L_x_1983:
[----:B-1----:R1:W2:Y:S02]  /*2b380*/  SYNCS.PHASECHK.TRANS64.TRYWAIT P2, [R4+URZ+0x30830], R5 ;  /* 0x03083005040075a7 */ /* 0x0022a4000804017f */
[----:B--2---:R-:W-:Y:S05]  /*2b390*/  @!P2 NANOSLEEP.SYNCS 0x989680 ;  /* 0x009896800000a95d */ /* 0x004fea0003900000 */
[----:B------:R-:W2:Y:S02]  /*2b3a0*/  @!P2 SYNCS.PHASECHK.TRANS64 P2, [R4+URZ+0x30830], R5 ;  /* 0x030830050400a5a7 */ /* 0x000ea4000804007f */
[----:B--2---:R-:W-:Y:S05]  /*2b3b0*/  @!P2 BRA `(.L_x_1983) ;  /* 0xfffffffc00f0a947 */ /* 0x004fea000383ffff */
[----:B------:R-:W-:Y:S05]  /*2b3c0*/  BRA `(.L_x_1982) ;  /* 0xfffffecc00147947 */ /* 0x000fea000383ffff */
.L_x_1988:
[----:B-1----:R1:W2:Y:S02]  /*2b3d0*/  SYNCS.PHASECHK.TRANS64.TRYWAIT P2, [R23+URZ+0x30850], R0 ;  /* 0x03085000170075a7 */ /* 0x0022a4000804017f */
[----:B--2---:R-:W-:Y:S05]  /*2b3e0*/  @!P2 NANOSLEEP.SYNCS 0x989680 ;  /* 0x009896800000a95d */ /* 0x004fea0003900000 */
[----:B------:R-:W2:Y:S02]  /*2b3f0*/  @!P2 SYNCS.PHASECHK.TRANS64 P2, [R23+URZ+0x30850], R0 ;  /* 0x030850001700a5a7 */ /* 0x000ea4000804007f */
[----:B--2---:R-:W-:Y:S05]  /*2b400*/  @!P2 BRA `(.L_x_1988) ;  /* 0xfffffffc00f0a947 */ /* 0x004fea000383ffff */
[----:B------:R-:W-:Y:S05]  /*2b410*/  BRA `(.L_x_1987) ;  /* 0xfffffedc005c7947 */ /* 0x000fea000383ffff */
.L_x_1996:
[----:B-1----:R1:W2:Y:S02]  /*2b420*/  SYNCS.PHASECHK.TRANS64.TRYWAIT P2, [R4+URZ+0x30830], R5 ;  /* 0x03083005040075a7 */ /* 0x0022a4000804017f */
[----:B--2---:R-:W-:Y:S05]  /*2b430*/  @!P2 NANOSLEEP.SYNCS 0x989680 ;  /* 0x009896800000a95d */ /* 0x004fea0003900000 */
[----:B------:R-:W2:Y:S02]  /*2b440*/  @!P2 SYNCS.PHASECHK.TRANS64 P2, [R4+URZ+0x30830], R5 ;  /* 0x030830050400a5a7 */ /* 0x000ea4000804007f */
[----:B--2---:R-:W-:Y:S05]  /*2b450*/  @!P2 BRA `(.L_x_1996) ;  /* 0xfffffffc00f0a947 */ /* 0x004fea000383ffff */
[----:B------:R-:W-:Y:S05]  /*2b460*/  BRA `(.L_x_1995) ;  /* 0xfffffeec000c7947 */ /* 0x000fea000383ffff */
.L_x_2001:
[----:B-1----:R1:W2:Y:S02]  /*2b470*/  SYNCS.PHASECHK.TRANS64.TRYWAIT P2, [R0+URZ+0x30850], R2 ;  /* 0x03085002000075a7 */ /* 0x0022a4000804017f */
[----:B--2---:R-:W-:Y:S05]  /*2b480*/  @!P2 NANOSLEEP.SYNCS 0x989680 ;  /* 0x009896800000a95d */ /* 0x004fea0003900000 */
[----:B------:R-:W2:Y:S02]  /*2b490*/  @!P2 SYNCS.PHASECHK.TRANS64 P2, [R0+URZ+0x30850], R2 ;  /* 0x030850020000a5a7 */ /* 0x000ea4000804007f */
[----:B--2---:R-:W-:Y:S05]  /*2b4a0*/  @!P2 BRA `(.L_x_2001) ;  /* 0xfffffffc00f0a947 */ /* 0x004fea000383ffff */
[----:B------:R-:W-:Y:S05]  /*2b4b0*/  BRA `(.L_x_2000) ;  /* 0xfffffefc00547947 */ /* 0x000fea000383ffff */
.L_x_2015:
[----:B-1----:R1:W2:Y:S02]  /*2b4c0*/  SYNCS.PHASECHK.TRANS64.TRYWAIT P0, [R11+URZ+0x30850], R2 ;  /* 0x030850020b0075a7 */ /* 0x0022a4000800017f */
[----:B--2---:R-:W-:Y:S05]  /*2b4d0*/  @!P0 NANOSLEEP.SYNCS 0x989680 ;  /* 0x009896800000895d */ /* 0x004fea0003900000 */
[----:B------:R-:W2:Y:S02]  /*2b4e0*/  @!P0 SYNCS.PHASECHK.TRANS64 P0, [R11+URZ+0x30850], R2 ;  /* 0x030850020b0085a7 */ /* 0x000ea4000800007f */
[----:B--2---:R-:W-:Y:S05]  /*2b4f0*/  @!P0 BRA `(.L_x_2015) ;  /* 0xfffffffc00f08947 */ /* 0x004fea000383ffff */
[----:B------:R-:W-:Y:S05]  /*2b500*/  BRA `(.L_x_2014) ;  /* 0xffffff1c00907947 */ /* 0x000fea000383ffff */
.L_x_2059:
[----:B------:R-:W1:Y:S01]  /*2b510*/  S2R R5, SR_TID.X ;  /* 0x0000000000057919 */ /* 0x000e620000002100 */
[----:B------:R-:W-:Y:S01]  /*2b520*/  BSSY B1, `(.L_x_2283) ;  /* 0x000000a000017945 */ /* 0x000fe20003800000 */
[----:B------:R-:W-:Y:S02]  /*2b530*/  IMAD.MOV.U32 R12, RZ, RZ, RZ ;  /* 0x000000ffff0c7224 */ /* 0x000fe400078e00ff */
[----:B0-----:R-:W-:Y:S02]  /*2b540*/  IMAD.MOV.U32 R11, RZ, RZ, 0x1f ;  /* 0x0000001fff0b7424 */ /* 0x001fe400078e00ff */
[----:B------:R-:W-:Y:S01]  /*2b550*/  IMAD.MOV.U32 R15, RZ, RZ, -0x1 ;  /* 0xffffffffff0f7424 */ /* 0x000fe200078e00ff */
[----:B-1----:R-:W-:-:S04]  /*2b560*/  SHF.R.U32.HI R5, RZ, 0x5, R5 ;  /* 0x00000005ff057819 */ /* 0x002fc80000011605 */
[----:B------:R-:W-:-:S04]  /*2b570*/  LOP3.LUT R5, R5, 0x3, RZ, 0xc0, !PT ;  /* 0x0000000305057812 */ /* 0x000fc800078ec0ff */
[----:B------:R-:W-:-:S07]  /*2b580*/  MOV R13, R5 ;  /* 0x00000005000d7202 */ /* 0x000fce0000000f00 */
[----:B------:R-:W-:Y:S05]  /*2b590*/  WARPSYNC.COLLECTIVE R15, `(.L_x_2284) ;  /* 0x000000000f087348 */ /* 0x000fea0003c00000 */
[----:B------:R0:W1:Y:S02]  /*2b5a0*/  SHFL.IDX P6, R14, R13, R12, R11 ;  /* 0x0000000c0d0e7389 */ /* 0x00006400000c000b */
[----:B01----:R-:W-:Y:S01]  /*2b5b0*/  ENDCOLLECTIVE ;  /* 0x000000000000791b */ /* 0x003fe20003800000 */
.L_x_2284:
[----:B------:R-:W-:Y:S05]  /*2b5c0*/  BSYNC B1 ;  /* 0x0000000000017941 */ /* 0x000fea0003800000 */
.L_x_2283:
[----:B------:R-:W-:Y:S05]  /*2b5d0*/  BRA `(.L_x_2285) ;  /* 0xffffff7000347947 */ /* 0x000fea000383ffff */
.L_x_2061:
[----:B------:R-:W-:Y:S01]  /*2b5e0*/  BSSY B1, `(.L_x_2286) ;  /* 0x0000006000017945 */ /* 0x000fe20003800000 */
[----:B------:R-:W-:-:S07]  /*2b5f0*/  IMAD.MOV.U32 R15, RZ, RZ, -0x1 ;  /* 0xffffffffff0f7424 */ /* 0x000fce00078e00ff */
[----:B01----:R-:W-:Y:S05]  /*2b600*/  WARPSYNC.COLLECTIVE R15, `(.L_x_2287) ;  /* 0x000000000f0c7348 */ /* 0x003fea0003c00000 */
[----:B------:R-:W-:Y:S02]  /*2b610*/  ELECT P6, UR62, PT ;  /* 0x00000000003e782f */ /* 0x000fe400038c0000 */
[----:B------:R-:W-:Y:S01]  /*2b620*/  MOV R14, UR62 ;  /* 0x0000003e000e7c02 */ /* 0x000fe20008000f00 */
[----:B01----:R-:W-:Y:S10]  /*2b630*/  ENDCOLLECTIVE ;  /* 0x000000000000791b */ /* 0x003ff40003800000 */
.L_x_2287:
[----:B------:R-:W-:Y:S05]  /*2b640*/  BSYNC B1 ;  /* 0x0000000000017941 */ /* 0x000fea0003800000 */
.L_x_2286:
[----:B------:R-:W-:Y:S05]  /*2b650*/  BRA `(.L_x_2060) ;  /* 0xffffff70002c7947 */ /* 0x000fea000383ffff */
.L_x_2063:
[----:B-1----:R-:W2:Y:S02]  /*2b660*/  LDL R6, [R1] ;  /* 0x0000000001067983 */ /* 0x002ea40000100800 */
[----:B--2---:R1:W2:Y:S02]  /*2b670*/  SYNCS.PHASECHK.TRANS64.TRYWAIT P0, [R6+URZ+0x30820], R5 ;  /* 0x03082005060075a7 */ /* 0x0042a4000800017f */
[----:B--2---:R-:W-:Y:S05]  /*2b680*/  @!P0 NANOSLEEP.SYNCS 0x989680 ;  /* 0x009896800000895d */ /* 0x004fea0003900000 */
[----:B------:R-:W2:Y:S02]  /*2b690*/  @!P0 SYNCS.PHASECHK.TRANS64 P0, [R6+URZ+0x30820], R5 ;  /* 0x03082005060085a7 */ /* 0x000ea4000800007f */
[----:B--2---:R-:W-:Y:S05]  /*2b6a0*/  @!P0 BRA `(.L_x_2063) ;  /* 0xfffffffc00ec8947 */ /* 0x004fea000383ffff */
[----:B------:R-:W-:Y:S05]  /*2b6b0*/  BRA `(.L_x_2288) ;  /* 0xffffff70003c7947 */ /* 0x000fea000383ffff */
.L_x_2067:
[----:B-1----:R1:W2:Y:S02]  /*2b6c0*/  SYNCS.PHASECHK.TRANS64.TRYWAIT P0, [R8+URZ+0x308a0], R10 ;  /* 0x0308a00a080075a7 */ /* 0x0022a4000800017f */
[----:B--2---:R-:W-:Y:S05]  /*2b6d0*/  @!P0 NANOSLEEP.SYNCS 0x989680 ;  /* 0x009896800000895d */ /* 0x004fea0003900000 */
[----:B------:R-:W2:Y:S02]  /*2b6e0*/  @!P0 SYNCS.PHASECHK.TRANS64 P0, [R8+URZ+0x308a0], R10 ;  /* 0x0308a00a080085a7 */ /* 0x000ea4000800007f */
[----:B--2---:R-:W-:Y:S05]  /*2b6f0*/  @!P0 BRA `(.L_x_2067) ;  /* 0xfffffffc00f08947 */ /* 0x004fea000383ffff */
[----:B------:R-:W-:Y:S05]  /*2b700*/  BRA `(.L_x_2289) ;  /* 0xffffff7000607947 */ /* 0x000fea000383ffff */
.L_x_2075:
[----:B0-----:R0:W2:Y:S02]  /*2b710*/  SYNCS.PHASECHK.TRANS64.TRYWAIT P0, [R8+URZ+0x308c0], R10 ;  /* 0x0308c00a080075a7 */ /* 0x0010a4000800017f */
[----:B--2---:R-:W-:Y:S05]  /*2b720*/  @!P0 NANOSLEEP.SYNCS 0x989680 ;  /* 0x009896800000895d */ /* 0x004fea0003900000 */
[----:B------:R-:W2:Y:S02]  /*2b730*/  @!P0 SYNCS.PHASECHK.TRANS64 P0, [R8+URZ+0x308c0], R10 ;  /* 0x0308c00a080085a7 */ /* 0x000ea4000800007f */
[----:B--2---:R-:W-:Y:S05]  /*2b740*/  @!P0 BRA `(.L_x_2075) ;  /* 0xfffffffc00f08947 */ /* 0x004fea000383ffff */
[----:B------:R-:W-:Y:S05]  /*2b750*/  BRA `(.L_x_2290) ;  /* 0xffffff7400a87947 */ /* 0x000fea000383ffff */
.L_x_2085:
[----:B-1----:R1:W2:Y:S02]  /*2b760*/  SYNCS.PHASECHK.TRANS64.TRYWAIT P1, [R8+URZ+0x308a0], R7 ;  /* 0x0308a007080075a7 */ /* 0x0022a4000802017f */
[----:B--2---:R-:W-:Y:S05]  /*2b770*/  @!P1 NANOSLEEP.SYNCS 0x989680 ;  /* 0x009896800000995d */ /* 0x004fea0003900000 */
[----:B------:R-:W2:Y:S02]  /*2b780*/  @!P1 SYNCS.PHASECHK.TRANS64 P1, [R8+URZ+0x308a0], R7 ;  /* 0x0308a007080095a7 */ /* 0x000ea4000802007f */
[----:B--2---:R-:W-:Y:S05]  /*2b790*/  @!P1 BRA `(.L_x_2085) ;  /* 0xfffffffc00f09947 */ /* 0x004fea000383ffff */
[----:B------:R-:W-:Y:S05]  /*2b7a0*/  BRA `(.L_x_2291) ;  /* 0xffffff7c00407947 */ /* 0x000fea000383ffff */
.L_x_2093:
[----:B--2---:R2:W3:Y:S02]  /*2b7b0*/  SYNCS.PHASECHK.TRANS64.TRYWAIT P1, [R8+URZ+0x308c0], R7 ;  /* 0x0308c007080075a7 */ /* 0x0044e4000802017f */
[----:B---3--:R-:W-:Y:S05]  /*2b7c0*/  @!P1 NANOSLEEP.SYNCS 0x989680 ;  /* 0x009896800000995d */ /* 0x008fea0003900000 */
[----:B------:R-:W3:Y:S02]  /*2b7d0*/  @!P1 SYNCS.PHASECHK.TRANS64 P1, [R8+URZ+0x308c0], R7 ;  /* 0x0308c007080095a7 */ /* 0x000ee4000802007f */
[----:B---3--:R-:W-:Y:S05]  /*2b7e0*/  @!P1 BRA `(.L_x_2093) ;  /* 0xfffffffc00f09947 */ /* 0x008fea000383ffff */
[----:B------:R-:W-:Y:S05]  /*2b7f0*/  BRA `(.L_x_2292) ;  /* 0xffffff8000807947 */ /* 0x000fea000383ffff */
.L_x_2117:
[----:B------:R-:W2:Y:S01]  /*2b800*/  S2R R4, SR_TID.X ;  /* 0x0000000000047919 */ /* 0x000ea20000002100 */
[----:B------:R-:W-:Y:S01]  /*2b810*/  BSSY B0, `(.L_x_2293) ;  /* 0x000000a000007945 */ /* 0x000fe20003800000 */
[----:B------:R-:W-:Y:S02]  /*2b820*/  IMAD.MOV.U32 R12, RZ, RZ, RZ ;  /* 0x000000ffff0c7224 */ /* 0x000fe400078e00ff */
[----:B0-----:R-:W-:Y:S02]  /*2b830*/  IMAD.MOV.U32 R11, RZ, RZ, 0x1f ;  /* 0x0000001fff0b7424 */ /* 0x001fe400078e00ff */
[----:B------:R-:W-:Y:S01]  /*2b840*/  IMAD.MOV.U32 R15, RZ, RZ, -0x1 ;  /* 0xffffffffff0f7424 */ /* 0x000fe200078e00ff */
[----:B--2---:R-:W-:-:S04]  /*2b850*/  SHF.R.U32.HI R4, RZ, 0x5, R4 ;  /* 0x00000005ff047819 */ /* 0x004fc80000011604 */
[----:B------:R-:W-:-:S04]  /*2b860*/  LOP3.LUT R4, R4, 0x3, RZ, 0xc0, !PT ;  /* 0x0000000304047812 */ /* 0x000fc800078ec0ff */
[----:B------:R-:W-:-:S07]  /*2b870*/  MOV R13, R4 ;  /* 0x00000004000d7202 */ /* 0x000fce0000000f00 */
[----:B-1----:R-:W-:Y:S05]  /*2b880*/  WARPSYNC.COLLECTIVE R15, `(.L_x_2294) ;  /* 0x000000000f087348 */ /* 0x002fea0003c00000 */
[----:B------:R0:W2:Y:S02]  /*2b890*/  SHFL.IDX P6, R14, R13, R12, R11 ;  /* 0x0000000c0d0e7389 */ /* 0x0000a400000c000b */
[----:B012---:R-:W-:Y:S01]  /*2b8a0*/  ENDCOLLECTIVE ;  /* 0x000000000000791b */ /* 0x007fe20003800000 */
.L_x_2294:
[----:B------:R-:W-:Y:S05]  /*2b8b0*/  BSYNC B0 ;  /* 0x0000000000007941 */ /* 0x000fea0003800000 */
.L_x_2293:
[----:B------:R-:W-:Y:S05]  /*2b8c0*/  BRA `(.L_x_2295) ;  /* 0xffffff9000687947 */ /* 0x000fea000383ffff */
.L_x_2119:
[----:B------:R-:W-:Y:S01]  /*2b8d0*/  BSSY B0, `(.L_x_2296) ;  /* 0x0000006000007945 */ /* 0x000fe20003800000 */
[----:B------:R-:W-:-:S07]  /*2b8e0*/  IMAD.MOV.U32 R15, RZ, RZ, -0x1 ;  /* 0xffffffffff0f7424 */ /* 0x000fce00078e00ff */
[----:B01-3--:R-:W-:Y:S05]  /*2b8f0*/  WARPSYNC.COLLECTIVE R15, `(.L_x_2297) ;  /* 0x000000000f0c7348 */ /* 0x00bfea0003c00000 */
[----:B------:R-:W-:Y:S02]  /*2b900*/  ELECT P6, UR62, PT ;  /* 0x00000000003e782f */ /* 0x000fe400038c0000 */
[----:B------:R-:W-:Y:S01]  /*2b910*/  MOV R14, UR62 ;  /* 0x0000003e000e7c02 */ /* 0x000fe20008000f00 */
[----:B01-3--:R-:W-:Y:S10]  /*2b920*/  ENDCOLLECTIVE ;  /* 0x000000000000791b */ /* 0x00bff40003800000 */
.L_x_2297:
[----:B------:R-:W-:Y:S05]  /*2b930*/  BSYNC B0 ;  /* 0x0000000000007941 */ /* 0x000fea0003800000 */
.L_x_2296:
[----:B------:R-:W-:Y:S05]  /*2b940*/  BRA `(.L_x_2298) ;  /* 0xffffff9000747947 */ /* 0x000fea000383ffff */
.L_x_2121:
[----:B-1----:R1:W2:Y:S02]  /*2b950*/  SYNCS.PHASECHK.TRANS64.TRYWAIT P0, [R0+URZ+0x30840], R2 ;  /* 0x03084002000075a7 */ /* 0x0022a4000800017f */
[----:B--2---:R-:W-:Y:S05]  /*2b960*/  @!P0 NANOSLEEP.SYNCS 0x989680 ;  /* 0x009896800000895d */ /* 0x004fea0003900000 */
[----:B------:R-:W2:Y:S02]  /*2b970*/  @!P0 SYNCS.PHASECHK.TRANS64 P0, [R0+URZ+0x30840], R2 ;  /* 0x03084002000085a7 */ /* 0x000ea4000800007f */
[----:B--2---:R-:W-:Y:S05]  /*2b980*/  @!P0 BRA `(.L_x_2121) ;  /* 0xfffffffc00f08947 */ /* 0x004fea000383ffff */
[----:B------:R-:W-:Y:S05]  /*2b990*/  BRA `(.L_x_2299) ;  /* 0xffffff9000e07947 */ /* 0x000fea000383ffff */
.L_x_2125:
[----:B------:R-:W2:Y:S01]  /*2b9a0*/  LDL.LU R11, [R1+0x3c] ;  /* 0x00003c00010b7983 */ /* 0x000ea20000300800 */
[----:B------:R-:W-:Y:S01]  /*2b9b0*/  MOV R13, R3 ;  /* 0x00000003000d7202 */ /* 0x000fe20000000f00 */
[----:B------:R-:W-:Y:S02]  /*2b9c0*/  IMAD.MOV.U32 R12, RZ, RZ, RZ ;  /* 0x000000ffff0c7224 */ /* 0x000fe400078e00ff */
[----:B------:R-:W-:Y:S01]  /*2b9d0*/  IMAD.MOV.U32 R15, RZ, RZ, -0x1 ;  /* 0xffffffffff0f7424 */ /* 0x000fe200078e00ff */
[----:B------:R-:W0:Y:S02]  /*2b9e0*/  S2R R5, SR_TID.X ;  /* 0x0000000000057919 */ /* 0x000e240000002100 */
[----:B0-----:R-:W-:-:S04]  /*2b9f0*/  LOP3.LUT R5, R5, 0x7f, RZ, 0xc0, !PT ;  /* 0x0000007f05057812 */ /* 0x001fc800078ec0ff */
        /* <DEDUP_REMOVED lines=9> */
.L_x_2300:
[----:B------:R-:W-:Y:S01]  /*2ba90*/  MOV R13, R4 ;  /* 0x00000004000d7202 */ /* 0x000fe20000000f00 */
[----:B------:R-:W-:-:S07]  /*2baa0*/  IMAD.MOV.U32 R6, RZ, RZ, R14 ;  /* 0x000000ffff067224 */ /* 0x000fce00078e000e */
[----:B------:R-:W-:Y:S05]  /*2bab0*/  WARPSYNC.COLLECTIVE R15, `(.L_x_2301) ;  /* 0x000000000f087348 */ /* 0x000fea0003c00000 */
[----:B------:R0:W1:Y:S02]  /*2bac0*/  SHFL.IDX P6, R14, R13, R12, R11 ;  /* 0x0000000c0d0e7389 */ /* 0x00006400000c000b */
[----:B01----:R-:W-:Y:S01]  /*2bad0*/  ENDCOLLECTIVE ;  /* 0x000000000000791b */ /* 0x003fe20003800000 */
.L_x_2301:
[----:B------:R-:W-:Y:S01]  /*2bae0*/  ULDC.64 UR4, c[0x0][0x208] ;  /* 0x0000820000047ab9 */ /* 0x000fe20000000a00 */
[----:B------:R-:W-:Y:S01]  /*2baf0*/  MOV R13, R3 ;  /* 0x00000003000d7202 */ /* 0x000fe20000000f00 */
        /* <DEDUP_REMOVED lines=18> */
.L_x_2302:
[----:B------:R-:W-:Y:S02]  /*2bc20*/  IMAD.MOV.U32 R13, RZ, RZ, R4 ;  /* 0x000000ffff0d7224 */ /* 0x000fe400078e0004 */
[----:B------:R-:W-:-:S07]  /*2bc30*/  IMAD.MOV.U32 R6, RZ, RZ, R14 ;  /* 0x000000ffff067224 */ /* 0x000fce00078e000e */
[----:B------:R-:W-:Y:S05]  /*2bc40*/  WARPSYNC.COLLECTIVE R15, `(.L_x_2303) ;  /* 0x000000000f087348 */ /* 0x000fea0003c00000 */
[----:B------:R0:W1:Y:S02]  /*2bc50*/  SHFL.IDX P6, R14, R13, R12, R11 ;  /* 0x0000000c0d0e7389 */ /* 0x00006400000c000b */
[----:B01----:R-:W-:Y:S01]  /*2bc60*/  ENDCOLLECTIVE ;  /* 0x000000000000791b */ /* 0x003fe20003800000 */
.L_x_2303:
[----:B------:R-:W-:Y:S01]  /*2bc70*/  ULDC.64 UR4, c[0x0][0x208] ;  /* 0x0000820000047ab9 */ /* 0x000fe20000000a00 */
[----:B------:R-:W-:Y:S01]  /*2bc80*/  IMAD.MOV.U32 R13, RZ, RZ, R3 ;  /* 0x000000ffff0d7224 */ /* 0x000fe200078e0003 */
[----:B------:R-:W-:Y:S01]  /*2bc90*/  MOV R12, 0x2 ;  /* 0x00000002000c7802 */ /* 0x000fe20000000f00 */
[----:B------:R-:W-:-:S05]  /*2bca0*/  IMAD.MOV.U32 R5, RZ, RZ, R14 ;  /* 0x000000ffff057224 */ /* 0x000fca00078e000e */
[----:B------:R-:W-:-:S04]  /*2bcb0*/  @!P5 LEA R5, P4, R10, R5, 0x1 ;  /* 0x000000050a05d211 */ /* 0x000fc800078808ff */
[----:B------:R-:W-:-:S05]  /*2bcc0*/  @!P5 IADD3.X R6, RZ, R6, RZ, P4, !PT ;  /* 0x00000006ff06d210 */ /* 0x000fca00027fe4ff */
        /* <DEDUP_REMOVED lines=14> */
.L_x_2304:
[----:B------:R-:W-:Y:S02]  /*2bdb0*/  IMAD.MOV.U32 R13, RZ, RZ, R4 ;  /* 0x000000ffff0d7224 */ /* 0x000fe400078e0004 */
[----:B------:R-:W-:-:S07]  /*2bdc0*/  IMAD.MOV.U32 R6, RZ, RZ, R14 ;  /* 0x000000ffff067224 */ /* 0x000fce00078e000e */
[----:B------:R-:W-:Y:S05]  /*2bdd0*/  WARPSYNC.COLLECTIVE R15, `(.L_x_2305) ;  /* 0x000000000f087348 */ /* 0x000fea0003c00000 */
[----:B------:R0:W1:Y:S02]  /*2bde0*/  SHFL.IDX P6, R14, R13, R12, R11 ;  /* 0x0000000c0d0e7389 */ /* 0x00006400000c000b */
[----:B01----:R-:W-:Y:S01]  /*2bdf0*/  ENDCOLLECTIVE ;  /* 0x000000000000791b */ /* 0x003fe20003800000 */
.L_x_2305:
[----:B------:R-:W-:Y:S01]  /*2be00*/  ULDC.64 UR4, c[0x0][0x208] ;  /* 0x0000820000047ab9 */ /* 0x000fe20000000a00 */
[----:B------:R-:W-:Y:S02]  /*2be10*/  IMAD.MOV.U32 R13, RZ, RZ, R3 ;  /* 0x000000ffff0d7224 */ /* 0x000fe400078e0003 */
[----:B------:R-:W-:Y:S02]  /*2be20*/  IMAD.MOV.U32 R12, RZ, RZ, 0x3 ;  /* 0x00000003ff0c7424 */ /* 0x000fe400078e00ff */
[----:B------:R-:W-:-:S05]  /*2be30*/  IMAD.MOV.U32 R5, RZ, RZ, R14 ;  /* 0x000000ffff057224 */ /* 0x000fca00078e000e */
[----:B------:R-:W-:-:S05]  /*2be40*/  @!P5 LEA R5, P4, R10, R5, 0x1 ;  /* 0x000000050a05d211 */ /* 0x000fca00078808ff */
[----:B------:R-:W-:-:S05]  /*2be50*/  @!P5 IMAD.X R6, RZ, RZ, R6, P4 ;  /* 0x000000ffff06d224 */ /* 0x000fca00020e0606 */
[----:B------:R-:W-:Y:S01]  /*2be60*/  @!P5 MOV R7, R6 ;  /* 0x000000060007d202 */ /* 0x000fe20000000f00 */
        /* <DEDUP_REMOVED lines=13> */
.L_x_2306:
[----:B------:R-:W-:Y:S01]  /*2bf40*/  IMAD.MOV.U32 R13, RZ, RZ, R4 ;  /* 0x000000ffff0d7224 */ /* 0x000fe200078e0004 */
[----:B------:R-:W-:-:S07]  /*2bf50*/  MOV R6, R14 ;  /* 0x0000000e00067202 */ /* 0x000fce0000000f00 */
[----:B------:R-:W-:Y:S05]  /*2bf60*/  WARPSYNC.COLLECTIVE R15, `(.L_x_2307) ;  /* 0x000000000f087348 */ /* 0x000fea0003c00000 */
[----:B------:R0:W1:Y:S02]  /*2bf70*/  SHFL.IDX P6, R14, R13, R12, R11 ;  /* 0x0000000c0d0e7389 */ /* 0x00006400000c000b */
[----:B01----:R-:W-:Y:S01]  /*2bf80*/  ENDCOLLECTIVE ;  /* 0x000000000000791b */ /* 0x003fe20003800000 */
.L_x_2307:
[----:B------:R-:W-:Y:S01]  /*2bf90*/  ULDC.64 UR4, c[0x0][0x208] ;  /* 0x0000820000047ab9 */ /* 0x000fe20000000a00 */
[----:B------:R-:W-:Y:S02]  /*2bfa0*/  IMAD.MOV.U32 R13, RZ, RZ, R3 ;  /* 0x000000ffff0d7224 */ /* 0x000fe400078e0003 */
[----:B------:R-:W-:Y:S02]  /*2bfb0*/  IMAD.MOV.U32 R12, RZ, RZ, 0x4 ;  /* 0x00000004ff0c7424 */ /* 0x000fe400078e00ff */
[----:B------:R-:W-:-:S05]  /*2bfc0*/  IMAD.MOV.U32 R5, RZ, RZ, R14 ;  /* 0x000000ffff057224 */ /* 0x000fca00078e000e */
[----:B------:R-:W-:-:S05]  /*2bfd0*/  @!P5 LEA R5, P4, R10, R5, 0x1 ;  /* 0x000000050a05d211 */ /* 0x000fca00078808ff */
[----:B------:R-:W-:-:S04]  /*2bfe0*/  @!P5 IMAD.X R6, RZ, RZ, R6, P4 ;  /* 0x000000ffff06d224 */ /* 0x000fc800020e0606 */
[----:B------:R-:W-:Y:S01]  /*2bff0*/  @!P5 IMAD.MOV.U32 R7, RZ, RZ, R6 ;  /* 0x000000ffff07d224 */ /* 0x000fe200078e0006 */
[----:B------:R-:W-:Y:S01]  /*2c000*/  @!P5 MOV R6, R5 ;  /* 0x000000050006d202 */ /* 0x000fe20000000f00 */
[----:B------:R-:W-:-:S04]  /*2c010*/  VIADD R5, R0, 0x40 ;  /* 0x0000004000057836 */ /* 0x000fc80000000000 */
        /* <DEDUP_REMOVED lines=11> */
.L_x_2308:
[----:B------:R-:W-:Y:S01]  /*2c0d0*/  MOV R13, R4 ;  /* 0x00000004000d7202 */ /* 0x000fe20000000f00 */
[----:B------:R-:W-:-:S07]  /*2c0e0*/  IMAD.MOV.U32 R6, RZ, RZ, R14 ;  /* 0x000000ffff067224 */ /* 0x000fce00078e000e */
[----:B------:R-:W-:Y:S05]  /*2c0f0*/  WARPSYNC.COLLECTIVE R15, `(.L_x_2309) ;  /* 0x000000000f087348 */ /* 0x000fea0003c00000 */
[----:B------:R0:W1:Y:S02]  /*2c100*/  SHFL.IDX P6, R14, R13, R12, R11 ;  /* 0x0000000c0d0e7389 */ /* 0x00006400000c000b */
[----:B01----:R-:W-:Y:S01]  /*2c110*/  ENDCOLLECTIVE ;  /* 0x000000000000791b */ /* 0x003fe20003800000 */
.L_x_2309:
[----:B------:R-:W-:Y:S01]  /*2c120*/  ULDC.64 UR4, c[0x0][0x208] ;  /* 0x0000820000047ab9 */ /* 0x000fe20000000a00 */
[----:B------:R-:W-:Y:S02]  /*2c130*/  IMAD.MOV.U32 R13, RZ, RZ, R3 ;  /* 0x000000ffff0d7224 */ /* 0x000fe400078e0003 */
[----:B------:R-:W-:Y:S02]  /*2c140*/  IMAD.MOV.U32 R12, RZ, RZ, 0x5 ;  /* 0x00000005ff0c7424 */ /* 0x000fe400078e00ff */
[----:B------:R-:W-:-:S05]  /*2c150*/  IMAD.MOV.U32 R5, RZ, RZ, R14 ;  /* 0x000000ffff057224 */ /* 0x000fca00078e000e */
[----:B------:R-:W-:-:S05]  /*2c160*/  @!P5 LEA R5, P4, R10, R5, 0x1 ;  /* 0x000000050a05d211 */ /* 0x000fca00078808ff */
[----:B------:R-:W-:-:S04]  /*2c170*/  @!P5 IMAD.X R6, RZ, RZ, R6, P4 ;  /* 0x000000ffff06d224 */ /* 0x000fc800020e0606 */
        /* <DEDUP_REMOVED lines=14> */
.L_x_2310:
[----:B------:R-:W-:Y:S02]  /*2c260*/  IMAD.MOV.U32 R13, RZ, RZ, R4 ;  /* 0x000000ffff0d7224 */ /* 0x000fe400078e0004 */
[----:B------:R-:W-:-:S07]  /*2c270*/  IMAD.MOV.U32 R6, RZ, RZ, R14 ;  /* 0x000000ffff067224 */ /* 0x000fce00078e000e */
[----:B------:R-:W-:Y:S05]  /*2c280*/  WARPSYNC.COLLECTIVE R15, `(.L_x_2311) ;  /* 0x000000000f087348 */ /* 0x000fea0003c00000 */
[----:B------:R0:W1:Y:S02]  /*2c290*/  SHFL.IDX P6, R14, R13, R12, R11 ;  /* 0x0000000c0d0e7389 */ /* 0x00006400000c000b */
[----:B01----:R-:W-:Y:S01]  /*2c2a0*/  ENDCOLLECTIVE ;  /* 0x000000000000791b */ /* 0x003fe20003800000 */
.L_x_2311:
[----:B------:R-:W-:Y:S01]  /*2c2b0*/  ULDC.64 UR4, c[0x0][0x208] ;  /* 0x0000820000047ab9 */ /* 0x000fe20000000a00 */
[----:B------:R-:W-:Y:S01]  /*2c2c0*/  IMAD.MOV.U32 R13, RZ, RZ, R3 ;  /* 0x000000ffff0d7224 */ /* 0x000fe200078e0003 */
[----:B------:R-:W-:Y:S02]  /*2c2d0*/  MOV R12, 0x6 ;  /* 0x00000006000c7802 */ /* 0x000fe40000000f00 */
[----:B------:R-:W-:-:S04]  /*2c2e0*/  MOV R5, R14 ;  /* 0x0000000e00057202 */ /* 0x000fc80000000f00 */
        /* <DEDUP_REMOVED lines=14> */
.L_x_2312:
[----:B------:R-:W-:-:S05]  /*2c3d0*/  VIADD R7, R0, 0x60 ;  /* 0x0000006000077836 */ /* 0x000fca0000000000 */
[----:B------:R-:W-:Y:S01]  /*2c3e0*/  ISETP.GE.AND P5, PT, R7, R2, PT ;  /* 0x000000020700720c */ /* 0x000fe20003fa6270 */
[----:B------:R-:W-:Y:S02]  /*2c3f0*/  IMAD.MOV.U32 R13, RZ, RZ, R4 ;  /* 0x000000ffff0d7224 */ /* 0x000fe400078e0004 */
[----:B------:R-:W-:-:S10]  /*2c400*/  IMAD.MOV.U32 R8, RZ, RZ, R14 ;  /* 0x000000ffff087224 */ /* 0x000fd400078e000e */
[----:B------:R-:W-:Y:S05]  /*2c410*/  WARPSYNC.COLLECTIVE R15, `(.L_x_2313) ;  /* 0x000000000f087348 */ /* 0x000fea0003c00000 */
[----:B------:R0:W1:Y:S02]  /*2c420*/  SHFL.IDX P6, R14, R13, R12, R11 ;  /* 0x0000000c0d0e7389 */ /* 0x00006400000c000b */
[----:B01----:R-:W-:Y:S01]  /*2c430*/  ENDCOLLECTIVE ;  /* 0x000000000000791b */ /* 0x003fe20003800000 */
.L_x_2313:
[----:B------:R-:W-:Y:S01]  /*2c440*/  ULDC.64 UR4, c[0x0][0x208] ;  /* 0x0000820000047ab9 */ /* 0x000fe20000000a00 */
[----:B------:R-:W-:Y:S02]  /*2c450*/  IMAD.MOV.U32 R13, RZ, RZ, R3 ;  /* 0x000000ffff0d7224 */ /* 0x000fe400078e0003 */
        /* <DEDUP_REMOVED lines=16> */
.L_x_2314:
[----:B------:R-:W-:Y:S01]  /*2c560*/  IMAD.MOV.U32 R13, RZ, RZ, R4 ;  /* 0x000000ffff0d7224 */ /* 0x000fe200078e0004 */
[----:B------:R-:W-:-:S07]  /*2c570*/  MOV R5, R14 ;  /* 0x0000000e00057202 */ /* 0x000fce0000000f00 */
[----:B------:R-:W-:Y:S05]  /*2c580*/  WARPSYNC.COLLECTIVE R15, `(.L_x_2315) ;  /* 0x000000000f087348 */ /* 0x000fea0003c00000 */
[----:B------:R0:W1:Y:S02]  /*2c590*/  SHFL.IDX P6, R14, R13, R12, R11 ;  /* 0x0000000c0d0e7389 */ /* 0x00006400000c000b */
[----:B01----:R-:W-:Y:S01]  /*2c5a0*/  ENDCOLLECTIVE ;  /* 0x000000000000791b */ /* 0x003fe20003800000 */
.L_x_2315:
[----:B------:R-:W-:Y:S01]  /*2c5b0*/  IMAD.MOV.U32 R3, RZ, RZ, R14 ;  /* 0x000000ffff037224 */ /* 0x000fe200078e000e */
[----:B------:R-:W-:Y:S06]  /*2c5c0*/  BRA `(.L_x_2316) ;  /* 0xffffff9400b87947 */ /* 0x000fec000383ffff */
.L_x_2130:
[----:B0-----:R-:W2:Y:S02]  /*2c5d0*/  LDL R2, [R1] ;  /* 0x0000000001027983 */ /* 0x001ea40000100800 */
[----:B--2---:R0:W2:Y:S02]  /*2c5e0*/  SYNCS.PHASECHK.TRANS64.TRYWAIT P0, [R2+URZ+0x30820], R0 ;  /* 0x03082000020075a7 */ /* 0x0040a4000800017f */
[----:B--2---:R-:W-:Y:S05]  /*2c5f0*/  @!P0 NANOSLEEP.SYNCS 0x989680 ;  /* 0x009896800000895d */ /* 0x004fea0003900000 */
[----:B------:R-:W2:Y:S02]  /*2c600*/  @!P0 SYNCS.PHASECHK.TRANS64 P0, [R2+URZ+0x30820], R0 ;  /* 0x03082000020085a7 */ /* 0x000ea4000800007f */
[----:B--2---:R-:W-:Y:S05]  /*2c610*/  @!P0 BRA `(.L_x_2130) ;  /* 0xfffffffc00ec8947 */ /* 0x004fea000383ffff */
[----:B------:R-:W-:Y:S05]  /*2c620*/  BRA `(.L_x_2317) ;  /* 0xffffff9800387947 */ /* 0x000fea000383ffff */
.L_x_2139:
[----:B-1----:R1:W2:Y:S02]  /*2c630*/  SYNCS.PHASECHK.TRANS64.TRYWAIT P0, [R3+URZ+0x30840], R2 ;  /* 0x03084002030075a7 */ /* 0x0022a4000800017f */
[----:B--2---:R-:W-:Y:S05]  /*2c640*/  @!P0 NANOSLEEP.SYNCS 0x989680 ;  /* 0x009896800000895d */ /* 0x004fea0003900000 */
[----:B------:R-:W2:Y:S02]  /*2c650*/  @!P0 SYNCS.PHASECHK.TRANS64 P0, [R3+URZ+0x30840], R2 ;  /* 0x03084002030085a7 */ /* 0x000ea4000800007f */
[----:B--2---:R-:W-:Y:S05]  /*2c660*/  @!P0 BRA `(.L_x_2139) ;  /* 0xfffffffc00f08947 */ /* 0x004fea000383ffff */
[----:B------:R-:W-:Y:S05]  /*2c670*/  BRA `(.L_x_2318) ;  /* 0xffffff9c00087947 */ /* 0x000fea000383ffff */
.L_x_2147:
[----:B0-----:R0:W1:Y:S02]  /*2c680*/  SYNCS.PHASECHK.TRANS64.TRYWAIT P0, [R3+URZ+0x60], R2 ;  /* 0x00006002030075a7 */ /* 0x001064000800017f */
[----:B-1----:R-:W-:Y:S05]  /*2c690*/  @!P0 NANOSLEEP.SYNCS 0x989680 ;  /* 0x009896800000895d */ /* 0x002fea0003900000 */
[----:B------:R-:W1:Y:S02]  /*2c6a0*/  @!P0 SYNCS.PHASECHK.TRANS64 P0, [R3+URZ+0x60], R2 ;  /* 0x00006002030085a7 */ /* 0x000e64000800007f */
[----:B-1----:R-:W-:Y:S05]  /*2c6b0*/  @!P0 BRA `(.L_x_2147) ;  /* 0xfffffffc00f08947 */ /* 0x002fea000383ffff */
[----:B------:R-:W-:Y:S05]  /*2c6c0*/  BRA `(.L_x_2319) ;  /* 0xffffffa000647947 */ /* 0x000fea000383ffff */
.L_x_2158:
[----:B-1----:R1:W2:Y:S02]  /*2c6d0*/  SYNCS.PHASECHK.TRANS64.TRYWAIT P0, [R3+URZ+0x30840], R2 ;  /* 0x03084002030075a7 */ /* 0x0022a4000800017f */
[----:B--2---:R-:W-:Y:S05]  /*2c6e0*/  @!P0 NANOSLEEP.SYNCS 0x989680 ;  /* 0x009896800000895d */ /* 0x004fea0003900000 */
[----:B------:R-:W2:Y:S02]  /*2c6f0*/  @!P0 SYNCS.PHASECHK.TRANS64 P0, [R3+URZ+0x30840], R2 ;  /* 0x03084002030085a7 */ /* 0x000ea4000800007f */
[----:B--2---:R-:W-:Y:S05]  /*2c700*/  @!P0 BRA `(.L_x_2158) ;  /* 0xfffffffc00f08947 */ /* 0x004fea000383ffff */
[----:B------:R-:W-:Y:S05]  /*2c710*/  BRA `(.L_x_2320) ;  /* 0xffffffa8008c7947 */ /* 0x000fea000383ffff */
.L_x_2166:
[----:B0-----:R0:W1:Y:S02]  /*2c720*/  SYNCS.PHASECHK.TRANS64.TRYWAIT P0, [R2+URZ+0x60], R3 ;  /* 0x00006003020075a7 */ /* 0x001064000800017f */
[----:B-1----:R-:W-:Y:S05]  /*2c730*/  @!P0 NANOSLEEP.SYNCS 0x989680 ;  /* 0x009896800000895d */ /* 0x002fea0003900000 */
[----:B------:R-:W1:Y:S02]  /*2c740*/  @!P0 SYNCS.PHASECHK.TRANS64 P0, [R2+URZ+0x60], R3 ;  /* 0x00006003020085a7 */ /* 0x000e64000800007f */
[----:B-1----:R-:W-:Y:S05]  /*2c750*/  @!P0 BRA `(.L_x_2166) ;  /* 0xfffffffc00f08947 */ /* 0x002fea000383ffff */
[----:B------:R-:W-:Y:S05]  /*2c760*/  BRA `(.L_x_2321) ;  /* 0xffffffac00e87947 */ /* 0x000fea000383ffff */
.L_x_2177:
[----:B---3--:R3:W4:Y:S02]  /*2c770*/  SYNCS.PHASECHK.TRANS64.TRYWAIT P0, [R2+URZ+0x30840], R3 ;  /* 0x03084003020075a7 */ /* 0x008724000800017f */
[----:B----4-:R-:W-:Y:S05]  /*2c780*/  @!P0 NANOSLEEP.SYNCS 0x989680 ;  /* 0x009896800000895d */ /* 0x010fea0003900000 */
[----:B------:R-:W4:Y:S02]  /*2c790*/  @!P0 SYNCS.PHASECHK.TRANS64 P0, [R2+URZ+0x30840], R3 ;  /* 0x03084003020085a7 */ /* 0x000f24000800007f */
[----:B----4-:R-:W-:Y:S05]  /*2c7a0*/  @!P0 BRA `(.L_x_2177) ;  /* 0xfffffffc00f08947 */ /* 0x010fea000383ffff */
[----:B------:R-:W-:Y:S05]  /*2c7b0*/  BRA `(.L_x_2322) ;  /* 0xffffffb400d47947 */ /* 0x000fea000383ffff */
.L_x_2185:
[----:B0-----:R0:W1:Y:S02]  /*2c7c0*/  SYNCS.PHASECHK.TRANS64.TRYWAIT P0, [R2+URZ+0x60], R5 ;  /* 0x00006005020075a7 */ /* 0x001064000800017f */
[----:B-1----:R-:W-:Y:S05]  /*2c7d0*/  @!P0 NANOSLEEP.SYNCS 0x989680 ;  /* 0x009896800000895d */ /* 0x002fea0003900000 */
[----:B------:R-:W1:Y:S02]  /*2c7e0*/  @!P0 SYNCS.PHASECHK.TRANS64 P0, [R2+URZ+0x60], R5 ;  /* 0x00006005020085a7 */ /* 0x000e64000800007f */
[----:B-1----:R-:W-:Y:S05]  /*2c7f0*/  @!P0 BRA `(.L_x_2185) ;  /* 0xfffffffc00f08947 */ /* 0x002fea000383ffff */
[----:B------:R-:W-:Y:S05]  /*2c800*/  BRA `(.L_x_2323) ;  /* 0xffffffbc00307947 */ /* 0x000fea000383ffff */
.L_x_2198:
[----:B---3--:R3:W4:Y:S02]  /*2c810*/  SYNCS.PHASECHK.TRANS64.TRYWAIT P0, [R0+URZ+0x30860], R2 ;  /* 0x03086002000075a7 */ /* 0x008724000800017f */
[----:B----4-:R-:W-:Y:S05]  /*2c820*/  @!P0 NANOSLEEP.SYNCS 0x989680 ;  /* 0x009896800000895d */ /* 0x010fea0003900000 */
[----:B------:R-:W4:Y:S02]  /*2c830*/  @!P0 SYNCS.PHASECHK.TRANS64 P0, [R0+URZ+0x30860], R2 ;  /* 0x03086002000085a7 */ /* 0x000f24000800007f */
[----:B----4-:R-:W-:Y:S05]  /*2c840*/  @!P0 BRA `(.L_x_2198) ;  /* 0xfffffffc00f08947 */ /* 0x010fea000383ffff */
[----:B------:R-:W-:Y:S05]  /*2c850*/  BRA `(.L_x_2324) ;  /* 0xffffffc400007947 */ /* 0x000fea000383ffff */
.L_x_2207:
[----:B------:R-:W-:Y:S01]  /*2c860*/  BSSY B0, `(.L_x_2325) ;  /* 0x0000008000007945 */ /* 0x000fe20003800000 */
[----:B------:R-:W-:Y:S01]  /*2c870*/  IMAD.MOV.U32 R13, RZ, RZ, R16 ;  /* 0x000000ffff0d7224 */ /* 0x000fe200078e0010 */
[----:B0-----:R-:W-:Y:S01]  /*2c880*/  MOV R11, 0x1f ;  /* 0x0000001f000b7802 */ /* 0x001fe20000000f00 */
[----:B------:R-:W-:Y:S02]  /*2c890*/  IMAD.MOV.U32 R12, RZ, RZ, RZ ;  /* 0x000000ffff0c7224 */ /* 0x000fe400078e00ff */
[----:B------:R-:W-:-:S07]  /*2c8a0*/  IMAD.MOV.U32 R15, RZ, RZ, -0x1 ;  /* 0xffffffffff0f7424 */ /* 0x000fce00078e00ff */
[----:B--2---:R-:W-:Y:S05]  /*2c8b0*/  WARPSYNC.COLLECTIVE R15, `(.L_x_2326) ;  /* 0x000000000f087348 */ /* 0x004fea0003c00000 */
[----:B------:R0:W1:Y:S02]  /*2c8c0*/  SHFL.IDX P6, R14, R13, R12, R11 ;  /* 0x0000000c0d0e7389 */ /* 0x00006400000c000b */
[----:B012---:R-:W-:Y:S01]  /*2c8d0*/  ENDCOLLECTIVE ;  /* 0x000000000000791b */ /* 0x007fe20003800000 */
.L_x_2326:
[----:B------:R-:W-:Y:S05]  /*2c8e0*/  BSYNC B0 ;  /* 0x0000000000007941 */ /* 0x000fea0003800000 */
.L_x_2325:
[----:B------:R-:W-:Y:S01]  /*2c8f0*/  IMAD.MOV.U32 R13, RZ, RZ, R16 ;  /* 0x000000ffff0d7224 */ /* 0x000fe200078e0010 */
[----:B------:R-:W-:Y:S01]  /*2c900*/  MOV R11, 0x1f ;  /* 0x0000001f000b7802 */ /* 0x000fe20000000f00 */
[----:B------:R-:W-:Y:S02]  /*2c910*/  IMAD.MOV.U32 R12, RZ, RZ, 0x1 ;  /* 0x00000001ff0c7424 */ /* 0x000fe400078e00ff */
[----:B------:R-:W-:Y:S02]  /*2c920*/  IMAD.MOV.U32 R15, RZ, RZ, -0x1 ;  /* 0xffffffffff0f7424 */ /* 0x000fe400078e00ff */
[----:B------:R-:W-:Y:S02]  /*2c930*/  IMAD.IADD R4, R19, 0x1, R6 ;  /* 0x0000000113047824 */ /* 0x000fe400078e0206 */
[----:B------:R-:W-:-:S07]  /*2c940*/  IMAD.MOV.U32 R0, RZ, RZ, R14 ;  /* 0x000000ffff007224 */ /* 0x000fce00078e000e */
[----:B------:R-:W-:Y:S05]  /*2c950*/  WARPSYNC.COLLECTIVE R15, `(.L_x_2327) ;  /* 0x000000000f087348 */ /* 0x000fea0003c00000 */
[----:B------:R0:W1:Y:S02]  /*2c960*/  SHFL.IDX P6, R14, R13, R12, R11 ;  /* 0x0000000c0d0e7389 */ /* 0x00006400000c000b */
[----:B01----:R-:W-:Y:S01]  /*2c970*/  ENDCOLLECTIVE ;  /* 0x000000000000791b */ /* 0x003fe20003800000 */
.L_x_2327:
        /* <DEDUP_REMOVED lines=12> */
[----:B0-----:R-:W-:Y:S01]  /*2ca40*/  IMAD.MOV.U32 R3, RZ, RZ, RZ ;  /* 0x000000ffff037224 */ /* 0x001fe200078e00ff */
[----:B--2---:R-:W-:Y:S02]  /*2ca50*/  @!P1 MOV R3, R2 ;  /* 0x0000000200039202 */ /* 0x004fe40000000f00 */
[----:B------:R-:W-:-:S03]  /*2ca60*/  ISETP.NE.AND P1, PT, R6, RZ, PT ;  /* 0x000000ff0600720c */ /* 0x000fc60003f25270 */
[----:B------:R-:W-:-:S10]  /*2ca70*/  IMAD.MOV.U32 R13, RZ, RZ, R3 ;  /* 0x000000ffff0d7224 */ /* 0x000fd400078e0003 */
[----:B------:R-:W-:Y:S05]  /*2ca80*/  WARPSYNC.COLLECTIVE R15, `(.L_x_2328) ;  /* 0x000000000f087348 */ /* 0x000fea0003c00000 */
[----:B------:R0:W1:Y:S02]  /*2ca90*/  SHFL.UP P6, R14, R13, R12, R11 ;  /* 0x0400000c0d0e7389 */ /* 0x00006400000c000b */
[----:B01----:R-:W-:Y:S01]  /*2caa0*/  ENDCOLLECTIVE ;  /* 0x000000000000791b */ /* 0x003fe20003800000 */
.L_x_2328:
        /* <DEDUP_REMOVED lines=8> */
.L_x_2329:
[----:B------:R-:W-:Y:S01]  /*2cb30*/  MOV R12, 0x4 ;  /* 0x00000004000c7802 */ /* 0x000fe20000000f00 */
[----:B------:R-:W-:-:S05]  /*2cb40*/  IMAD.MOV.U32 R4, RZ, RZ, R14 ;  /* 0x000000ffff047224 */ /* 0x000fca00078e000e */
[----:B------:R-:W-:-:S05]  /*2cb50*/  SEL R4, R4, RZ, P2 ;  /* 0x000000ff04047207 */ /* 0x000fca0001000000 */
[----:B------:R-:W-:-:S04]  /*2cb60*/  IMAD.IADD R2, R2, 0x1, R4 ;  /* 0x0000000102027824 */ /* 0x000fc800078e0204 */
[----:B------:R-:W-:-:S07]  /*2cb70*/  IMAD.MOV.U32 R13, RZ, RZ, R2 ;  /* 0x000000ffff0d7224 */ /* 0x000fce00078e0002 */
[----:B------:R-:W-:Y:S05]  /*2cb80*/  WARPSYNC.COLLECTIVE R15, `(.L_x_2330) ;  /* 0x000000000f087348 */ /* 0x000fea0003c00000 */
[----:B------:R0:W1:Y:S02]  /*2cb90*/  SHFL.UP P6, R14, R13, R12, R11 ;  /* 0x0400000c0d0e7389 */ /* 0x00006400000c000b */
[----:B01----:R-:W-:Y:S01]  /*2cba0*/  ENDCOLLECTIVE ;  /* 0x000000000000791b */ /* 0x003fe20003800000 */
.L_x_2330:
        /* <DEDUP_REMOVED lines=8> */
.L_x_2331:
[----:B------:R-:W-:Y:S01]  /*2cc30*/  IMAD.MOV.U32 R12, RZ, RZ, 0x10 ;  /* 0x00000010ff0c7424 */ /* 0x000fe200078e00ff */
[----:B------:R-:W-:-:S04]  /*2cc40*/  MOV R4, R14 ;  /* 0x0000000e00047202 */ /* 0x000fc80000000f00 */
[----:B------:R-:W-:-:S05]  /*2cc50*/  SEL R4, R4, RZ, P4 ;  /* 0x000000ff04047207 */ /* 0x000fca0002000000 */
[----:B------:R-:W-:-:S04]  /*2cc60*/  IMAD.IADD R2, R2, 0x1, R4 ;  /* 0x0000000102027824 */ /* 0x000fc800078e0204 */
[----:B------:R-:W-:-:S07]  /*2cc70*/  IMAD.MOV.U32 R13, RZ, RZ, R2 ;  /* 0x000000ffff0d7224 */ /* 0x000fce00078e0002 */
[----:B------:R-:W-:Y:S05]  /*2cc80*/  WARPSYNC.COLLECTIVE R15, `(.L_x_2332) ;  /* 0x000000000f087348 */ /* 0x000fea0003c00000 */
[----:B------:R0:W1:Y:S02]  /*2cc90*/  SHFL.UP P6, R14, R13, R12, R11 ;  /* 0x0400000c0d0e7389 */ /* 0x00006400000c000b */
[----:B01----:R-:W-:Y:S01]  /*2cca0*/  ENDCOLLECTIVE ;  /* 0x000000000000791b */ /* 0x003fe20003800000 */
.L_x_2332:
[----:B------:R-:W-:Y:S02]  /*2ccb0*/  IMAD.MOV.U32 R12, RZ, RZ, 0x1f ;  /* 0x0000001fff0c7424 */ /* 0x000fe400078e00ff */
[----:B------:R-:W-:Y:S02]  /*2ccc0*/  IMAD.MOV.U32 R11, RZ, RZ, 0x1f ;  /* 0x0000001fff0b7424 */ /* 0x000fe400078e00ff */
[----:B------:R-:W-:-:S05]  /*2ccd0*/  IMAD.MOV.U32 R4, RZ, RZ, R14 ;  /* 0x000000ffff047224 */ /* 0x000fca00078e000e */
[----:B------:R-:W-:-:S04]  /*2cce0*/  SEL R4, R4, RZ, P5 ;  /* 0x000000ff04047207 */ /* 0x000fc80002800000 */
[----:B------:R-:W-:-:S05]  /*2ccf0*/  IADD3 R2, R2, R4, RZ ;  /* 0x0000000402027210 */ /* 0x000fca0007ffe0ff */
[----:B------:R-:W-:-:S07]  /*2cd00*/  IMAD.MOV.U32 R13, RZ, RZ, R2 ;  /* 0x000000ffff0d7224 */ /* 0x000fce00078e0002 */
[----:B------:R-:W-:Y:S05]  /*2cd10*/  WARPSYNC.COLLECTIVE R15, `(.L_x_2333) ;  /* 0x000000000f087348 */ /* 0x000fea0003c00000 */
[----:B------:R0:W1:Y:S02]  /*2cd20*/  SHFL.IDX P6, R14, R13, R12, R11 ;  /* 0x0000000c0d0e7389 */ /* 0x00006400000c000b */
[----:B01----:R-:W-:Y:S01]  /*2cd30*/  ENDCOLLECTIVE ;  /* 0x000000000000791b */ /* 0x003fe20003800000 */
.L_x_2333:
[----:B------:R-:W-:Y:S01]  /*2cd40*/  IMAD.MOV.U32 R16, RZ, RZ, R14 ;  /* 0x000000ffff107224 */ /* 0x000fe200078e000e */
[----:B------:R-:W-:Y:S06]  /*2cd50*/  BRA `(.L_x_2334) ;  /* 0xffffffc400f47947 */ /* 0x000fec000383ffff */
.L_x_2212:
[----:B------:R-:W-:Y:S01]  /*2cd60*/  BSSY B0, `(.L_x_2335) ;  /* 0x0000008000007945 */ /* 0x000fe20003800000 */
[----:B-----5:R-:W-:Y:S01]  /*2cd70*/  MOV R13, R3 ;  /* 0x00000003000d7202 */ /* 0x020fe20000000f00 */
[----:B------:R-:W-:Y:S02]  /*2cd80*/  IMAD.MOV.U32 R12, RZ, RZ, 0x1 ;  /* 0x00000001ff0c7424 */ /* 0x000fe400078e00ff */
[----:B0-----:R-:W-:Y:S02]  /*2cd90*/  IMAD.MOV.U32 R11, RZ, RZ, RZ ;  /* 0x000000ffff0b7224 */ /* 0x001fe400078e00ff */
[----:B------:R-:W-:-:S07]  /*2cda0*/  IMAD.MOV.U32 R15, RZ, RZ, -0x1 ;  /* 0xffffffffff0f7424 */ /* 0x000fce00078e00ff */
[----:B-12---:R-:W-:Y:S05]  /*2cdb0*/  WARPSYNC.COLLECTIVE R15, `(.L_x_2336) ;  /* 0x000000000f087348 */ /* 0x006fea0003c00000 */
[----:B------:R0:W3:Y:S02]  /*2cdc0*/  SHFL.UP P6, R14, R13, R12, R11 ;  /* 0x0400000c0d0e7389 */ /* 0x0000e400000c000b */
[----:B0123--:R-:W-:Y:S01]  /*2cdd0*/  ENDCOLLECTIVE ;  /* 0x000000000000791b */ /* 0x00ffe20003800000 */
.L_x_2336:
[----:B------:R-:W-:Y:S05]  /*2cde0*/  BSYNC B0 ;  /* 0x0000000000007941 */ /* 0x000fea0003800000 */
.L_x_2335:
[----:B------:R-:W-:Y:S02]  /*2cdf0*/  IMAD.MOV.U32 R2, RZ, RZ, R14 ;  /* 0x000000ffff027224 */ /* 0x000fe400078e000e */
[----:B------:R-:W-:Y:S02]  /*2ce00*/  IMAD.MOV.U32 R12, RZ, RZ, 0x2 ;  /* 0x00000002ff0c7424 */ /* 0x000fe400078e00ff */
[----:B------:R-:W-:Y:S01]  /*2ce10*/  IMAD.MOV.U32 R11, RZ, RZ, RZ ;  /* 0x000000ffff0b7224 */ /* 0x000fe200078e00ff */
[----:B------:R-:W-:Y:S01]  /*2ce20*/  SEL R2, R2, RZ, P1 ;  /* 0x000000ff02027207 */ /* 0x000fe20000800000 */
[----:B------:R-:W-:-:S03]  /*2ce30*/  IMAD.MOV.U32 R15, RZ, RZ, -0x1 ;  /* 0xffffffffff0f7424 */ /* 0x000fc600078e00ff */
[----:B------:R-:W-:-:S05]  /*2ce40*/  IADD3 R2, R3, R2, RZ ;  /* 0x0000000203027210 */ /* 0x000fca0007ffe0ff */
[----:B------:R-:W-:-:S07]  /*2ce50*/  IMAD.MOV.U32 R13, RZ, RZ, R2 ;  /* 0x000000ffff0d7224 */ /* 0x000fce00078e0002 */
[----:B------:R-:W-:Y:S05]  /*2ce60*/  WARPSYNC.COLLECTIVE R15, `(.L_x_2337) ;  /* 0x000000000f087348 */ /* 0x000fea0003c00000 */
[----:B------:R0:W1:Y:S02]  /*2ce70*/  SHFL.UP P6, R14, R13, R12, R11 ;  /* 0x0400000c0d0e7389 */ /* 0x00006400000c000b */
[----:B01----:R-:W-:Y:S01]  /*2ce80*/  ENDCOLLECTIVE ;  /* 0x000000000000791b */ /* 0x003fe20003800000 */
.L_x_2337:
        /* <DEDUP_REMOVED lines=8> */
.L_x_2338:
        /* <DEDUP_REMOVED lines=8> */
.L_x_2339:
        /* <DEDUP_REMOVED lines=8> */
.L_x_2340:
[----:B------:R-:W-:Y:S01]  /*2d010*/  MOV R12, 0x1f ;  /* 0x0000001f000c7802 */ /* 0x000fe20000000f00 */
        /* <DEDUP_REMOVED lines=8> */
.L_x_2341:
[----:B------:R-:W-:Y:S01]  /*2d0a0*/  IMAD.MOV.U32 R16, RZ, RZ, R14 ;  /* 0x000000ffff107224 */ /* 0x000fe200078e000e */
[----:B------:R-:W-:Y:S06]  /*2d0b0*/  BRA `(.L_x_2342) ;  /* 0xffffffc400bc7947 */ /* 0x000fec000383ffff */
.L_x_2214:
[----:B------:R-:W-:Y:S01]  /*2d0c0*/  BSSY B0, `(.L_x_2343) ;  /* 0x0000006000007945 */ /* 0x000fe20003800000 */
[----:B------:R-:W-:Y:S01]  /*2d0d0*/  PLOP3.LUT P6, PT, P6, PT, PT, 0x8, 0x0 ;  /* 0x000000000000781c */ /* 0x000fe200037ce170 */
[----:B------:R-:W-:-:S12]  /*2d0e0*/  IMAD.MOV.U32 R15, RZ, RZ, -0x1 ;  /* 0xffffffffff0f7424 */ /* 0x000fd800078e00ff */
[----:B012---:R-:W-:Y:S05]  /*2d0f0*/  WARPSYNC.COLLECTIVE R15, `(.L_x_2344) ;  /* 0x000000000f087348 */ /* 0x007fea0003c00000 */
[----:B------:R-:W-:Y:S01]  /*2d100*/  VOTE.ANY R14, PT, P6 ;  /* 0x00000000000e7806 */ /* 0x000fe200030e0100 */
[----:B012---:R-:W-:Y:S06]  /*2d110*/  ENDCOLLECTIVE ;  /* 0x000000000000791b */ /* 0x007fec0003800000 */
.L_x_2344:
[----:B------:R-:W-:Y:S05]  /*2d120*/  BSYNC B0 ;  /* 0x0000000000007941 */ /* 0x000fea0003800000 */
.L_x_2343:
[----:B------:R-:W-:Y:S01]  /*2d130*/  IMAD.MOV.U32 R5, RZ, RZ, R14 ;  /* 0x000000ffff057224 */ /* 0x000fe200078e000e */
[----:B------:R-:W-:Y:S01]  /*2d140*/  MOV R13, R3 ;  /* 0x00000003000d7202 */ /* 0x000fe20000000f00 */
[----:B------:R-:W-:Y:S02]  /*2d150*/  IMAD.MOV.U32 R11, RZ, RZ, 0x1f ;  /* 0x0000001fff0b7424 */ /* 0x000fe400078e00ff */
[----:B------:R-:W0:Y:S01]  /*2d160*/  POPC R6, R5 ;  /* 0x0000000500067309 */ /* 0x000e220000000000 */
[----:B------:R-:W-:Y:S02]  /*2d170*/  IMAD.MOV.U32 R15, RZ, RZ, -0x1 ;  /* 0xffffffffff0f7424 */ /* 0x000fe400078e00ff */
[----:B0-----:R-:W-:-:S07]  /*2d180*/  IMAD.MOV.U32 R12, RZ, RZ, R6 ;  /* 0x000000ffff0c7224 */ /* 0x001fce00078e0006 */
[----:B------:R-:W-:Y:S05]  /*2d190*/  WARPSYNC.COLLECTIVE R15, `(.L_x_2345) ;  /* 0x000000000f087348 */ /* 0x000fea0003c00000 */
[----:B------:R0:W1:Y:S02]  /*2d1a0*/  SHFL.IDX P6, R14, R13, R12, R11 ;  /* 0x0000000c0d0e7389 */ /* 0x00006400000c000b */
[----:B01----:R-:W-:Y:S01]  /*2d1b0*/  ENDCOLLECTIVE ;  /* 0x000000000000791b */ /* 0x003fe20003800000 */
.L_x_2345:
[----:B------:R-:W-:Y:S01]  /*2d1c0*/  IMAD.MOV.U32 R17, RZ, RZ, R14 ;  /* 0x000000ffff117224 */ /* 0x000fe200078e000e */
[----:B------:R-:W-:Y:S06]  /*2d1d0*/  BRA `(.L_x_2346) ;  /* 0xffffffc400ac7947 */ /* 0x000fec000383ffff */
.L_x_2216:
[----:B------:R-:W-:Y:S01]  /*2d1e0*/  BSSY B0, `(.L_x_2347) ;  /* 0x0000007000007945 */ /* 0x000fe20003800000 */
[----:B------:R-:W-:Y:S01]  /*2d1f0*/  MOV R13, R2 ;  /* 0x00000002000d7202 */ /* 0x000fe20000000f00 */
[----:B0-----:R-:W-:Y:S02]  /*2d200*/  IMAD.MOV.U32 R11, RZ, RZ, 0x1f ;  /* 0x0000001fff0b7424 */ /* 0x001fe400078e00ff */
[----:B------:R-:W-:-:S07]  /*2d210*/  IMAD.MOV.U32 R15, RZ, RZ, -0x1 ;  /* 0xffffffffff0f7424 */ /* 0x000fce00078e00ff */
[----:B-1234-:R-:W-:Y:S05]  /*2d220*/  WARPSYNC.COLLECTIVE R15, `(.L_x_2348) ;  /* 0x000000000f087348 */ /* 0x01efea0003c00000 */
[----:B------:R0:W0:Y:S02]  /*2d230*/  SHFL.IDX P6, R14, R13, R12, R11 ;  /* 0x0000000c0d0e7389 */ /* 0x00002400000c000b */
[----:B01234-:R-:W-:Y:S01]  /*2d240*/  ENDCOLLECTIVE ;  /* 0x000000000000791b */ /* 0x01ffe20003800000 */
.L_x_2348:
[----:B------:R-:W-:Y:S05]  /*2d250*/  BSYNC B0 ;  /* 0x0000000000007941 */ /* 0x000fea0003800000 */
.L_x_2347:
[----:B------:R-:W-:Y:S01]  /*2d260*/  IMAD.MOV.U32 R2, RZ, RZ, R14 ;  /* 0x000000ffff027224 */ /* 0x000fe200078e000e */
[----:B------:R-:W-:Y:S06]  /*2d270*/  BRA `(.L_x_2349) ;  /* 0xffffffc400a07947 */ /* 0x000fec000383ffff */
.L_x_2220:
[----:B0-----:R0:W1:Y:S02]  /*2d280*/  SYNCS.PHASECHK.TRANS64.TRYWAIT P0, [R0+URZ+0x30820], R3 ;  /* 0x03082003000075a7 */ /* 0x001064000800017f */
[----:B-1----:R-:W-:Y:S05]  /*2d290*/  @!P0 NANOSLEEP.SYNCS 0x989680 ;  /* 0x009896800000895d */ /* 0x002fea0003900000 */
[----:B------:R-:W1:Y:S02]  /*2d2a0*/  @!P0 SYNCS.PHASECHK.TRANS64 P0, [R0+URZ+0x30820], R3 ;  /* 0x03082003000085a7 */ /* 0x000e64000800007f */
[----:B-1----:R-:W-:Y:S05]  /*2d2b0*/  @!P0 BRA `(.L_x_2220) ;  /* 0xfffffffc00f08947 */ /* 0x002fea000383ffff */
[----:B------:R-:W-:Y:S05]  /*2d2c0*/  BRA `(.L_x_2350) ;  /* 0xffffffcc00287947 */ /* 0x000fea000383ffff */
.L_x_2221:
[----:B------:R-:W1:Y:S01]  /*2d2d0*/  S2R R2, SR_TID.X ;  /* 0x0000000000027919 */ /* 0x000e620000002100 */
[----:B------:R-:W-:Y:S01]  /*2d2e0*/  BSSY B0, `(.L_x_2351) ;  /* 0x000000a000007945 */ /* 0x000fe20003800000 */
[----:B------:R-:W-:Y:S01]  /*2d2f0*/  MOV R12, RZ ;  /* 0x000000ff000c7202 */ /* 0x000fe20000000f00 */
[----:B------:R-:W-:Y:S02]  /*2d300*/  IMAD.MOV.U32 R11, RZ, RZ, 0x1f ;  /* 0x0000001fff0b7424 */ /* 0x000fe400078e00ff */
[----:B------:R-:W-:Y:S01]  /*2d310*/  IMAD.MOV.U32 R15, RZ, RZ, -0x1 ;  /* 0xffffffffff0f7424 */ /* 0x000fe200078e00ff */
[----:B-1----:R-:W-:-:S04]  /*2d320*/  SHF.R.U32.HI R2, RZ, 0x5, R2 ;  /* 0x00000005ff027819 */ /* 0x002fc80000011602 */
[----:B------:R-:W-:-:S05]  /*2d330*/  LOP3.LUT R2, R2, 0x3, RZ, 0xc0, !PT ;  /* 0x0000000302027812 */ /* 0x000fca00078ec0ff */
[----:B------:R-:W-:-:S07]  /*2d340*/  IMAD.MOV.U32 R13, RZ, RZ, R2 ;  /* 0x000000ffff0d7224 */ /* 0x000fce00078e0002 */
[----:B0-2---:R-:W-:Y:S05]  /*2d350*/  WARPSYNC.COLLECTIVE R15, `(.L_x_2352) ;  /* 0x000000000f087348 */ /* 0x005fea0003c00000 */
[----:B------:R1:W3:Y:S02]  /*2d360*/  SHFL.IDX P6, R14, R13, R12, R11 ;  /* 0x0000000c0d0e7389 */ /* 0x0002e400000c000b */
[----:B0123--:R-:W-:Y:S01]  /*2d370*/  ENDCOLLECTIVE ;  /* 0x000000000000791b */ /* 0x00ffe20003800000 */
.L_x_2352:
[----:B------:R-:W-:Y:S05]  /*2d380*/  BSYNC B0 ;  /* 0x0000000000007941 */ /* 0x000fea0003800000 */
.L_x_2351:
[----:B------:R-:W-:Y:S05]  /*2d390*/  BRA `(.L_x_2353) ;  /* 0xffffffcc00107947 */ /* 0x000fea000383ffff */
.L_x_2222:
[----:B------:R-:W-:Y:S01]  /*2d3a0*/  BSSY B0, `(.L_x_2354) ;  /* 0x0000006000007945 */ /* 0x000fe20003800000 */
[----:B------:R-:W-:-:S07]  /*2d3b0*/  IMAD.MOV.U32 R15, RZ, RZ, -0x1 ;  /* 0xffffffffff0f7424 */ /* 0x000fce00078e00ff */
[----:B012---:R-:W-:Y:S05]  /*2d3c0*/  WARPSYNC.COLLECTIVE R15, `(.L_x_2355) ;  /* 0x000000000f0c7348 */ /* 0x007fea0003c00000 */
[----:B------:R-:W-:Y:S02]  /*2d3d0*/  ELECT P6, UR62, PT ;  /* 0x00000000003e782f */ /* 0x000fe400038c0000 */
[----:B------:R-:W-:Y:S01]  /*2d3e0*/  MOV R14, UR62 ;  /* 0x0000003e000e7c02 */ /* 0x000fe20008000f00 */
[----:B012---:R-:W-:Y:S10]  /*2d3f0*/  ENDCOLLECTIVE ;  /* 0x000000000000791b */ /* 0x007ff40003800000 */
.L_x_2355:
[----:B------:R-:W-:Y:S05]  /*2d400*/  BSYNC B0 ;  /* 0x0000000000007941 */ /* 0x000fea0003800000 */
.L_x_2354:
[----:B------:R-:W-:Y:S05]  /*2d410*/  BRA `(.L_x_2356) ;  /* 0xffffffcc00047947 */ /* 0x000fea000383ffff */
.L_x_2224:
[----:B0-----:R0:W1:Y:S02]  /*2d420*/  SYNCS.PHASECHK.TRANS64.TRYWAIT P0, [R6+URZ], R5 ;  /* 0x00000005060075a7 */ /* 0x001064000800017f */
[----:B-1----:R-:W-:Y:S05]  /*2d430*/  @!P0 NANOSLEEP.SYNCS 0x989680 ;  /* 0x009896800000895d */ /* 0x002fea0003900000 */
[----:B------:R-:W1:Y:S02]  /*2d440*/  @!P0 SYNCS.PHASECHK.TRANS64 P0, [R6+URZ], R5 ;  /* 0x00000005060085a7 */ /* 0x000e64000800007f */
[----:B-1----:R-:W-:Y:S05]  /*2d450*/  @!P0 BRA `(.L_x_2224) ;  /* 0xfffffffc00f08947 */ /* 0x002fea000383ffff */
[----:B------:R-:W-:Y:S05]  /*2d460*/  BRA `(.L_x_2357) ;  /* 0xffffffcc00487947 */ /* 0x000fea000383ffff */
.L_x_2225:
[----:B-1----:R1:W2:Y:S02]  /*2d470*/  SYNCS.PHASECHK.TRANS64.TRYWAIT P0, [R7+URZ], R2 ;  /* 0x00000002070075a7 */ /* 0x0022a4000800017f */
[----:B--2---:R-:W-:Y:S05]  /*2d480*/  @!P0 NANOSLEEP.SYNCS 0x989680 ;  /* 0x009896800000895d */ /* 0x004fea0003900000 */
[----:B------:R-:W2:Y:S02]  /*2d490*/  @!P0 SYNCS.PHASECHK.TRANS64 P0, [R7+URZ], R2 ;  /* 0x00000002070085a7 */ /* 0x000ea4000800007f */
[----:B--2---:R-:W-:Y:S05]  /*2d4a0*/  @!P0 BRA `(.L_x_2225) ;  /* 0xfffffffc00f08947 */ /* 0x004fea000383ffff */
[----:B------:R-:W-:Y:S05]  /*2d4b0*/  BRA `(.L_x_2358) ;  /* 0xffffffcc003c7947 */ /* 0x000fea000383ffff */
.L_x_2227:
[----:B--2---:R2:W3:Y:S02]  /*2d4c0*/  SYNCS.PHASECHK.TRANS64.TRYWAIT P0, [R4+URZ], R5 ;  /* 0x00000005040075a7 */ /* 0x0044e4000800017f */
[----:B---3--:R-:W-:Y:S05]  /*2d4d0*/  @!P0 NANOSLEEP.SYNCS 0x989680 ;  /* 0x009896800000895d */ /* 0x008fea0003900000 */
[----:B------:R-:W3:Y:S02]  /*2d4e0*/  @!P0 SYNCS.PHASECHK.TRANS64 P0, [R4+URZ], R5 ;  /* 0x00000005040085a7 */ /* 0x000ee4000800007f */
[----:B---3--:R-:W-:Y:S05]  /*2d4f0*/  @!P0 BRA `(.L_x_2227) ;  /* 0xfffffffc00f08947 */ /* 0x008fea000383ffff */
[----:B------:R-:W-:Y:S05]  /*2d500*/  BRA `(.L_x_2359) ;  /* 0xffffffcc00447947 */ /* 0x000fea000383ffff */
.L_x_2360:
        /* <DEDUP_REMOVED lines=15> */
.L_x_3430:


//--------------------- .text._ZN7cutlass13device_kernelIN5flash11enable_sm90INS1_16FlashAttnFwdSm90INS1_25CollectiveMainloopFwdSm90ILi2EN4cute5tupleIJNS5_1CILi1EEES8_S8_EEENS6_IJNS7_ILi128EEENS7_ILi80EEENS7_ILi256EEEEEELi256ENS_6half_tEfNS_4arch4Sm90ELb1ELb0ELb0ELb0ELb0ELb0ELb0ELb1ELb1ELb1ELb0ELb0EEENS1_21CollectiveEpilogueFwdINS6_IJSA_SC_SB_EEES9_SE_SG_Li256ELb0ELb1ELb0ELb0EEENS1_30DynamicPersistentTileSchedulerILi256ELi128ELb0ELb1ELb1EEEEEEEEEvNT_6ParamsE --------------------------
	.section	.text._ZN7cutlass13device_kernelIN5flash11enable_sm90INS1_16FlashAttnFwdSm90INS1_25CollectiveMainloopFwdSm90ILi2EN4cute5tupleIJNS5_1CILi1EEES8_S8_EEENS6_IJNS7_ILi128EEENS7_ILi80EEENS7_ILi256EEEEEELi256ENS_6half_tEfNS_4arch4Sm90ELb1ELb0ELb0ELb0ELb0ELb0ELb0ELb1ELb1ELb1ELb0ELb0EEENS1_21CollectiveEpilogueFwdINS6_IJSA_SC_SB_EEES9_SE_SG_Li256ELb0ELb1ELb0ELb0EEENS1_30DynamicPersistentTileSchedulerILi256ELi128ELb0ELb1ELb1EEEEEEEEEvNT_6ParamsE,"ax",@progbits
	.align	128
.text._ZN7cutlass13device_kernelIN5flash11enable_sm90INS1_16FlashAttnFwdSm90INS1_25CollectiveMainloopFwdSm90ILi2EN4cute5tupleIJNS5_1CILi1EEES8_S8_EEENS6_IJNS7_ILi128EEENS7_ILi80EEENS7_ILi256EEEEEELi256ENS_6half_tEfNS_4arch4Sm90ELb1ELb0ELb0ELb0ELb0ELb0ELb0ELb1ELb1ELb1ELb0ELb0EEENS1_21CollectiveEpilogueFwdINS6_IJSA_SC_SB_EEES9_SE_SG_Li256ELb0ELb1ELb0ELb0EEENS1_30DynamicPersistentTileSchedulerILi256ELi128ELb0ELb1ELb1EEEEEEEEEvNT_6ParamsE:
        .type           _ZN7cutlass13device_kernelIN5flash11enable_sm90INS1_16FlashAttnFwdSm90INS1_25CollectiveMainloopFwdSm90ILi2EN4cute5tupleIJNS5_1CILi1EEES8_S8_EEENS6_IJNS7_ILi128EEENS7_ILi80EEENS7_ILi256EEEEEELi256ENS_6half_tEfNS_4arch4Sm90ELb1ELb0ELb0ELb0ELb0ELb0ELb0ELb1ELb1ELb1ELb0ELb0EEENS1_21CollectiveEpilogueFwdINS6_IJSA_SC_SB_EEES9_SE_SG_Li256ELb0ELb1ELb0ELb0EEENS1_30DynamicPersistentTileSchedulerILi256ELi128ELb0ELb1ELb1EEEEEEEEEvNT_6ParamsE,@function
        .size           _ZN7cutlass13device_kernelIN5flash11enable_sm90INS1_16FlashAttnFwdSm90INS1_25CollectiveMainloopFwdSm90ILi2EN4cute5tupleIJNS5_1CILi1EEES8_S8_EEENS6_IJNS7_ILi128EEENS7_ILi80EEENS7_ILi256EEEEEELi256ENS_6half_tEfNS_4arch4Sm90ELb1ELb0ELb0ELb0ELb0ELb0ELb0ELb1ELb1ELb1ELb0ELb0EEENS1_21CollectiveEpilogueFwdINS6_IJSA_SC_SB_EEES9_SE_SG_Li256ELb0ELb1ELb0ELb0EEENS1_30DynamicPersistentTileSchedulerILi256ELi128ELb0ELb1ELb1EEEEEEEEEvNT_6ParamsE,(.L_x_3431 - _ZN7cutlass13device_kernelIN5flash11enable_sm90INS1_16FlashAttnFwdSm90INS1_25CollectiveMainloopFwdSm90ILi2EN4cute5tupleIJNS5_1CILi1EEES8_S8_EEENS6_IJNS7_ILi128EEENS7_ILi80EEENS7_ILi256EEEEEELi256ENS_6half_tEfNS_4arch4Sm90ELb1ELb0ELb0ELb0ELb0ELb0ELb0ELb1ELb1ELb1ELb0ELb0EEENS1_21CollectiveEpilogueFwdINS6_IJSA_SC_SB_EEES9_SE_SG_Li256ELb0ELb1ELb0ELb0EEENS1_30DynamicPersistentTileSchedulerILi256ELi128ELb0ELb1ELb1EEEEEEEEEvNT_6ParamsE)
        .other          _ZN7cutlass13device_kernelIN5flash11enable_sm90INS1_16FlashAttnFwdSm90INS1_25CollectiveMainloopFwdSm90ILi2EN4cute5tupleIJNS5_1CILi1EEES8_S8_EEENS6_IJNS7_ILi128EEENS7_ILi80EEENS7_ILi256EEEEEELi256ENS_6half_tEfNS_4arch4Sm90ELb1ELb0ELb0ELb0ELb0ELb0ELb0ELb1ELb1ELb1ELb0ELb0EEENS1_21CollectiveEpilogueFwdINS6_IJSA_SC_SB_EEES9_SE_SG_Li256ELb0ELb1ELb0ELb0EEENS1_30DynamicPersistentTileSchedulerILi256ELi128ELb0ELb1ELb1EEEEEEEEEvNT_6ParamsE,@"STO_CUDA_ENTRY STV_DEFAULT"
_ZN7cutlass13device_kernelIN5flash11enable_sm90INS1_16FlashAttnFwdSm90INS1_25CollectiveMainloopFwdSm90ILi2EN4cute5tupleIJNS5_1CILi1EEES8_S8_EEENS6_IJNS7_ILi128EEENS7_ILi80EEENS7_ILi256EEEEEELi256ENS_6half_tEfNS_4arch4Sm90ELb1ELb0ELb0ELb0ELb0ELb0ELb0ELb1ELb1ELb1ELb0ELb0EEENS1_21CollectiveEpilogueFwdINS6_IJSA_SC_SB_EEES9_SE_SG_Li256ELb0ELb1ELb0ELb0EEENS1_30DynamicPersistentTileSchedulerILi256ELi128ELb0ELb1ELb1EEEEEEEEEvNT_6ParamsE:
        /* <DEDUP_REMOVED lines=18> */
.L_x_2362:
[----:B------:R-:W-:Y:S05]  /*0120*/  BSYNC B0 ;  /* 0x0000000000007941 */ /* 0x000fea0003800000 */
.L_x_2361:
        /* <DEDUP_REMOVED lines=41> */
.L_x_2363:
        /* <DEDUP_REMOVED lines=22> */
.L_x_2364:
        /* <DEDUP_REMOVED lines=18> */
.L_x_2365:
        /* <DEDUP_REMOVED lines=22> */
.L_x_2366:
        /* <DEDUP_REMOVED lines=22> */
.L_x_2367:
        /* <DEDUP_REMOVED lines=8> */
.L_x_2369:
        /* <DEDUP_REMOVED lines=12> */
[----:B0-----:R-:W0:Y:S02]  /*0a40*/  S2R R2, SR_TID.X ;  /* 0x0000000000027919 */ /* 0x001e240000002100 */
[----:B0-----:R-:W-:Y:S01]  /*0a50*/  VIADD R230, R2, 0xffffff80 ;  /* 0xffffff8002e67836 */ /* 0x001fe20000000000 */
[----:B--2---:R-:W-:-:S04]  /*0a60*/  R2UR UR5, R3 ;  /* 0x00000000030572ca */ /* 0x004fc800000e0000 */
[----:B------:R-:W-:-:S04]  /*0a70*/  SHF.R.S32.HI R3, RZ, 0x1f, R230 ;  /* 0x0000001fff037819 */ /* 0x000fc800000114e6 */
[CC--:B------:R-:W-:Y:S02]  /*0a80*/  LEA.HI R5, R3.reuse, R230.reuse, RZ, 0x7 ;  /* 0x000000e603057211 */ /* 0x0c0fe400078f38ff */
[-C--:B------:R-:W-:Y:S02]  /*0a90*/  LEA.HI R0, R3, R230.reuse, RZ, 0x4 ;  /* 0x000000e603007211 */ /* 0x080fe400078f20ff */
[----:B------:R-:W-:Y:S02]  /*0aa0*/  LOP3.LUT R221, R5, 0xffffff80, RZ, 0xc0, !PT ;  /* 0xffffff8005dd7812 */ /* 0x000fe400078ec0ff */
[----:B------:R-:W-:Y:S01]  /*0ab0*/  SHF.R.S32.HI R9, RZ, 0x4, R0 ;  /* 0x00000004ff097819 */ /* 0x000fe20000011400 */
[----:B------:R-:W-:Y:S01]  /*0ac0*/  ULOP3.LUT UR6, UR5, 0x1, URZ, 0xfc, !UPT ;  /* 0x0000000105067892 */ /* 0x000fe2000f8efc3f */
[CC--:B------:R-:W-:Y:S01]  /*0ad0*/  LEA.HI R2, R3.reuse, R230.reuse, RZ, 0x5 ;  /* 0x000000e603027211 */ /* 0x0c0fe200078f28ff */
[----:B------:R-:W-:Y:S01]  /*0ae0*/  IMAD.IADD R221, R230, 0x1, -R221 ;  /* 0x00000001e6dd7824 */ /* 0x000fe200078e0add */
[C---:B------:R-:W-:Y:S01]  /*0af0*/  LOP3.LUT R7, R0.reuse, 0x3fffff0, RZ, 0xc0, !PT ;  /* 0x03fffff000077812 */ /* 0x040fe200078ec0ff */
[----:B------:R-:W-:Y:S01]  /*0b00*/  UMOV UR5, URZ ;  /* 0x0000003f00057c82 */ /* 0x000fe20008000000 */
[----:B------:R-:W-:Y:S01]  /*0b10*/  LEA.HI R0, R0, R9, RZ, 0x1 ;  /* 0x0000000900007211 */ /* 0x000fe200078f08ff */
[----:B------:R-:W-:Y:S01]  /*0b20*/  IMAD.SHL.U32 R2, R2, 0x20, RZ ;  /* 0x0000002002027824 */ /* 0x000fe200078e00ff */
[----:B------:R-:W-:Y:S01]  /*0b30*/  SHF.R.S32.HI R4, RZ, 0x1f, R221 ;  /* 0x0000001fff047819 */ /* 0x000fe200000114dd */
[----:B------:R-:W-:Y:S01]  /*0b40*/  IMAD.IADD R7, R230, 0x1, -R7 ;  /* 0x00000001e6077824 */ /* 0x000fe200078e0a07 */
[----:B------:R-:W-:Y:S01]  /*0b50*/  LOP3.LUT R0, R0, 0x1ffffffe, RZ, 0xc0, !PT ;  /* 0x1ffffffe00007812 */ /* 0x000fe200078ec0ff */
[----:B------:R-:W-:Y:S01]  /*0b60*/  IMAD.U32 R225, RZ, RZ, UR6 ;  /* 0x00000006ffe17e24 */ /* 0x000fe2000f8e00ff */
[----:B------:R-:W-:Y:S01]  /*0b70*/  LEA.HI R6, R4, R221, RZ, 0x2 ;  /* 0x000000dd04067211 */ /* 0x000fe200078f10ff */
[----:B------:R-:W-:Y:S01]  /*0b80*/  IMAD.U32 R220, RZ, RZ, UR5 ;  /* 0x00000005ffdc7e24 */ /* 0x000fe2000f8e00ff */
[----:B------:R-:W-:Y:S01]  /*0b90*/  LEA.HI R10, R3, R230, RZ, 0x2 ;  /* 0x000000e6030a7211 */ /* 0x000fe200078f10ff */
[----:B------:R-:W-:Y:S01]  /*0ba0*/  IMAD.IADD R0, R9, 0x1, -R0 ;  /* 0x0000000109007824 */ /* 0x000fe200078e0a00 */
[--C-:B------:R-:W-:Y:S01]  /*0bb0*/  SHF.R.S32.HI R8, RZ, 0x2, R6.reuse ;  /* 0x00000002ff087819 */ /* 0x100fe20000011406 */
[----:B------:R-:W-:Y:S01]  /*0bc0*/  IMAD.U32 R16, RZ, RZ, UR5 ;  /* 0x00000005ff107e24 */ /* 0x000fe2000f8e00ff */
[----:B------:R-:W-:-:S02]  /*0bd0*/  SHF.R.S32.HI R11, RZ, 0x1f, R6 ;  /* 0x0000001fff0b7819 */ /* 0x000fc40000011406 */
[----:B------:R-:W-:Y:S02]  /*0be0*/  SHF.R.S32.HI R222, RZ, 0x7, R5 ;  /* 0x00000007ffde7819 */ /* 0x000fe40000011405 */
[----:B------:R-:W-:Y:S02]  /*0bf0*/  LOP3.LUT R2, R2, 0xfffffc00, RZ, 0xc0, !PT ;  /* 0xfffffc0002027812 */ /* 0x000fe400078ec0ff */
[----:B------:R-:W-:Y:S02]  /*0c00*/  LOP3.LUT R9, R10, 0xfffffffc, RZ, 0xc0, !PT ;  /* 0xfffffffc0a097812 */ /* 0x000fe400078ec0ff */
[----:B------:R-:W-:Y:S01]  /*0c10*/  LEA.HI R11, R11, R8, RZ, 0x3 ;  /* 0x000000080b0b7211 */ /* 0x000fe200078f18ff */
[----:B------:R-:W-:Y:S01]  /*0c20*/  IMAD R7, R7, 0x40, R2 ;  /* 0x0000004007077824 */ /* 0x000fe200078e0202 */
[----:B------:R-:W-:Y:S01]  /*0c30*/  LEA.HI R5, R5, R222, RZ, 0x1 ;  /* 0x000000de05057211 */ /* 0x000fe200078f08ff */
[----:B------:R-:W-:Y:S01]  /*0c40*/  IMAD.IADD R2, R230, 0x1, -R9 ;  /* 0x00000001e6027824 */ /* 0x000fe200078e0a09 */
[----:B------:R-:W-:Y:S01]  /*0c50*/  LEA.HI R3, R3, R230, RZ, 0x3 ;  /* 0x000000e603037211 */ /* 0x000fe200078f18ff */
[----:B------:R-:W-:Y:S01]  /*0c60*/  IMAD R224, R0, 0x8, R7 ;  /* 0x0000000800e07824 */ /* 0x000fe200078e0207 */
[----:B------:R-:W-:-:S02]  /*0c70*/  LOP3.LUT R11, R11, 0xfffffff8, RZ, 0xc0, !PT ;  /* 0xfffffff80b0b7812 */ /* 0x000fc400078ec0ff */
[----:B------:R-:W-:Y:S02]  /*0c80*/  LEA.HI R4, R4, R221, RZ, 0x5 ;  /* 0x000000dd04047211 */ /* 0x000fe400078f28ff */
[----:B------:R-:W-:Y:S01]  /*0c90*/  LOP3.LUT R9, R5, 0x3fffffe, RZ, 0xc0, !PT ;  /* 0x03fffffe05097812 */ /* 0x000fe200078ec0ff */
[----:B------:R-:W-:Y:S01]  /*0ca0*/  IMAD.IADD R11, R8, 0x1, -R11 ;  /* 0x00000001080b7824 */ /* 0x000fe200078e0a0b */
[----:B------:R-:W-:Y:S02]  /*0cb0*/  LOP3.LUT R5, R3, 0xfffffff8, RZ, 0xc0, !PT ;  /* 0xfffffff803057812 */ /* 0x000fe400078ec0ff */
[----:B------:R-:W-:Y:S01]  /*0cc0*/  SHF.R.S32.HI R4, RZ, 0x5, R4 ;  /* 0x00000005ff047819 */ /* 0x000fe20000011404 */
[----:B------:R-:W-:Y:S01]  /*0cd0*/  IMAD.IADD R9, R222, 0x1, -R9 ;  /* 0x00000001de097824 */ /* 0x000fe200078e0a09 */
[----:B------:R-:W-:Y:S01]  /*0ce0*/  LEA.HI R8, R2, R2, RZ, 0x1 ;  /* 0x0000000202087211 */ /* 0x000fe200078f08ff */
[----:B------:R-:W-:Y:S01]  /*0cf0*/  IMAD.IADD R216, R230, 0x1, -R5 ;  /* 0x00000001e6d87824 */ /* 0x000fe200078e0a05 */
[----:B------:R-:W-:Y:S01]  /*0d00*/  LOP3.LUT R6, R6, 0x7ffffffc, RZ, 0xc0, !PT ;  /* 0x7ffffffc06067812 */ /* 0x000fe200078ec0ff */
[----:B------:R-:W-:Y:S01]  /*0d10*/  IMAD R4, R4, 0x10, R11 ;  /* 0x0000001004047824 */ /* 0x000fe200078e020b */
[----:B------:R-:W-:Y:S01]  /*0d20*/  LOP3.LUT R11, R8, 0x1ffffffe, RZ, 0xc0, !PT ;  /* 0x1ffffffe080b7812 */ /* 0x000fe200078ec0ff */
[----:B------:R-:W-:Y:S01]  /*0d30*/  IMAD.SHL.U32 R18, R216, 0x8, RZ ;  /* 0x00000008d8127824 */ /* 0x000fe200078e00ff */
[----:B------:R-:W-:Y:S01]  /*0d40*/  SHF.R.S32.HI R219, RZ, 0x3, R3 ;  /* 0x00000003ffdb7819 */ /* 0x000fe20000011403 */
[----:B------:R-:W-:-:S02]  /*0d50*/  IMAD R223, R9, 0x40, R4 ;  /* 0x0000004009df7824 */ /* 0x000fc400078e0204 */
[C---:B------:R-:W-:Y:S01]  /*0d60*/  VIADD R214, R18.reuse, 0x40 ;  /* 0x0000004012d67836 */ /* 0x040fe20000000000 */
[----:B------:R-:W-:Y:S01]  /*0d70*/  SHF.R.S32.HI R229, RZ, 0x1f, R18 ;  /* 0x0000001fffe57819 */ /* 0x000fe20000011412 */
[C---:B------:R-:W-:Y:S02]  /*0d80*/  VIADD R213, R18.reuse, 0x80 ;  /* 0x0000008012d57836 */ /* 0x040fe40000000000 */
[----:B------:R-:W-:Y:S01]  /*0d90*/  VIADD R215, R18, 0xc0 ;  /* 0x000000c012d77836 */ /* 0x000fe20000000000 */
[----:B------:R-:W-:Y:S01]  /*0da0*/  SHF.R.S32.HI R228, RZ, 0x1f, R214 ;  /* 0x0000001fffe47819 */ /* 0x000fe200000114d6 */
[----:B------:R-:W-:Y:S01]  /*0db0*/  IMAD.IADD R212, R2, 0x1, -R11 ;  /* 0x0000000102d47824 */ /* 0x000fe200078e0a0b */
[----:B------:R-:W-:Y:S01]  /*0dc0*/  SHF.R.S32.HI R227, RZ, 0x1f, R213 ;  /* 0x0000001fffe37819 */ /* 0x000fe200000114d5 */
[----:B------:R-:W-:Y:S01]  /*0dd0*/  IMAD.IADD R23, R221, 0x1, -R6 ;  /* 0x00000001dd177824 */ /* 0x000fe200078e0a06 */
[----:B------:R-:W-:Y:S01]  /*0de0*/  SHF.R.S32.HI R226, RZ, 0x1f, R215 ;  /* 0x0000001fffe27819 */ /* 0x000fe200000114d7 */
[----:B------:R-:W-:-:S07]  /*0df0*/  IMAD R212, R212, 0x8, R223 ;  /* 0x00000008d4d47824 */ /* 0x000fce00078e02df */
.L_x_2420:
        /* <DEDUP_REMOVED lines=21> */
.L_x_2370:
[----:B------:R-:W-:Y:S01]  /*0f50*/  ULDC UR8, c[0x0][0xc54] ;  /* 0x0003150000087ab9 */ /* 0x000fe20000000800 */
[----:B------:R-:W-:Y:S01]  /*0f60*/  UMOV UR4, UR9 ;  /* 0x0000000900047c82 */ /* 0x000fe20008000000 */
[----:B------:R-:W-:-:S11]  /*0f70*/  UISETP.NE.AND UP0, UPT, UR8, 0x1, UPT ;  /* 0x000000010800788c */ /* 0x000fd6000bf05270 */
[----:B------:R-:W-:Y:S02]  /*0f80*/  @UP0 ULDC.64 UR10, c[0x0][0xc58] ;  /* 0x00031600000a0ab9 */ /* 0x000fe40000000a00 */
[----:B------:R-:W-:-:S04]  /*0f90*/  UIMAD.WIDE.U32 UR6, UR9, UR10, URZ ;  /* 0x0000000a090672a5 */ /* 0x000fc8000f8e003f */
[----:B------:R-:W-:-:S04]  /*0fa0*/  @UP0 USHF.R.U32.HI UR4, URZ, UR11, UR7 ;  /* 0x0000000b3f040299 */ /* 0x000fc80008011607 */
[----:B------:R-:W-:-:S12]  /*0fb0*/  UIMAD UR6, UR4, UR8, URZ ;  /* 0x00000008040672a4 */ /* 0x000fd8000f8e023f */
.L_x_2371:
[----:B------:R-:W-:Y:S01]  /*0fc0*/  ULDC.64 UR10, c[0x0][0x418] ;  /* 0x00010600000a7ab9 */ /* 0x000fe20000000a00 */
[----:B------:R-:W-:Y:S01]  /*0fd0*/  ULOP3.LUT UR4, URZ, UR4, URZ, 0x33, !UPT ;  /* 0x000000043f047292 */ /* 0x000fe2000f8e333f */
[----:B------:R-:W-:Y:S01]  /*0fe0*/  PLOP3.LUT P0, PT, PT, PT, PT, 0x80, 0x0 ;  /* 0x000000000000781c */ /* 0x000fe20003f0f070 */
[----:B------:R-:W-:Y:S01]  /*0ff0*/  UISETP.NE.U32.AND UP0, UPT, UR10, URZ, UPT ;  /* 0x0000003f0a00728c */ /* 0x000fe2000bf05070 */
[----:B------:R-:W-:Y:S01]  /*1000*/  CS2R R2, SRZ ;  /* 0x0000000000027805 */ /* 0x000fe2000001ff00 */
[----:B------:R-:W-:Y:S01]  /*1010*/  UIADD3 UR10, UR9, -UR6, URZ ;  /* 0x80000006090a7290 */ /* 0x000fe2000fffe03f */
[----:B------:R-:W-:Y:S01]  /*1020*/  IMAD.MOV.U32 R0, RZ, RZ, RZ ;  /* 0x000000ffff007224 */ /* 0x000fe200078e00ff */
[----:B------:R-:W-:Y:S01]  /*1030*/  ULDC UR7, c[0x0][0x448] ;  /* 0x0001120000077ab9 */ /* 0x000fe20000000800 */
[----:B------:R-:W-:Y:S01]  /*1040*/  ULDC UR6, c[0x0][0xc3c] ;  /* 0x00030f0000067ab9 */ /* 0x000fe20000000800 */
[----:B------:R-:W-:Y:S01]  /*1050*/  UISETP.NE.AND UP2, UPT, UR7, 0x1, UPT ;  /* 0x000000010700788c */ /* 0x000fe2000bf45270 */
[----:B------:R-:W-:Y:S01]  /*1060*/  CS2R R176, SRZ ;  /* 0x0000000000b07805 */ /* 0x000fe2000001ff00 */
[----:B------:R-:W-:Y:S01]  /*1070*/  UIADD3 UR4, UR4, UR6, URZ ;  /* 0x0000000604047290 */ /* 0x000fe2000fffe03f */
[----:B------:R-:W-:Y:S01]  /*1080*/  CS2R R174, SRZ ;  /* 0x0000000000ae7805 */ /* 0x000fe2000001ff00 */
[----:B------:R-:W-:Y:S01]  /*1090*/  UISETP.NE.AND.EX UP0, UPT, UR11, URZ, UPT, UP0 ;  /* 0x0000003f0b00728c */ /* 0x000fe2000bf05300 */
[----:B------:R-:W-:Y:S01]  /*10a0*/  CS2R R148, SRZ ;  /* 0x0000000000947805 */ /* 0x000fe2000001ff00 */
[----:B------:R-:W-:Y:S01]  /*10b0*/  USHF.L.U32 UR14, UR4, 0x7, URZ ;  /* 0x00000007040e7899 */ /* 0x000fe2000800063f */
[----:B------:R-:W-:Y:S01]  /*10c0*/  CS2R R172, SRZ ;  /* 0x0000000000ac7805 */ /* 0x000fe2000001ff00 */
[----:B------:R-:W-:Y:S01]  /*10d0*/  ULDC UR9, c[0x0][0x424] ;  /* 0x0001090000097ab9 */ /* 0x000fe20000000800 */
[----:B------:R-:W-:Y:S01]  /*10e0*/  ULDC UR8, c[0x0][0x288] ;  /* 0x0000a20000087ab9 */ /* 0x000fe20000000800 */
[----:B------:R-:W-:Y:S01]  /*10f0*/  UIADD3 UR4, UR14, 0x7f, URZ ;  /* 0x0000007f0e047890 */ /* 0x000fe2000fffe03f */
[----:B------:R-:W-:Y:S01]  /*1100*/  CS2R R144, SRZ ;  /* 0x0000000000907805 */ /* 0x000fe2000001ff00 */
[----:B------:R-:W-:Y:S01]  /*1110*/  @UP2 ULDC UR6, c[0x0][0x44c] ;  /* 0x0001130000062ab9 */ /* 0x000fe20000000800 */
[----:B------:R-:W-:Y:S01]  /*1120*/  IMAD.U32 R22, RZ, RZ, UR14 ;  /* 0x0000000eff167e24 */ /* 0x000fe2000f8e00ff */
[----:B------:R-:W-:Y:S01]  /*1130*/  UIADD3 UR8, -UR8, 0x50, URZ ;  /* 0x0000005008087890 */ /* 0x000fe2000fffe13f */
[----:B------:R-:W-:Y:S01]  /*1140*/  CS2R R120, SRZ ;  /* 0x0000000000787805 */ /* 0x000fe2000001ff00 */
[----:B------:R-:W-:Y:S01]  /*1150*/  UIMAD.WIDE.U32 UR6, UR4, UR6, URZ ;  /* 0x00000006040672a5 */ /* 0x000fe2000f8e003f */
[----:B------:R-:W-:Y:S01]  /*1160*/  CS2R R140, SRZ ;  /* 0x00000000008c7805 */ /* 0x000fe2000001ff00 */
[----:B------:R-:W-:Y:S01]  /*1170*/  USEL UR14, UR9, 0x1, UP0 ;  /* 0x00000001090e7887 */ /* 0x000fe20008000000 */
[----:B------:R-:W-:Y:S01]  /*1180*/  CS2R R116, SRZ ;  /* 0x0000000000747805 */ /* 0x000fe2000001ff00 */
[----:B------:R-:W-:Y:S01]  /*1190*/  ULDC UR12, c[0x0][0x2f0] ;  /* 0x0000bc00000c7ab9 */ /* 0x000fe20000000800 */
[----:B------:R-:W-:Y:S01]  /*11a0*/  @UP2 ULDC UR9, c[0x0][0x450] ;  /* 0x0001140000092ab9 */ /* 0x000fe20000000800 */
[----:B------:R-:W-:Y:S01]  /*11b0*/  UIMAD UR8, UR14, UR12, UR8 ;  /* 0x0000000c0e0872a4 */ /* 0x000fe2000f8e0208 */
[----:B------:R-:W-:Y:S01]  /*11c0*/  CS2R R112, SRZ ;  /* 0x0000000000707805 */ /* 0x000fe2000001ff00 */
[----:B------:R-:W-:Y:S01]  /*11d0*/  @UP2 USHF.R.U32.HI UR4, URZ, UR9, UR7 ;  /* 0x000000093f042299 */ /* 0x000fe20008011607 */
[----:B------:R-:W-:Y:S01]  /*11e0*/  IMAD.U32 R19, RZ, RZ, UR14 ;  /* 0x0000000eff137e24 */ /* 0x000fe2000f8e00ff */
[----:B------:R-:W-:Y:S01]  /*11f0*/  UIMAD UR6, UR14, UR12, 0x4f ;  /* 0x0000004f0e0674a4 */ /* 0x000fe2000f8e020c */
[----:B------:R-:W-:Y:S01]  /*1200*/  CS2R R136, SRZ ;  /* 0x0000000000887805 */ /* 0x000fe2000001ff00 */
[----:B------:R-:W-:Y:S01]  /*1210*/  UIADD3 UR8, UR8, UR4, URZ ;  /* 0x0000000408087290 */ /* 0x000fe2000fffe03f */
[----:B------:R-:W-:Y:S01]  /*1220*/  CS2R R108, SRZ ;  /* 0x00000000006c7805 */ /* 0x000fe2000001ff00 */
[----:B------:R-:W-:Y:S01]  /*1230*/  UIMAD.WIDE UR6, UR6, 0x66666667, URZ ;  /* 0x66666667060678a5 */ /* 0x000fe2000f8e023f */
[----:B------:R-:W-:Y:S01]  /*1240*/  CS2R R104, SRZ ;  /* 0x0000000000687805 */ /* 0x000fe2000001ff00 */
[----:B------:R-:W-:Y:S01]  /*1250*/  UIMAD.WIDE UR8, UR8, 0x66666667, URZ ;  /* 0x66666667080878a5 */ /* 0x000fe2000f8e023f */
[----:B------:R-:W-:Y:S01]  /*1260*/  CS2R R132, SRZ ;  /* 0x0000000000847805 */ /* 0x000fe2000001ff00 */
[----:B------:R-:W-:Y:S01]  /*1270*/  ULDC UR13, c[0x0][0xc54] ;  /* 0x00031500000d7ab9 */ /* 0x000fe20000000800 */
[----:B------:R-:W-:Y:S01]  /*1280*/  USHF.R.U32.HI UR4, URZ, 0x1f, UR7 ;  /* 0x0000001f3f047899 */ /* 0x000fe20008011607 */
[----:B------:R-:W-:Y:S01]  /*1290*/  CS2R R100, SRZ ;  /* 0x0000000000647805 */ /* 0x000fe2000001ff00 */
[----:B------:R-:W-:Y:S01]  /*12a0*/  UIMAD UR12, UR5, UR13, UR10 ;  /* 0x0000000d050c72a4 */ /* 0x000fe2000f8e020a */
[----:B------:R-:W-:Y:S01]  /*12b0*/  CS2R R96, SRZ ;  /* 0x0000000000607805 */ /* 0x000fe2000001ff00 */
[----:B------:R-:W-:Y:S01]  /*12c0*/  USHF.R.U32.HI UR5, URZ, 0x1f, UR9 ;  /* 0x0000001f3f057899 */ /* 0x000fe20008011609 */
[----:B------:R-:W-:Y:S01]  /*12d0*/  CS2R R128, SRZ ;  /* 0x0000000000807805 */ /* 0x000fe2000001ff00 */
[----:B------:R-:W-:Y:S01]  /*12e0*/  ULDC UR11, c[0x0][0xc48] ;  /* 0x00031200000b7ab9 */ /* 0x000fe20000000800 */
[----:B------:R-:W-:Y:S01]  /*12f0*/  ULEA.HI.SX32 UR7, UR7, UR4, 0x1b ;  /* 0x0000000407077291 */ /* 0x000fe2000f8fda3f */
[----:B------:R-:W-:Y:S01]  /*1300*/  CS2R R92, SRZ ;  /* 0x00000000005c7805 */ /* 0x000fe2000001ff00 */
[----:B------:R-:W-:Y:S01]  /*1310*/  UISETP.NE.AND UP1, UPT, UR11, 0x1, UPT ;  /* 0x000000010b00788c */ /* 0x000fe2000bf25270 */
[----:B------:R-:W-:Y:S01]  /*1320*/  CS2R R88, SRZ ;  /* 0x0000000000587805 */ /* 0x000fe2000001ff00 */
[----:B------:R-:W-:Y:S01]  /*1330*/  ULEA.HI.SX32 UR9, UR9, UR5, 0x1b ;  /* 0x0000000509097291 */ /* 0x000fe2000f8fda3f */
[----:B------:R-:W-:Y:S01]  /*1340*/  CS2R R124, SRZ ;  /* 0x00000000007c7805 */ /* 0x000fe2000001ff00 */
[----:B------:R-:W-:Y:S01]  /*1350*/  UMOV UR14, UR12 ;  /* 0x0000000c000e7c82 */ /* 0x000fe20008000000 */
[----:B------:R-:W-:Y:S01]  /*1360*/  CS2R R84, SRZ ;  /* 0x0000000000547805 */ /* 0x000fe2000001ff00 */
[----:B------:R-:W-:Y:S01]  /*1370*/  UISETP.LT.AND UP0, UPT, UR7, UR9, UPT ;  /* 0x000000090700728c */ /* 0x000fe2000bf01270 */
[----:B------:R-:W-:Y:S01]  /*1380*/  CS2R R80, SRZ ;  /* 0x0000000000507805 */ /* 0x000fe2000001ff00 */
[----:B------:R-:W-:Y:S01]  /*1390*/  IMAD.MOV.U32 R198, RZ, RZ, RZ ;  /* 0x000000ffffc67224 */ /* 0x000fe200078e00ff */
[----:B------:R-:W-:Y:S01]  /*13a0*/  CS2R R76, SRZ ;  /* 0x00000000004c7805 */ /* 0x000fe2000001ff00 */
[----:B------:R-:W-:Y:S01]  /*13b0*/  USEL UR61, UR7, UR9, UP0 ;  /* 0x00000009073d7287 */ /* 0x000fe20008000000 */
[----:B------:R-:W-:Y:S01]  /*13c0*/  CS2R R72, SRZ ;  /* 0x0000000000487805 */ /* 0x000fe2000001ff00 */
[----:B------:R-:W-:Y:S01]  /*13d0*/  @UP1 ULDC UR10, c[0x0][0xc4c] ;  /* 0x00031300000a1ab9 */ /* 0x000fe20000000800 */
[----:B------:R-:W-:Y:S01]  /*13e0*/  @UP1 ULDC UR6, c[0x0][0xc50] ;  /* 0x0003140000061ab9 */ /* 0x000fe20000000800 */
[----:B------:R-:W-:Y:S01]  /*13f0*/  UIMAD.WIDE.U32 UR4, UR12, UR10, URZ ;  /* 0x0000000a0c0472a5 */ /* 0x000fe2000f8e003f */
[----:B------:R-:W-:Y:S01]  /*1400*/  CS2R R196, SRZ ;  /* 0x0000000000c47805 */ /* 0x000fe2000001ff00 */
[----:B------:R-:W-:Y:S01]  /*1410*/  UISETP.GE.AND UP0, UPT, UR61, 0x1, UPT ;  /* 0x000000013d00788c */ /* 0x000fe2000bf06270 */
[----:B------:R-:W-:Y:S01]  /*1420*/  CS2R R68, SRZ ;  /* 0x0000000000447805 */ /* 0x000fe2000001ff00 */
[----:B------:R-:W-:Y:S01]  /*1430*/  @UP1 USHF.R.U32.HI UR14, URZ, UR6, UR5 ;  /* 0x000000063f0e1299 */ /* 0x000fe20008011605 */
[----:B------:R-:W-:-:S02]  /*1440*/  CS2R R64, SRZ ;  /* 0x0000000000407805 */ /* 0x000fc4000001ff00 */
[----:B------:R-:W-:Y:S02]  /*1450*/  CS2R R60, SRZ ;  /* 0x00000000003c7805 */ /* 0x000fe4000001ff00 */
[----:B------:R-:W-:Y:S02]  /*1460*/  CS2R R56, SRZ ;  /* 0x0000000000387805 */ /* 0x000fe4000001ff00 */
[----:B------:R-:W-:Y:S01]  /*1470*/  PLOP3.LUT P1, PT, PT, PT, UP0, 0x80, 0x0 ;  /* 0x000000000000781c */ /* 0x000fe20003f2f008 */
[----:B------:R-:W-:Y:S02]  /*1480*/  UIADD3 UR4, -UR14, URZ, URZ ;  /* 0x0000003f0e047290 */ /* 0x000fe4000fffe13f */
[----:B------:R-:W-:Y:S01]  /*1490*/  IMAD.U32 R218, RZ, RZ, UR14 ;  /* 0x0000000effda7e24 */ /* 0x000fe2000f8e00ff */
[----:B------:R-:W-:Y:S02]  /*14a0*/  CS2R R194, SRZ ;  /* 0x0000000000c27805 */ /* 0x000fe4000001ff00 */
[----:B------:R-:W-:Y:S01]  /*14b0*/  CS2R R52, SRZ ;  /* 0x0000000000347805 */ /* 0x000fe2000001ff00 */
[----:B------:R-:W-:Y:S01]  /*14c0*/  UIMAD UR4, UR11, UR4, UR12 ;  /* 0x000000040b0472a4 */ /* 0x000fe2000f8e020c */
        /* <DEDUP_REMOVED lines=30> */
[----:B------:R-:W-:Y:S01]  /*16b0*/  CS2R R26, SRZ ;  /* 0x00000000001a7805 */ /* 0x000fe2000001ff00 */
[----:B------:R-:W-:Y:S01]  /*16c0*/  IMAD.MOV.U32 R30, RZ, RZ, RZ ;  /* 0x000000ffff1e7224 */ /* 0x000fe200078e00ff */
[----:B------:R-:W-:Y:S01]  /*16d0*/  CS2R R28, SRZ ;  /* 0x00000000001c7805 */ /* 0x000fe2000001ff00 */
[----:B------:R-:W-:Y:S01]  /*16e0*/  IMAD.MOV.U32 R17, RZ, RZ, RZ ;  /* 0x000000ffff117224 */ /* 0x000fe200078e00ff */
[----:B------:R-:W-:Y:S01]  /*16f0*/  CS2R R24, SRZ ;  /* 0x0000000000187805 */ /* 0x000fe2000001ff00 */
[----:B------:R-:W-:Y:S06]  /*1700*/  @!P1 BRA `(.L_x_2372) ;  /* 0x000000cc003c9947 */ /* 0x000fec0003800000 */
[----:B------:R-:W0:Y:S01]  /*1710*/  SHFL.IDX PT, R0, R222, RZ, 0x1f ;  /* 0x00001fffde007589 */ /* 0x000e2200000e0000 */
[----:B------:R-:W1:Y:S01]  /*1720*/  S2UR UR7, SR_CgaCtaId ;  /* 0x00000000000779c3 */ /* 0x000e620000008800 */
[----:B------:R-:W-:Y:S01]  /*1730*/  UMOV UR6, 0x400 ;  /* 0x0000040000067882 */ /* 0x000fe20000000000 */
[----:B0-----:R-:W-:Y:S01]  /*1740*/  R2UR UR4, R0 ;  /* 0x00000000000472ca */ /* 0x001fe200000e0000 */
[----:B-1----:R-:W-:-:S04]  /*1750*/  ULEA UR8, UR7, UR6, 0x18 ;  /* 0x0000000607087291 */ /* 0x002fc8000f8ec03f */
[----:B------:R-:W-:Y:S02]  /*1760*/  UIADD3 UR6, UR8, 0x14400, URZ ;  /* 0x0001440008067890 */ /* 0x000fe4000fffe03f */
[----:B------:R-:W-:Y:S02]  /*1770*/  IMAD.U32 R17, RZ, RZ, UR8 ;  /* 0x00000008ff117e24 */ /* 0x000fe4000f8e00ff */
        /* <DEDUP_REMOVED lines=25> */
.L_x_2373:
[----:B------:R-:W-:Y:S02]  /*1910*/  R2UR UR7, R220 ;  /* 0x00000000dc0772ca */ /* 0x000fe400000e0000 */
[----:B------:R-:W-:Y:S02]  /*1920*/  R2UR UR6, R17 ;  /* 0x00000000110672ca */ /* 0x000fe400000e0000 */
[----:B------:R-:W-:-:S09]  /*1930*/  R2UR UR5, R225 ;  /* 0x00000000e10572ca */ /* 0x000fd200000e0000 */
[----:B------:R-:W-:-:S04]  /*1940*/  ULEA.HI UR4, UR7, UR7, URZ, 0x1 ;  /* 0x0000000707047291 */ /* 0x000fc8000f8f083f */
[----:B------:R-:W-:Y:S01]  /*1950*/  ULOP3.LUT UR4, UR4, 0xfffffffe, URZ, 0xc0, !UPT ;  /* 0xfffffffe04047892 */ /* 0x000fe2000f8ec03f */
[----:B------:R-:W-:-:S03]  /*1960*/  IMAD.U32 R2, RZ, RZ, UR5 ;  /* 0x00000005ff027e24 */ /* 0x000fc6000f8e00ff */
[----:B------:R-:W-:Y:S02]  /*1970*/  UIADD3 UR4, UR7, -UR4, URZ ;  /* 0x8000000407047290 */ /* 0x000fe4000fffe03f */
[----:B------:R-:W-:-:S04]  /*1980*/  ISETP.NE.AND P0, PT, R2, 0x3, PT ;  /* 0x000000030200780c */ /* 0x000fc80003f05270 */
[----:B------:R-:W-:-:S05]  /*1990*/  IMAD.U32 R0, RZ, RZ, UR4 ;  /* 0x00000004ff007e24 */ /* 0x000fca000f8e00ff */
[----:B------:R-:W-:-:S04]  /*19a0*/  SHF.L.U32 R0, R0, 0x1f, RZ ;  /* 0x0000001f00007819 */ /* 0x000fc800000006ff */
[----:B------:R-:W0:Y:S02]  /*19b0*/  SYNCS.PHASECHK.TRANS64.TRYWAIT P1, [UR6+0x38800], R0 ;  /* 0x03880000ff0075a7 */ /* 0x000e240008020146 */
[----:B0-----:R-:W-:Y:S05]  /*19c0*/  @!P1 BRA `(.L_x_2374) ;  /* 0x0000014800c49947 */ /* 0x001fea0003800000 */
.L_x_2535:
[----:B------:R-:W-:Y:S05]  /*19d0*/  @!P0 BRA `(.L_x_2375) ;  /* 0x0000000000048947 */ /* 0x000fea0003800000 */
[----:B------:R-:W-:Y:S01]  /*19e0*/  BPT.TRAP 0x1 ;  /* 0x000000040000795c */ /* 0x000fe20000300000 */
.L_x_2375:
[----:B------:R-:W-:Y:S01]  /*19f0*/  R2UR UR5, R16 ;  /* 0x00000000100572ca */ /* 0x000fe200000e0000 */
[----:B0-----:R-:W-:Y:S01]  /*1a00*/  IMAD.U32 R0, RZ, RZ, UR60 ;  /* 0x0000003cff007e24 */ /* 0x001fe2000f8e00ff */
[----:B------:R-:W-:-:S11]  /*1a10*/  R2UR UR4, R17 ;  /* 0x00000000110472ca */ /* 0x000fd600000e0000 */
[----:B------:R-:W-:Y:S02]  /*1a20*/  IMAD.U32 R3, RZ, RZ, UR5 ;  /* 0x00000005ff037e24 */ /* 0x000fe4000f8e00ff */
[----:B------:R-:W-:-:S03]  /*1a30*/  LEA R0, R0, UR4, 0x3 ;  /* 0x0000000400007c11 */ /* 0x000fc6000f8e18ff */
[----:B------:R-:W-:-:S04]  /*1a40*/  SHF.L.U32 R3, R3, 0x1f, RZ ;  /* 0x0000001f03037819 */ /* 0x000fc800000006ff */
[----:B------:R0:W1:Y:S01]  /*1a50*/  SYNCS.PHASECHK.TRANS64.TRYWAIT P2, [R0+URZ+0x38830], R3 ;  /* 0x03883003000075a7 */ /* 0x000062000804017f */
[----:B------:R-:W-:Y:S05]  /*1a60*/  @!P0 BRA `(.L_x_2376) ;  /* 0x0000000000048947 */ /* 0x000fea0003800000 */
[----:B------:R-:W-:Y:S01]  /*1a70*/  BPT.TRAP 0x1 ;  /* 0x000000040000795c */ /* 0x000fe20000300000 */
.L_x_2376:
[----:B------:R-:W2:Y:S02]  /*1a80*/  S2R R2, SR_TID.X ;  /* 0x0000000000027919 */ /* 0x000ea40000002100 */
[----:B--2---:R-:W-:Y:S01]  /*1a90*/  LOP3.LUT P1, RZ, R2, 0x7f, RZ, 0xc0, !PT ;  /* 0x0000007f02ff7812 */ /* 0x004fe2000782c0ff */
[----:B-1----:R-:W-:-:S12]  /*1aa0*/  @P2 BRA `(.L_x_2377) ;  /* 0x0000000000082947 */ /* 0x002fd80003800000 */
[----:B------:R-:W1:Y:S02]  /*1ab0*/  SYNCS.PHASECHK.TRANS64.TRYWAIT P2, [R0+URZ+0x38830], R3 ;  /* 0x03883003000075a7 */ /* 0x000e64000804017f */
[----:B-1----:R-:W-:Y:S05]  /*1ac0*/  @!P2 BRA `(.L_x_2378) ;  /* 0x0000014800a0a947 */ /* 0x002fea0003800000 */
.L_x_2377:
[----:B------:R-:W-:Y:S05]  /*1ad0*/  WARPSYNC.ALL ;  /* 0x0000000000007948 */ /* 0x000fea0003800000 */
[----:B------:R-:W-:Y:S01]  /*1ae0*/  R2UR UR4, R17 ;  /* 0x00000000110472ca */ /* 0x000fe200000e0000 */
[----:B------:R-:W-:Y:S01]  /*1af0*/  ULOP3.LUT UR5, UR36, 0x10000, URZ, 0xfc, !UPT ;  /* 0x0001000024057892 */ /* 0x000fe2000f8efc3f */
[----:B------:R-:W-:Y:S01]  /*1b00*/  WARPGROUP.ARRIVE ;  /* 0x00000000000079c5 */ /* 0x000fe20000000000 */
[----:B------:R-:W-:Y:S01]  /*1b10*/  UMOV UR9, 0x40000040 ;  /* 0x4000004000097882 */ /* 0x000fe20000000000 */
[----:B------:R-:W-:Y:S01]  /*1b20*/  UMOV UR11, 0x40000040 ;  /* 0x40000040000b7882 */ /* 0x000fe20000000000 */
[----:B------:R-:W-:Y:S01]  /*1b30*/  UMOV UR15, UR9 ;  /* 0x00000009000f7c82 */ /* 0x000fe20008000000 */
[----:B------:R-:W-:Y:S01]  /*1b40*/  IMAD.U32 R13, RZ, RZ, UR9 ;  /* 0x00000009ff0d7e24 */ /* 0x000fe2000f8e00ff */
[----:B------:R-:W-:Y:S01]  /*1b50*/  UIADD3 UR7, UR5, 0x2, URZ ;  /* 0x0000000205077890 */ /* 0x000fe2000fffe03f */
[----:B01----:R-:W-:Y:S01]  /*1b60*/  @!P1 VIADD R0, R0, 0x38840 ;  /* 0x0003884000009836 */ /* 0x003fe20000000000 */
[----:B------:R-:W-:Y:S01]  /*1b70*/  UMOV UR8, UR5 ;  /* 0x0000000500087c82 */ /* 0x000fe20008000000 */
[----:B------:R-:W-:Y:S01]  /*1b80*/  UMOV UR17, 0x40000040 ;  /* 0x4000004000117882 */ /* 0x000fe20000000000 */
[----:B------:R-:W-:Y:S01]  /*1b90*/  UMOV UR14, UR8 ;  /* 0x00000008000e7c82 */ /* 0x000fe20008000000 */
[----:B------:R-:W-:Y:S01]  /*1ba0*/  IMAD.U32 R12, RZ, RZ, UR8 ;  /* 0x00000008ff0c7e24 */ /* 0x000fe2000f8e00ff */
[----:B------:R-:W-:Y:S01]  /*1bb0*/  UIADD3 UR4, UR4, 0x24400, URZ ;  /* 0x0002440004047890 */ /* 0x000fe2000fffe03f */
[----:B------:R-:W-:Y:S01]  /*1bc0*/  IMAD.U32 R11, RZ, RZ, UR17 ;  /* 0x00000011ff0b7e24 */ /* 0x000fe2000f8e00ff */
[----:B------:R-:W-:Y:S01]  /*1bd0*/  UMOV UR16, UR7 ;  /* 0x0000000700107c82 */ /* 0x000fe20008000000 */
[----:B------:R-:W-:Y:S01]  /*1be0*/  UMOV UR19, 0x40000040 ;  /* 0x4000004000137882 */ /* 0x000fe20000000000 */
[----:B------:R-:W-:Y:S01]  /*1bf0*/  USHF.R.U32.HI UR4, URZ, 0x4, UR4 ;  /* 0x000000043f047899 */ /* 0x000fe20008011604 */
[----:B------:R-:W-:Y:S01]  /*1c00*/  IMAD.U32 R10, RZ, RZ, UR16 ;  /* 0x00000010ff0a7e24 */ /* 0x000fe2000f8e00ff */
[----:B------:R-:W-:Y:S01]  /*1c10*/  UIADD3 UR7, UR5, 0x4, URZ ;  /* 0x0000000405077890 */ /* 0x000fe2000fffe03f */
[----:B------:R-:W-:Y:S01]  /*1c20*/  @!P1 PRMT R0, RZ, 0x654, R0 ;  /* 0x00000654ff009816 */ /* 0x000fe20000000000 */
[----:B------:R-:W-:Y:S01]  /*1c30*/  ULOP3.LUT UR4, UR4, 0x3fff, URZ, 0xc0, !UPT ;  /* 0x00003fff04047892 */ /* 0x000fe2000f8ec03f */
[----:B------:R-:W-:Y:S01]  /*1c40*/  CS2R R150, SRZ ;  /* 0x0000000000967805 */ /* 0x000fe2000001ff00 */
[----:B------:R-:W-:Y:S01]  /*1c50*/  UMOV UR13, 0x40000040 ;  /* 0x40000040000d7882 */ /* 0x000fe20000000000 */
[----:B------:R-:W-:Y:S01]  /*1c60*/  UIADD3 UR20, UR5, 0x404, URZ ;  /* 0x0000040405147890 */ /* 0x000fe2000fffe03f */
[----:B------:R-:W-:Y:S01]  /*1c70*/  CS2R R148, SRZ ;  /* 0x0000000000947805 */ /* 0x000fe2000001ff00 */
[----:B------:R-:W-:Y:S01]  /*1c80*/  ULOP3.LUT UR6, UR4, 0x10000, URZ, 0xfc, !UPT ;  /* 0x0001000004067892 */ /* 0x000fe2000f8efc3f */
[----:B------:R-:W-:Y:S01]  /*1c90*/  CS2R R146, SRZ ;  /* 0x0000000000927805 */ /* 0x000fe2000001ff00 */
[----:B------:R-:W-:Y:S01]  /*1ca0*/  UMOV UR21, 0x40000040 ;  /* 0x4000004000157882 */ /* 0x000fe20000000000 */
[----:B------:R-:W-:Y:S01]  /*1cb0*/  UMOV UR23, 0x40000040 ;  /* 0x4000004000177882 */ /* 0x000fe20000000000 */
[----:B------:R-:W-:Y:S01]  /*1cc0*/  UIMAD UR4, UR60, 0xa00, UR6 ;  /* 0x00000a003c0478a4 */ /* 0x000fe2000f8e0206 */
[----:B------:R-:W-:Y:S01]  /*1cd0*/  CS2R R144, SRZ ;  /* 0x0000000000907805 */ /* 0x000fe2000001ff00 */
[----:B------:R-:W-:Y:S01]  /*1ce0*/  IMAD.U32 R15, RZ, RZ, UR6 ;  /* 0x00000006ff0f7e24 */ /* 0x000fe2000f8e00ff */
[----:B------:R-:W-:Y:S01]  /*1cf0*/  UIADD3 UR24, UR5, 0x406, URZ ;  /* 0x0000040605187890 */ /* 0x000fe2000fffe03f */
[----:B------:R-:W-:Y:S01]  /*1d00*/  CS2R R142, SRZ ;  /* 0x00000000008e7805 */ /* 0x000fe2000001ff00 */
[----:B------:R-:W-:Y:S01]  /*1d10*/  UIADD3 UR6, UR4, 0x200, URZ ;  /* 0x0000020004067890 */ /* 0x000fe2000fffe03f */
[----:B------:R-:W-:Y:S01]  /*1d20*/  CS2R R140, SRZ ;  /* 0x00000000008c7805 */ /* 0x000fe2000001ff00 */
[----:B------:R-:W-:Y:S01]  /*1d30*/  UMOV UR10, UR4 ;  /* 0x00000004000a7c82 */ /* 0x000fe20008000000 */
[----:B------:R-:W-:Y:S01]  /*1d40*/  UIADD3 UR12, UR4, 0x2, URZ ;  /* 0x00000002040c7890 */ /* 0x000fe2000fffe03f */
[----:B------:R-:W-:Y:S01]  /*1d50*/  HGMMA.64x16x16.F32 R56, gdesc[UR8], RZ, !UPT, gsb0 ;  /* 0x00200000083879f0 */ /* 0x000fe2000c0008ff */
[----:B------:R-:W-:Y:S01]  /*1d60*/  UIADD3 UR10, UR4, 0x80, URZ ;  /* 0x00000080040a7890 */ /* 0x000fe2000fffe03f */
[----:B------:R-:W-:Y:S01]  /*1d70*/  CS2R R138, SRZ ;  /* 0x00000000008a7805 */ /* 0x000fe2000001ff00 */
[----:B------:R-:W-:Y:S01]  /*1d80*/  UMOV UR8, UR14 ;  /* 0x0000000e00087c82 */ /* 0x000fe20008000000 */
[----:B------:R-:W-:Y:S01]  /*1d90*/  UMOV UR9, UR15 ;  /* 0x0000000f00097c82 */ /* 0x000fe20008000000 */
[----:B------:R-:W-:Y:S01]  /*1da0*/  UMOV UR11, 0x40000040 ;  /* 0x40000040000b7882 */ /* 0x000fe20000000000 */
[----:B------:R-:W-:Y:S01]  /*1db0*/  UMOV UR18, UR12 ;  /* 0x0000000c00127c82 */ /* 0x000fe20008000000 */
[----:B------:R-:W-:Y:S01]  /*1dc0*/  UIADD3 UR12, UR4, 0x4, URZ ;  /* 0x00000004040c7890 */ /* 0x000fe2000fffe03f */
[----:B------:R-:W-:Y:S01]  /*1dd0*/  CS2R R136, SRZ ;  /* 0x0000000000887805 */ /* 0x000fe2000001ff00 */
[----:B------:R-:W-:Y:S01]  /*1de0*/  UIADD3 UR22, UR4, 0x284, URZ ;  /* 0x0000028404167890 */ /* 0x000fe2000fffe03f */
[----:B------:R-:W-:Y:S01]  /*1df0*/  CS2R R134, SRZ ;  /* 0x0000000000867805 */ /* 0x000fe2000001ff00 */
[----:B------:R-:W-:Y:S01]  /*1e00*/  UIADD3 UR26, UR4, 0x286, URZ ;  /* 0x00000286041a7890 */ /* 0x000fe2000fffe03f */
[----:B------:R-:W-:Y:S01]  /*1e10*/  CS2R R132, SRZ ;  /* 0x0000000000847805 */ /* 0x000fe2000001ff00 */
[----:B------:R-:W-:Y:S01]  /*1e20*/  UMOV UR25, 0x40000040 ;  /* 0x4000004000197882 */ /* 0x000fe20000000000 */
[----:B------:R-:W-:Y:S01]  /*1e30*/  UMOV UR27, 0x40000040 ;  /* 0x40000040001b7882 */ /* 0x000fe20000000000 */
        /* <DEDUP_REMOVED lines=37> */
[----:B------:R-:W-:-:S02]  /*2090*/  WARPGROUP.DEPBAR.LE gsb0, 0x0 ;  /* 0x00008000000079c5 */ /* 0x000fc40000010000 */
[----:B------:R-:W-:Y:S01]  /*20a0*/  WARPGROUP.ARRIVE ;  /* 0x00000000000079c5 */ /* 0x000fe20000000000 */
[----:B------:R-:W-:Y:S01]  /*20b0*/  UIADD3 UR54, UR4, 0x784, URZ ;  /* 0x0000078404367890 */ /* 0x000fe2000fffe03f */
[----:B------:R-:W-:Y:S01]  /*20c0*/  CS2R R106, SRZ ;  /* 0x00000000006a7805 */ /* 0x000fe2000001ff00 */
[----:B------:R-:W-:Y:S01]  /*20d0*/  UMOV UR53, 0x40000040 ;  /* 0x4000004000357882 */ /* 0x000fe20000000000 */
[----:B------:R-:W-:Y:S01]  /*20e0*/  UMOV UR55, 0x40000040 ;  /* 0x4000004000377882 */ /* 0x000fe20000000000 */
[----:B------:R-:W-:Y:S01]  /*20f0*/  UMOV UR57, 0x40000040 ;  /* 0x4000004000397882 */ /* 0x000fe20000000000 */
[----:B------:R-:W-:Y:S01]  /*2100*/  HGMMA.64x16x16.F32 R48, gdesc[UR8], RZ, !UPT, gsb0 ;  /* 0x00200000083079f0 */ /* 0x000fe2000c0008ff */
[----:B------:R-:W-:Y:S01]  /*2110*/  UIADD3 UR10, UR4, 0x100, URZ ;  /* 0x00000100040a7890 */ /* 0x000fe2000fffe03f */
[----:B------:R-:W-:Y:S01]  /*2120*/  IMAD.U32 R7, RZ, RZ, UR57 ;  /* 0x00000039ff077e24 */ /* 0x000fe2000f8e00ff */
[----:B------:R-:W-:Y:S01]  /*2130*/  UMOV UR8, UR14 ;  /* 0x0000000e00087c82 */ /* 0x000fe20008000000 */
[----:B------:R-:W-:Y:S01]  /*2140*/  UMOV UR9, UR15 ;  /* 0x0000000f00097c82 */ /* 0x000fe20008000000 */
[----:B------:R-:W-:Y:S01]  /*2150*/  UMOV UR11, 0x40000040 ;  /* 0x40000040000b7882 */ /* 0x000fe20000000000 */
[----:B------:R-:W-:Y:S01]  /*2160*/  UMOV UR59, 0x40000040 ;  /* 0x40000040003b7882 */ /* 0x000fe20000000000 */
        /* <DEDUP_REMOVED lines=153> */
[----:B------:R-:W-:Y:S01]  /*2b00*/  ULDC UR10, c[0x0][0x2f0] ;  /* 0x0000bc00000a7ab9 */ /* 0x000fe20000000800 */
[----:B------:R-:W-:Y:S01]  /*2b10*/  ULDC UR11, c[0x0][0x288] ;  /* 0x0000a200000b7ab9 */ /* 0x000fe20000000800 */
[----:B------:R-:W-:Y:S01]  /*2b20*/  IMAD.U32 R20, RZ, RZ, UR10 ;  /* 0x0000000aff147e24 */ /* 0x000fe2000f8e00ff */
        /* <DEDUP_REMOVED lines=24> */
[----:B------:R-:W-:Y:S01]  /*2cb0*/  R2UR UR15, R19 ;  /* 0x00000000130f72ca */ /* 0x000fe200000e0000 */
[----:B------:R-:W-:-:S06]  /*2cc0*/  UIADD3 UR14, UR61, -0x2, URZ ;  /* 0xfffffffe3d0e7890 */ /* 0x000fcc000fffe03f */
        /* <DEDUP_REMOVED lines=26> */
[----:B------:R-:W-:Y:S01]  /*2e70*/  VIADD R2, R212, UR19 ;  /* 0x00000013d4027c36 */ /* 0x000fe20008000000 */
        /* <DEDUP_REMOVED lines=189> */
[----:B------:R-:W-:Y:S02]  /*3a50*/  ULDC UR6, c[0x0][0x448] ;  /* 0x0001120000067ab9 */ /* 0x000fe40000000800 */
[----:B------:R-:W-:Y:S02]  /*3a60*/  UISETP.NE.AND UP0, UPT, UR6, 0x1, UPT ;  /* 0x000000010600788c */ /* 0x000fe4000bf05270 */
[----:B------:R-:W-:Y:S02]  /*3a70*/  UIADD3 UR6, UR5, 0xc06, URZ ;  /* 0x00000c0605067890 */ /* 0x000fe4000fffe03f */
[----:B------:R-:W-:Y:S02]  /*3a80*/  UIADD3 UR5, UR4, 0x984, URZ ;  /* 0x0000098404057890 */ /* 0x000fe4000fffe03f */
[----:B------:R-:W-:-:S03]  /*3a90*/  PLOP3.LUT P2, PT, PT, PT, UP0, 0x80, 0x0 ;  /* 0x000000000000781c */ /* 0x000fc60003f4f008 */
[----:B------:R-:W-:Y:S01]  /*3aa0*/  UMOV UR56, UR6 ;  /* 0x0000000600387c82 */ /* 0x000fe20008000000 */
[----:B------:R-:W-:Y:S01]  /*3ab0*/  UIMAD UR6, UR61, -0x50, URZ ;  /* 0xffffffb03d0678a4 */ /* 0x000fe2000f8e023f */
        /* <DEDUP_REMOVED lines=25> */
[----:B------:R-:W-:Y:S02]  /*3c50*/  @UP0 ULDC UR5, c[0x0][0x44c] ;  /* 0x0001130000050ab9 */ /* 0x000fe40000000800 */
[----:B------:R-:W-:Y:S01]  /*3c60*/  @P2 IMAD.HI.U32 R3, R2, UR5, RZ ;  /* 0x0000000502032c27 */ /* 0x000fe2000f8e00ff */
[----:B------:R-:W-:-:S04]  /*3c70*/  @UP0 ULDC UR5, c[0x0][0x450] ;  /* 0x0001140000050ab9 */ /* 0x000fc80000000800 */
[----:B------:R-:W-:Y:S01]  /*3c80*/  @P2 SHF.R.U32.HI R2, RZ, UR5, R3 ;  /* 0x00000005ff022c19 */ /* 0x000fe20008011603 */
[----:B------:R-:W-:Y:S02]  /*3c90*/  UIMAD UR5, UR15, UR10, UR6 ;  /* 0x0000000a0f0572a4 */ /* 0x000fe4000f8e0206 */
[----:B------:R-:W-:Y:S02]  /*3ca0*/  UIADD3 UR6, UR6, 0x51, URZ ;  /* 0x0000005106067890 */ /* 0x000fe4000fffe03f */
[----:B------:R-:W0:Y:S01]  /*3cb0*/  SHFL.IDX PT, R5, R2, 0x1, 0x1c1f ;  /* 0x003c1f0002057f89 */ /* 0x000e2200000e0000 */
[----:B------:R-:W-:Y:S02]  /*3cc0*/  UIADD3 UR5, UR5, 0x50, URZ ;  /* 0x0000005005057890 */ /* 0x000fe4000fffe03f */
[----:B------:R-:W-:Y:S01]  /*3cd0*/  UIMAD UR10, UR15, UR10, -UR11 ;  /* 0x0000000a0f0a72a4 */ /* 0x000fe2000f8e0a0b */
[----:B------:R-:W-:Y:S01]  /*3ce0*/  IMAD.U32 R4, RZ, RZ, UR6 ;  /* 0x00000006ff047e24 */ /* 0x000fe2000f8e00ff */
[----:B------:R-:W-:Y:S01]  /*3cf0*/  UIADD3 UR6, UR4, 0x986, URZ ;  /* 0x0000098604067890 */ /* 0x000fe2000fffe03f */
[----:B------:R-:W1:Y:S01]  /*3d00*/  SHFL.IDX PT, R2, R2, RZ, 0x1c1f ;  /* 0x001c1fff02027589 */ /* 0x000e6200000e0000 */
[----:B------:R-:W-:Y:S01]  /*3d10*/  IMAD.U32 R14, RZ, RZ, UR5 ;  /* 0x00000005ff0e7e24 */ /* 0x000fe2000f8e00ff */
[----:B------:R-:W-:Y:S01]  /*3d20*/  UMOV UR5, UR23 ;  /* 0x0000001700057c82 */ /* 0x000fe20008000000 */
[----:B------:R-:W-:-:S04]  /*3d30*/  IMAD R3, R23, -0x2, R4 ;  /* 0xfffffffe17037824 */ /* 0x000fc800078e0204 */
[----:B------:R-:W-:Y:S02]  /*3d40*/  IMAD R4, R20, UR15, R3 ;  /* 0x0000000f14047c24 */ /* 0x000fe4000f8e0203 */
[----:B------:R-:W-:-:S03]  /*3d50*/  IMAD R3, R23, -0x2, R14 ;  /* 0xfffffffe17037824 */ /* 0x000fc600078e020e */
[----:B0-----:R-:W-:Y:S01]  /*3d60*/  IADD3 R14, R5, -UR11, R4 ;  /* 0x8000000b050e7c10 */ /* 0x001fe2000fffe004 */
[----:B------:R-:W-:Y:S01]  /*3d70*/  VIADD R4, R4, -UR11 ;  /* 0x8000000b04047c36 */ /* 0x000fe20008000000 */
[----:B------:R-:W-:Y:S02]  /*3d80*/  @UP0 ULDC UR11, c[0x0][0x450] ;  /* 0x00011400000b0ab9 */ /* 0x000fe40000000800 */
[----:B------:R-:W-:Y:S02]  /*3d90*/  VIMNMX R14, R3, R14, PT ;  /* 0x0000000e030e7248 */ /* 0x000fe40003fe0100 */
[----:B-1----:R-:W-:Y:S02]  /*3da0*/  VIADDMNMX R3, R2, R4, R3, PT ;  /* 0x0000000402037246 */ /* 0x002fe40003800103 */
[C---:B------:R-:W-:Y:S02]  /*3db0*/  ISETP.GT.AND P3, PT, R14.reuse, RZ, PT ;  /* 0x000000ff0e00720c */ /* 0x040fe40003f64270 */
[----:B------:R-:W-:-:S02]  /*3dc0*/  ISETP.GT.AND P4, PT, R14, 0x1, PT ;  /* 0x000000010e00780c */ /* 0x000fc40003f84270 */
[----:B------:R-:W-:Y:S01]  /*3dd0*/  ISETP.GT.AND P5, PT, R14, 0x8, PT ;  /* 0x000000080e00780c */ /* 0x000fe20003fa4270 */
        /* <DEDUP_REMOVED lines=14> */
[----:B------:R-:W-:Y:S01]  /*3ec0*/  ISETP.GT.AND P3, PT, R14, 0x9, PT ;  /* 0x000000090e00780c */ /* 0x000fe20003f64270 */
[----:B------:R-:W-:Y:S01]  /*3ed0*/  HGMMA.64x16x16.F32 R48, gdesc[UR56], R48, gsb0 ;  /* 0x00200000383079f0 */ /* 0x000fe20008000830 */
[----:B------:R-:W-:Y:S01]  /*3ee0*/  UIADD3 UR58, UR4, 0x886, URZ ;  /* 0x00000886043a7890 */ /* 0x000fe2000fffe03f */
[----:B------:R-:W-:Y:S01]  /*3ef0*/  FSEL R62, R62, -INF , P5 ;  /* 0xff8000003e3e7808 */ /* 0x000fe20002800000 */
[----:B------:R-:W-:Y:S01]  /*3f00*/  UMOV UR56, UR22 ;  /* 0x0000001600387c82 */ /* 0x000fe20008000000 */
[----:B------:R-:W-:Y:S01]  /*3f10*/  UMOV UR57, UR23 ;  /* 0x0000001700397c82 */ /* 0x000fe20008000000 */
[----:B------:R-:W-:Y:S01]  /*3f20*/  UMOV UR59, 0x40000040 ;  /* 0x40000040003b7882 */ /* 0x000fe20000000000 */
[----:B------:R-:W-:Y:S02]  /*3f30*/  FMNMX.FTZ R5, R58, R59, !PT ;  /* 0x0000003b3a057209 */ /* 0x000fe40007810000 */
[----:B------:R-:W-:Y:S02]  /*3f40*/  ISETP.GT.AND P4, PT, R14, 0x10, PT ;  /* 0x000000100e00780c */ /* 0x000fe40003f84270 */
[----:B------:R-:W-:-:S02]  /*3f50*/  FSEL R63, R63, -INF , P3 ;  /* 0xff8000003f3f7808 */ /* 0x000fc40001800000 */
[----:B------:R-:W-:Y:S02]  /*3f60*/  FMNMX.FTZ R20, R62, R5, !PT ;  /* 0x000000053e147209 */ /* 0x000fe40007810000 */
[----:B------:R-:W-:Y:S02]  /*3f70*/  ISETP.GT.AND P3, PT, R14, 0x11, PT ;  /* 0x000000110e00780c */ /* 0x000fe40003f64270 */
[----:B------:R-:W-:Y:S02]  /*3f80*/  FMNMX.FTZ R5, R63, R20, !PT ;  /* 0x000000143f057209 */ /* 0x000fe40007810000 */
[----:B------:R-:W-:-:S04]  /*3f90*/  ISETP.GT.AND P5, PT, R3, 0x8, PT ;  /* 0x000000080300780c */ /* 0x000fc80003fa4270 */
[----:B------:R-:W-:Y:S02]  /*3fa0*/  FSEL R60, R60, -INF , P5 ;  /* 0xff8000003c3c7808 */ /* 0x000fe40002800000 */
[----:B------:R-:W-:Y:S01]  /*3fb0*/  ISETP.GT.AND P5, PT, R3, 0x18, PT ;  /* 0x000000180300780c */ /* 0x000fe20003fa4270 */
[----:B------:R-:W-:Y:S02]  /*3fc0*/  WARPGROUP.DEPBAR.LE gsb0, 0x0 ;  /* 0x00008000000079c5 */ /* 0x000fe40000010000 */
[----:B------:R-:W-:Y:S01]  /*3fd0*/  WARPGROUP.ARRIVE ;  /* 0x00000000000079c5 */ /* 0x000fe20000000000 */
[----:B------:R-:W-:Y:S02]  /*3fe0*/  FSEL R50, R50, -INF , P4 ;  /* 0xff80000032327808 */ /* 0x000fe40002000000 */
[----:B------:R-:W-:Y:S02]  /*3ff0*/  ISETP.GT.AND P4, PT, R14, 0x18, PT ;  /* 0x000000180e00780c */ /* 0x000fe40003f84270 */
[----:B------:R-:W-:Y:S01]  /*4000*/  FSEL R51, R51, -INF , P3 ;  /* 0xff80000033337808 */ /* 0x000fe20001800000 */
[----:B------:R-:W-:Y:S01]  /*4010*/  HGMMA.64x16x16.F32 R40, gdesc[UR56], R40, gsb0 ;  /* 0x00200000382879f0 */ /* 0x000fe20008000828 */
[----:B------:R-:W-:Y:S01]  /*4020*/  UIADD3 UR58, UR4, 0x906, URZ ;  /* 0x00000906043a7890 */ /* 0x000fe2000fffe03f */
[----:B------:R-:W-:Y:S01]  /*4030*/  FMNMX.FTZ R20, R50, R5, !PT ;  /* 0x0000000532147209 */ /* 0x000fe20007810000 */
[----:B------:R-:W-:Y:S01]  /*4040*/  UMOV UR56, UR22 ;  /* 0x0000001600387c82 */ /* 0x000fe20008000000 */
[----:B------:R-:W-:Y:S01]  /*4050*/  UMOV UR57, UR23 ;  /* 0x0000001700397c82 */ /* 0x000fe20008000000 */
[----:B------:R-:W-:Y:S01]  /*4060*/  UMOV UR59, 0x40000040 ;  /* 0x40000040003b7882 */ /* 0x000fe20000000000 */
[----:B------:R-:W-:Y:S01]  /*4070*/  UMOV UR4, UR22 ;  /* 0x0000001600047c82 */ /* 0x000fe20008000000 */
[----:B------:R-:W-:-:S02]  /*4080*/  ISETP.GT.AND P3, PT, R14, 0x19, PT ;  /* 0x000000190e00780c */ /* 0x000fc40003f64270 */
[----:B------:R-:W-:Y:S02]  /*4090*/  FSEL R54, R54, -INF , P4 ;  /* 0xff80000036367808 */ /* 0x000fe40002000000 */
[----:B------:R-:W-:Y:S02]  /*40a0*/  FMNMX.FTZ R5, R51, R20, !PT ;  /* 0x0000001433057209 */ /* 0x000fe40007810000 */
[----:B------:R-:W-:Y:S02]  /*40b0*/  ISETP.GT.AND P4, PT, R14, 0x20, PT ;  /* 0x000000200e00780c */ /* 0x000fe40003f84270 */
[----:B------:R-:W-:Y:S02]  /*40c0*/  FSEL R55, R55, -INF , P3 ;  /* 0xff80000037377808 */ /* 0x000fe40001800000 */
[----:B------:R-:W-:Y:S02]  /*40d0*/  FMNMX.FTZ R20, R54, R5, !PT ;  /* 0x0000000536147209 */ /* 0x000fe40007810000 */
[----:B------:R-:W-:-:S02]  /*40e0*/  ISETP.GT.AND P3, PT, R14, 0x21, PT ;  /* 0x000000210e00780c */ /* 0x000fc40003f64270 */
[----:B------:R-:W-:Y:S02]  /*40f0*/  FMNMX.FTZ R5, R55, R20, !PT ;  /* 0x0000001437057209 */ /* 0x000fe40007810000 */
[----:B------:R-:W-:Y:S01]  /*4100*/  FSEL R52, R52, -INF , P5 ;  /* 0xff80000034347808 */ /* 0x000fe20002800000 */
[----:B------:R-:W-:Y:S02]  /*4110*/  WARPGROUP.DEPBAR.LE gsb0, 0x0 ;  /* 0x00008000000079c5 */ /* 0x000fe40000010000 */
[----:B------:R-:W-:Y:S01]  /*4120*/  WARPGROUP.ARRIVE ;  /* 0x00000000000079c5 */ /* 0x000fe20000000000 */
[----:B------:R-:W-:Y:S02]  /*4130*/  FSEL R42, R42, -INF , P4 ;  /* 0xff8000002a2a7808 */ /* 0x000fe40002000000 */
[----:B------:R-:W-:Y:S02]  /*4140*/  ISETP.GT.AND P4, PT, R14, 0x28, PT ;  /* 0x000000280e00780c */ /* 0x000fe40003f84270 */
[----:B------:R-:W-:Y:S01]  /*4150*/  FSEL R43, R43, -INF , P3 ;  /* 0xff8000002b2b7808 */ /* 0x000fe20001800000 */
[----:B------:R-:W-:Y:S01]  /*4160*/  HGMMA.64x16x16.F32 R32, gdesc[UR56], R32, gsb0 ;  /* 0x00200000382079f0 */ /* 0x000fe20008000820 */
[----:B------:R-:W-:-:S02]  /*4170*/  FMNMX.FTZ R20, R42, R5, !PT ;  /* 0x000000052a147209 */ /* 0x000fc40007810000 */
[----:B------:R-:W-:Y:S02]  /*4180*/  ISETP.GT.AND P3, PT, R14, 0x29, PT ;  /* 0x000000290e00780c */ /* 0x000fe40003f64270 */
[----:B------:R-:W-:Y:S02]  /*4190*/  FSEL R46, R46, -INF , P4 ;  /* 0xff8000002e2e7808 */ /* 0x000fe40002000000 */
[----:B------:R-:W-:Y:S02]  /*41a0*/  FMNMX.FTZ R5, R43, R20, !PT ;  /* 0x000000142b057209 */ /* 0x000fe40007810000 */
[----:B------:R-:W-:Y:S02]  /*41b0*/  ISETP.GT.AND P4, PT, R14, 0x30, PT ;  /* 0x000000300e00780c */ /* 0x000fe40003f84270 */
[----:B------:R-:W-:Y:S02]  /*41c0*/  FSEL R47, R47, -INF , P3 ;  /* 0xff8000002f2f7808 */ /* 0x000fe40001800000 */
[----:B------:R-:W-:-:S02]  /*41d0*/  FMNMX.FTZ R20, R46, R5, !PT ;  /* 0x000000052e147209 */ /* 0x000fc40007810000 */
[----:B------:R-:W-:Y:S02]  /*41e0*/  ISETP.GT.AND P3, PT, R14, 0x31, PT ;  /* 0x000000310e00780c */ /* 0x000fe40003f64270 */
[----:B------:R-:W-:Y:S01]  /*41f0*/  FMNMX.FTZ R5, R47, R20, !PT ;  /* 0x000000142f057209 */ /* 0x000fe20007810000 */
[----:B------:R-:W-:Y:S02]  /*4200*/  WARPGROUP.DEPBAR.LE gsb0, 0x0 ;  /* 0x00008000000079c5 */ /* 0x000fe40000010000 */
[----:B------:R-:W-:Y:S01]  /*4210*/  WARPGROUP.ARRIVE ;  /* 0x00000000000079c5 */ /* 0x000fe20000000000 */
[----:B------:R-:W-:Y:S02]  /*4220*/  FSEL R34, R34, -INF , P4 ;  /* 0xff80000022227808 */ /* 0x000fe40002000000 */
[----:B------:R-:W-:Y:S02]  /*4230*/  ISETP.GT.AND P4, PT, R14, 0x38, PT ;  /* 0x000000380e00780c */ /* 0x000fe40003f84270 */
[----:B------:R-:W-:Y:S01]  /*4240*/  FSEL R35, R35, -INF , P3 ;  /* 0xff80000023237808 */ /* 0x000fe20001800000 */
[----:B------:R-:W-:Y:S01]  /*4250*/  HGMMA.64x16x16.F32 R24, gdesc[UR4], R24, gsb0 ;  /* 0x00200000041879f0 */ /* 0x000fe20008000818 */
[----:B------:R-:W-:Y:S01]  /*4260*/  FMNMX.FTZ R20, R34, R5, !PT ;  /* 0x0000000522147209 */ /* 0x000fe20007810000 */
[----:B------:R-:W-:Y:S01]  /*4270*/  ULDC UR5, c[0x0][0x988] ;  /* 0x0002620000057ab9 */ /* 0x000fe20000000800 */
[----:B------:R-:W-:Y:S01]  /*4280*/  ISETP.GT.AND P3, PT, R14, 0x39, PT ;  /* 0x000000390e00780c */ /* 0x000fe20003f64270 */
[----:B------:R-:W-:Y:S01]  /*4290*/  @UP0 ULDC UR6, c[0x0][0x44c] ;  /* 0x0001130000060ab9 */ /* 0x000fe20000000800 */
[----:B------:R-:W-:Y:S01]  /*42a0*/  FSEL R38, R38, -INF , P4 ;  /* 0xff80000026267808 */ /* 0x000fe20002000000 */
[----:B------:R-:W-:Y:S01]  /*42b0*/  UIMAD.WIDE.U32 UR6, UR19, UR6, URZ ;  /* 0x00000006130672a5 */ /* 0x000fe2000f8e003f */
[----:B------:R-:W-:Y:S01]  /*42c0*/  FMNMX.FTZ R5, R35, R20, !PT ;  /* 0x0000001423057209 */ /* 0x000fe20007810000 */
[----:B------:R-:W-:Y:S01]  /*42d0*/  UMOV UR4, UR19 ;  /* 0x0000001300047c82 */ /* 0x000fe20008000000 */
[----:B------:R-:W-:Y:S01]  /*42e0*/  ISETP.GT.AND P4, PT, R14, 0x40, PT ;  /* 0x000000400e00780c */ /* 0x000fe20003f84270 */
[----:B------:R-:W-:Y:S01]  /*42f0*/  @UP0 USHF.R.U32.HI UR4, URZ, UR11, UR7 ;  /* 0x0000000b3f040299 */ /* 0x000fe20008011607 */
[----:B------:R-:W-:-:S02]  /*4300*/  FSEL R39, R39, -INF , P3 ;  /* 0xff80000027277808 */ /* 0x000fc40001800000 */
[----:B------:R-:W-:Y:S01]  /*4310*/  FMNMX.FTZ R20, R38, R5, !PT ;  /* 0x0000000526147209 */ /* 0x000fe20007810000 */
[----:B------:R-:W-:Y:S01]  /*4320*/  UIADD3 UR6, UR10, UR4, URZ ;  /* 0x000000040a067290 */ /* 0x000fe2000fffe03f */
[----:B------:R-:W-:Y:S02]  /*4330*/  ISETP.GT.AND P3, PT, R14, 0x41, PT ;  /* 0x000000410e00780c */ /* 0x000fe40003f64270 */
[----:B------:R-:W-:Y:S01]  /*4340*/  FMNMX.FTZ R5, R39, R20, !PT ;  /* 0x0000001427057209 */ /* 0x000fe20007810000 */
[----:B------:R-:W-:-:S04]  /*4350*/  UIMAD.WIDE UR6, UR6, 0x66666667, URZ ;  /* 0x66666667060678a5 */ /* 0x000fc8000f8e023f */
[----:B------:R-:W-:-:S04]  /*4360*/  USHF.R.U32.HI UR4, URZ, 0x1f, UR7 ;  /* 0x0000001f3f047899 */ /* 0x000fc80008011607 */
[----:B------:R-:W-:-:S04]  /*4370*/  ULEA.HI.SX32 UR4, UR7, UR4, 0x1b ;  /* 0x0000000407047291 */ /* 0x000fc8000f8fda3f */
[----:B------:R-:W-:-:S04]  /*4380*/  UISETP.LT.AND UP1, UPT, URZ, UR4, UPT ;  /* 0x000000043f00728c */ /* 0x000fc8000bf21270 */
[----:B------:R-:W-:-:S04]  /*4390*/  USEL UR15, URZ, UR4, !UP1 ;  /* 0x000000043f0f7287 */ /* 0x000fc8000c800000 */
[----:B------:R-:W-:Y:S02]  /*43a0*/  UISETP.GE.AND UP1, UPT, UR14, UR15, UPT ;  /* 0x0000000f0e00728c */ /* 0x000fe4000bf26270 */
[----:B------:R-:W-:Y:S01]  /*43b0*/  IMAD.U32 R231, RZ, RZ, UR15 ;  /* 0x0000000fffe77e24 */ /* 0x000fe2000f8e00ff */
[----:B------:R-:W-:Y:S02]  /*43c0*/  WARPGROUP.DEPBAR.LE gsb0, 0x0 ;  /* 0x00008000000079c5 */ /* 0x000fe40000010000 */
[----:B------:R-:W-:Y:S01]  /*43d0*/  FSEL R26, R26, -INF , P4 ;  /* 0xff8000001a1a7808 */ /* 0x000fe20002000000 */
[----:B------:R0:W-:Y:S01]  /*43e0*/  @!P1 SYNCS.ARRIVE.TRANS64.RED.A1T0 RZ, [R0+URZ], RZ ;  /* 0x000000ff00ff99a7 */ /* 0x0001e2000810043f */
[----:B------:R-:W-:Y:S02]  /*43f0*/  ISETP.GT.AND P4, PT, R14, 0x48, PT ;  /* 0x000000480e00780c */ /* 0x000fe40003f84270 */
[----:B------:R-:W-:Y:S02]  /*4400*/  FSEL R27, R27, -INF , P3 ;  /* 0xff8000001b1b7808 */ /* 0x000fe40001800000 */
[----:B------:R-:W-:-:S02]  /*4410*/  FMNMX.FTZ R20, R26, R5, !PT ;  /* 0x000000051a147209 */ /* 0x000fc40007810000 */
[----:B------:R-:W-:Y:S02]  /*4420*/  ISETP.GT.AND P3, PT, R14, 0x49, PT ;  /* 0x000000490e00780c */ /* 0x000fe40003f64270 */
[----:B------:R-:W-:Y:S02]  /*4430*/  FSEL R30, R30, -INF , P4 ;  /* 0xff8000001e1e7808 */ /* 0x000fe40002000000 */
[----:B------:R-:W-:Y:S02]  /*4440*/  FMNMX.FTZ R5, R27, R20, !PT ;  /* 0x000000141b057209 */ /* 0x000fe40007810000 */
[----:B------:R-:W-:Y:S02]  /*4450*/  FSEL R31, R31, -INF , P3 ;  /* 0xff8000001f1f7808 */ /* 0x000fe40001800000 */
[----:B------:R-:W-:Y:S02]  /*4460*/  FMNMX.FTZ R14, R30, R5, !PT ;  /* 0x000000051e0e7209 */ /* 0x000fe40007810000 */
[----:B------:R-:W-:-:S02]  /*4470*/  ISETP.GT.AND P3, PT, R3, RZ, PT ;  /* 0x000000ff0300720c */ /* 0x000fc40003f64270 */
[----:B------:R-:W-:Y:S02]  /*4480*/  FMNMX.FTZ R14, R31, R14, !PT ;  /* 0x0000000e1f0e7209 */ /* 0x000fe40007810000 */
[----:B------:R-:W-:Y:S02]  /*4490*/  ISETP.GT.AND P4, PT, R3, 0x1, PT ;  /* 0x000000010300780c */ /* 0x000fe40003f84270 */
[----:B------:R-:W-:Y:S01]  /*44a0*/  FSEL R56, R56, -INF , P3 ;  /* 0xff80000038387808 */ /* 0x000fe20001800000 */
[----:B------:R-:W1:Y:S01]  /*44b0*/  SHFL.BFLY PT, R5, R14, 0x2, 0x1f ;  /* 0x0c401f000e057f89 */ /* 0x000e6200000e0000 */
[----:B------:R-:W-:Y:S02]  /*44c0*/  FSEL R57, R57, -INF , P4 ;  /* 0xff80000039397808 */ /* 0x000fe40002000000 */
[C---:B------:R-:W-:Y:S02]  /*44d0*/  ISETP.GT.AND P3, PT, R3.reuse, 0x9, PT ;  /* 0x000000090300780c */ /* 0x040fe40003f64270 */
[----:B------:R-:W-:-:S02]  /*44e0*/  ISETP.GT.AND P4, PT, R3, 0x11, PT ;  /* 0x000000110300780c */ /* 0x000fc40003f84270 */
[----:B------:R-:W-:Y:S02]  /*44f0*/  FSEL R61, R61, -INF , P3 ;  /* 0xff8000003d3d7808 */ /* 0x000fe40001800000 */
[----:B------:R-:W-:Y:S02]  /*4500*/  ISETP.GT.AND P3, PT, R3, 0x10, PT ;  /* 0x000000100300780c */ /* 0x000fe40003f64270 */
[----:B------:R-:W-:Y:S02]  /*4510*/  FSEL R49, R49, -INF , P4 ;  /* 0xff80000031317808 */ /* 0x000fe40002000000 */
[----:B------:R-:W-:Y:S02]  /*4520*/  FSEL R48, R48, -INF , P3 ;  /* 0xff80000030307808 */ /* 0x000fe40001800000 */
[C---:B------:R-:W-:Y:S02]  /*4530*/  ISETP.GT.AND P3, PT, R3.reuse, 0x19, PT ;  /* 0x000000190300780c */ /* 0x040fe40003f64270 */
[----:B------:R-:W-:-:S02]  /*4540*/  ISETP.GT.AND P4, PT, R3, 0x20, PT ;  /* 0x000000200300780c */ /* 0x000fc40003f84270 */
[----:B------:R-:W-:Y:S02]  /*4550*/  FSEL R53, R53, -INF , P3 ;  /* 0xff80000035357808 */ /* 0x000fe40001800000 */
[C---:B------:R-:W-:Y:S02]  /*4560*/  ISETP.GT.AND P3, PT, R3.reuse, 0x21, PT ;  /* 0x000000210300780c */ /* 0x040fe40003f64270 */
[----:B------:R-:W-:Y:S02]  /*4570*/  FSEL R40, R40, -INF , P4 ;  /* 0xff80000028287808 */ /* 0x000fe40002000000 */
[----:B-1----:R-:W-:Y:S02]  /*4580*/  FMNMX.FTZ R20, R14, R5, !PT ;  /* 0x000000050e147209 */ /* 0x002fe40007810000 */
[----:B------:R-:W-:Y:S02]  /*4590*/  FMNMX.FTZ R5, R56, R57, !PT ;  /* 0x0000003938057209 */ /* 0x000fe40007810000 */
[----:B------:R-:W-:Y:S01]  /*45a0*/  ISETP.GT.AND P4, PT, R3, 0x28, PT ;  /* 0x000000280300780c */ /* 0x000fe20003f84270 */
[----:B------:R-:W1:Y:S01]  /*45b0*/  SHFL.BFLY PT, R21, R20, 0x1, 0x1f ;  /* 0x0c201f0014157f89 */ /* 0x000e6200000e0000 */
[----:B------:R-:W-:-:S02]  /*45c0*/  FMNMX.FTZ R2, R60, R5, !PT ;  /* 0x000000053c027209 */ /* 0x000fc40007810000 */
[----:B------:R-:W-:Y:S02]  /*45d0*/  FSEL R41, R41, -INF , P3 ;  /* 0xff80000029297808 */ /* 0x000fe40001800000 */
[----:B------:R-:W-:Y:S02]  /*45e0*/  FMNMX.FTZ R5, R61, R2, !PT ;  /* 0x000000023d057209 */ /* 0x000fe40007810000 */
[----:B------:R-:W-:Y:S02]  /*45f0*/  ISETP.GT.AND P3, PT, R3, 0x29, PT ;  /* 0x000000290300780c */ /* 0x000fe40003f64270 */
[----:B------:R-:W-:Y:S02]  /*4600*/  FMNMX.FTZ R2, R48, R5, !PT ;  /* 0x0000000530027209 */ /* 0x000fe40007810000 */
[----:B------:R-:W-:Y:S02]  /*4610*/  FSEL R44, R44, -INF , P4 ;  /* 0xff8000002c2c7808 */ /* 0x000fe40002000000 */
[----:B------:R-:W-:-:S02]  /*4620*/  FMNMX.FTZ R5, R49, R2, !PT ;  /* 0x0000000231057209 */ /* 0x000fc40007810000 */
[----:B------:R-:W-:Y:S02]  /*4630*/  FSEL R45, R45, -INF , P3 ;  /* 0xff8000002d2d7808 */ /* 0x000fe40001800000 */
[----:B------:R-:W-:Y:S02]  /*4640*/  FMNMX.FTZ R2, R52, R5, !PT ;  /* 0x0000000534027209 */ /* 0x000fe40007810000 */
[----:B------:R-:W-:Y:S02]  /*4650*/  ISETP.GT.AND P3, PT, R3, 0x30, PT ;  /* 0x000000300300780c */ /* 0x000fe40003f64270 */
[----:B------:R-:W-:Y:S02]  /*4660*/  FMNMX.FTZ R5, R53, R2, !PT ;  /* 0x0000000235057209 */ /* 0x000fe40007810000 */
[----:B------:R-:W-:Y:S02]  /*4670*/  ISETP.GT.AND P4, PT, R3, 0x31, PT ;  /* 0x000000310300780c */ /* 0x000fe40003f84270 */
[----:B------:R-:W-:-:S02]  /*4680*/  FMNMX.FTZ R2, R40, R5, !PT ;  /* 0x0000000528027209 */ /* 0x000fc40007810000 */
[----:B------:R-:W-:Y:S02]  /*4690*/  FSEL R32, R32, -INF , P3 ;  /* 0xff80000020207808 */ /* 0x000fe40001800000 */
[----:B------:R-:W-:Y:S02]  /*46a0*/  FMNMX.FTZ R5, R41, R2, !PT ;  /* 0x0000000229057209 */ /* 0x000fe40007810000 */
[----:B------:R-:W-:Y:S02]  /*46b0*/  ISETP.GT.AND P3, PT, R3, 0x38, PT ;  /* 0x000000380300780c */ /* 0x000fe40003f64270 */
[----:B------:R-:W-:Y:S02]  /*46c0*/  FMNMX.FTZ R2, R44, R5, !PT ;  /* 0x000000052c027209 */ /* 0x000fe40007810000 */
[----:B------:R-:W-:Y:S02]  /*46d0*/  FSEL R33, R33, -INF , P4 ;  /* 0xff80000021217808 */ /* 0x000fe40002000000 */
[----:B------:R-:W-:-:S02]  /*46e0*/  FMNMX.FTZ R5, R45, R2, !PT ;  /* 0x000000022d057209 */ /* 0x000fc40007810000 */
[----:B------:R-:W-:Y:S02]  /*46f0*/  ISETP.GT.AND P4, PT, R3, 0x39, PT ;  /* 0x000000390300780c */ /* 0x000fe40003f84270 */
[----:B------:R-:W-:Y:S02]  /*4700*/  FMNMX.FTZ R2, R32, R5, !PT ;  /* 0x0000000520027209 */ /* 0x000fe40007810000 */
[----:B------:R-:W-:Y:S02]  /*4710*/  FSEL R36, R36, -INF , P3 ;  /* 0xff80000024247808 */ /* 0x000fe40001800000 */
[----:B------:R-:W-:Y:S02]  /*4720*/  FMNMX.FTZ R5, R33, R2, !PT ;  /* 0x0000000221057209 */ /* 0x000fe40007810000 */
[----:B------:R-:W-:Y:S02]  /*4730*/  FSEL R37, R37, -INF , P4 ;  /* 0xff80000025257808 */ /* 0x000fe40002000000 */
[----:B------:R-:W-:-:S02]  /*4740*/  ISETP.GT.AND P3, PT, R3, 0x40, PT ;  /* 0x000000400300780c */ /* 0x000fc40003f64270 */
[----:B------:R-:W-:Y:S02]  /*4750*/  FMNMX.FTZ R2, R36, R5, !PT ;  /* 0x0000000524027209 */ /* 0x000fe40007810000 */
[----:B------:R-:W-:Y:S02]  /*4760*/  ISETP.GT.AND P4, PT, R3, 0x41, PT ;  /* 0x000000410300780c */ /* 0x000fe40003f84270 */
[----:B------:R-:W-:Y:S02]  /*4770*/  FSEL R24, R24, -INF , P3 ;  /* 0xff80000018187808 */ /* 0x000fe40001800000 */
[----:B------:R-:W-:Y:S02]  /*4780*/  FMNMX.FTZ R5, R37, R2, !PT ;  /* 0x0000000225057209 */ /* 0x000fe40007810000 */
[----:B------:R-:W-:Y:S02]  /*4790*/  ISETP.GT.AND P3, PT, R3, 0x48, PT ;  /* 0x000000480300780c */ /* 0x000fe40003f64270 */
[----:B------:R-:W-:-:S02]  /*47a0*/  FSEL R25, R25, -INF , P4 ;  /* 0xff80000019197808 */ /* 0x000fc40002000000 */
[----:B------:R-:W-:Y:S02]  /*47b0*/  FMNMX.FTZ R2, R24, R5, !PT ;  /* 0x0000000518027209 */ /* 0x000fe40007810000 */
[----:B------:R-:W-:Y:S02]  /*47c0*/  ISETP.GT.AND P4, PT, R3, 0x49, PT ;  /* 0x000000490300780c */ /* 0x000fe40003f84270 */
[----:B------:R-:W-:Y:S02]  /*47d0*/  FSEL R28, R28, -INF , P3 ;  /* 0xff8000001c1c7808 */ /* 0x000fe40001800000 */
[----:B------:R-:W-:Y:S02]  /*47e0*/  FMNMX.FTZ R3, R25, R2, !PT ;  /* 0x0000000219037209 */ /* 0x000fe40007810000 */
[----:B------:R-:W-:Y:S02]  /*47f0*/  FSEL R29, R29, -INF , P4 ;  /* 0xff8000001d1d7808 */ /* 0x000fe40002000000 */
[----:B------:R-:W-:-:S02]  /*4800*/  FMNMX.FTZ R2, R28, R3, !PT ;  /* 0x000000031c027209 */ /* 0x000fc40007810000 */
[----:B-1----:R-:W-:Y:S02]  /*4810*/  FMNMX.FTZ R4, R20, R21, !PT ;  /* 0x0000001514047209 */ /* 0x002fe40007810000 */
[----:B------:R-:W-:Y:S02]  /*4820*/  FMNMX.FTZ R2, R29, R2, !PT ;  /* 0x000000021d027209 */ /* 0x000fe40007810000 */
[C---:B------:R-:W-:Y:S01]  /*4830*/  FSETP.NEU.FTZ.AND P6, PT, R4.reuse, -INF , PT ;  /* 0xff8000000400780b */ /* 0x040fe20003fdd000 */
[----:B------:R-:W-:Y:S02]  /*4840*/  FMUL.FTZ R14, R4, UR5 ;  /* 0x00000005040e7c20 */ /* 0x000fe40008410000 */
[----:B------:R-:W1:Y:S03]  /*4850*/  SHFL.BFLY PT, R3, R2, 0x2, 0x1f ;  /* 0x0c401f0002037f89 */ /* 0x000e6600000e0000 */
[----:B------:R-:W-:-:S05]  /*4860*/  FSEL R14, R14, RZ, P6 ;  /* 0x000000ff0e0e7208 */ /* 0x000fca0003000000 */
        /* <DEDUP_REMOVED lines=14> */
[----:B------:R-:W2:Y:S01]  /*4950*/  MUFU.EX2 R59, R59 ;  /* 0x0000003b003b7308 */ /* 0x000ea20000000800 */
[--C-:B------:R-:W-:Y:S01]  /*4960*/  FFMA.FTZ R35, R35, UR5, -R14.reuse ;  /* 0x0000000523237c23 */ /* 0x100fe2000801080e */
[----:B-1----:R-:W-:Y:S01]  /*4970*/  FMNMX.FTZ R5, R2, R3, !PT ;  /* 0x0000000302057209 */ /* 0x002fe20007810000 */
[--C-:B------:R-:W-:Y:S01]  /*4980*/  FFMA.FTZ R38, R38, UR5, -R14.reuse ;  /* 0x0000000526267c23 */ /* 0x100fe2000801080e */
[--C-:B------:R-:W-:Y:S01]  /*4990*/  FFMA.FTZ R39, R39, UR5, -R14.reuse ;  /* 0x0000000527277c23 */ /* 0x100fe2000801080e */
[--C-:B------:R-:W-:Y:S01]  /*49a0*/  FFMA.FTZ R26, R26, UR5, -R14.reuse ;  /* 0x000000051a1a7c23 */ /* 0x100fe2000801080e */
[--C-:B------:R-:W-:Y:S01]  /*49b0*/  FFMA.FTZ R27, R27, UR5, -R14.reuse ;  /* 0x000000051b1b7c23 */ /* 0x100fe2000801080e */
[----:B------:R-:W1:Y:S01]  /*49c0*/  SHFL.BFLY PT, R2, R5, 0x1, 0x1f ;  /* 0x0c201f0005027f89 */ /* 0x000e6200000e0000 */
[----:B------:R-:W-:Y:S01]  /*49d0*/  MUFU.EX2 R62, R62 ;  /* 0x0000003e003e7308 */ /* 0x000fe20000000800 */
[--C-:B------:R-:W-:Y:S01]  /*49e0*/  FFMA.FTZ R30, R30, UR5, -R14.reuse ;  /* 0x000000051e1e7c23 */ /* 0x100fe2000801080e */
[----:B------:R-:W-:-:S06]  /*49f0*/  FFMA.FTZ R14, R31, UR5, -R14 ;  /* 0x000000051f0e7c23 */ /* 0x000fcc000801080e */
[----:B------:R-:W3:Y:S01]  /*4a00*/  MUFU.EX2 R63, R63 ;  /* 0x0000003f003f7308 */ /* 0x000ee20000000800 */
[----:B--2---:R-:W-:-:S07]  /*4a10*/  F2FP.F16.F32.PACK_AB R209, R59, R58 ;  /* 0x0000003a3bd1723e */ /* 0x004fce00000000ff */
[----:B------:R-:W2:Y:S01]  /*4a20*/  MUFU.EX2 R50, R50 ;  /* 0x0000003200327308 */ /* 0x000ea20000000800 */
[----:B-1----:R-:W-:-:S07]  /*4a30*/  FMNMX.FTZ R3, R5, R2, !PT ;  /* 0x0000000205037209 */ /* 0x002fce0007810000 */
[----:B------:R-:W1:Y:S01]  /*4a40*/  MUFU.EX2 R51, R51 ;  /* 0x0000003300337308 */ /* 0x000e620000000800 */
[----:B------:R-:W-:Y:S01]  /*4a50*/  FADD.FTZ R5, R58, R59 ;  /* 0x0000003b3a057221 */ /* 0x000fe20000010000 */
[----:B---3--:R-:W-:Y:S02]  /*4a60*/  F2FP.F16.F32.PACK_AB R211, R63, R62 ;  /* 0x0000003e3fd3723e */ /* 0x008fe400000000ff */
[----:B------:R-:W-:Y:S01]  /*4a70*/  CS2R R58, SRZ ;  /* 0x00000000003a7805 */ /* 0x000fe2000001ff00 */
[C---:B------:R-:W-:Y:S01]  /*4a80*/  FMUL.FTZ R2, R3.reuse, UR5 ;  /* 0x0000000503027c20 */ /* 0x040fe20008410000 */
[----:B------:R-:W-:Y:S02]  /*4a90*/  FSETP.NEU.FTZ.AND P3, PT, R3, -INF , PT ;  /* 0xff8000000300780b */ /* 0x000fe40003f7d000 */
[----:B------:R-:W3:Y:S02]  /*4aa0*/  MUFU.EX2 R54, R54 ;  /* 0x0000003600367308 */ /* 0x000ee40000000800 */
[----:B------:R-:W-:-:S02]  /*4ab0*/  FSEL R2, R2, RZ, P3 ;  /* 0x000000ff02027208 */ /* 0x000fc40001800000 */
[----:B------:R-:W-:-:S03]  /*4ac0*/  PLOP3.LUT P3, PT, PT, PT, UP1, 0x80, 0x0 ;  /* 0x000000000000781c */ /* 0x000fc60003f6f018 */
[--C-:B------:R-:W-:Y:S01]  /*4ad0*/  FFMA.FTZ R56, R56, UR5, -R2.reuse ;  /* 0x0000000538387c23 */ /* 0x100fe20008010802 */
        /* <DEDUP_REMOVED lines=12> */
[----:B----4-:R-:W-:Y:S01]  /*4ba0*/  FADD.FTZ R14, R62, R5 ;  /* 0x000000053e0e7221 */ /* 0x010fe20000010000 */
[--C-:B------:R-:W-:Y:S01]  /*4bb0*/  FFMA.FTZ R45, R45, UR5, -R2.reuse ;  /* 0x000000052d2d7c23 */ /* 0x100fe20008010802 */
[--C-:B------:R-:W-:Y:S01]  /*4bc0*/  FFMA.FTZ R32, R32, UR5, -R2.reuse ;  /* 0x0000000520207c23 */ /* 0x100fe20008010802 */
[----:B------:R-:W-:Y:S01]  /*4bd0*/  FFMA.FTZ R33, R33, UR5, -R2 ;  /* 0x0000000521217c23 */ /* 0x000fe20008010802 */
[----:B------:R-:W-:Y:S01]  /*4be0*/  FADD.FTZ R5, R63, R14 ;  /* 0x0000000e3f057221 */ /* 0x000fe20000010000 */
[--C-:B------:R-:W-:Y:S01]  /*4bf0*/  FFMA.FTZ R36, R36, UR5, -R2.reuse ;  /* 0x0000000524247c23 */ /* 0x100fe20008010802 */
[--C-:B------:R-:W-:Y:S01]  /*4c00*/  FFMA.FTZ R37, R37, UR5, -R2.reuse ;  /* 0x0000000525257c23 */ /* 0x100fe20008010802 */
[----:B------:R-:W4:Y:S01]  /*4c10*/  MUFU.EX2 R57, R57 ;  /* 0x0000003900397308 */ /* 0x000f220000000800 */
[----:B--2---:R-:W-:Y:S01]  /*4c20*/  FADD.FTZ R14, R50, R5 ;  /* 0x00000005320e7221 */ /* 0x004fe20000010000 */
[--C-:B------:R-:W-:Y:S01]  /*4c30*/  FFMA.FTZ R24, R24, UR5, -R2.reuse ;  /* 0x0000000518187c23 */ /* 0x100fe20008010802 */
[--C-:B------:R-:W-:Y:S01]  /*4c40*/  FFMA.FTZ R25, R25, UR5, -R2.reuse ;  /* 0x0000000519197c23 */ /* 0x100fe20008010802 */
[----:B------:R-:W-:Y:S01]  /*4c50*/  FFMA.FTZ R28, R28, UR5, -R2 ;  /* 0x000000051c1c7c23 */ /* 0x000fe20008010802 */
[----:B-1----:R-:W-:Y:S01]  /*4c60*/  FADD.FTZ R21, R51, R14 ;  /* 0x0000000e33157221 */ /* 0x002fe20000010000 */
[----:B------:R-:W-:Y:S01]  /*4c70*/  FFMA.FTZ R2, R29, UR5, -R2 ;  /* 0x000000051d027c23 */ /* 0x000fe20008010802 */
[----:B------:R-:W-:Y:S01]  /*4c80*/  F2FP.F16.F32.PACK_AB R205, R51, R50 ;  /* 0x0000003233cd723e */ /* 0x000fe200000000ff */
[----:B------:R-:W1:Y:S01]  /*4c90*/  MUFU.EX2 R60, R60 ;  /* 0x0000003c003c7308 */ /* 0x000e620000000800 */
[----:B---3--:R-:W-:Y:S01]  /*4ca0*/  FADD.FTZ R20, R54, R21 ;  /* 0x0000001536147221 */ /* 0x008fe20000010000 */
[----:B------:R-:W-:-:S02]  /*4cb0*/  CS2R R62, SRZ ;  /* 0x00000000003e7805 */ /* 0x000fc4000001ff00 */
[----:B------:R-:W-:-:S04]  /*4cc0*/  CS2R R50, SRZ ;  /* 0x0000000000327805 */ /* 0x000fc8000001ff00 */
[----:B------:R-:W2:Y:S01]  /*4cd0*/  MUFU.EX2 R55, R55 ;  /* 0x0000003700377308 */ /* 0x000ea20000000800 */
[----:B----4-:R-:W-:Y:S01]  /*4ce0*/  FADD.FTZ R5, R56, R57 ;  /* 0x0000003938057221 */ /* 0x010fe20000010000 */
[----:B------:R-:W-:Y:S02]  /*4cf0*/  F2FP.F16.F32.PACK_AB R208, R57, R56 ;  /* 0x0000003839d0723e */ /* 0x000fe400000000ff */
[----:B------:R-:W-:-:S04]  /*4d00*/  CS2R R56, SRZ ;  /* 0x0000000000387805 */ /* 0x000fc8000001ff00 */
[----:B------:R-:W3:Y:S01]  /*4d10*/  MUFU.EX2 R61, R61 ;  /* 0x0000003d003d7308 */ /* 0x000ee20000000800 */
[----:B-1----:R-:W-:-:S07]  /*4d20*/  FADD.FTZ R14, R60, R5 ;  /* 0x000000053c0e7221 */ /* 0x002fce0000010000 */
[----:B------:R-:W1:Y:S01]  /*4d30*/  MUFU.EX2 R42, R42 ;  /* 0x0000002a002a7308 */ /* 0x000e620000000800 */
[C---:B--2---:R-:W-:Y:S01]  /*4d40*/  FADD.FTZ R21, R55.reuse, R20 ;  /* 0x0000001437157221 */ /* 0x044fe20000010000 */
[----:B------:R-:W-:Y:S02]  /*4d50*/  F2FP.F16.F32.PACK_AB R207, R55, R54 ;  /* 0x0000003637cf723e */ /* 0x000fe400000000ff */
[----:B------:R-:W-:-:S04]  /*4d60*/  CS2R R54, SRZ ;  /* 0x0000000000367805 */ /* 0x000fc8000001ff00 */
[----:B------:R-:W2:Y:S01]  /*4d70*/  MUFU.EX2 R48, R48 ;  /* 0x0000003000307308 */ /* 0x000ea20000000800 */
[C---:B---3--:R-:W-:Y:S01]  /*4d80*/  FADD.FTZ R5, R61.reuse, R14 ;  /* 0x0000000e3d057221 */ /* 0x048fe20000010000 */
[----:B------:R-:W-:Y:S02]  /*4d90*/  F2FP.F16.F32.PACK_AB R210, R61, R60 ;  /* 0x0000003c3dd2723e */ /* 0x000fe400000000ff */
[----:B------:R-:W-:-:S04]  /*4da0*/  CS2R R60, SRZ ;  /* 0x00000000003c7805 */ /* 0x000fc8000001ff00 */
[----:B------:R-:W3:Y:S01]  /*4db0*/  MUFU.EX2 R43, R43 ;  /* 0x0000002b002b7308 */ /* 0x000ee20000000800 */
[----:B-1----:R-:W-:-:S07]  /*4dc0*/  FADD.FTZ R20, R42, R21 ;  /* 0x000000152a147221 */ /* 0x002fce0000010000 */
[----:B------:R-:W1:Y:S01]  /*4dd0*/  MUFU.EX2 R49, R49 ;  /* 0x0000003100317308 */ /* 0x000e620000000800 */
[----:B--2---:R-:W-:-:S07]  /*4de0*/  FADD.FTZ R14, R48, R5 ;  /* 0x00000005300e7221 */ /* 0x004fce0000010000 */
[----:B------:R-:W0:Y:S01]  /*4df0*/  MUFU.EX2 R46, R46 ;  /* 0x0000002e002e7308 */ /* 0x000e220000000800 */
[C---:B---3--:R-:W-:Y:S01]  /*4e00*/  FADD.FTZ R21, R43.reuse, R20 ;  /* 0x000000142b157221 */ /* 0x048fe20000010000 */
[----:B------:R-:W-:Y:S02]  /*4e10*/  F2FP.F16.F32.PACK_AB R201, R43, R42 ;  /* 0x0000002a2bc9723e */ /* 0x000fe400000000ff */
[----:B------:R-:W-:-:S04]  /*4e20*/  CS2R R42, SRZ ;  /* 0x00000000002a7805 */ /* 0x000fc8000001ff00 */
[----:B------:R-:W2:Y:S01]  /*4e30*/  MUFU.EX2 R52, R52 ;  /* 0x0000003400347308 */ /* 0x000ea20000000800 */
[C---:B-1----:R-:W-:Y:S01]  /*4e40*/  FADD.FTZ R5, R49.reuse, R14 ;  /* 0x0000000e31057221 */ /* 0x042fe20000010000 */
[----:B------:R-:W-:Y:S02]  /*4e50*/  F2FP.F16.F32.PACK_AB R204, R49, R48 ;  /* 0x0000003031cc723e */ /* 0x000fe400000000ff */
[----:B------:R-:W-:-:S04]  /*4e60*/  CS2R R48, SRZ ;  /* 0x0000000000307805 */ /* 0x000fc8000001ff00 */
[----:B------:R-:W1:Y:S01]  /*4e70*/  MUFU.EX2 R47, R47 ;  /* 0x0000002f002f7308 */ /* 0x000e620000000800 */
[----:B0-----:R-:W-:-:S07]  /*4e80*/  FADD.FTZ R0, R46, R21 ;  /* 0x000000152e007221 */ /* 0x001fce0000010000 */
[----:B------:R-:W0:Y:S01]  /*4e90*/  MUFU.EX2 R53, R53 ;  /* 0x0000003500357308 */ /* 0x000e220000000800 */
[----:B--2---:R-:W-:-:S07]  /*4ea0*/  FADD.FTZ R14, R52, R5 ;  /* 0x00000005340e7221 */ /* 0x004fce0000010000 */
[----:B------:R-:W2:Y:S01]  /*4eb0*/  MUFU.EX2 R34, R34 ;  /* 0x0000002200227308 */ /* 0x000ea20000000800 */
[C---:B-1----:R-:W-:Y:S01]  /*4ec0*/  FADD.FTZ R21, R47.reuse, R0 ;  /* 0x000000002f157221 */ /* 0x042fe20000010000 */
[----:B------:R-:W-:Y:S02]  /*4ed0*/  F2FP.F16.F32.PACK_AB R203, R47, R46 ;  /* 0x0000002e2fcb723e */ /* 0x000fe400000000ff */
[----:B------:R-:W-:-:S04]  /*4ee0*/  CS2R R46, SRZ ;  /* 0x00000000002e7805 */ /* 0x000fc8000001ff00 */
[----:B------:R-:W1:Y:S01]  /*4ef0*/  MUFU.EX2 R40, R40 ;  /* 0x0000002800287308 */ /* 0x000e620000000800 */
[C---:B0-----:R-:W-:Y:S01]  /*4f00*/  FADD.FTZ R5, R53.reuse, R14 ;  /* 0x0000000e35057221 */ /* 0x041fe20000010000 */
[----:B------:R-:W-:Y:S02]  /*4f10*/  F2FP.F16.F32.PACK_AB R206, R53, R52 ;  /* 0x0000003435ce723e */ /* 0x000fe400000000ff */
[----:B------:R-:W-:-:S04]  /*4f20*/  CS2R R52, SRZ ;  /* 0x0000000000347805 */ /* 0x000fc8000001ff00 */
[----:B------:R-:W0:Y:S01]  /*4f30*/  MUFU.EX2 R35, R35 ;  /* 0x0000002300237308 */ /* 0x000e220000000800 */
[----:B--2---:R-:W-:-:S07]  /*4f40*/  FADD.FTZ R14, R34, R21 ;  /* 0x00000015220e7221 */ /* 0x004fce0000010000 */
[----:B------:R-:W2:Y:S01]  /*4f50*/  MUFU.EX2 R41, R41 ;  /* 0x0000002900297308 */ /* 0x000ea20000000800 */
[----:B-1----:R-:W-:-:S07]  /*4f60*/  FADD.FTZ R0, R40, R5 ;  /* 0x0000000528007221 */ /* 0x002fce0000010000 */
[----:B------:R-:W1:Y:S01]  /*4f70*/  MUFU.EX2 R38, R38 ;  /* 0x0000002600267308 */ /* 0x000e620000000800 */
[C---:B0-----:R-:W-:Y:S01]  /*4f80*/  FADD.FTZ R21, R35.reuse, R14 ;  /* 0x0000000e23157221 */ /* 0x041fe20000010000 */
[----:B------:R-:W-:Y:S02]  /*4f90*/  F2FP.F16.F32.PACK_AB R197, R35, R34 ;  /* 0x0000002223c5723e */ /* 0x000fe400000000ff */
[----:B------:R-:W-:-:S04]  /*4fa0*/  CS2R R34, SRZ ;  /* 0x0000000000227805 */ /* 0x000fc8000001ff00 */
[----:B------:R-:W0:Y:S01]  /*4fb0*/  MUFU.EX2 R44, R44 ;  /* 0x0000002c002c7308 */ /* 0x000e220000000800 */
[C---:B--2---:R-:W-:Y:S01]  /*4fc0*/  FADD.FTZ R5, R41.reuse, R0 ;  /* 0x0000000029057221 */ /* 0x044fe20000010000 */
[----:B------:R-:W-:Y:S02]  /*4fd0*/  F2FP.F16.F32.PACK_AB R200, R41, R40 ;  /* 0x0000002829c8723e */ /* 0x000fe400000000ff */
[----:B------:R-:W-:-:S04]  /*4fe0*/  CS2R R40, SRZ ;  /* 0x0000000000287805 */ /* 0x000fc8000001ff00 */
[----:B------:R-:W2:Y:S01]  /*4ff0*/  MUFU.EX2 R39, R39 ;  /* 0x0000002700277308 */ /* 0x000ea20000000800 */
[----:B-1----:R-:W-:-:S07]  /*5000*/  FADD.FTZ R14, R38, R21 ;  /* 0x00000015260e7221 */ /* 0x002fce0000010000 */
[----:B------:R-:W1:Y:S01]  /*5010*/  MUFU.EX2 R45, R45 ;  /* 0x0000002d002d7308 */ /* 0x000e620000000800 */
[----:B0-----:R-:W-:-:S07]  /*5020*/  FADD.FTZ R0, R44, R5 ;  /* 0x000000052c007221 */ /* 0x001fce0000010000 */
[----:B------:R-:W0:Y:S01]  /*5030*/  MUFU.EX2 R26, R26 ;  /* 0x0000001a001a7308 */ /* 0x000e220000000800 */
[C---:B--2---:R-:W-:Y:S01]  /*5040*/  FADD.FTZ R21, R39.reuse, R14 ;  /* 0x0000000e27157221 */ /* 0x044fe20000010000 */
        /* <DEDUP_REMOVED lines=12> */
[----:B------:R-:W-:-:S06]  /*5110*/  F2FP.F16.F32.PACK_AB R193, R27, R26 ;  /* 0x0000001a1bc1723e */ /* 0x000fcc00000000ff */
[----:B------:R-:W1:Y:S01]  /*5120*/  MUFU.EX2 R30, R30 ;  /* 0x0000001e001e7308 */ /* 0x000e620000000800 */
[C---:B0-----:R-:W-:Y:S01]  /*5130*/  FADD.FTZ R5, R33.reuse, R0 ;  /* 0x0000000021057221 */ /* 0x041fe20000010000 */
[----:B------:R-:W-:Y:S02]  /*5140*/  F2FP.F16.F32.PACK_AB R196, R33, R32 ;  /* 0x0000002021c4723e */ /* 0x000fe400000000ff */
[----:B------:R-:W-:-:S04]  /*5150*/  CS2R R32, SRZ ;  /* 0x0000000000207805 */ /* 0x000fc8000001ff00 */
[----:B------:R-:W0:Y:S01]  /*5160*/  MUFU.EX2 R37, R37 ;  /* 0x0000002500257308 */ /* 0x000e220000000800 */
[----:B--2---:R-:W-:-:S07]  /*5170*/  FADD.FTZ R0, R36, R5 ;  /* 0x0000000524007221 */ /* 0x004fce0000010000 */
[----:B------:R-:W2:Y:S01]  /*5180*/  MUFU.EX2 R24, R24 ;  /* 0x0000001800187308 */ /* 0x000ea20000000800 */
[----:B-1----:R-:W-:-:S04]  /*5190*/  FADD.FTZ R14, R30, R21 ;  /* 0x000000151e0e7221 */ /* 0x002fc80000010000 */
[C---:B------:R-:W-:Y:S01]  /*51a0*/  FADD.FTZ R5, R195.reuse, R14 ;  /* 0x0000000ec3057221 */ /* 0x040fe20000010000 */
[----:B------:R-:W-:Y:S02]  /*51b0*/  F2FP.F16.F32.PACK_AB R195, R195, R30 ;  /* 0x0000001ec3c3723e */ /* 0x000fe400000000ff */
[----:B------:R-:W-:Y:S01]  /*51c0*/  CS2R R30, SRZ ;  /* 0x00000000001e7805 */ /* 0x000fe2000001ff00 */
[----:B------:R-:W1:Y:S01]  /*51d0*/  MUFU.EX2 R25, R25 ;  /* 0x0000001900197308 */ /* 0x000e620000000800 */
[C---:B0-----:R-:W-:Y:S01]  /*51e0*/  FADD.FTZ R29, R37.reuse, R0 ;  /* 0x00000000251d7221 */ /* 0x041fe20000010000 */
[----:B------:R-:W-:Y:S02]  /*51f0*/  F2FP.F16.F32.PACK_AB R198, R37, R36 ;  /* 0x0000002425c6723e */ /* 0x000fe400000000ff */
[----:B------:R-:W-:-:S04]  /*5200*/  CS2R R36, SRZ ;  /* 0x0000000000247805 */ /* 0x000fc8000001ff00 */
[----:B------:R-:W0:Y:S01]  /*5210*/  MUFU.EX2 R28, R28 ;  /* 0x0000001c001c7308 */ /* 0x000e220000000800 */
[----:B--2---:R-:W-:-:S07]  /*5220*/  FADD.FTZ R0, R24, R29 ;  /* 0x0000001d18007221 */ /* 0x004fce0000010000 */
[----:B------:R2:W3:Y:S01]  /*5230*/  MUFU.EX2 R21, R2 ;  /* 0x0000000200157308 */ /* 0x0004e20000000800 */
[C---:B-1----:R-:W-:Y:S01]  /*5240*/  FADD.FTZ R27, R25.reuse, R0 ;  /* 0x00000000191b7221 */ /* 0x042fe20000010000 */
[----:B------:R-:W-:Y:S01]  /*5250*/  F2FP.F16.F32.PACK_AB R192, R25, R24 ;  /* 0x0000001819c0723e */ /* 0x000fe200000000ff */
[----:B------:R-:W-:Y:S01]  /*5260*/  IMAD.MOV.U32 R0, RZ, RZ, 0x3f800000 ;  /* 0x3f800000ff007424 */ /* 0x000fe200078e00ff */
[----:B------:R-:W-:Y:S01]  /*5270*/  CS2R R24, SRZ ;  /* 0x0000000000187805 */ /* 0x000fe2000001ff00 */
[----:B0-----:R-:W-:Y:S01]  /*5280*/  FADD.FTZ R14, R28, R27 ;  /* 0x0000001b1c0e7221 */ /* 0x001fe20000010000 */
[----:B--2---:R-:W-:Y:S01]  /*5290*/  IMAD.MOV.U32 R2, RZ, RZ, 0x3f800000 ;  /* 0x3f800000ff027424 */ /* 0x004fe200078e00ff */
[----:B------:R-:W-:Y:S02]  /*52a0*/  CS2R R26, SRZ ;  /* 0x00000000001a7805 */ /* 0x000fe4000001ff00 */
[C---:B---3--:R-:W-:Y:S01]  /*52b0*/  F2FP.F16.F32.PACK_AB R194, R21.reuse, R28 ;  /* 0x0000001c15c2723e */ /* 0x048fe200000000ff */
[----:B------:R-:W-:Y:S01]  /*52c0*/  FADD.FTZ R14, R21, R14 ;  /* 0x0000000e150e7221 */ /* 0x000fe20000010000 */
[----:B------:R-:W-:Y:S01]  /*52d0*/  CS2R R28, SRZ ;  /* 0x00000000001c7805 */ /* 0x000fe2000001ff00 */
[----:B------:R-:W-:Y:S06]  /*52e0*/  @!P3 BRA `(.L_x_2379) ;  /* 0x000000400044b947 */ /* 0x000fec0003800000 */
[----:B------:R-:W-:Y:S01]  /*52f0*/  R2UR UR5, R232 ;  /* 0x00000000e80572ca */ /* 0x000fe200000e0000 */
[----:B------:R-:W-:Y:S01]  /*5300*/  IMAD.MOV.U32 R21, RZ, RZ, R4 ;  /* 0x000000ffff157224 */ /* 0x000fe200078e0004 */
[----:B------:R-:W-:Y:S01]  /*5310*/  R2UR UR4, R16 ;  /* 0x00000000100472ca */ /* 0x000fe200000e0000 */
[----:B------:R-:W-:Y:S01]  /*5320*/  IMAD.MOV.U32 R20, RZ, RZ, R3 ;  /* 0x000000ffff147224 */ /* 0x000fe200078e0003 */
[----:B------:R-:W-:Y:S01]  /*5330*/  UMOV UR61, UR60 ;  /* 0x0000003c003d7c82 */ /* 0x000fe20008000000 */
[----:B------:R-:W-:Y:S02]  /*5340*/  IMAD.MOV.U32 R2, RZ, RZ, 0x3f800000 ;  /* 0x3f800000ff027424 */ /* 0x000fe400078e00ff */
[----:B------:R-:W-:-:S06]  /*5350*/  IMAD.MOV.U32 R151, RZ, RZ, RZ ;  /* 0x000000ffff977224 */ /* 0x000fcc00078e00ff */
[----:B------:R-:W-:Y:S02]  /*5360*/  IMAD.U32 R233, RZ, RZ, UR5 ;  /* 0x00000005ffe97e24 */ /* 0x000fe4000f8e00ff */
[----:B------:R-:W-:-:S07]  /*5370*/  IMAD.U32 R234, RZ, RZ, UR4 ;  /* 0x00000004ffea7e24 */ /* 0x000fce000f8e00ff */
.L_x_2388:
        /* <DEDUP_REMOVED lines=9> */
.L_x_2380:
[----:B------:R-:W-:Y:S02]  /*5410*/  R2UR UR4, R17 ;  /* 0x00000000110472ca */ /* 0x000fe400000e0000 */
[----:B------:R-:W-:-:S11]  /*5420*/  R2UR UR5, R16 ;  /* 0x00000000100572ca */ /* 0x000fd600000e0000 */
[----:B------:R-:W-:Y:S02]  /*5430*/  ULEA UR4, UR60, UR4, 0x3 ;  /* 0x000000043c047291 */ /* 0x000fe4000f8e183f */
[----:B------:R-:W-:-:S04]  /*5440*/  IMAD.U32 R3, RZ, RZ, UR5 ;  /* 0x00000005ff037e24 */ /* 0x000fc8000f8e00ff */
[----:B------:R-:W-:Y:S01]  /*5450*/  IMAD.U32 R232, RZ, RZ, UR4 ;  /* 0x00000004ffe87e24 */ /* 0x000fe2000f8e00ff */
[----:B------:R-:W-:-:S04]  /*5460*/  SHF.L.U32 R3, R3, 0x1f, RZ ;  /* 0x0000001f03037819 */ /* 0x000fc800000006ff */
[----:B------:R0:W1:Y:S01]  /*5470*/  SYNCS.PHASECHK.TRANS64.TRYWAIT P3, [UR4+0x38830], R3 ;  /* 0x03883003ff0075a7 */ /* 0x0000620008060144 */
[----:B------:R-:W-:Y:S05]  /*5480*/  @!P0 BRA `(.L_x_2381) ;  /* 0x0000000000048947 */ /* 0x000fea0003800000 */
[----:B------:R-:W-:Y:S01]  /*5490*/  BPT.TRAP 0x1 ;  /* 0x000000040000795c */ /* 0x000fe20000300000 */
.L_x_2381:
[----:B-1----:R-:W-:Y:S05]  /*54a0*/  @P3 BRA `(.L_x_2382) ;  /* 0x00000000000c3947 */ /* 0x002fea0003800000 */
[----:B------:R-:W-:-:S13]  /*54b0*/  R2UR UR4, R232 ;  /* 0x00000000e80472ca */ /* 0x000fda00000e0000 */
[----:B------:R-:W1:Y:S02]  /*54c0*/  SYNCS.PHASECHK.TRANS64.TRYWAIT P3, [UR4+0x38830], R3 ;  /* 0x03883003ff0075a7 */ /* 0x000e640008060144 */
[----:B-1----:R-:W-:Y:S05]  /*54d0*/  @!P3 BRA `(.L_x_2383) ;  /* 0x000001100030b947 */ /* 0x002fea0003800000 */
.L_x_2382:
        /* <DEDUP_REMOVED lines=643> */
.L_x_2384:
        /* <DEDUP_REMOVED lines=8> */
.L_x_2385:
[----:B---3--:R-:W-:Y:S05]  /*7d90*/  @P3 BRA `(.L_x_2386) ;  /* 0x0000000000083947 */ /* 0x008fea0003800000 */
[----:B------:R-:W3:Y:S02]  /*7da0*/  SYNCS.PHASECHK.TRANS64.TRYWAIT P3, [UR4+0x38850], R0 ;  /* 0x03885000ff0075a7 */ /* 0x000ee40008060144 */
[----:B---3--:R-:W-:Y:S05]  /*7db0*/  @!P3 BRA `(.L_x_2387) ;  /* 0x000000e80014b947 */ /* 0x008fea0003800000 */
.L_x_2386:
[----:B------:R-:W-:Y:S01]  /*7dc0*/  R2UR UR5, R17 ;  /* 0x00000000110572ca */ /* 0x000fe200000e0000 */
[----:B------:R-:W-:Y:S01]  /*7dd0*/  WARPGROUP.ARRIVE ;  /* 0x00000000000079c5 */ /* 0x000fe20000000000 */
[----:B------:R-:W-:Y:S01]  /*7de0*/  UMOV UR7, 0x40000040 ;  /* 0x4000004000077882 */ /* 0x000fe20000000000 */
[----:B------:R-:W-:Y:S02]  /*7df0*/  R2UR UR14, R22 ;  /* 0x00000000160e72ca */ /* 0x000fe400000e0000 */
[----:B------:R-:W-:Y:S02]  /*7e00*/  R2UR UR11, R233 ;  /* 0x00000000e90b72ca */ /* 0x000fe400000e0000 */
[----:B------:R-:W-:-:S06]  /*7e10*/  R2UR UR15, R19 ;  /* 0x00000000130f72ca */ /* 0x000fcc00000e0000 */
[----:B------:R-:W-:-:S03]  /*7e20*/  UIADD3 UR5, UR5, 0x400, URZ ;  /* 0x0000040005057890 */ /* 0x000fc6000fffe03f */
[----:B01----:R-:W-:Y:S01]  /*7e30*/  VIADD R3, R212, UR14 ;  /* 0x0000000ed4037c36 */ /* 0x003fe20008000000 */
[----:B------:R-:W-:Y:S01]  /*7e40*/  USHF.R.U32.HI UR5, URZ, 0x4, UR5 ;  /* 0x000000043f057899 */ /* 0x000fe20008011605 */
[----:B------:R-:W-:-:S03]  /*7e50*/  ULDC UR14, c[0x0][0x288] ;  /* 0x0000a200000e7ab9 */ /* 0x000fc60000000800 */
[----:B------:R-:W-:-:S04]  /*7e60*/  ULOP3.LUT UR5, UR5, 0x3fff, URZ, 0xc0, !UPT ;  /* 0x00003fff05057892 */ /* 0x000fc8000f8ec03f */
[----:B------:R-:W-:-:S04]  /*7e70*/  ULOP3.LUT UR5, UR5, 0x2800000, URZ, 0xfc, !UPT ;  /* 0x0280000005057892 */ /* 0x000fc8000f8efc3f */
[----:B------:R-:W-:-:S03]  /*7e80*/  UIMAD UR10, UR61, 0xa00, UR5 ;  /* 0x00000a003d0a78a4 */ /* 0x000fc6000f8e0205 */
[----:B------:R-:W-:Y:S01]  /*7e90*/  @UP0 ULDC UR5, c[0x0][0x44c] ;  /* 0x0001130000050ab9 */ /* 0x000fe20000000800 */
[----:B------:R-:W-:Y:S01]  /*7ea0*/  UMOV UR61, UR60 ;  /* 0x0000003c003d7c82 */ /* 0x000fe20008000000 */
[----:B--2---:R-:W-:Y:S01]  /*7eb0*/  @P2 IMAD.HI.U32 R0, R3, UR5, RZ ;  /* 0x0000000503002c27 */ /* 0x004fe2000f8e00ff */
[----:B------:R-:W-:Y:S01]  /*7ec0*/  @UP0 ULDC UR5, c[0x0][0x450] ;  /* 0x0001140000050ab9 */ /* 0x000fe20000000800 */
[----:B------:R-:W-:Y:S02]  /*7ed0*/  UMOV UR6, UR10 ;  /* 0x0000000a00067c82 */ /* 0x000fe40008000000 */
[----:B------:R-:W-:Y:S01]  /*7ee0*/  HGMMA.64x256x16.F32 R24, R208, gdesc[UR4].tnspB, R24, gsb0 ;  /* 0x43e00004d0187df0 */ /* 0x000fe20008000818 */
[----:B------:R-:W-:Y:S01]  /*7ef0*/  UIADD3 UR6, UR10, 0x80, URZ ;  /* 0x000000800a067890 */ /* 0x000fe2000fffe03f */
[----:B------:R-:W-:Y:S01]  /*7f00*/  @P2 SHF.R.U32.HI R3, RZ, UR5, R0 ;  /* 0x00000005ff032c19 */ /* 0x000fe20008011600 */
[----:B------:R-:W-:Y:S01]  /*7f10*/  UMOV UR7, 0x40000040 ;  /* 0x4000004000077882 */ /* 0x000fe20000000000 */
[----:B------:R-:W-:Y:S01]  /*7f20*/  UMOV UR5, 0x1 ;  /* 0x0000000100057882 */ /* 0x000fe20000000000 */
[----:B------:R-:W-:Y:S01]  /*7f30*/  IMAD.MOV.U32 R0, RZ, RZ, -0x2 ;  /* 0xfffffffeff007424 */ /* 0x000fe200078e00ff */
[----:B------:R-:W-:-:S06]  /*7f40*/  UIMAD UR5, UR11, -0x50, UR5 ;  /* 0xffffffb00b0578a4 */ /* 0x000fcc000f8e0205 */
[----:B------:R-:W-:Y:S01]  /*7f50*/  IMAD R0, R23, R0, UR5 ;  /* 0x0000000517007e24 */ /* 0x000fe2000f8e0200 */
[----:B------:R-:W-:Y:S01]  /*7f60*/  ULDC UR5, c[0x0][0x988] ;  /* 0x0002620000057ab9 */ /* 0x000fe20000000800 */
[----:B------:R-:W-:Y:S02]  /*7f70*/  WARPGROUP.DEPBAR.LE gsb0, 0x0 ;  /* 0x00008000000079c5 */ /* 0x000fe40000010000 */
[----:B------:R-:W-:-:S12]  /*7f80*/  WARPGROUP.ARRIVE ;  /* 0x00000000000079c5 */ /* 0x000fd80000000000 */
        /* <DEDUP_REMOVED lines=11> */
[----:B------:R-:W0:Y:S01]  /*8040*/  LDC R203, c[0x0][0x2f0] ;  /* 0x0000bc00ffcb7b82 */ /* 0x000e220000000800 */
[----:B------:R-:W1:-:S15]  /*8050*/  SHFL.IDX PT, R201, R3, 0x1, 0x1c1f ;  /* 0x003c1f0003c97f89 */ /* 0x000e5e00000e0000 */
[----:B------:R-:W-:-:S06]  /*8060*/  NOP ;  /* 0x0000000000007918 */ /* 0x000fcc0000000000 */
[----:B------:R-:W-:Y:S01]  /*8070*/  HGMMA.64x256x16.F32 R24, R196, gdesc[UR4].tnspB, R24, gsb0 ;  /* 0x43e00004c4187df0 */ /* 0x000fe20008000818 */
[----:B------:R-:W2:Y:S01]  /*8080*/  SHFL.IDX PT, R3, R3, RZ, 0x1c1f ;  /* 0x001c1fff03037589 */ /* 0x000ea200000e0000 */
[----:B------:R-:W-:Y:S01]  /*8090*/  UIADD3 UR6, UR10, 0x200, URZ ;  /* 0x000002000a067890 */ /* 0x000fe2000fffe03f */
[----:B------:R-:W-:Y:S01]  /*80a0*/  UMOV UR7, 0x40000040 ;  /* 0x4000004000077882 */ /* 0x000fe20000000000 */
[----:B0-----:R-:W-:-:S05]  /*80b0*/  IMAD R0, R203, UR15, R0 ;  /* 0x0000000fcb007c24 */ /* 0x001fca000f8e0200 */
[--C-:B-1----:R-:W-:Y:S02]  /*80c0*/  IADD3 R2, R201, -UR14, R0.reuse ;  /* 0x8000000ec9027c10 */ /* 0x102fe4000fffe000 */
[----:B--2---:R-:W-:Y:S02]  /*80d0*/  IADD3 R0, R3, -UR14, R0 ;  /* 0x8000000e03007c10 */ /* 0x004fe4000fffe000 */
[C---:B------:R-:W-:Y:S02]  /*80e0*/  ISETP.GT.AND P3, PT, R2.reuse, RZ, PT ;  /* 0x000000ff0200720c */ /* 0x040fe40003f64270 */
[----:B------:R-:W-:Y:S02]  /*80f0*/  ISETP.GT.AND P4, PT, R2, 0x1, PT ;  /* 0x000000010200780c */ /* 0x000fe40003f84270 */
[----:B------:R-:W-:Y:S02]  /*8100*/  FSEL R186, R186, -INF , P3 ;  /* 0xff800000baba7808 */ /* 0x000fe40001800000 */
[----:B------:R-:W-:-:S02]  /*8110*/  ISETP.GT.AND P3, PT, R2, 0x8, PT ;  /* 0x000000080200780c */ /* 0x000fc40003f64270 */
[----:B------:R-:W-:Y:S02]  /*8120*/  FSEL R187, R187, -INF , P4 ;  /* 0xff800000bbbb7808 */ /* 0x000fe40002000000 */
[----:B------:R-:W-:Y:S02]  /*8130*/  FMNMX.FTZ R4, R186, R21, !PT ;  /* 0x00000015ba047209 */ /* 0x000fe40007810000 */
[----:B------:R-:W-:Y:S02]  /*8140*/  ISETP.GT.AND P4, PT, R2, 0x9, PT ;  /* 0x000000090200780c */ /* 0x000fe40003f84270 */
[----:B------:R-:W-:Y:S02]  /*8150*/  FSEL R190, R190, -INF , P3 ;  /* 0xff800000bebe7808 */ /* 0x000fe40001800000 */
[----:B------:R-:W-:Y:S02]  /*8160*/  FMNMX.FTZ R201, R187, R4, !PT ;  /* 0x00000004bbc97209 */ /* 0x000fe40007810000 */
        /* <DEDUP_REMOVED lines=48> */
[----:B------:R-:W-:-:S02]  /*8470*/  FSEL R159, R159, -INF , P4 ;  /* 0xff8000009f9f7808 */ /* 0x000fc40002000000 */
[----:B------:R-:W-:Y:S02]  /*8480*/  FMNMX.FTZ R2, R158, R201, !PT ;  /* 0x000000c99e027209 */ /* 0x000fe40007810000 */
[C---:B------:R-:W-:Y:S02]  /*8490*/  ISETP.GT.AND P3, PT, R0.reuse, RZ, PT ;  /* 0x000000ff0000720c */ /* 0x040fe40003f64270 */
[----:B------:R-:W-:Y:S02]  /*84a0*/  FMNMX.FTZ R2, R159, R2, !PT ;  /* 0x000000029f027209 */ /* 0x000fe40007810000 */
[C---:B------:R-:W-:Y:S02]  /*84b0*/  ISETP.GT.AND P4, PT, R0.reuse, 0x1, PT ;  /* 0x000000010000780c */ /* 0x040fe40003f84270 */
[----:B------:R-:W-:Y:S01]  /*84c0*/  ISETP.GT.AND P5, PT, R0, 0x8, PT ;  /* 0x000000080000780c */ /* 0x000fe20003fa4270 */
[----:B------:R-:W0:Y:S01]  /*84d0*/  SHFL.BFLY PT, R201, R2, 0x2, 0x1f ;  /* 0x0c401f0002c97f89 */ /* 0x000e2200000e0000 */
[----:B------:R-:W-:-:S02]  /*84e0*/  FSEL R185, R185, -INF , P4 ;  /* 0xff800000b9b97808 */ /* 0x000fc40002000000 */
[----:B------:R-:W-:Y:S02]  /*84f0*/  FSEL R188, R188, -INF , P5 ;  /* 0xff800000bcbc7808 */ /* 0x000fe40002800000 */
[C---:B------:R-:W-:Y:S02]  /*8500*/  ISETP.GT.AND P4, PT, R0.reuse, 0x11, PT ;  /* 0x000000110000780c */ /* 0x040fe40003f84270 */
[C---:B------:R-:W-:Y:S02]  /*8510*/  ISETP.GT.AND P5, PT, R0.reuse, 0x19, PT ;  /* 0x000000190000780c */ /* 0x040fe40003fa4270 */
[----:B------:R-:W-:Y:S02]  /*8520*/  FSEL R177, R177, -INF , P4 ;  /* 0xff800000b1b17808 */ /* 0x000fe40002000000 */
[----:B------:R-:W-:Y:S02]  /*8530*/  FSEL R181, R181, -INF , P5 ;  /* 0xff800000b5b57808 */ /* 0x000fe40002800000 */
[----:B------:R-:W-:-:S02]  /*8540*/  ISETP.GT.AND P4, PT, R0, 0x20, PT ;  /* 0x000000200000780c */ /* 0x000fc40003f84270 */
[----:B------:R-:W-:Y:S02]  /*8550*/  ISETP.GT.AND P5, PT, R0, 0x21, PT ;  /* 0x000000210000780c */ /* 0x000fe40003fa4270 */
[----:B------:R-:W-:Y:S02]  /*8560*/  R2UR UR14, R232 ;  /* 0x00000000e80e72ca */ /* 0x000fe400000e0000 */
[----:B------:R-:W-:Y:S02]  /*8570*/  FSEL R169, R169, -INF , P5 ;  /* 0xff800000a9a97808 */ /* 0x000fe40002800000 */
[----:B------:R-:W-:Y:S02]  /*8580*/  ISETP.GT.AND P5, PT, R0, 0x29, PT ;  /* 0x000000290000780c */ /* 0x000fe40003fa4270 */
[----:B0-----:R-:W-:Y:S02]  /*8590*/  FMNMX.FTZ R4, R2, R201, !PT ;  /* 0x000000c902047209 */ /* 0x001fe40007810000 */
[----:B------:R-:W-:-:S02]  /*85a0*/  FSEL R201, R184, -INF , P3 ;  /* 0xff800000b8c97808 */ /* 0x000fc40001800000 */
[C---:B------:R-:W-:Y:S01]  /*85b0*/  ISETP.GT.AND P3, PT, R0.reuse, 0x9, PT ;  /* 0x000000090000780c */ /* 0x040fe20003f64270 */
[----:B------:R-:W0:Y:S01]  /*85c0*/  SHFL.BFLY PT, R203, R4, 0x1, 0x1f ;  /* 0x0c201f0004cb7f89 */ /* 0x000e2200000e0000 */
[----:B------:R-:W-:Y:S02]  /*85d0*/  FMNMX.FTZ R2, R201, R20, !PT ;  /* 0x00000014c9027209 */ /* 0x000fe40007810000 */
[----:B------:R-:W-:Y:S02]  /*85e0*/  FSEL R189, R189, -INF , P3 ;  /* 0xff800000bdbd7808 */ /* 0x000fe40001800000 */
        /* <DEDUP_REMOVED lines=11> */
[----:B0-----:R-:W-:Y:S02]  /*86a0*/  FMNMX.FTZ R4, R4, R203, !PT ;  /* 0x000000cb04047209 */ /* 0x001fe40007810000 */
[----:B------:R-:W-:Y:S02]  /*86b0*/  FMNMX.FTZ R3, R181, R184, !PT ;  /* 0x000000b8b5037209 */ /* 0x000fe40007810000 */
[----:B------:R-:W-:Y:S01]  /*86c0*/  ISETP.GT.AND P3, PT, R0, 0x28, PT ;  /* 0x000000280000780c */ /* 0x000fe20003f64270 */
[----:B------:R-:W-:Y:S01]  /*86d0*/  FMUL.FTZ R168, R4, UR5 ;  /* 0x0000000504a87c20 */ /* 0x000fe20008410000 */
[----:B------:R-:W-:-:S02]  /*86e0*/  FMNMX.FTZ R184, R2, R3, !PT ;  /* 0x0000000302b87209 */ /* 0x000fc40007810000 */
[----:B------:R-:W-:Y:S02]  /*86f0*/  FSEL R172, R172, -INF , P3 ;  /* 0xff800000acac7808 */ /* 0x000fe40001800000 */
[----:B------:R-:W-:Y:S02]  /*8700*/  FMNMX.FTZ R3, R169, R184, !PT ;  /* 0x000000b8a9037209 */ /* 0x000fe40007810000 */
[----:B------:R-:W-:Y:S02]  /*8710*/  FSETP.NEU.FTZ.AND P4, PT, R4, -INF , PT ;  /* 0xff8000000400780b */ /* 0x000fe40003f9d000 */
[----:B------:R-:W-:Y:S02]  /*8720*/  FSEL R173, R173, -INF , P5 ;  /* 0xff800000adad7808 */ /* 0x000fe40002800000 */
[----:B------:R-:W-:Y:S02]  /*8730*/  ISETP.GT.AND P3, PT, R0, 0x30, PT ;  /* 0x000000300000780c */ /* 0x000fe40003f64270 */
[----:B------:R-:W-:-:S02]  /*8740*/  FMNMX.FTZ R184, R172, R3, !PT ;  /* 0x00000003acb87209 */ /* 0x000fc40007810000 */
[----:B------:R-:W-:Y:S02]  /*8750*/  FSEL R168, R168, RZ, P4 ;  /* 0x000000ffa8a87208 */ /* 0x000fe40002000000 */
[----:B------:R-:W-:Y:S02]  /*8760*/  ISETP.GT.AND P5, PT, R0, 0x31, PT ;  /* 0x000000310000780c */ /* 0x000fe40003fa4270 */
[----:B------:R-:W-:Y:S01]  /*8770*/  FSEL R160, R160, -INF , P3 ;  /* 0xff800000a0a07808 */ /* 0x000fe20001800000 */
[--C-:B------:R-:W-:Y:S01]  /*8780*/  FFMA.FTZ R209, R186, UR5, -R168.reuse ;  /* 0x00000005bad17c23 */ /* 0x100fe200080108a8 */
[----:B------:R-:W-:Y:S01]  /*8790*/  FMNMX.FTZ R3, R173, R184, !PT ;  /* 0x000000b8ad037209 */ /* 0x000fe20007810000 */
[--C-:B------:R-:W-:Y:S01]  /*87a0*/  FFMA.FTZ R184, R187, UR5, -R168.reuse ;  /* 0x00000005bbb87c23 */ /* 0x100fe200080108a8 */
[----:B------:R-:W-:Y:S01]  /*87b0*/  ISETP.GT.AND P3, PT, R0, 0x38, PT ;  /* 0x000000380000780c */ /* 0x000fe20003f64270 */
[--C-:B------:R-:W-:Y:S01]  /*87c0*/  FFMA.FTZ R211, R190, UR5, -R168.reuse ;  /* 0x00000005bed37c23 */ /* 0x100fe200080108a8 */
[----:B------:R-:W-:Y:S01]  /*87d0*/  FSEL R161, R161, -INF , P5 ;  /* 0xff800000a1a17808 */ /* 0x000fe20002800000 */
[--C-:B------:R-:W-:Y:S01]  /*87e0*/  FFMA.FTZ R190, R191, UR5, -R168.reuse ;  /* 0x00000005bfbe7c23 */ /* 0x100fe200080108a8 */
[----:B------:R-:W-:Y:S01]  /*87f0*/  FMNMX.FTZ R186, R160, R3, !PT ;  /* 0x00000003a0ba7209 */ /* 0x000fe20007810000 */
[--C-:B------:R-:W-:Y:S01]  /*8800*/  FFMA.FTZ R203, R174, UR5, -R168.reuse ;  /* 0x00000005aecb7c23 */ /* 0x100fe200080108a8 */
[----:B------:R-:W-:Y:S01]  /*8810*/  ISETP.GT.AND P5, PT, R0, 0x39, PT ;  /* 0x000000390000780c */ /* 0x000fe20003fa4270 */
[----:B------:R-:W-:Y:S01]  /*8820*/  MUFU.EX2 R209, R209 ;  /* 0x000000d100d17308 */ /* 0x000fe20000000800 */
[----:B------:R-:W-:Y:S01]  /*8830*/  FSEL R164, R164, -INF , P3 ;  /* 0xff800000a4a47808 */ /* 0x000fe20001800000 */
[--C-:B------:R-:W-:Y:S01]  /*8840*/  FFMA.FTZ R205, R178, UR5, -R168.reuse ;  /* 0x00000005b2cd7c23 */ /* 0x100fe200080108a8 */
[----:B------:R-:W-:Y:S01]  /*8850*/  FMNMX.FTZ R3, R161, R186, !PT ;  /* 0x000000baa1037209 */ /* 0x000fe20007810000 */
[--C-:B------:R-:W-:Y:S01]  /*8860*/  FFMA.FTZ R207, R182, UR5, -R168.reuse ;  /* 0x00000005b6cf7c23 */ /* 0x100fe200080108a8 */
[----:B------:R-:W-:Y:S01]  /*8870*/  FSEL R165, R165, -INF , P5 ;  /* 0xff800000a5a57808 */ /* 0x000fe20002800000 */
[--C-:B------:R-:W-:Y:S01]  /*8880*/  FFMA.FTZ R178, R183, UR5, -R168.reuse ;  /* 0x00000005b7b27c23 */ /* 0x100fe200080108a8 */
[----:B------:R-:W-:Y:S01]  /*8890*/  ISETP.GT.AND P3, PT, R0, 0x40, PT ;  /* 0x000000400000780c */ /* 0x000fe20003f64270 */
[----:B------:R-:W-:Y:S01]  /*88a0*/  MUFU.EX2 R184, R184 ;  /* 0x000000b800b87308 */ /* 0x000fe20000000800 */
[----:B------:R-:W-:Y:S01]  /*88b0*/  FMNMX.FTZ R186, R164, R3, !PT ;  /* 0x00000003a4ba7209 */ /* 0x000fe20007810000 */
[--C-:B------:R-:W-:Y:S01]  /*88c0*/  FFMA.FTZ R154, R154, UR5, -R168.reuse ;  /* 0x000000059a9a7c23 */ /* 0x100fe200080108a8 */
[----:B------:R-:W-:Y:S01]  /*88d0*/  ISETP.GT.AND P5, PT, R0, 0x41, PT ;  /* 0x000000410000780c */ /* 0x000fe20003fa4270 */
[--C-:B------:R-:W-:Y:S01]  /*88e0*/  FFMA.FTZ R155, R155, UR5, -R168.reuse ;  /* 0x000000059b9b7c23 */ /* 0x100fe200080108a8 */
[----:B------:R-:W-:Y:S01]  /*88f0*/  FSEL R152, R152, -INF , P3 ;  /* 0xff80000098987808 */ /* 0x000fe20001800000 */
[--C-:B------:R-:W-:Y:S01]  /*8900*/  FFMA.FTZ R158, R158, UR5, -R168.reuse ;  /* 0x000000059e9e7c23 */ /* 0x100fe200080108a8 */
[----:B------:R-:W-:Y:S01]  /*8910*/  FMNMX.FTZ R3, R165, R186, !PT ;  /* 0x000000baa5037209 */ /* 0x000fe20007810000 */
[----:B------:R-:W-:Y:S01]  /*8920*/  MUFU.EX2 R211, R211 ;  /* 0x000000d300d37308 */ /* 0x000fe20000000800 */
[----:B------:R-:W-:Y:S01]  /*8930*/  ISETP.GT.AND P3, PT, R0, 0x48, PT ;  /* 0x000000480000780c */ /* 0x000fe20003f64270 */
[----:B------:R-:W-:Y:S01]  /*8940*/  FFMA.FTZ R159, R159, UR5, -R168 ;  /* 0x000000059f9f7c23 */ /* 0x000fe200080108a8 */
[----:B------:R-:W-:-:S02]  /*8950*/  FSEL R153, R153, -INF , P5 ;  /* 0xff80000099997808 */ /* 0x000fc40002800000 */
[----:B------:R-:W-:Y:S02]  /*8960*/  FMNMX.FTZ R186, R152, R3, !PT ;  /* 0x0000000398ba7209 */ /* 0x000fe40007810000 */
[----:B------:R-:W-:Y:S01]  /*8970*/  ISETP.GT.AND P5, PT, R0, 0x49, PT ;  /* 0x000000490000780c */ /* 0x000fe20003fa4270 */
[----:B------:R-:W-:Y:S01]  /*8980*/  MUFU.EX2 R190, R190 ;  /* 0x000000be00be7308 */ /* 0x000fe20000000800 */
[----:B------:R-:W-:Y:S01]  /*8990*/  FSEL R187, R156, -INF , P3 ;  /* 0xff8000009cbb7808 */ /* 0x000fe20001800000 */
[----:B------:R-:W-:Y:S02]  /*89a0*/  WARPGROUP.DEPBAR.LE gsb0, 0x0 ;  /* 0x00008000000079c5 */ /* 0x000fe40000010000 */
[----:B------:R-:W-:Y:S01]  /*89b0*/  WARPGROUP.ARRIVE ;  /* 0x00000000000079c5 */ /* 0x000fe20000000000 */
[----:B------:R-:W-:Y:S01]  /*89c0*/  FMNMX.FTZ R186, R153, R186, !PT ;  /* 0x000000ba99ba7209 */ /* 0x000fe20007810000 */
[--C-:B------:R-:W-:Y:S01]  /*89d0*/  FFMA.FTZ R197, R162, UR5, -R168.reuse ;  /* 0x00000005a2c57c23 */ /* 0x100fe200080108a8 */
[----:B------:R-:W-:Y:S01]  /*89e0*/  FSEL R191, R157, -INF , P5 ;  /* 0xff8000009dbf7808 */ /* 0x000fe20002800000 */
[--C-:B------:R-:W-:Y:S01]  /*89f0*/  FFMA.FTZ R157, R171, UR5, -R168.reuse ;  /* 0x00000005ab9d7c23 */ /* 0x100fe200080108a8 */
[----:B------:R-:W-:Y:S01]  /*8a00*/  FMNMX.FTZ R186, R187, R186, !PT ;  /* 0x000000babbba7209 */ /* 0x000fe20007810000 */
[----:B------:R-:W-:Y:S01]  /*8a10*/  HGMMA.64x256x16.F32 R24, R192, gdesc[UR4].tnspB, R24, gsb0 ;  /* 0x43e00004c0187df0 */ /* 0x000fe20008000818 */
[--C-:B------:R-:W-:Y:S01]  /*8a20*/  FFMA.FTZ R162, R163, UR5, -R168.reuse ;  /* 0x00000005a3a27c23 */ /* 0x100fe200080108a8 */
[--C-:B------:R-:W-:Y:S01]  /*8a30*/  FFMA.FTZ R199, R166, UR5, -R168.reuse ;  /* 0x00000005a6c77c23 */ /* 0x100fe200080108a8 */
[----:B------:R-:W-:Y:S01]  /*8a40*/  FMNMX.FTZ R0, R191, R186, !PT ;  /* 0x000000babf007209 */ /* 0x000fe20007810000 */
[--C-:B------:R-:W-:Y:S01]  /*8a50*/  FFMA.FTZ R166, R167, UR5, -R168.reuse ;  /* 0x00000005a7a67c23 */ /* 0x100fe200080108a8 */
[--C-:B------:R-:W-:Y:S01]  /*8a60*/  FFMA.FTZ R156, R170, UR5, -R168.reuse ;  /* 0x00000005aa9c7c23 */ /* 0x100fe200080108a8 */
[--C-:B------:R-:W-:Y:S01]  /*8a70*/  FFMA.FTZ R170, R175, UR5, -R168.reuse ;  /* 0x00000005afaa7c23 */ /* 0x100fe200080108a8 */
[----:B------:R-:W-:Y:S01]  /*8a80*/  FFMA.FTZ R186, R179, UR5, -R168 ;  /* 0x00000005b3ba7c23 */ /* 0x000fe200080108a8 */
[----:B------:R-:W0:Y:S01]  /*8a90*/  SHFL.BFLY PT, R3, R0, 0x2, 0x1f ;  /* 0x0c401f0000037f89 */ /* 0x000e2200000e0000 */
[----:B------:R-:W-:Y:S01]  /*8aa0*/  MUFU.EX2 R205, R205 ;  /* 0x000000cd00cd7308 */ /* 0x000fe20000000800 */
[----:B------:R-:W-:-:S07]  /*8ab0*/  R2UR UR6, R231 ;  /* 0x00000000e70672ca */ /* 0x000fce00000e0000 */
[----:B------:R-:W-:Y:S06]  /*8ac0*/  MUFU.EX2 R186, R186 ;  /* 0x000000ba00ba7308 */ /* 0x000fec0000000800 */
[----:B------:R-:W-:Y:S01]  /*8ad0*/  UISETP.GT.AND UP1, UPT, UR11, UR6, UPT ;  /* 0x000000060b00728c */ /* 0x000fe2000bf24270 */
[----:B------:R-:W-:Y:S01]  /*8ae0*/  R2UR UR6, R16 ;  /* 0x00000000100672ca */ /* 0x000fe200000e0000 */
[----:B------:R-:W-:Y:S01]  /*8af0*/  MUFU.EX2 R207, R207 ;  /* 0x000000cf00cf7308 */ /* 0x000fe20000000800 */
[----:B0-----:R-:W-:-:S07]  /*8b00*/  FMNMX.FTZ R171, R0, R3, !PT ;  /* 0x0000000300ab7209 */ /* 0x001fce0007810000 */
[----:B------:R-:W-:Y:S01]  /*8b10*/  MUFU.EX2 R178, R178 ;  /* 0x000000b200b27308 */ /* 0x000fe20000000800 */
[----:B------:R-:W0:Y:S03]  /*8b20*/  SHFL.BFLY PT, R0, R171, 0x1, 0x1f ;  /* 0x0c201f00ab007f89 */ /* 0x000e2600000e0000 */
[----:B------:R-:W-:-:S04]  /*8b30*/  IMAD.U32 R234, RZ, RZ, UR6 ;  /* 0x00000006ffea7e24 */ /* 0x000fc8000f8e00ff */
[----:B------:R-:W-:Y:S08]  /*8b40*/  MUFU.EX2 R156, R156 ;  /* 0x0000009c009c7308 */ /* 0x000ff00000000800 */
[----:B------:R-:W-:Y:S08]  /*8b50*/  MUFU.EX2 R157, R157 ;  /* 0x0000009d009d7308 */ /* 0x000ff00000000800 */
[----:B------:R-:W-:Y:S01]  /*8b60*/  MUFU.EX2 R203, R203 ;  /* 0x000000cb00cb7308 */ /* 0x000fe20000000800 */
[----:B0-----:R-:W-:-:S02]  /*8b70*/  FMNMX.FTZ R3, R171, R0, !PT ;  /* 0x00000000ab037209 */ /* 0x001fc40007810000 */
[----:B------:R-:W-:Y:S02]  /*8b80*/  FSEL R0, R4, RZ, P4 ;  /* 0x000000ff04007208 */ /* 0x000fe40002000000 */
[C---:B------:R-:W-:Y:S01]  /*8b90*/  FSETP.NEU.FTZ.AND P3, PT, R3.reuse, -INF , PT ;  /* 0xff8000000300780b */ /* 0x040fe20003f7d000 */
[C---:B------:R-:W-:Y:S02]  /*8ba0*/  FMUL.FTZ R174, R3.reuse, UR5 ;  /* 0x0000000503ae7c20 */ /* 0x040fe40008410000 */
[----:B------:R-:W-:Y:S01]  /*8bb0*/  MUFU.EX2 R170, R170 ;  /* 0x000000aa00aa7308 */ /* 0x000fe20000000800 */
[----:B------:R-:W-:Y:S01]  /*8bc0*/  FADD.FTZ R0, -R0, R21 ;  /* 0x0000001500007221 */ /* 0x000fe20000010100 */
[----:B------:R-:W-:Y:S02]  /*8bd0*/  FSEL R21, R3, RZ, P3 ;  /* 0x000000ff03157208 */ /* 0x000fe40001800000 */
[----:B------:R-:W-:Y:S02]  /*8be0*/  FSEL R174, R174, RZ, P3 ;  /* 0x000000ffaeae7208 */ /* 0x000fe40001800000 */
[----:B------:R-:W-:Y:S01]  /*8bf0*/  PLOP3.LUT P3, PT, PT, PT, UP1, 0x80, 0x0 ;  /* 0x000000000000781c */ /* 0x000fe20003f6f018 */
[----:B------:R-:W-:Y:S01]  /*8c00*/  FADD.FTZ R21, -R21, R20 ;  /* 0x0000001415157221 */ /* 0x000fe20000010100 */
[----:B------:R-:W-:-:S02]  /*8c10*/  IMAD.U32 R20, RZ, RZ, UR14 ;  /* 0x0000000eff147e24 */ /* 0x000fc4000f8e00ff */
[--C-:B------:R-:W-:Y:S01]  /*8c20*/  FFMA.FTZ R200, R2, UR5, -R174.reuse ;  /* 0x0000000502c87c23 */ /* 0x100fe200080108ae */
[----:B------:R-:W-:Y:S01]  /*8c30*/  FMUL.FTZ R2, R0, UR5 ;  /* 0x0000000500027c20 */ /* 0x000fe20008410000 */
[--C-:B------:R-:W-:Y:S01]  /*8c40*/  FFMA.FTZ R163, R201, UR5, -R174.reuse ;  /* 0x00000005c9a37c23 */ /* 0x100fe200080108ae */
[----:B------:R-:W-:Y:S01]  /*8c50*/  FMUL.FTZ R0, R21, UR5 ;  /* 0x0000000515007c20 */ /* 0x000fe20008410000 */
[--C-:B------:R-:W-:Y:S01]  /*8c60*/  FFMA.FTZ R208, R185, UR5, -R174.reuse ;  /* 0x00000005b9d07c23 */ /* 0x100fe200080108ae */
[--C-:B------:R-:W-:Y:S01]  /*8c70*/  FFMA.FTZ R210, R188, UR5, -R174.reuse ;  /* 0x00000005bcd27c23 */ /* 0x100fe200080108ae */
[--C-:B------:R-:W-:Y:S01]  /*8c80*/  FFMA.FTZ R167, R189, UR5, -R174.reuse ;  /* 0x00000005bda77c23 */ /* 0x100fe200080108ae */
[----:B------:R-:W0:Y:S01]  /*8c90*/  MUFU.EX2 R2, R2 ;  /* 0x0000000200027308 */ /* 0x000e220000000800 */
[--C-:B------:R-:W-:Y:S01]  /*8ca0*/  FFMA.FTZ R204, R176, UR5, -R174.reuse ;  /* 0x00000005b0cc7c23 */ /* 0x100fe200080108ae */
[----:B------:R-:W-:Y:S01]  /*8cb0*/  FFMA.FTZ R175, R177, UR5, -R174 ;  /* 0x00000005b1af7c23 */ /* 0x000fe200080108ae */
[----:B------:R-:W-:-:S02]  /*8cc0*/  @!P1 VIADD R20, R20, 0x38840 ;  /* 0x0003884014149836 */ /* 0x000fc40000000000 */
[--C-:B------:R-:W-:Y:S01]  /*8cd0*/  FFMA.FTZ R21, R173, UR5, -R174.reuse ;  /* 0x00000005ad157c23 */ /* 0x100fe200080108ae */
[--C-:B------:R-:W-:Y:S01]  /*8ce0*/  FFMA.FTZ R206, R180, UR5, -R174.reuse ;  /* 0x00000005b4ce7c23 */ /* 0x100fe200080108ae */
[----:B------:R-:W-:Y:S01]  /*8cf0*/  FFMA.FTZ R202, R172, UR5, -R174 ;  /* 0x00000005acca7c23 */ /* 0x000fe200080108ae */
[----:B------:R-:W-:Y:S01]  /*8d00*/  IMAD.U32 R172, RZ, RZ, UR4 ;  /* 0x00000004ffac7e24 */ /* 0x000fe2000f8e00ff */
[----:B------:R-:W-:Y:S01]  /*8d10*/  MUFU.EX2 R163, R163 ;  /* 0x000000a300a37308 */ /* 0x000fe20000000800 */
[----:B------:R-:W-:Y:S01]  /*8d20*/  @!P1 PRMT R20, RZ, 0x654, R20 ;  /* 0x00000654ff149816 */ /* 0x000fe20000000014 */
[--C-:B------:R-:W-:Y:S01]  /*8d30*/  FFMA.FTZ R171, R181, UR5, -R174.reuse ;  /* 0x00000005b5ab7c23 */ /* 0x100fe200080108ae */
[--C-:B------:R-:W-:Y:S01]  /*8d40*/  FFMA.FTZ R196, R160, UR5, -R174.reuse ;  /* 0x00000005a0c47c23 */ /* 0x100fe200080108ae */
[----:B------:R-:W-:Y:S02]  /*8d50*/  @!P1 VIADD R160, R172, 0x38860 ;  /* 0x00038860aca09836 */ /* 0x000fe40000000000 */
[--C-:B------:R-:W-:Y:S01]  /*8d60*/  FFMA.FTZ R161, R161, UR5, -R174.reuse ;  /* 0x00000005a1a17c23 */ /* 0x100fe200080108ae */
[--C-:B------:R-:W-:Y:S01]  /*8d70*/  FFMA.FTZ R169, R169, UR5, -R174.reuse ;  /* 0x00000005a9a97c23 */ /* 0x100fe200080108ae */
[----:B------:R-:W-:Y:S01]  /*8d80*/  FFMA.FTZ R198, R164, UR5, -R174 ;  /* 0x00000005a4c67c23 */ /* 0x000fe200080108ae */
[----:B------:R-:W1:Y:S01]  /*8d90*/  MUFU.EX2 R0, R0 ;  /* 0x0000000000007308 */ /* 0x000e620000000800 */
[----:B0-----:R-:W-:Y:S01]  /*8da0*/  FFMA.FTZ R177, R2, R5, R209 ;  /* 0x0000000502b17223 */ /* 0x001fe200000100d1 */
[----:B------:R-:W-:Y:S01]  /*8db0*/  @!P1 PRMT R160, RZ, 0x654, R160 ;  /* 0x00000654ffa09816 */ /* 0x000fe200000000a0 */
[--C-:B------:R-:W-:Y:S01]  /*8dc0*/  FFMA.FTZ R165, R165, UR5, -R174.reuse ;  /* 0x00000005a5a57c23 */ /* 0x100fe200080108ae */
[----:B------:R-:W-:Y:S01]  /*8dd0*/  F2FP.F16.F32.PACK_AB R201, R157, R156 ;  /* 0x0000009c9dc9723e */ /* 0x000fe200000000ff */
[----:B------:R-:W-:Y:S01]  /*8de0*/  FFMA.FTZ R187, R187, UR5, -R174 ;  /* 0x00000005bbbb7c23 */ /* 0x000fe200080108ae */
[----:B------:R-:W-:Y:S01]  /*8df0*/  UIADD3 UR4, UR11, -0x1, URZ ;  /* 0xffffffff0b047890 */ /* 0x000fe2000fffe03f */
[----:B------:R-:W-:Y:S01]  /*8e00*/  F2FP.F16.F32.PACK_AB R209, R184, R209 ;  /* 0x000000d1b8d1723e */ /* 0x000fe200000000ff */
[----:B------:R-:W0:Y:S04]  /*8e10*/  MUFU.EX2 R208, R208 ;  /* 0x000000d000d07308 */ /* 0x000e280000000800 */
[----:B------:R-:W-:-:S04]  /*8e20*/  IMAD.U32 R233, RZ, RZ, UR4 ;  /* 0x00000004ffe97e24 */ /* 0x000fc8000f8e00ff */
[----:B------:R-:W-:Y:S01]  /*8e30*/  MUFU.EX2 R210, R210 ;  /* 0x000000d200d27308 */ /* 0x000fe20000000800 */
[----:B-1----:R-:W-:Y:S01]  /*8e40*/  FFMA.FTZ R173, R0, R14, R163 ;  /* 0x0000000e00ad7223 */ /* 0x002fe200000100a3 */
[----:B------:R-:W-:-:S06]  /*8e50*/  FADD.FTZ R14, R184, R177 ;  /* 0x000000b1b80e7221 */ /* 0x000fcc0000010000 */
[----:B------:R-:W-:Y:S01]  /*8e60*/  MUFU.EX2 R167, R167 ;  /* 0x000000a700a77308 */ /* 0x000fe20000000800 */
[C---:B0-----:R-:W-:Y:S01]  /*8e70*/  FADD.FTZ R173, R208.reuse, R173 ;  /* 0x000000add0ad7221 */ /* 0x041fe20000010000 */
[----:B------:R-:W-:-:S06]  /*8e80*/  F2FP.F16.F32.PACK_AB R208, R208, R163 ;  /* 0x000000a3d0d0723e */ /* 0x000fcc00000000ff */
        /* <DEDUP_REMOVED lines=16> */
[----:B------:R-:W0:Y:S08]  /*8f90*/  MUFU.EX2 R155, R155 ;  /* 0x0000009b009b7308 */ /* 0x000e300000000800 */
[----:B------:R-:W-:Y:S01]  /*8fa0*/  MUFU.EX2 R158, R158 ;  /* 0x0000009e009e7308 */ /* 0x000fe20000000800 */
[----:B------:R-:W-:-:S02]  /*8fb0*/  WARPGROUP.DEPBAR.LE gsb0, 0x0 ;  /* 0x00008000000079c5 */ /* 0x000fc40000010000 */
[----:B------:R1:W-:Y:S01]  /*8fc0*/  @!P1 SYNCS.ARRIVE.TRANS64.RED.A1T0 RZ, [R20+URZ], RZ ;  /* 0x000000ff14ff99a7 */ /* 0x0003e2000810043f */
[----:B------:R-:W-:-:S04]  /*8fd0*/  FFMA.FTZ R192, R152, UR5, -R174 ;  /* 0x0000000598c07c23 */ /* 0x000fc800080108ae */
[----:B------:R-:W-:Y:S01]  /*8fe0*/  MUFU.EX2 R194, R187 ;  /* 0x000000bb00c27308 */ /* 0x000fe20000000800 */
[----:B0-----:R-:W-:Y:S01]  /*8ff0*/  F2FP.F16.F32.PACK_AB R193, R155, R154 ;  /* 0x0000009a9bc1723e */ /* 0x001fe200000000ff */
[----:B-1----:R-:W-:Y:S01]  /*9000*/  FADD.FTZ R20, R210, R173 ;  /* 0x000000add2147221 */ /* 0x002fe20000010000 */
[----:B------:R-:W-:Y:S01]  /*9010*/  FADD.FTZ R173, R211, R14 ;  /* 0x0000000ed3ad7221 */ /* 0x000fe20000010000 */
[----:B------:R0:W-:Y:S01]  /*9020*/  @!P1 SYNCS.ARRIVE.TRANS64.RED.A1T0 RZ, [R160+URZ], RZ ;  /* 0x000000ffa0ff99a7 */ /* 0x0001e2000810043f */
[----:B------:R-:W-:Y:S01]  /*9030*/  FFMA.FTZ R14, R153, UR5, -R174 ;  /* 0x00000005990e7c23 */ /* 0x000fe200080108ae */
[----:B------:R-:W-:Y:S01]  /*9040*/  FADD.FTZ R177, R167, R20 ;  /* 0x00000014a7b17221 */ /* 0x000fe20000010000 */
[C---:B------:R-:W-:Y:S01]  /*9050*/  FADD.FTZ R20, R190.reuse, R173 ;  /* 0x000000adbe147221 */ /* 0x040fe20000010000 */
[----:B------:R-:W1:Y:S01]  /*9060*/  MUFU.EX2 R153, R165 ;  /* 0x000000a500997308 */ /* 0x000e620000000800 */
[----:B------:R-:W-:Y:S01]  /*9070*/  FFMA.FTZ R174, R191, UR5, -R174 ;  /* 0x00000005bfae7c23 */ /* 0x000fe200080108ae */
[----:B------:R-:W-:Y:S01]  /*9080*/  F2FP.F16.F32.PACK_AB R211, R190, R211 ;  /* 0x000000d3bed3723e */ /* 0x000fe200000000ff */
[----:B------:R-:W-:Y:S01]  /*9090*/  FADD.FTZ R161, R205, R20 ;  /* 0x00000014cda17221 */ /* 0x000fe20000010000 */
[----:B0-----:R-:W-:Y:S01]  /*90a0*/  FADD.FTZ R160, R204, R177 ;  /* 0x000000b1cca07221 */ /* 0x001fe20000010000 */
[----:B------:R-:W-:-:S02]  /*90b0*/  F2FP.F16.F32.PACK_AB R210, R167, R210 ;  /* 0x000000d2a7d2723e */ /* 0x000fc400000000ff */
[----:B------:R-:W-:Y:S01]  /*90c0*/  FADD.FTZ R20, R186, R161 ;  /* 0x000000a1ba147221 */ /* 0x000fe20000010000 */
[C---:B------:R-:W-:Y:S01]  /*90d0*/  FADD.FTZ R173, R175.reuse, R160 ;  /* 0x000000a0afad7221 */ /* 0x040fe20000010000 */
[----:B------:R-:W0:Y:S01]  /*90e0*/  MUFU.EX2 R192, R192 ;  /* 0x000000c000c07308 */ /* 0x000e220000000800 */
[----:B------:R-:W-:Y:S01]  /*90f0*/  F2FP.F16.F32.PACK_AB R204, R175, R204 ;  /* 0x000000ccafcc723e */ /* 0x000fe200000000ff */
[----:B------:R-:W-:Y:S01]  /*9100*/  FADD.FTZ R161, R207, R20 ;  /* 0x00000014cfa17221 */ /* 0x000fe20000010000 */
[----:B------:R-:W-:Y:S01]  /*9110*/  FADD.FTZ R152, R206, R173 ;  /* 0x000000adce987221 */ /* 0x000fe20000010000 */
[----:B------:R-:W-:Y:S02]  /*9120*/  F2FP.F16.F32.PACK_AB R205, R186, R205 ;  /* 0x000000cdbacd723e */ /* 0x000fe400000000ff */
[----:B------:R-:W-:Y:S01]  /*9130*/  FADD.FTZ R161, R178, R161 ;  /* 0x000000a1b2a17221 */ /* 0x000fe20000010000 */
[C---:B------:R-:W-:Y:S01]  /*9140*/  FADD.FTZ R173, R171.reuse, R152 ;  /* 0x00000098abad7221 */ /* 0x040fe20000010000 */
[----:B------:R2:W3:Y:S01]  /*9150*/  MUFU.EX2 R160, R14 ;  /* 0x0000000e00a07308 */ /* 0x0004e20000000800 */
[----:B------:R-:W-:Y:S01]  /*9160*/  F2FP.F16.F32.PACK_AB R206, R171, R206 ;  /* 0x000000ceabce723e */ /* 0x000fe200000000ff */
[----:B------:R-:W-:Y:S01]  /*9170*/  FADD.FTZ R152, R156, R161 ;  /* 0x000000a19c987221 */ /* 0x000fe20000010000 */
[----:B------:R-:W-:Y:S01]  /*9180*/  FADD.FTZ R20, R200, R173 ;  /* 0x000000adc8147221 */ /* 0x000fe20000010000 */
[----:B------:R-:W-:-:S02]  /*9190*/  F2FP.F16.F32.PACK_AB R207, R178, R207 ;  /* 0x000000cfb2cf723e */ /* 0x000fc400000000ff */
[----:B------:R-:W-:Y:S01]  /*91a0*/  FADD.FTZ R152, R157, R152 ;  /* 0x000000989d987221 */ /* 0x000fe20000010000 */
[C---:B------:R-:W-:Y:S01]  /*91b0*/  FADD.FTZ R161, R169.reuse, R20 ;  /* 0x00000014a9a17221 */ /* 0x040fe20000010000 */
[----:B------:R-:W-:Y:S01]  /*91c0*/  MUFU.EX2 R174, R174 ;  /* 0x000000ae00ae7308 */ /* 0x000fe20000000800 */
[----:B------:R-:W-:Y:S02]  /*91d0*/  F2FP.F16.F32.PACK_AB R200, R169, R200 ;  /* 0x000000c8a9c8723e */ /* 0x000fe400000000ff */
[----:B------:R-:W-:Y:S01]  /*91e0*/  FADD.FTZ R20, R202, R161 ;  /* 0x000000a1ca147221 */ /* 0x000fe20000010000 */
[----:B------:R-:W-:Y:S01]  /*91f0*/  FADD.FTZ R161, R203, R152 ;  /* 0x00000098cba17221 */ /* 0x000fe20000010000 */
[C---:B------:R-:W-:Y:S02]  /*9200*/  F2FP.F16.F32.PACK_AB R202, R21.reuse, R202 ;  /* 0x000000ca15ca723e */ /* 0x040fe400000000ff */
[----:B------:R-:W-:Y:S01]  /*9210*/  FADD.FTZ R163, R21, R20 ;  /* 0x0000001415a37221 */ /* 0x000fe20000010000 */
[C---:B------:R-:W-:Y:S01]  /*9220*/  FADD.FTZ R20, R170.reuse, R161 ;  /* 0x000000a1aa147221 */ /* 0x040fe20000010000 */
[----:B------:R-:W4:Y:S01]  /*9230*/  MUFU.EX2 R159, R159 ;  /* 0x0000009f009f7308 */ /* 0x000f220000000800 */
[----:B------:R-:W-:Y:S01]  /*9240*/  F2FP.F16.F32.PACK_AB R203, R170, R203 ;  /* 0x000000cbaacb723e */ /* 0x000fe200000000ff */
[----:B------:R-:W-:Y:S01]  /*9250*/  FADD.FTZ R152, R196, R163 ;  /* 0x000000a3c4987221 */ /* 0x000fe20000010000 */
[----:B------:R-:W-:Y:S01]  /*9260*/  FADD.FTZ R157, R197, R20 ;  /* 0x00000014c59d7221 */ /* 0x000fe20000010000 */
[----:B------:R-:W-:-:S02]  /*9270*/  F2FP.F16.F32.PACK_AB R196, R5, R196 ;  /* 0x000000c405c4723e */ /* 0x000fc400000000ff */
[----:B------:R-:W-:Y:S01]  /*9280*/  FADD.FTZ R161, R5, R152 ;  /* 0x0000009805a17221 */ /* 0x000fe20000010000 */
[C---:B--2---:R-:W-:Y:S01]  /*9290*/  FADD.FTZ R14, R162.reuse, R157 ;  /* 0x0000009da20e7221 */ /* 0x044fe20000010000 */
[----:B------:R-:W-:Y:S02]  /*92a0*/  F2FP.F16.F32.PACK_AB R197, R162, R197 ;  /* 0x000000c5a2c5723e */ /* 0x000fe400000000ff */
[----:B------:R-:W-:Y:S01]  /*92b0*/  FADD.FTZ R20, R198, R161 ;  /* 0x000000a1c6147221 */ /* 0x000fe20000010000 */
[----:B------:R-:W-:Y:S01]  /*92c0*/  FADD.FTZ R5, R199, R14 ;  /* 0x0000000ec7057221 */ /* 0x000fe20000010000 */
[C---:B-1----:R-:W-:Y:S02]  /*92d0*/  F2FP.F16.F32.PACK_AB R198, R153.reuse, R198 ;  /* 0x000000c699c6723e */ /* 0x042fe400000000ff */
[----:B------:R-:W-:Y:S01]  /*92e0*/  FADD.FTZ R21, R153, R20 ;  /* 0x0000001499157221 */ /* 0x000fe20000010000 */
[C---:B------:R-:W-:Y:S01]  /*92f0*/  FADD.FTZ R5, R166.reuse, R5 ;  /* 0x00000005a6057221 */ /* 0x040fe20000010000 */
[----:B------:R-:W-:Y:S01]  /*9300*/  F2FP.F16.F32.PACK_AB R199, R166, R199 ;  /* 0x000000c7a6c7723e */ /* 0x000fe200000000ff */
[----:B------:R-:W-:-:S02]  /*9310*/  IMAD.MOV.U32 R20, RZ, RZ, R3 ;  /* 0x000000ffff147224 */ /* 0x000fc400078e0003 */
[----:B0-----:R-:W-:Y:S01]  /*9320*/  FADD.FTZ R21, R192, R21 ;  /* 0x00000015c0157221 */ /* 0x001fe20000010000 */
[----:B------:R-:W-:Y:S01]  /*9330*/  FADD.FTZ R14, R154, R5 ;  /* 0x000000059a0e7221 */ /* 0x000fe20000010000 */
[C---:B---3--:R-:W-:Y:S02]  /*9340*/  F2FP.F16.F32.PACK_AB R192, R160.reuse, R192 ;  /* 0x000000c0a0c0723e */ /* 0x048fe400000000ff */
[----:B------:R-:W-:Y:S01]  /*9350*/  FADD.FTZ R21, R160, R21 ;  /* 0x00000015a0157221 */ /* 0x000fe20000010000 */
[----:B------:R-:W-:Y:S01]  /*9360*/  FADD.FTZ R5, R155, R14 ;  /* 0x0000000e9b057221 */ /* 0x000fe20000010000 */
[----:B----4-:R-:W-:Y:S02]  /*9370*/  F2FP.F16.F32.PACK_AB R195, R159, R158 ;  /* 0x0000009e9fc3723e */ /* 0x010fe400000000ff */
[----:B------:R-:W-:Y:S01]  /*9380*/  FADD.FTZ R21, R194, R21 ;  /* 0x00000015c2157221 */ /* 0x000fe20000010000 */
[----:B------:R-:W-:Y:S01]  /*9390*/  FADD.FTZ R5, R158, R5 ;  /* 0x000000059e057221 */ /* 0x000fe20000010000 */
[----:B------:R-:W-:-:S02]  /*93a0*/  F2FP.F16.F32.PACK_AB R194, R174, R194 ;  /* 0x000000c2aec2723e */ /* 0x000fc400000000ff */
[----:B------:R-:W-:Y:S01]  /*93b0*/  FADD.FTZ R14, R174, R21 ;  /* 0x00000015ae0e7221 */ /* 0x000fe20000010000 */
[----:B------:R-:W-:Y:S01]  /*93c0*/  FADD.FTZ R5, R159, R5 ;  /* 0x000000059f057221 */ /* 0x000fe20000010000 */
[----:B------:R-:W-:Y:S01]  /*93d0*/  IMAD.MOV.U32 R21, RZ, RZ, R4 ;  /* 0x000000ffff157224 */ /* 0x000fe200078e0004 */
[----:B------:R-:W-:Y:S06]  /*93e0*/  @P3 BRA `(.L_x_2388) ;  /* 0xffffffbc00e43947 */ /* 0x000fec000383ffff */
[----:B------:R-:W-:-:S07]  /*93f0*/  IMAD.U32 R232, RZ, RZ, UR4 ;  /* 0x00000004ffe87e24 */ /* 0x000fce000f8e00ff */
.L_x_2379:
[----:B------:R-:W-:-:S13]  /*9400*/  R2UR UR4, R232 ;  /* 0x00000000e80472ca */ /* 0x000fda00000e0000 */
[----:B------:R-:W-:-:S13]  /*9410*/  ISETP.LE.AND P2, PT, RZ, UR4, PT ;  /* 0x00000004ff007c0c */ /* 0x000fda000bf43270 */
[----:B------:R-:W-:Y:S05]  /*9420*/  @!P2 BRA `(.L_x_2389) ;  /* 0x000000380084a947 */ /* 0x000fea0003800000 */
[----:B------:R-:W-:Y:S01]  /*9430*/  R2UR UR4, R16 ;  /* 0x00000000100472ca */ /* 0x000fe200000e0000 */
[----:B------:R-:W-:Y:S01]  /*9440*/  IMAD.MOV.U32 R19, RZ, RZ, R4 ;  /* 0x000000ffff137224 */ /* 0x000fe200078e0004 */
[----:B------:R-:W-:Y:S01]  /*9450*/  UMOV UR61, UR60 ;  /* 0x0000003c003d7c82 */ /* 0x000fe20008000000 */
[----:B------:R-:W-:-:S10]  /*9460*/  IMAD.MOV.U32 R20, RZ, RZ, R3 ;  /* 0x000000ffff147224 */ /* 0x000fd400078e0003 */
[----:B------:R-:W-:-:S07]  /*9470*/  IMAD.U32 R21, RZ, RZ, UR4 ;  /* 0x00000004ff157e24 */ /* 0x000fce000f8e00ff */
.L_x_2398:
        /* <DEDUP_REMOVED lines=9> */
.L_x_2390:
[----:B------:R-:W-:Y:S02]  /*9510*/  R2UR UR4, R17 ;  /* 0x00000000110472ca */ /* 0x000fe400000e0000 */
[----:B------:R-:W-:-:S11]  /*9520*/  R2UR UR5, R16 ;  /* 0x00000000100572ca */ /* 0x000fd600000e0000 */
[----:B------:R-:W-:Y:S02]  /*9530*/  ULEA UR4, UR60, UR4, 0x3 ;  /* 0x000000043c047291 */ /* 0x000fe4000f8e183f */
[----:B------:R-:W-:-:S05]  /*9540*/  IMAD.U32 R3, RZ, RZ, UR5 ;  /* 0x00000005ff037e24 */ /* 0x000fca000f8e00ff */
[----:B------:R-:W-:-:S04]  /*9550*/  SHF.L.U32 R3, R3, 0x1f, RZ ;  /* 0x0000001f03037819 */ /* 0x000fc800000006ff */
[----:B------:R0:W1:Y:S01]  /*9560*/  SYNCS.PHASECHK.TRANS64.TRYWAIT P2, [UR4+0x38830], R3 ;  /* 0x03883003ff0075a7 */ /* 0x0000620008040144 */
[----:B------:R-:W-:Y:S05]  /*9570*/  @!P0 BRA `(.L_x_2391) ;  /* 0x0000000000048947 */ /* 0x000fea0003800000 */
[----:B------:R-:W-:Y:S01]  /*9580*/  BPT.TRAP 0x1 ;  /* 0x000000040000795c */ /* 0x000fe20000300000 */
.L_x_2391:
[----:B-1----:R-:W-:Y:S05]  /*9590*/  @P2 BRA `(.L_x_2392) ;  /* 0x0000000000082947 */ /* 0x002fea0003800000 */
[----:B------:R-:W1:Y:S02]  /*95a0*/  SYNCS.PHASECHK.TRANS64.TRYWAIT P2, [UR4+0x38830], R3 ;  /* 0x03883003ff0075a7 */ /* 0x000e640008040144 */
[----:B-1----:R-:W-:Y:S05]  /*95b0*/  @!P2 BRA `(.L_x_2393) ;  /* 0x000000d0002ca947 */ /* 0x002fea0003800000 */
.L_x_2392:
        /* <DEDUP_REMOVED lines=643> */
.L_x_2394:
        /* <DEDUP_REMOVED lines=8> */
.L_x_2395:
[----:B---3--:R-:W-:Y:S05]  /*be70*/  @P2 BRA `(.L_x_2396) ;  /* 0x0000000000082947 */ /* 0x008fea0003800000 */
[----:B------:R-:W3:Y:S02]  /*be80*/  SYNCS.PHASECHK.TRANS64.TRYWAIT P2, [UR4+0x38850], R0 ;  /* 0x03885000ff0075a7 */ /* 0x000ee40008040144 */
[----:B---3--:R-:W-:Y:S05]  /*be90*/  @!P2 BRA `(.L_x_2397) ;  /* 0x000000a8000ca947 */ /* 0x008fea0003800000 */
.L_x_2396:
[----:B------:R-:W-:Y:S01]  /*bea0*/  R2UR UR11, R17 ;  /* 0x00000000110b72ca */ /* 0x000fe200000e0000 */
[----:B------:R-:W-:Y:S01]  /*beb0*/  WARPGROUP.ARRIVE ;  /* 0x00000000000079c5 */ /* 0x000fe20000000000 */
[----:B------:R-:W-:Y:S01]  /*bec0*/  UMOV UR7, 0x40000040 ;  /* 0x4000004000077882 */ /* 0x000fe20000000000 */
[----:B0-2---:R-:W-:Y:S01]  /*bed0*/  FMNMX.FTZ R0, R184, R20, !PT ;  /* 0x00000014b8007209 */ /* 0x005fe20007810000 */
[----:B------:R-:W-:-:S03]  /*bee0*/  ULDC UR14, c[0x0][0x988] ;  /* 0x00026200000e7ab9 */ /* 0x000fc60000000800 */
        /* <DEDUP_REMOVED lines=12> */
[----:B------:R-:W-:Y:S01]  /*bfb0*/  UMOV UR5, UR14 ;  /* 0x0000000e00057c82 */ /* 0x000fe20008000000 */
[----:B------:R-:W-:-:S02]  /*bfc0*/  UMOV UR61, UR60 ;  /* 0x0000003c003d7c82 */ /* 0x000fc40008000000 */
        /* <DEDUP_REMOVED lines=18> */
[----:B------:R-:W-:Y:S01]  /*c0f0*/  FMNMX.FTZ R21, R187, R0, !PT ;  /* 0x00000000bb157209 */ /* 0x000fe20007810000 */
        /* <DEDUP_REMOVED lines=18> */
[----:B------:R-:W-:Y:S01]  /*c220*/  UMOV UR7, 0x40000040 ;  /* 0x4000004000077882 */ /* 0x000fe20000000000 */
[----:B0-----:R-:W-:-:S05]  /*c230*/  FMNMX.FTZ R3, R200, R3, !PT ;  /* 0x00000003c8037209 */ /* 0x001fca0007810000 */
[C---:B------:R-:W-:Y:S01]  /*c240*/  FADD.FTZ R4, -R3.reuse, R20 ;  /* 0x0000001403047221 */ /* 0x040fe20000010100 */
[----:B------:R-:W-:-:S03]  /*c250*/  FMUL.FTZ R2, R3, UR5 ;  /* 0x0000000503027c20 */ /* 0x000fc60008410000 */
[----:B------:R-:W-:Y:S01]  /*c260*/  FMUL.FTZ R0, R4, UR5 ;  /* 0x0000000504007c20 */ /* 0x000fe20008410000 */
        /* <DEDUP_REMOVED lines=18> */
[----:B------:R-:W-:Y:S01]  /*c390*/  FFMA.FTZ R157, R157, UR5, -R2 ;  /* 0x000000059d9d7c23 */ /* 0x000fe20008010802 */
[----:B------:R-:W-:Y:S01]  /*c3a0*/  MUFU.EX2 R0, R0 ;  /* 0x0000000000007308 */ /* 0x000fe20000000800 */
[----:B------:R-:W-:-:S04]  /*c3b0*/  IMAD.U32 R165, RZ, RZ, UR4 ;  /* 0x00000004ffa57e24 */ /* 0x000fc8000f8e00ff */
[----:B------:R-:W-:-:S03]  /*c3c0*/  @!P1 VIADD R165, R165, 0x38860 ;  /* 0x00038860a5a59836 */ /* 0x000fc60000000000 */
[----:B------:R-:W-:Y:S02]  /*c3d0*/  MUFU.EX2 R21, R184 ;  /* 0x000000b800157308 */ /* 0x000fe40000000800 */
[----:B------:R-:W-:-:S06]  /*c3e0*/  @!P1 PRMT R165, RZ, 0x654, R165 ;  /* 0x00000654ffa59816 */ /* 0x000fcc00000000a5 */
        /* <DEDUP_REMOVED lines=16> */
[----:B------:R-:W-:Y:S02]  /*c4f0*/  FFMA.FTZ R198, R164, UR5, -R2 ;  /* 0x00000005a4c67c23 */ /* 0x000fe40008010802 */
[----:B------:R-:W-:Y:S01]  /*c500*/  FMNMX.FTZ R4, R182, R197, !PT ;  /* 0x000000c5b6047209 */ /* 0x000fe20007810000 */
[----:B------:R-:W-:Y:S01]  /*c510*/  HGMMA.64x256x16.F32 R24, R192, gdesc[UR4].tnspB, R24, gsb0 ;  /* 0x43e00004c0187df0 */ /* 0x000fe20008000818 */
[----:B------:R-:W-:Y:S01]  /*c520*/  R2UR UR6, R232 ;  /* 0x00000000e80672ca */ /* 0x000fe200000e0000 */
[----:B------:R-:W-:Y:S01]  /*c530*/  MUFU.EX2 R196, R196 ;  /* 0x000000c400c47308 */ /* 0x000fe20000000800 */
[----:B------:R-:W-:-:S04]  /*c540*/  FMNMX.FTZ R185, R183, R4, !PT ;  /* 0x00000004b7b97209 */ /* 0x000fc80007810000 */
[----:B------:R-:W-:-:S03]  /*c550*/  FMNMX.FTZ R4, R170, R185, !PT ;  /* 0x000000b9aa047209 */ /* 0x000fc60007810000 */
[----:B------:R-:W-:Y:S01]  /*c560*/  MUFU.EX2 R198, R198 ;  /* 0x000000c600c67308 */ /* 0x000fe20000000800 */
[----:B------:R-:W-:-:S03]  /*c570*/  FMNMX.FTZ R185, R171, R4, !PT ;  /* 0x00000004abb97209 */ /* 0x000fc60007810000 */
[----:B------:R-:W-:Y:S01]  /*c580*/  UIADD3 UR4, UR6, -0x1, URZ ;  /* 0xffffffff06047890 */ /* 0x000fe2000fffe03f */
[----:B------:R-:W-:Y:S02]  /*c590*/  FMNMX.FTZ R4, R174, R185, !PT ;  /* 0x000000b9ae047209 */ /* 0x000fe40007810000 */
[----:B------:R-:W-:Y:S02]  /*c5a0*/  ISETP.LT.AND P2, PT, RZ, UR6, PT ;  /* 0x00000006ff007c0c */ /* 0x000fe4000bf41270 */
[----:B------:R-:W-:Y:S01]  /*c5b0*/  FMNMX.FTZ R185, R175, R4, !PT ;  /* 0x00000004afb97209 */ /* 0x000fe20007810000 */
[----:B------:R-:W-:Y:S01]  /*c5c0*/  IMAD.U32 R232, RZ, RZ, UR4 ;  /* 0x00000004ffe87e24 */ /* 0x000fe2000f8e00ff */
[----:B------:R-:W-:Y:S02]  /*c5d0*/  R2UR UR6, R16 ;  /* 0x00000000100672ca */ /* 0x000fe400000e0000 */
[----:B------:R-:W-:-:S04]  /*c5e0*/  FMNMX.FTZ R4, R162, R185, !PT ;  /* 0x000000b9a2047209 */ /* 0x000fc80007810000 */
[----:B------:R-:W-:-:S04]  /*c5f0*/  FMNMX.FTZ R185, R163, R4, !PT ;  /* 0x00000004a3b97209 */ /* 0x000fc80007810000 */
[----:B------:R-:W-:-:S04]  /*c600*/  FMNMX.FTZ R4, R166, R185, !PT ;  /* 0x000000b9a6047209 */ /* 0x000fc80007810000 */
[----:B------:R-:W-:-:S04]  /*c610*/  FMNMX.FTZ R185, R167, R4, !PT ;  /* 0x00000004a7b97209 */ /* 0x000fc80007810000 */
[----:B------:R-:W-:-:S04]  /*c620*/  FMNMX.FTZ R4, R154, R185, !PT ;  /* 0x000000b99a047209 */ /* 0x000fc80007810000 */
[----:B------:R-:W-:-:S04]  /*c630*/  FMNMX.FTZ R185, R155, R4, !PT ;  /* 0x000000049bb97209 */ /* 0x000fc80007810000 */
[----:B------:R-:W-:Y:S02]  /*c640*/  FMNMX.FTZ R4, R158, R185, !PT ;  /* 0x000000b99e047209 */ /* 0x000fe40007810000 */
[----:B------:R0:W-:Y:S02]  /*c650*/  MUFU.EX2 R185, R20 ;  /* 0x0000001400b97308 */ /* 0x0001e40000000800 */
[----:B------:R-:W-:-:S05]  /*c660*/  FMNMX.FTZ R4, R159, R4, !PT ;  /* 0x000000049f047209 */ /* 0x000fca0007810000 */
[----:B------:R-:W1:Y:S01]  /*c670*/  SHFL.BFLY PT, R181, R4, 0x2, 0x1f ;  /* 0x0c401f0004b57f89 */ /* 0x000e6200000e0000 */
[--C-:B0-----:R-:W-:Y:S01]  /*c680*/  FFMA.FTZ R20, R152, UR5, -R2.reuse ;  /* 0x0000000598147c23 */ /* 0x101fe20008010802 */
[----:B------:R-:W-:-:S05]  /*c690*/  FFMA.FTZ R152, R156, UR5, -R2 ;  /* 0x000000059c987c23 */ /* 0x000fca0008010802 */
[----:B------:R-:W-:Y:S08]  /*c6a0*/  MUFU.EX2 R20, R20 ;  /* 0x0000001400147308 */ /* 0x000ff00000000800 */
[----:B------:R-:W-:Y:S01]  /*c6b0*/  MUFU.EX2 R152, R152 ;  /* 0x0000009800987308 */ /* 0x000fe20000000800 */
[----:B-1----:R-:W-:-:S07]  /*c6c0*/  FMNMX.FTZ R160, R4, R181, !PT ;  /* 0x000000b504a07209 */ /* 0x002fce0007810000 */
[----:B------:R-:W-:Y:S01]  /*c6d0*/  MUFU.EX2 R181, R168 ;  /* 0x000000a800b57308 */ /* 0x000fe20000000800 */
        /* <DEDUP_REMOVED lines=16> */
[--C-:B------:R-:W-:Y:S01]  /*c7e0*/  FFMA.FTZ R172, R183, UR5, -R156.reuse ;  /* 0x00000005b7ac7c23 */ /* 0x100fe2000801089c */
[----:B------:R-:W-:Y:S01]  /*c7f0*/  @!P1 LEA R157, R157, UR11, 0x3 ;  /* 0x0000000b9d9d9c11 */ /* 0x000fe2000f8e18ff */
[--C-:B------:R-:W-:Y:S01]  /*c800*/  FFMA.FTZ R201, R170, UR5, -R156.reuse ;  /* 0x00000005aac97c23 */ /* 0x100fe2000801089c */
[----:B------:R-:W0:Y:S01]  /*c810*/  MUFU.EX2 R209, R209 ;  /* 0x000000d100d17308 */ /* 0x000e220000000800 */
[--C-:B------:R-:W-:Y:S01]  /*c820*/  FFMA.FTZ R170, R171, UR5, -R156.reuse ;  /* 0x00000005abaa7c23 */ /* 0x100fe2000801089c */
[--C-:B------:R-:W-:Y:S01]  /*c830*/  FFMA.FTZ R199, R166, UR5, -R156.reuse ;  /* 0x00000005a6c77c23 */ /* 0x100fe2000801089c */
[----:B------:R-:W-:Y:S02]  /*c840*/  @!P1 VIADD R157, R157, 0x38840 ;  /* 0x000388409d9d9836 */ /* 0x000fe40000000000 */
[--C-:B------:R-:W-:Y:S01]  /*c850*/  FFMA.FTZ R203, R174, UR5, -R156.reuse ;  /* 0x00000005aecb7c23 */ /* 0x100fe2000801089c */
[--C-:B------:R-:W-:Y:S01]  /*c860*/  FFMA.FTZ R174, R175, UR5, -R156.reuse ;  /* 0x00000005afae7c23 */ /* 0x100fe2000801089c */
[--C-:B------:R-:W-:Y:S01]  /*c870*/  FFMA.FTZ R167, R167, UR5, -R156.reuse ;  /* 0x00000005a7a77c23 */ /* 0x100fe2000801089c */
[--C-:B------:R-:W-:Y:S01]  /*c880*/  FFMA.FTZ R155, R155, UR5, -R156.reuse ;  /* 0x000000059b9b7c23 */ /* 0x100fe2000801089c */
[----:B------:R-:W1:Y:S01]  /*c890*/  MUFU.EX2 R160, R160 ;  /* 0x000000a000a07308 */ /* 0x000e620000000800 */
[----:B------:R-:W-:Y:S01]  /*c8a0*/  @!P1 PRMT R157, RZ, 0x654, R157 ;  /* 0x00000654ff9d9816 */ /* 0x000fe2000000009d */
[----:B------:R-:W-:-:S06]  /*c8b0*/  FFMA.FTZ R158, R158, UR5, -R156 ;  /* 0x000000059e9e7c23 */ /* 0x000fcc000801089c */
[----:B------:R-:W2:Y:S01]  /*c8c0*/  MUFU.EX2 R211, R211 ;  /* 0x000000d300d37308 */ /* 0x000ea20000000800 */
[----:B0-----:R-:W-:-:S07]  /*c8d0*/  FFMA.FTZ R5, R2, R5, R209 ;  /* 0x0000000502057223 */ /* 0x001fce00000100d1 */
        /* <DEDUP_REMOVED lines=11> */
[----:B--2---:R-:W-:-:S07]  /*c990*/  F2FP.F16.F32.PACK_AB R205, R168, R205 ;  /* 0x000000cda8cd723e */ /* 0x004fce00000000ff */
[----:B------:R-:W2:Y:S08]  /*c9a0*/  MUFU.EX2 R201, R201 ;  /* 0x000000c900c97308 */ /* 0x000eb00000000800 */
[----:B------:R-:W3:Y:S08]  /*c9b0*/  MUFU.EX2 R170, R170 ;  /* 0x000000aa00aa7308 */ /* 0x000ef00000000800 */
[----:B------:R-:W4:Y:S08]  /*c9c0*/  MUFU.EX2 R203, R203 ;  /* 0x000000cb00cb7308 */ /* 0x000f300000000800 */
[----:B------:R-:W5:Y:S08]  /*c9d0*/  MUFU.EX2 R174, R174 ;  /* 0x000000ae00ae7308 */ /* 0x000f700000000800 */
[----:B------:R-:W5:Y:S08]  /*c9e0*/  MUFU.EX2 R197, R197 ;  /* 0x000000c500c57308 */ /* 0x000f700000000800 */
[----:B------:R-:W-:Y:S08]  /*c9f0*/  MUFU.EX2 R199, R199 ;  /* 0x000000c700c77308 */ /* 0x000ff00000000800 */
[----:B------:R-:W-:Y:S01]  /*ca00*/  MUFU.EX2 R155, R155 ;  /* 0x0000009b009b7308 */ /* 0x000fe20000000800 */
[----:B------:R-:W-:-:S02]  /*ca10*/  WARPGROUP.DEPBAR.LE gsb0, 0x0 ;  /* 0x00008000000079c5 */ /* 0x000fc40000010000 */
[----:B------:R1:W-:Y:S01]  /*ca20*/  @!P1 SYNCS.ARRIVE.TRANS64.RED.A1T0 RZ, [R157+URZ], RZ ;  /* 0x000000ff9dff99a7 */ /* 0x0003e2000810043f */
[----:B------:R-:W-:Y:S01]  /*ca30*/  FFMA.FTZ R193, R154, UR5, -R156 ;  /* 0x000000059ac17c23 */ /* 0x000fe2000801089c */
[----:B------:R-:W-:-:S03]  /*ca40*/  FADD.FTZ R154, R168, R5 ;  /* 0x00000005a89a7221 */ /* 0x000fc60000010000 */
[----:B------:R-:W-:Y:S01]  /*ca50*/  MUFU.EX2 R195, R158 ;  /* 0x0000009e00c37308 */ /* 0x000fe20000000800 */
[----:B------:R-:W-:Y:S01]  /*ca60*/  F2FP.F16.F32.PACK_AB R192, R153, R20 ;  /* 0x0000001499c0723e */ /* 0x000fe200000000ff */
[----:B0-----:R-:W-:Y:S01]  /*ca70*/  FADD.FTZ R5, R207, R154 ;  /* 0x0000009acf057221 */ /* 0x001fe20000010000 */
[----:B------:R-:W-:Y:S01]  /*ca80*/  F2FP.F16.F32.PACK_AB R194, R19, R152 ;  /* 0x0000009813c2723e */ /* 0x000fe200000000ff */
[----:B-1----:R-:W-:Y:S01]  /*ca90*/  FFMA.FTZ R157, R0, R14, R21 ;  /* 0x0000000e009d7223 */ /* 0x002fe20000010015 */
[--C-:B------:R-:W-:Y:S01]  /*caa0*/  FFMA.FTZ R14, R163, UR5, -R156.reuse ;  /* 0x00000005a30e7c23 */ /* 0x100fe2000801089c */
[----:B------:R-:W-:Y:S02]  /*cab0*/  FFMA.FTZ R156, R159, UR5, -R156 ;  /* 0x000000059f9c7c23 */ /* 0x000fe4000801089c */
[----:B------:R-:W-:Y:S01]  /*cac0*/  MUFU.EX2 R154, R167 ;  /* 0x000000a7009a7308 */ /* 0x000fe20000000800 */
[C---:B------:R-:W-:Y:S01]  /*cad0*/  FADD.FTZ R157, R208.reuse, R157 ;  /* 0x0000009dd09d7221 */ /* 0x040fe20000010000 */
[----:B------:R-:W-:Y:S01]  /*cae0*/  F2FP.F16.F32.PACK_AB R208, R208, R21 ;  /* 0x00000015d0d0723e */ /* 0x000fe200000000ff */
[----:B------:R0:W-:Y:S01]  /*caf0*/  @!P1 SYNCS.ARRIVE.TRANS64.RED.A1T0 RZ, [R165+URZ], RZ ;  /* 0x000000ffa5ff99a7 */ /* 0x0001e2000810043f */
[----:B------:R-:W-:Y:S01]  /*cb00*/  F2FP.F16.F32.PACK_AB R207, R172, R207 ;  /* 0x000000cfaccf723e */ /* 0x000fe200000000ff */
[----:B------:R-:W-:Y:S01]  /*cb10*/  FADD.FTZ R176, R210, R157 ;  /* 0x0000009dd2b07221 */ /* 0x000fe20000010000 */
[----:B------:R-:W-:-:S02]  /*cb20*/  F2FP.F16.F32.PACK_AB R210, R189, R210 ;  /* 0x000000d2bdd2723e */ /* 0x000fc400000000ff */
[----:B------:R-:W1:Y:S01]  /*cb30*/  MUFU.EX2 R14, R14 ;  /* 0x0000000e000e7308 */ /* 0x000e620000000800 */
[----:B------:R-:W-:-:S04]  /*cb40*/  FADD.FTZ R157, R189, R176 ;  /* 0x000000b0bd9d7221 */ /* 0x000fc80000010000 */
[----:B------:R-:W-:Y:S01]  /*cb50*/  FADD.FTZ R166, R204, R157 ;  /* 0x0000009dcca67221 */ /* 0x000fe20000010000 */
[C---:B------:R-:W-:Y:S02]  /*cb60*/  F2FP.F16.F32.PACK_AB R204, R177.reuse, R204 ;  /* 0x000000ccb1cc723e */ /* 0x040fe400000000ff */
[----:B------:R-:W0:Y:S01]  /*cb70*/  MUFU.EX2 R193, R193 ;  /* 0x000000c100c17308 */ /* 0x000e220000000800 */
[----:B------:R-:W-:-:S04]  /*cb80*/  FADD.FTZ R157, R177, R166 ;  /* 0x000000a6b19d7221 */ /* 0x000fc80000010000 */
[----:B------:R-:W-:Y:S01]  /*cb90*/  FADD.FTZ R162, R206, R157 ;  /* 0x0000009dcea27221 */ /* 0x000fe20000010000 */
[C---:B------:R-:W-:Y:S02]  /*cba0*/  F2FP.F16.F32.PACK_AB R206, R185.reuse, R206 ;  /* 0x000000ceb9ce723e */ /* 0x040fe400000000ff */
[----:B------:R-:W0:Y:S01]  /*cbb0*/  MUFU.EX2 R156, R156 ;  /* 0x0000009c009c7308 */ /* 0x000e220000000800 */
[----:B------:R-:W-:Y:S01]  /*cbc0*/  FADD.FTZ R21, R185, R162 ;  /* 0x000000a2b9157221 */ /* 0x000fe20000010000 */
[----:B------:R-:W-:-:S03]  /*cbd0*/  FADD.FTZ R162, R172, R5 ;  /* 0x00000005aca27221 */ /* 0x000fc60000010000 */
[----:B------:R-:W-:Y:S01]  /*cbe0*/  FADD.FTZ R166, R200, R21 ;  /* 0x00000015c8a67221 */ /* 0x000fe20000010000 */
[----:B--2---:R-:W-:Y:S01]  /*cbf0*/  FADD.FTZ R5, R201, R162 ;  /* 0x000000a2c9057221 */ /* 0x004fe20000010000 */
[C---:B------:R-:W-:Y:S02]  /*cc00*/  F2FP.F16.F32.PACK_AB R200, R169.reuse, R200 ;  /* 0x000000c8a9c8723e */ /* 0x040fe400000000ff */
[----:B------:R-:W-:Y:S01]  /*cc10*/  FADD.FTZ R21, R169, R166 ;  /* 0x000000a6a9157221 */ /* 0x000fe20000010000 */
[C---:B---3--:R-:W-:Y:S01]  /*cc20*/  FADD.FTZ R160, R170.reuse, R5 ;  /* 0x00000005aaa07221 */ /* 0x048fe20000010000 */
[----:B------:R-:W-:Y:S02]  /*cc30*/  F2FP.F16.F32.PACK_AB R201, R170, R201 ;  /* 0x000000c9aac9723e */ /* 0x000fe400000000ff */
[----:B------:R-:W-:Y:S01]  /*cc40*/  FADD.FTZ R162, R202, R21 ;  /* 0x00000015caa27221 */ /* 0x000fe20000010000 */
[----:B----4-:R-:W-:Y:S01]  /*cc50*/  FADD.FTZ R5, R203, R160 ;  /* 0x000000a0cb057221 */ /* 0x010fe20000010000 */
[----:B------:R-:W-:-:S02]  /*cc60*/  F2FP.F16.F32.PACK_AB R202, R173, R202 ;  /* 0x000000caadca723e */ /* 0x000fc400000000ff */
[----:B------:R-:W-:Y:S01]  /*cc70*/  FADD.FTZ R21, R173, R162 ;  /* 0x000000a2ad157221 */ /* 0x000fe20000010000 */
[C---:B-----5:R-:W-:Y:S01]  /*cc80*/  FADD.FTZ R160, R174.reuse, R5 ;  /* 0x00000005aea07221 */ /* 0x060fe20000010000 */
[----:B------:R-:W-:Y:S02]  /*cc90*/  F2FP.F16.F32.PACK_AB R203, R174, R203 ;  /* 0x000000cbaecb723e */ /* 0x000fe400000000ff */
[----:B------:R-:W-:Y:S01]  /*cca0*/  FADD.FTZ R162, R196, R21 ;  /* 0x00000015c4a27221 */ /* 0x000fe20000010000 */
[----:B------:R-:W-:Y:S01]  /*ccb0*/  FADD.FTZ R5, R197, R160 ;  /* 0x000000a0c5057221 */ /* 0x000fe20000010000 */
[C---:B-1----:R-:W-:Y:S02]  /*ccc0*/  F2FP.F16.F32.PACK_AB R197, R14.reuse, R197 ;  /* 0x000000c50ec5723e */ /* 0x042fe400000000ff */
[C---:B------:R-:W-:Y:S01]  /*ccd0*/  FADD.FTZ R21, R181.reuse, R162 ;  /* 0x000000a2b5157221 */ /* 0x040fe20000010000 */
[----:B------:R-:W-:Y:S01]  /*cce0*/  FADD.FTZ R160, R14, R5 ;  /* 0x000000050ea07221 */ /* 0x000fe20000010000 */
[----:B------:R-:W-:-:S02]  /*ccf0*/  F2FP.F16.F32.PACK_AB R196, R181, R196 ;  /* 0x000000c4b5c4723e */ /* 0x000fc400000000ff */
[----:B------:R-:W-:Y:S01]  /*cd00*/  FADD.FTZ R162, R198, R21 ;  /* 0x00000015c6a27221 */ /* 0x000fe20000010000 */
[----:B------:R-:W-:Y:S01]  /*cd10*/  FADD.FTZ R5, R199, R160 ;  /* 0x000000a0c7057221 */ /* 0x000fe20000010000 */
[C---:B------:R-:W-:Y:S02]  /*cd20*/  F2FP.F16.F32.PACK_AB R198, R161.reuse, R198 ;  /* 0x000000c6a1c6723e */ /* 0x040fe400000000ff */
[----:B------:R-:W-:Y:S01]  /*cd30*/  FADD.FTZ R21, R161, R162 ;  /* 0x000000a2a1157221 */ /* 0x000fe20000010000 */
[C---:B------:R-:W-:Y:S01]  /*cd40*/  FADD.FTZ R160, R154.reuse, R5 ;  /* 0x000000059aa07221 */ /* 0x040fe20000010000 */
[----:B------:R-:W-:Y:S02]  /*cd50*/  F2FP.F16.F32.PACK_AB R199, R154, R199 ;  /* 0x000000c79ac7723e */ /* 0x000fe400000000ff */
[----:B------:R-:W-:Y:S01]  /*cd60*/  FADD.FTZ R14, R20, R21 ;  /* 0x00000015140e7221 */ /* 0x000fe20000010000 */
[----:B0-----:R-:W-:Y:S01]  /*cd70*/  FADD.FTZ R160, R193, R160 ;  /* 0x000000a0c1a07221 */ /* 0x001fe20000010000 */
[----:B------:R-:W-:Y:S01]  /*cd80*/  IMAD.U32 R21, RZ, RZ, UR6 ;  /* 0x00000006ff157e24 */ /* 0x000fe2000f8e00ff */
[----:B------:R-:W-:Y:S01]  /*cd90*/  F2FP.F16.F32.PACK_AB R193, R155, R193 ;  /* 0x000000c19bc1723e */ /* 0x000fe200000000ff */
[----:B------:R-:W-:Y:S01]  /*cda0*/  FADD.FTZ R5, R153, R14 ;  /* 0x0000000e99057221 */ /* 0x000fe20000010000 */
[----:B------:R-:W-:Y:S01]  /*cdb0*/  FADD.FTZ R160, R155, R160 ;  /* 0x000000a09ba07221 */ /* 0x000fe20000010000 */
[----:B------:R-:W-:-:S02]  /*cdc0*/  IMAD.MOV.U32 R20, RZ, RZ, R3 ;  /* 0x000000ffff147224 */ /* 0x000fc400078e0003 */
[----:B------:R-:W-:Y:S01]  /*cdd0*/  FADD.FTZ R14, R152, R5 ;  /* 0x00000005980e7221 */ /* 0x000fe20000010000 */
[----:B------:R-:W-:Y:S01]  /*cde0*/  FADD.FTZ R160, R195, R160 ;  /* 0x000000a0c3a07221 */ /* 0x000fe20000010000 */
[C---:B------:R-:W-:Y:S02]  /*cdf0*/  F2FP.F16.F32.PACK_AB R195, R156.reuse, R195 ;  /* 0x000000c39cc3723e */ /* 0x040fe400000000ff */
[----:B------:R-:W-:Y:S01]  /*ce00*/  FADD.FTZ R14, R19, R14 ;  /* 0x0000000e130e7221 */ /* 0x000fe20000010000 */
[----:B------:R-:W-:Y:S01]  /*ce10*/  FADD.FTZ R5, R156, R160 ;  /* 0x000000a09c057221 */ /* 0x000fe20000010000 */
[----:B------:R-:W-:Y:S01]  /*ce20*/  IMAD.MOV.U32 R19, RZ, RZ, R4 ;  /* 0x000000ffff137224 */ /* 0x000fe200078e0004 */
[----:B------:R-:W-:Y:S06]  /*ce30*/  @P2 BRA `(.L_x_2398) ;  /* 0xffffffc400902947 */ /* 0x000fec000383ffff */
.L_x_2389:
        /* <DEDUP_REMOVED lines=131> */
.L_x_2399:
        /* <DEDUP_REMOVED lines=8> */
.L_x_2400:
[----:B-1----:R-:W-:Y:S05]  /*d6f0*/  @P2 BRA `(.L_x_2401) ;  /* 0x0000000000082947 */ /* 0x002fea0003800000 */
[----:B------:R-:W1:Y:S02]  /*d700*/  SYNCS.PHASECHK.TRANS64.TRYWAIT P0, [UR7+0x38850], R0 ;  /* 0x03885000ff0075a7 */ /* 0x000e640008000147 */
[----:B-1----:R-:W-:Y:S05]  /*d710*/  @!P0 BRA `(.L_x_2402) ;  /* 0x0000009000048947 */ /* 0x002fea0003800000 */
.L_x_2401:
[----:B------:R-:W-:Y:S01]  /*d720*/  R2UR UR4, R17 ;  /* 0x00000000110472ca */ /* 0x000fe200000e0000 */
[----:B------:R-:W-:Y:S01]  /*d730*/  WARPGROUP.ARRIVE ;  /* 0x00000000000079c5 */ /* 0x000fe20000000000 */
[----:B------:R-:W-:Y:S01]  /*d740*/  UMOV UR11, 0x40000040 ;  /* 0x40000040000b7882 */ /* 0x000fe20000000000 */
[----:B01----:R-:W0:Y:S01]  /*d750*/  SHFL.BFLY PT, R0, R5, 0x2, 0x1f ;  /* 0x0c401f0005007f89 */ /* 0x003e2200000e0000 */
[----:B------:R-:W-:Y:S01]  /*d760*/  IMAD.U32 R13, RZ, RZ, UR7 ;  /* 0x00000007ff0d7e24 */ /* 0x000fe2000f8e00ff */
[----:B------:R-:W-:Y:S01]  /*d770*/  R2UR UR9, R220 ;  /* 0x00000000dc0972ca */ /* 0x000fe200000e0000 */
[----:B------:R-:W-:Y:S01]  /*d780*/  IMAD.MOV.U32 R6, RZ, RZ, RZ ;  /* 0x000000ffff067224 */ /* 0x000fe200078e00ff */
[----:B------:R-:W1:Y:S01]  /*d790*/  SHFL.BFLY PT, R7, R14, 0x2, 0x1f ;  /* 0x0c401f000e077f89 */ /* 0x000e6200000e0000 */
[----:B------:R-:W-:Y:S01]  /*d7a0*/  R2UR UR8, R16 ;  /* 0x00000000100872ca */ /* 0x000fe200000e0000 */
[----:B------:R-:W-:-:S04]  /*d7b0*/  IMAD.U32 R8, RZ, RZ, UR5 ;  /* 0x00000005ff087e24 */ /* 0x000fc8000f8e00ff */
[----:B------:R-:W-:-:S04]  /*d7c0*/  UIADD3 UR4, UR4, 0x400, URZ ;  /* 0x0000040004047890 */ /* 0x000fc8000fffe03f */
[----:B------:R-:W-:Y:S02]  /*d7d0*/  USHF.R.U32.HI UR4, URZ, 0x4, UR4 ;  /* 0x000000043f047899 */ /* 0x000fe40008011604 */
[----:B------:R-:W-:Y:S02]  /*d7e0*/  UIADD3 UR9, UR9, 0x1, URZ ;  /* 0x0000000109097890 */ /* 0x000fe4000fffe03f */
[----:B------:R-:W-:-:S04]  /*d7f0*/  ULOP3.LUT UR4, UR4, 0x3fff, URZ, 0xc0, !UPT ;  /* 0x00003fff04047892 */ /* 0x000fc8000f8ec03f */
[----:B------:R-:W-:Y:S01]  /*d800*/  ULOP3.LUT UR4, UR4, 0x2800000, URZ, 0xfc, !UPT ;  /* 0x0280000004047892 */ /* 0x000fe2000f8efc3f */
[----:B------:R-:W-:Y:S02]  /*d810*/  IMAD.U32 R220, RZ, RZ, UR9 ;  /* 0x00000009ffdc7e24 */ /* 0x000fe4000f8e00ff */
[----:B0-----:R-:W-:Y:S01]  /*d820*/  FADD.FTZ R2, R0, R5 ;  /* 0x0000000500027221 */ /* 0x001fe20000010000 */
[----:B------:R-:W-:Y:S01]  /*d830*/  IMAD.MOV.U32 R5, RZ, RZ, RZ ;  /* 0x000000ffff057224 */ /* 0x000fe200078e00ff */
[----:B------:R-:W-:Y:S01]  /*d840*/  UIMAD UR4, UR60, 0xa00, UR4 ;  /* 0x00000a003c0478a4 */ /* 0x000fe2000f8e0204 */
[----:B-1----:R-:W-:Y:S02]  /*d850*/  FADD.FTZ R7, R7, R14 ;  /* 0x0000000e07077221 */ /* 0x002fe40000010000 */
[----:B------:R-:W0:Y:S01]  /*d860*/  SHFL.BFLY PT, R9, R2, 0x1, 0x1f ;  /* 0x0c201f0002097f89 */ /* 0x000e2200000e0000 */
[----:B------:R-:W-:Y:S01]  /*d870*/  UIADD3 UR6, UR4, 0x80, URZ ;  /* 0x0000008004067890 */ /* 0x000fe2000fffe03f */
[----:B------:R-:W-:Y:S01]  /*d880*/  IMAD.U32 R14, RZ, RZ, UR5 ;  /* 0x00000005ff0e7e24 */ /* 0x000fe2000f8e00ff */
[----:B------:R-:W-:Y:S01]  /*d890*/  UIADD3 UR60, UR60, 0x1, URZ ;  /* 0x000000013c3c7890 */ /* 0x000fe2000fffe03f */
[----:B------:R-:W1:Y:S01]  /*d8a0*/  SHFL.BFLY PT, R0, R7, 0x1, 0x1f ;  /* 0x0c201f0007007f89 */ /* 0x000e6200000e0000 */
[----:B------:R-:W-:-:S02]  /*d8b0*/  UMOV UR10, UR4 ;  /* 0x00000004000a7c82 */ /* 0x000fc40008000000 */
[----:B------:R-:W-:Y:S01]  /*d8c0*/  HGMMA.64x256x16.F32 R24, R208, gdesc[UR8].tnspB, R24, gsb0 ;  /* 0x43e00008d0187df0 */ /* 0x000fe20008000818 */
[----:B------:R-:W-:Y:S01]  /*d8d0*/  UMOV UR10, UR6 ;  /* 0x00000006000a7c82 */ /* 0x000fe20008000000 */
[----:B------:R-:W-:Y:S01]  /*d8e0*/  UMOV UR11, 0x40000040 ;  /* 0x40000040000b7882 */ /* 0x000fe20000000000 */
[----:B------:R-:W-:Y:S02]  /*d8f0*/  UIADD3 UR6, UR4, 0x100, URZ ;  /* 0x0000010004067890 */ /* 0x000fe4000fffe03f */
[----:B------:R-:W-:-:S04]  /*d900*/  UISETP.NE.AND UP0, UPT, UR60, 0x2, UPT ;  /* 0x000000023c00788c */ /* 0x000fc8000bf05270 */
[----:B------:R-:W-:Y:S01]  /*d910*/  USEL UR60, UR60, URZ, UP0 ;  /* 0x0000003f3c3c7287 */ /* 0x000fe20008000000 */
[----:B0-----:R-:W-:Y:S01]  /*d920*/  FADD.FTZ R12, R2, R9 ;  /* 0x00000009020c7221 */ /* 0x001fe20000010000 */
[----:B------:R-:W-:Y:S02]  /*d930*/  IMAD.MOV.U32 R2, RZ, RZ, -0x800000 ;  /* 0xff800000ff027424 */ /* 0x000fe400078e00ff */
[----:B-1----:R-:W-:Y:S02]  /*d940*/  FADD.FTZ R11, R7, R0 ;  /* 0x00000000070b7221 */ /* 0x002fe40000010000 */
[----:B------:R-:W-:Y:S01]  /*d950*/  FSETP.NE.FTZ.AND P2, PT, R12, RZ, PT ;  /* 0x000000ff0c00720b */ /* 0x000fe20003f55000 */
[----:B------:R-:W-:Y:S02]  /*d960*/  IMAD.MOV.U32 R0, RZ, RZ, -0x800000 ;  /* 0xff800000ff007424 */ /* 0x000fe400078e00ff */
[----:B------:R-:W-:-:S10]  /*d970*/  FSETP.NE.FTZ.AND P0, PT, R11, RZ, PT ;  /* 0x000000ff0b00720b */ /* 0x000fd40003f15000 */
[----:B------:R-:W0:Y:S01]  /*d980*/  @P2 MUFU.LG2 R10, R12 ;  /* 0x0000000c000a2308 */ /* 0x000e220000000c00 */
[----:B------:R-:W-:Y:S02]  /*d990*/  @P2 FMUL.FTZ R14, R14, 0.69314718246459960938 ;  /* 0x3f3172180e0e2820 */ /* 0x000fe40000410000 */
[----:B------:R-:W-:-:S05]  /*d9a0*/  @P0 FMUL.FTZ R8, R8, 0.69314718246459960938 ;  /* 0x3f31721808080820 */ /* 0x000fca0000410000 */
[----:B------:R-:W1:Y:S08]  /*d9b0*/  @P0 MUFU.LG2 R9, R11 ;  /* 0x0000000b00090308 */ /* 0x000e700000000c00 */
[----:B------:R-:W2:Y:S01]  /*d9c0*/  @P0 MUFU.RCP R6, R11 ;  /* 0x0000000b00060308 */ /* 0x000ea20000001000 */
[----:B0-----:R-:W-:Y:S01]  /*d9d0*/  @P2 FMUL.FTZ R7, R10, 0.69314718246459960938 ;  /* 0x3f3172180a072820 */ /* 0x001fe20000410000 */
[----:B------:R-:W-:-:S03]  /*d9e0*/  @!P1 VIADD R10, R13, 0x38860 ;  /* 0x000388600d0a9836 */ /* 0x000fc60000000000 */
[----:B------:R-:W-:Y:S02]  /*d9f0*/  @P2 FFMA.FTZ R2, R14, R4, R7 ;  /* 0x000000040e022223 */ /* 0x000fe40000010007 */
[----:B------:R-:W-:Y:S01]  /*da00*/  @!P1 PRMT R10, RZ, 0x654, R10 ;  /* 0x00000654ff0a9816 */ /* 0x000fe2000000000a */
[----:B------:R-:W0:Y:S01]  /*da10*/  @P2 MUFU.RCP R5, R12 ;  /* 0x0000000c00052308 */ /* 0x000e220000001000 */
        /* <DEDUP_REMOVED lines=8> */
[----:B------:R-:W-:Y:S02]  /*daa0*/  UIADD3 UR6, UR4, 0x180, URZ ;  /* 0x0000018004067890 */ /* 0x000fe4000fffe03f */
[----:B------:R-:W-:Y:S01]  /*dab0*/  UIADD3 UR4, UR4, 0x200, URZ ;  /* 0x0000020004047890 */ /* 0x000fe2000fffe03f */
[----:B------:R-:W-:Y:S02]  /*dac0*/  WARPGROUP.DEPBAR.LE gsb0, 0x0 ;  /* 0x00008000000079c5 */ /* 0x000fe40000010000 */
[----:B------:R-:W-:-:S15]  /*dad0*/  WARPGROUP.ARRIVE ;  /* 0x00000000000079c5 */ /* 0x000fde0000000000 */
[----:B------:R-:W-:-:S05]  /*dae0*/  NOP ;  /* 0x0000000000007918 */ /* 0x000fca0000000000 */
        /* <DEDUP_REMOVED lines=10> */
[----:B------:R-:W-:-:S06]  /*db90*/  ULOP3.LUT UR8, UR8, UR4, URZ, 0x3c, !UPT ;  /* 0x0000000408087292 */ /* 0x000fcc000f8e3c3f */
[----:B------:R-:W-:Y:S01]  /*dba0*/  IMAD.U32 R16, RZ, RZ, UR8 ;  /* 0x00000008ff107e24 */ /* 0x000fe2000f8e00ff */
[----:B------:R-:W-:Y:S02]  /*dbb0*/  WARPGROUP.DEPBAR.LE gsb0, 0x0 ;  /* 0x00008000000079c5 */ /* 0x000fe40000010000 */
[----:B------:R-:W-:-:S12]  /*dbc0*/  WARPGROUP.ARRIVE ;  /* 0x00000000000079c5 */ /* 0x000fd80000000000 */
        /* <DEDUP_REMOVED lines=130> */
[----:B-1----:R-:W-:-:S07]  /*e3f0*/  FMUL.FTZ R177, R151, R5 ;  /* 0x0000000597b17220 */ /* 0x002fce0000410000 */
.L_x_2372:
        /* <DEDUP_REMOVED lines=10> */
[----:B------:R-:W-:Y:S01]  /*e4a0*/  IMAD R5, R219, 0x40, R18 ;  /* 0x00000040db057824 */ /* 0x000fe200078e0212 */
[----:B------:R-:W-:Y:S01]  /*e4b0*/  R2UR UR13, R22 ;  /* 0x00000000160d72ca */ /* 0x000fe200000e0000 */
[----:B------:R-:W-:Y:S01]  /*e4c0*/  ULDC.64 UR8, c[0x0][0xb90] ;  /* 0x0002e40000087ab9 */ /* 0x000fe20000000a00 */
[----:B------:R-:W-:Y:S01]  /*e4d0*/  F2FP.F16.F32.PACK_AB R24, R25, R24 ;  /* 0x000000181918723e */ /* 0x000fe200000000ff */
[----:B------:R-:W-:Y:S01]  /*e4e0*/  ULDC.64 UR16, c[0x0][0x208] ;  /* 0x0000820000107ab9 */ /* 0x000fe20000000a00 */
[----:B------:R-:W-:Y:S02]  /*e4f0*/  F2FP.F16.F32.PACK_AB R25, R17, R26 ;  /* 0x0000001a1119723e */ /* 0x000fe400000000ff */
[----:B------:R-:W-:Y:S02]  /*e500*/  F2FP.F16.F32.PACK_AB R26, R29, R28 ;  /* 0x0000001c1d1a723e */ /* 0x000fe400000000ff */
[----:B------:R-:W-:-:S02]  /*e510*/  F2FP.F16.F32.PACK_AB R27, R27, R30 ;  /* 0x0000001e1b1b723e */ /* 0x000fc400000000ff */
[----:B------:R-:W-:Y:S02]  /*e520*/  R2UR UR11, R217 ;  /* 0x00000000d90b72ca */ /* 0x000fe400000e0000 */
[----:B------:R-:W-:Y:S02]  /*e530*/  R2UR UR14, R218 ;  /* 0x00000000da0e72ca */ /* 0x000fe400000e0000 */
[----:B------:R-:W-:Y:S02]  /*e540*/  F2FP.F16.F32.PACK_AB R32, R33, R32 ;  /* 0x000000202120723e */ /* 0x000fe400000000ff */
[----:B------:R-:W-:Y:S02]  /*e550*/  F2FP.F16.F32.PACK_AB R33, R35, R34 ;  /* 0x000000222321723e */ /* 0x000fe400000000ff */
[----:B------:R-:W-:Y:S01]  /*e560*/  F2FP.F16.F32.PACK_AB R34, R37, R176 ;  /* 0x000000b02522723e */ /* 0x000fe200000000ff */
[----:B------:R-:W-:Y:S01]  /*e570*/  VIADD R37, R212, UR13 ;  /* 0x0000000dd4257c36 */ /* 0x000fe20008000000 */
[----:B------:R-:W-:-:S02]  /*e580*/  F2FP.F16.F32.PACK_AB R35, R39, R38 ;  /* 0x000000262723723e */ /* 0x000fc400000000ff */
[----:B------:R-:W-:Y:S01]  /*e590*/  F2FP.F16.F32.PACK_AB R173, R174, R173 ;  /* 0x000000adaead723e */ /* 0x000fe200000000ff */
[----:B------:R-:W-:Y:S01]  /*e5a0*/  USHF.R.S32.HI UR10, URZ, 0x1f, UR11 ;  /* 0x0000001f3f0a7899 */ /* 0x000fe2000801140b */
[----:B------:R-:W-:Y:S01]  /*e5b0*/  F2FP.F16.F32.PACK_AB R174, R149, R148 ;  /* 0x0000009495ae723e */ /* 0x000fe200000000ff */
[----:B------:R-:W-:Y:S01]  /*e5c0*/  UIMAD.WIDE.U32 UR6, UR11, UR8, URZ ;  /* 0x000000080b0672a5 */ /* 0x000fe2000f8e003f */
[----:B------:R-:W-:Y:S01]  /*e5d0*/  F2FP.F16.F32.PACK_AB R175, R177, R175 ;  /* 0x000000afb1af723e */ /* 0x000fe200000000ff */
[----:B------:R-:W-:Y:S02]  /*e5e0*/  UIMAD UR5, UR10, UR8, URZ ;  /* 0x000000080a0572a4 */ /* 0x000fe4000f8e023f */
[----:B------:R-:W-:Y:S01]  /*e5f0*/  USHF.R.S32.HI UR12, URZ, 0x1f, UR14 ;  /* 0x0000001f3f0c7899 */ /* 0x000fe2000801140e */
[----:B------:R-:W-:Y:S02]  /*e600*/  MOV R168, R199 ;  /* 0x000000c700a87202 */ /* 0x000fe40000000f00 */
[----:B0-----:R-:W-:Y:S01]  /*e610*/  MOV R169, R4 ;  /* 0x0000000400a97202 */ /* 0x001fe20000000f00 */
[----:B------:R-:W-:-:S03]  /*e620*/  UIMAD UR5, UR11, UR9, UR5 ;  /* 0x000000090b0572a4 */ /* 0x000fc6000f8e0205 */
[----:B------:R-:W-:Y:S01]  /*e630*/  ULDC.64 UR8, c[0x0][0xb98] ;  /* 0x0002e60000087ab9 */ /* 0x000fe20000000a00 */
[--C-:B------:R-:W-:Y:S01]  /*e640*/  IMAD.WIDE R20, R224, 0x2, R168.reuse ;  /* 0x00000002e0147825 */ /* 0x100fe200078e02a8 */
[----:B------:R-:W-:Y:S02]  /*e650*/  UIADD3 UR7, UR7, UR5, URZ ;  /* 0x0000000507077290 */ /* 0x000fe4000fffe03f */
[----:B------:R-:W-:Y:S01]  /*e660*/  UIMAD UR5, UR12, UR8, URZ ;  /* 0x000000080c0572a4 */ /* 0x000fe2000f8e023f */
[----:B------:R-:W-:Y:S01]  /*e670*/  IMAD.WIDE R168, R5, 0x2, R168 ;  /* 0x0000000205a87825 */ /* 0x000fe200078e02a8 */
[C---:B------:R-:W-:Y:S01]  /*e680*/  IADD3 R119, P6, R20.reuse, 0xc000, RZ ;  /* 0x0000c00014777810 */ /* 0x040fe20007fde0ff */
[----:B------:R-:W-:Y:S01]  /*e690*/  UIMAD.WIDE.U32 UR6, UR14, UR8, UR6 ;  /* 0x000000080e0672a5 */ /* 0x000fe2000f8e0006 */
[C---:B------:R-:W-:Y:S01]  /*e6a0*/  IADD3 R7, P3, R20.reuse, 0xc060, RZ ;  /* 0x0000c06014077810 */ /* 0x040fe20007f7e0ff */
[----:B------:R-:W-:Y:S01]  /*e6b0*/  UIMAD UR5, UR14, UR9, UR5 ;  /* 0x000000090e0572a4 */ /* 0x000fe2000f8e0205 */
[C---:B------:R-:W-:Y:S01]  /*e6c0*/  IADD3 R111, P2, R20.reuse, 0x8040, RZ ;  /* 0x00008040146f7810 */ /* 0x040fe20007f5e0ff */
[--C-:B------:R-:W-:Y:S01]  /*e6d0*/  IMAD.X R11, RZ, RZ, R21.reuse, P6 ;  /* 0x000000ffff0b7224 */ /* 0x100fe200030e0615 */
[----:B------:R-:W-:Y:S01]  /*e6e0*/  LOP3.LUT R171, R20, 0x380, RZ, 0xc0, !PT ;  /* 0x0000038014ab7812 */ /* 0x000fe200078ec0ff */
[--C-:B------:R-:W-:Y:S01]  /*e6f0*/  IMAD.X R5, RZ, RZ, R21.reuse, P3 ;  /* 0x000000ffff057224 */ /* 0x100fe200018e0615 */
[----:B------:R-:W-:Y:S01]  /*e700*/  LOP3.LUT R10, R119, 0x380, RZ, 0xc0, !PT ;  /* 0x00000380770a7812 */ /* 0x000fe200078ec0ff */
[----:B------:R-:W-:Y:S01]  /*e710*/  IMAD.X R153, RZ, RZ, R21, P2 ;  /* 0x000000ffff997224 */ /* 0x000fe200010e0615 */
[----:B------:R-:W-:Y:S01]  /*e720*/  LOP3.LUT R4, R7, 0x380, RZ, 0xc0, !PT ;  /* 0x0000038007047812 */ /* 0x000fe200078ec0ff */
[----:B------:R-:W-:Y:S01]  /*e730*/  ULDC.64 UR8, c[0x0][0xae8] ;  /* 0x0002ba0000087ab9 */ /* 0x000fe20000000a00 */
[----:B------:R-:W-:-:S02]  /*e740*/  SHF.R.U64 R171, R171, 0x3, RZ ;  /* 0x00000003abab7819 */ /* 0x000fc400000012ff */
[----:B------:R-:W-:Y:S02]  /*e750*/  IADD3 R12, P2, R20, 0x4000, RZ ;  /* 0x00004000140c7810 */ /* 0x000fe40007f5e0ff */
[----:B------:R-:W-:Y:S02]  /*e760*/  SHF.R.U64 R10, R10, 0x3, RZ ;  /* 0x000000030a0a7819 */ /* 0x000fe400000012ff */
[----:B------:R-:W-:Y:S01]  /*e770*/  SHF.R.U64 R4, R4, 0x3, RZ ;  /* 0x0000000304047819 */ /* 0x000fe200000012ff */
[----:B------:R-:W-:Y:S01]  /*e780*/  IMAD.X R13, RZ, RZ, R21, P2 ;  /* 0x000000ffff0d7224 */ /* 0x000fe200010e0615 */
[C---:B------:R-:W-:Y:S02]  /*e790*/  IADD3 R127, P4, R20.reuse, 0xc040, RZ ;  /* 0x0000c040147f7810 */ /* 0x040fe40007f9e0ff */
[C---:B------:R-:W-:Y:S02]  /*e7a0*/  IADD3 R123, P5, R20.reuse, 0xc020, RZ ;  /* 0x0000c020147b7810 */ /* 0x040fe40007fbe0ff */
[----:B------:R-:W-:-:S02]  /*e7b0*/  IADD3 R115, P0, R20, 0x8060, RZ ;  /* 0x0000806014737810 */ /* 0x000fc40007f1e0ff */
[C---:B------:R-:W-:Y:S01]  /*e7c0*/  IADD3 R31, P1, R20.reuse, 0x20, RZ ;  /* 0x00000020141f7810 */ /* 0x040fe20007f3e0ff */
[--C-:B------:R-:W-:Y:S01]  /*e7d0*/  IMAD.X R9, RZ, RZ, R21.reuse, P5 ;  /* 0x000000ffff097224 */ /* 0x100fe200028e0615 */
[----:B------:R-:W-:Y:S01]  /*e7e0*/  IADD3 R107, P3, R20, 0x8020, RZ ;  /* 0x00008020146b7810 */ /* 0x000fe20007f7e0ff */
[--C-:B------:R-:W-:Y:S01]  /*e7f0*/  IMAD.X R15, RZ, RZ, R21.reuse, P0 ;  /* 0x000000ffff0f7224 */ /* 0x100fe200000e0615 */
[----:B------:R-:W-:Y:S01]  /*e800*/  LOP3.LUT R170, R171, R20, RZ, 0x3c, !PT ;  /* 0x00000014abaa7212 */ /* 0x000fe200078e3cff */
[--C-:B------:R-:W-:Y:S01]  /*e810*/  IMAD.MOV.U32 R171, RZ, RZ, R21.reuse ;  /* 0x000000ffffab7224 */ /* 0x100fe200078e0015 */
[----:B------:R-:W-:Y:S01]  /*e820*/  LOP3.LUT R10, R10, R119, RZ, 0x3c, !PT ;  /* 0x000000770a0a7212 */ /* 0x000fe200078e3cff */
[--C-:B------:R-:W-:Y:S01]  /*e830*/  IMAD.X R151, RZ, RZ, R21.reuse, P1 ;  /* 0x000000ffff977224 */ /* 0x100fe200008e0615 */
[----:B------:R-:W-:Y:S01]  /*e840*/  LOP3.LUT R4, R4, R7, RZ, 0x3c, !PT ;  /* 0x0000000704047212 */ /* 0x000fe200078e3cff */
[--C-:B------:R-:W-:Y:S01]  /*e850*/  IMAD.X R7, RZ, RZ, R21.reuse, P4 ;  /* 0x000000ffff077224 */ /* 0x100fe200020e0615 */
[----:B------:R-:W-:Y:S01]  /*e860*/  IADD3 R119, P2, R168, 0x7000, RZ ;  /* 0x00007000a8777810 */ /* 0x000fe20007f5e0ff */
        /* <DEDUP_REMOVED lines=11> */
[----:B------:R-:W-:Y:S01]  /*e920*/  MOV R171, R170 ;  /* 0x000000aa00ab7202 */ /* 0x000fe20000000f00 */
[--C-:B------:R-:W-:Y:S01]  /*e930*/  IMAD.X R165, RZ, RZ, R21.reuse, P1 ;  /* 0x000000ffffa57224 */ /* 0x100fe200008e0615 */
[----:B------:R-:W-:Y:S01]  /*e940*/  LOP3.LUT R118, R119, 0x380, RZ, 0xc0, !PT ;  /* 0x0000038077767812 */ /* 0x000fe200078ec0ff */
[----:B------:R-:W0:Y:S01]  /*e950*/  LDC R170, c[0x0][0xbe8] ;  /* 0x0002fa00ffaa7b82 */ /* 0x000e220000000800 */
[----:B------:R-:W-:Y:S01]  /*e960*/  IMAD.X R167, RZ, RZ, R21, P3 ;  /* 0x000000ffffa77224 */ /* 0x000fe200018e0615 */
[----:B------:R-:W-:-:S06]  /*e970*/  LOP3.LUT R21, R102, 0x380, RZ, 0xc0, !PT ;  /* 0x0000038066157812 */ /* 0x000fcc00078ec0ff */
[----:B------:R-:W-:Y:S01]  /*e980*/  BAR.SYNC.DEFER_BLOCKING 0x1, 0x100 ;  /* 0x0044000000007b1d */ /* 0x000fe20000010000 */
[----:B------:R-:W-:Y:S02]  /*e990*/  SHF.R.U64 R118, R118, 0x3, RZ ;  /* 0x0000000376767819 */ /* 0x000fe400000012ff */
[----:B------:R-:W-:Y:S02]  /*e9a0*/  LOP3.LUT R20, R31, 0x380, RZ, 0xc0, !PT ;  /* 0x000003801f147812 */ /* 0x000fe400078ec0ff */
[----:B------:R-:W-:Y:S02]  /*e9b0*/  SHF.R.U64 R21, R21, 0x3, RZ ;  /* 0x0000000315157819 */ /* 0x000fe400000012ff */
[----:B------:R-:W-:Y:S01]  /*e9c0*/  LOP3.LUT R118, R118, R119, RZ, 0x3c, !PT ;  /* 0x0000007776767212 */ /* 0x000fe200078e3cff */
[----:B------:R-:W-:Y:S01]  /*e9d0*/  IMAD.X R119, RZ, RZ, R169, P2 ;  /* 0x000000ffff777224 */ /* 0x000fe200010e06a9 */
[----:B------:R-:W-:Y:S02]  /*e9e0*/  IADD3 R147, P2, R168, 0xe000, RZ ;  /* 0x0000e000a8937810 */ /* 0x000fe40007f5e0ff */
[----:B------:R-:W-:-:S02]  /*e9f0*/  SHF.R.U64 R20, R20, 0x3, RZ ;  /* 0x0000000314147819 */ /* 0x000fc400000012ff */
[----:B------:R-:W-:Y:S02]  /*ea00*/  LOP3.LUT R156, R21, R102, RZ, 0x3c, !PT ;  /* 0x00000066159c7212 */ /* 0x000fe400078e3cff */
[----:B------:R-:W-:Y:S02]  /*ea10*/  LOP3.LUT R21, R22, 0x380, RZ, 0xc0, !PT ;  /* 0x0000038016157812 */ /* 0x000fe400078ec0ff */
[----:B------:R-:W-:Y:S02]  /*ea20*/  LOP3.LUT R146, R147, 0x380, RZ, 0xc0, !PT ;  /* 0x0000038093927812 */ /* 0x000fe400078ec0ff */
[----:B------:R-:W-:Y:S02]  /*ea30*/  LOP3.LUT R150, R20, R31, RZ, 0x3c, !PT ;  /* 0x0000001f14967212 */ /* 0x000fe400078e3cff */
[----:B------:R-:W-:Y:S02]  /*ea40*/  LOP3.LUT R20, R99, 0x380, RZ, 0xc0, !PT ;  /* 0x0000038063147812 */ /* 0x000fe400078ec0ff */
[----:B------:R-:W-:Y:S01]  /*ea50*/  SHF.R.U64 R21, R21, 0x3, RZ ;  /* 0x0000000315157819 */ /* 0x000fe200000012ff */
[----:B------:R1:W-:Y:S01]  /*ea60*/  STSM.16.M88.4 [R171], R24 ;  /* 0x00000018ab007844 */ /* 0x0003e20000000200 */
[----:B------:R-:W-:-:S02]  /*ea70*/  SHF.R.U64 R146, R146, 0x3, RZ ;  /* 0x0000000392927819 */ /* 0x000fc400000012ff */
[----:B------:R-:W-:Y:S02]  /*ea80*/  SHF.R.U64 R20, R20, 0x3, RZ ;  /* 0x0000000314147819 */ /* 0x000fe400000012ff */
[----:B------:R-:W-:Y:S02]  /*ea90*/  LOP3.LUT R164, R21, R22, RZ, 0x3c, !PT ;  /* 0x0000001615a47212 */ /* 0x000fe400078e3cff */
[----:B------:R-:W-:Y:S02]  /*eaa0*/  IADD3 R21, P3, R168, 0x1000, RZ ;  /* 0x00001000a8157810 */ /* 0x000fe40007f7e0ff */
[----:B------:R-:W-:Y:S01]  /*eab0*/  LOP3.LUT R146, R146, R147, RZ, 0x3c, !PT ;  /* 0x0000009392927212 */ /* 0x000fe200078e3cff */
[----:B------:R-:W-:Y:S01]  /*eac0*/  IMAD.X R147, RZ, RZ, R169, P2 ;  /* 0x000000ffff937224 */ /* 0x000fe200010e06a9 */
[----:B0-----:R-:W-:Y:S02]  /*ead0*/  ISETP.NE.AND P2, PT, R170, 0x1, PT ;  /* 0x00000001aa00780c */ /* 0x001fe40003f45270 */
[----:B------:R-:W-:-:S02]  /*eae0*/  LOP3.LUT R160, R20, R99, RZ, 0x3c, !PT ;  /* 0x0000006314a07212 */ /* 0x000fc400078e3cff */
[----:B------:R-:W-:Y:S02]  /*eaf0*/  LOP3.LUT R20, R21, 0x380, RZ, 0xc0, !PT ;  /* 0x0000038015147812 */ /* 0x000fe400078ec0ff */
[----:B------:R-:W-:Y:S02]  /*eb00*/  LOP3.LUT R8, R123, 0x380, RZ, 0xc0, !PT ;  /* 0x000003807b087812 */ /* 0x000fe400078ec0ff */
[----:B------:R-:W-:Y:S02]  /*eb10*/  LOP3.LUT R14, R115, 0x380, RZ, 0xc0, !PT ;  /* 0x00000380730e7812 */ /* 0x000fe400078ec0ff */
[----:B------:R-:W-:Y:S02]  /*eb20*/  LOP3.LUT R110, R111, 0x380, RZ, 0xc0, !PT ;  /* 0x000003806f6e7812 */ /* 0x000fe400078ec0ff */
[----:B------:R-:W-:Y:S01]  /*eb30*/  LOP3.LUT R106, R107, 0x380, RZ, 0xc0, !PT ;  /* 0x000003806b6a7812 */ /* 0x000fe200078ec0ff */
[----:B-1----:R-:W0:Y:S01]  /*eb40*/  @P2 LDC R24, c[0x0][0xbec] ;  /* 0x0002fb00ff182b82 */ /* 0x002e220000000800 */
[----:B------:R-:W-:-:S02]  /*eb50*/  LOP3.LUT R102, R103, 0x380, RZ, 0xc0, !PT ;  /* 0x0000038067667812 */ /* 0x000fc400078ec0ff */
[----:B------:R-:W-:Y:S02]  /*eb60*/  SHF.R.U64 R20, R20, 0x3, RZ ;  /* 0x0000000314147819 */ /* 0x000fe400000012ff */
[----:B------:R-:W-:Y:S02]  /*eb70*/  SHF.R.U64 R8, R8, 0x3, RZ ;  /* 0x0000000308087819 */ /* 0x000fe400000012ff */
[----:B------:R-:W-:Y:S01]  /*eb80*/  SHF.R.U64 R14, R14, 0x3, RZ ;  /* 0x000000030e0e7819 */ /* 0x000fe200000012ff */
[----:B------:R-:W1:Y:S01]  /*eb90*/  @P2 LDC R27, c[0x0][0xbf0] ;  /* 0x0002fc00ff1b2b82 */ /* 0x000e620000000800 */
[----:B------:R-:W-:Y:S02]  /*eba0*/  SHF.R.U64 R110, R110, 0x3, RZ ;  /* 0x000000036e6e7819 */ /* 0x000fe400000012ff */
[----:B------:R-:W-:Y:S02]  /*ebb0*/  SHF.R.U64 R106, R106, 0x3, RZ ;  /* 0x000000036a6a7819 */ /* 0x000fe400000012ff */
[----:B------:R-:W-:-:S02]  /*ebc0*/  LOP3.LUT R31, R98, 0x380, RZ, 0xc0, !PT ;  /* 0x00000380621f7812 */ /* 0x000fc400078ec0ff */
[----:B------:R-:W-:Y:S02]  /*ebd0*/  SHF.R.U64 R102, R102, 0x3, RZ ;  /* 0x0000000366667819 */ /* 0x000fe400000012ff */
[----:B------:R-:W-:Y:S01]  /*ebe0*/  LOP3.LUT R20, R20, R21, RZ, 0x3c, !PT ;  /* 0x0000001514147212 */ /* 0x000fe200078e3cff */
[----:B------:R-:W-:Y:S01]  /*ebf0*/  IMAD.X R21, RZ, RZ, R169, P3 ;  /* 0x000000ffff157224 */ /* 0x000fe200018e06a9 */
[----:B------:R-:W-:Y:S02]  /*ec00*/  LOP3.LUT R8, R8, R123, RZ, 0x3c, !PT ;  /* 0x0000007b08087212 */ /* 0x000fe400078e3cff */
[----:B------:R-:W-:Y:S02]  /*ec10*/  LOP3.LUT R14, R14, R115, RZ, 0x3c, !PT ;  /* 0x000000730e0e7212 */ /* 0x000fe400078e3cff */
[----:B------:R-:W-:Y:S01]  /*ec20*/  LOP3.LUT R152, R110, R111, RZ, 0x3c, !PT ;  /* 0x0000006f6e987212 */ /* 0x000fe200078e3cff */
[----:B0-----:R-:W-:Y:S01]  /*ec30*/  @P2 IMAD.HI.U32 R24, R37, R24, RZ ;  /* 0x0000001825182227 */ /* 0x001fe200078e00ff */
[----:B------:R-:W-:-:S02]  /*ec40*/  LOP3.LUT R154, R106, R107, RZ, 0x3c, !PT ;  /* 0x0000006b6a9a7212 */ /* 0x000fc400078e3cff */
[----:B------:R-:W-:Y:S02]  /*ec50*/  SHF.R.U64 R31, R31, 0x3, RZ ;  /* 0x000000031f1f7819 */ /* 0x000fe400000012ff */
[----:B------:R-:W-:Y:S02]  /*ec60*/  LOP3.LUT R158, R102, R103, RZ, 0x3c, !PT ;  /* 0x00000067669e7212 */ /* 0x000fe400078e3cff */
[C---:B------:R-:W-:Y:S02]  /*ec70*/  IADD3 R123, P3, R168.reuse, 0x8000, RZ ;  /* 0x00008000a87b7810 */ /* 0x040fe40007f7e0ff */
[C---:B------:R-:W-:Y:S02]  /*ec80*/  IADD3 R99, P4, R168.reuse, 0x2000, RZ ;  /* 0x00002000a8637810 */ /* 0x040fe40007f9e0ff */
[C---:B------:R-:W-:Y:S02]  /*ec90*/  IADD3 R103, P5, R168.reuse, 0x3000, RZ ;  /* 0x00003000a8677810 */ /* 0x040fe40007fbe0ff */
[----:B------:R-:W-:-:S02]  /*eca0*/  IADD3 R107, P6, R168, 0x4000, RZ ;  /* 0x00004000a86b7810 */ /* 0x000fc40007fde0ff */
[C---:B------:R-:W-:Y:S02]  /*ecb0*/  IADD3 R111, P0, R168.reuse, 0x5000, RZ ;  /* 0x00005000a86f7810 */ /* 0x040fe40007f1e0ff */
[----:B------:R-:W-:Y:S02]  /*ecc0*/  IADD3 R115, P1, R168, 0x6000, RZ ;  /* 0x00006000a8737810 */ /* 0x000fe40007f3e0ff */
[----:B------:R-:W-:Y:S02]  /*ecd0*/  LOP3.LUT R162, R31, R98, RZ, 0x3c, !PT ;  /* 0x000000621fa27212 */ /* 0x000fe400078e3cff */
[----:B------:R-:W-:Y:S02]  /*ece0*/  LOP3.LUT R122, R123, 0x380, RZ, 0xc0, !PT ;  /* 0x000003807b7a7812 */ /* 0x000fe400078ec0ff */
[----:B------:R-:W-:Y:S02]  /*ecf0*/  LOP3.LUT R22, R19, 0x380, RZ, 0xc0, !PT ;  /* 0x0000038013167812 */ /* 0x000fe400078ec0ff */
[----:B------:R-:W-:-:S02]  /*ed00*/  LOP3.LUT R98, R99, 0x380, RZ, 0xc0, !PT ;  /* 0x0000038063627812 */ /* 0x000fc400078ec0ff */
[----:B------:R-:W-:Y:S02]  /*ed10*/  LOP3.LUT R102, R103, 0x380, RZ, 0xc0, !PT ;  /* 0x0000038067667812 */ /* 0x000fe400078ec0ff */
[----:B------:R-:W-:Y:S02]  /*ed20*/  LOP3.LUT R106, R107, 0x380, RZ, 0xc0, !PT ;  /* 0x000003806b6a7812 */ /* 0x000fe400078ec0ff */
[----:B------:R-:W-:Y:S02]  /*ed30*/  LOP3.LUT R110, R111, 0x380, RZ, 0xc0, !PT ;  /* 0x000003806f6e7812 */ /* 0x000fe400078ec0ff */
[----:B------:R-:W-:Y:S02]  /*ed40*/  LOP3.LUT R114, R115, 0x380, RZ, 0xc0, !PT ;  /* 0x0000038073727812 */ /* 0x000fe400078ec0ff */
[----:B------:R-:W-:Y:S02]  /*ed50*/  LOP3.LUT R6, R127, 0x380, RZ, 0xc0, !PT ;  /* 0x000003807f067812 */ /* 0x000fe400078ec0ff */
[----:B------:R-:W-:-:S02]  /*ed60*/  SHF.R.U64 R122, R122, 0x3, RZ ;  /* 0x000000037a7a7819 */ /* 0x000fc400000012ff */
[----:B------:R-:W-:Y:S02]  /*ed70*/  SHF.R.U64 R22, R22, 0x3, RZ ;  /* 0x0000000316167819 */ /* 0x000fe400000012ff */
[----:B------:R-:W-:Y:S02]  /*ed80*/  SHF.R.U64 R98, R98, 0x3, RZ ;  /* 0x0000000362627819 */ /* 0x000fe400000012ff */
[----:B------:R-:W-:Y:S02]  /*ed90*/  SHF.R.U64 R102, R102, 0x3, RZ ;  /* 0x0000000366667819 */ /* 0x000fe400000012ff */
[----:B------:R-:W-:Y:S02]  /*eda0*/  SHF.R.U64 R106, R106, 0x3, RZ ;  /* 0x000000036a6a7819 */ /* 0x000fe400000012ff */
[----:B------:R-:W-:Y:S02]  /*edb0*/  SHF.R.U64 R110, R110, 0x3, RZ ;  /* 0x000000036e6e7819 */ /* 0x000fe400000012ff */
[----:B------:R-:W-:-:S02]  /*edc0*/  SHF.R.U64 R114, R114, 0x3, RZ ;  /* 0x0000000372727819 */ /* 0x000fc400000012ff */
[----:B------:R-:W-:Y:S02]  /*edd0*/  SHF.R.U64 R6, R6, 0x3, RZ ;  /* 0x0000000306067819 */ /* 0x000fe400000012ff */
[----:B------:R-:W-:Y:S01]  /*ede0*/  LOP3.LUT R122, R122, R123, RZ, 0x3c, !PT ;  /* 0x0000007b7a7a7212 */ /* 0x000fe200078e3cff */
[--C-:B------:R-:W-:Y:S01]  /*edf0*/  IMAD.X R123, RZ, RZ, R169.reuse, P3 ;  /* 0x000000ffff7b7224 */ /* 0x100fe200018e06a9 */
[----:B------:R-:W-:Y:S02]  /*ee00*/  LOP3.LUT R166, R22, R19, RZ, 0x3c, !PT ;  /* 0x0000001316a67212 */ /* 0x000fe400078e3cff */
[----:B------:R-:W-:Y:S01]  /*ee10*/  LOP3.LUT R98, R98, R99, RZ, 0x3c, !PT ;  /* 0x0000006362627212 */ /* 0x000fe200078e3cff */
[--C-:B------:R-:W-:Y:S01]  /*ee20*/  IMAD.X R99, RZ, RZ, R169.reuse, P4 ;  /* 0x000000ffff637224 */ /* 0x100fe200020e06a9 */
        /* <DEDUP_REMOVED lines=8> */
[----:B------:R-:W-:-:S02]  /*eeb0*/  LOP3.LUT R6, R6, R127, RZ, 0x3c, !PT ;  /* 0x0000007f06067212 */ /* 0x000fc400078e3cff */
[C---:B------:R-:W-:Y:S02]  /*eec0*/  IADD3 R22, P3, R168.reuse, 0xf000, RZ ;  /* 0x0000f000a8167810 */ /* 0x040fe40007f7e0ff */
[C---:B------:R-:W-:Y:S02]  /*eed0*/  IADD3 R127, P4, R168.reuse, 0x9000, RZ ;  /* 0x00009000a87f7810 */ /* 0x040fe40007f9e0ff */
[C---:B------:R-:W-:Y:S02]  /*eee0*/  IADD3 R131, P5, R168.reuse, 0xa000, RZ ;  /* 0x0000a000a8837810 */ /* 0x040fe40007fbe0ff */
[C---:B------:R-:W-:Y:S02]  /*eef0*/  IADD3 R135, P6, R168.reuse, 0xb000, RZ ;  /* 0x0000b000a8877810 */ /* 0x040fe40007fde0ff */
[C---:B------:R-:W-:Y:S02]  /*ef00*/  IADD3 R139, P0, R168.reuse, 0xc000, RZ ;  /* 0x0000c000a88b7810 */ /* 0x040fe40007f1e0ff */
[----:B------:R-:W-:-:S02]  /*ef10*/  IADD3 R143, P1, R168, 0xd000, RZ ;  /* 0x0000d000a88f7810 */ /* 0x000fc40007f3e0ff */
[----:B------:R-:W-:Y:S02]  /*ef20*/  LOP3.LUT R31, R12, 0x380, RZ, 0xc0, !PT ;  /* 0x000003800c1f7812 */ /* 0x000fe400078ec0ff */
[----:B------:R-:W-:Y:S02]  /*ef30*/  LOP3.LUT R17, R22, 0x380, RZ, 0xc0, !PT ;  /* 0x0000038016117812 */ /* 0x000fe400078ec0ff */
[----:B------:R-:W-:Y:S02]  /*ef40*/  LOP3.LUT R126, R127, 0x380, RZ, 0xc0, !PT ;  /* 0x000003807f7e7812 */ /* 0x000fe400078ec0ff */
[----:B------:R-:W-:Y:S02]  /*ef50*/  LOP3.LUT R130, R131, 0x380, RZ, 0xc0, !PT ;  /* 0x0000038083827812 */ /* 0x000fe400078ec0ff */
[----:B------:R-:W-:Y:S02]  /*ef60*/  LOP3.LUT R134, R135, 0x380, RZ, 0xc0, !PT ;  /* 0x0000038087867812 */ /* 0x000fe400078ec0ff */
[----:B------:R-:W-:-:S02]  /*ef70*/  LOP3.LUT R138, R139, 0x380, RZ, 0xc0, !PT ;  /* 0x000003808b8a7812 */ /* 0x000fc400078ec0ff */
[----:B------:R-:W-:Y:S02]  /*ef80*/  LOP3.LUT R142, R143, 0x380, RZ, 0xc0, !PT ;  /* 0x000003808f8e7812 */ /* 0x000fe400078ec0ff */
[----:B------:R-:W-:Y:S02]  /*ef90*/  LOP3.LUT R29, R168, 0x380, RZ, 0xc0, !PT ;  /* 0x00000380a81d7812 */ /* 0x000fe400078ec0ff */
[----:B------:R-:W-:Y:S02]  /*efa0*/  SHF.R.U64 R31, R31, 0x3, RZ ;  /* 0x000000031f1f7819 */ /* 0x000fe400000012ff */
[----:B------:R-:W-:Y:S02]  /*efb0*/  SHF.R.U64 R17, R17, 0x3, RZ ;  /* 0x0000000311117819 */ /* 0x000fe400000012ff */
[----:B------:R-:W-:Y:S02]  /*efc0*/  SHF.R.U64 R126, R126, 0x3, RZ ;  /* 0x000000037e7e7819 */ /* 0x000fe400000012ff */
[----:B------:R-:W-:-:S02]  /*efd0*/  SHF.R.U64 R130, R130, 0x3, RZ ;  /* 0x0000000382827819 */ /* 0x000fc400000012ff */
[----:B------:R-:W-:Y:S02]  /*efe0*/  SHF.R.U64 R134, R134, 0x3, RZ ;  /* 0x0000000386867819 */ /* 0x000fe400000012ff */
[----:B------:R-:W-:Y:S02]  /*eff0*/  SHF.R.U64 R138, R138, 0x3, RZ ;  /* 0x000000038a8a7819 */ /* 0x000fe400000012ff */
[----:B------:R-:W-:Y:S02]  /*f000*/  SHF.R.U64 R142, R142, 0x3, RZ ;  /* 0x000000038e8e7819 */ /* 0x000fe400000012ff */
[----:B------:R-:W-:Y:S02]  /*f010*/  SHF.R.U64 R29, R29, 0x3, RZ ;  /* 0x000000031d1d7819 */ /* 0x000fe400000012ff */
[----:B------:R-:W-:Y:S02]  /*f020*/  MOV R150, R150 ;  /* 0x0000009600967202 */ /* 0x000fe40000000f00 */
[----:B------:R-:W-:Y:S01]  /*f030*/  LOP3.LUT R12, R31, R12, RZ, 0x3c, !PT ;  /* 0x0000000c1f0c7212 */ /* 0x000fe200078e3cff */
[--C-:B------:R-:W-:Y:S01]  /*f040*/  IMAD.X R31, RZ, RZ, R169.reuse, P3 ;  /* 0x000000ffff1f7224 */ /* 0x100fe200018e06a9 */
[----:B------:R-:W-:Y:S01]  /*f050*/  LOP3.LUT R30, R17, R22, RZ, 0x3c, !PT ;  /* 0x00000016111e7212 */ /* 0x000fe200078e3cff */
[----:B------:R0:W-:Y:S01]  /*f060*/  STSM.16.M88.4 [R150], R32 ;  /* 0x0000002096007844 */ /* 0x0001e20000000200 */
        /* <DEDUP_REMOVED lines=13> */
[----:B------:R-:W-:Y:S01]  /*f140*/  MOV R17, R6 ;  /* 0x0000000600117202 */ /* 0x000fe20000000f00 */
[----:B0-----:R-:W-:Y:S01]  /*f150*/  IMAD.MOV.U32 R32, RZ, RZ, R37 ;  /* 0x000000ffff207224 */ /* 0x001fe200078e0025 */
[----:B------:R-:W-:Y:S02]  /*f160*/  MOV R22, R8 ;  /* 0x0000000800167202 */ /* 0x000fe40000000f00 */
[----:B------:R-:W-:Y:S02]  /*f170*/  MOV R168, R10 ;  /* 0x0000000a00a87202 */ /* 0x000fe40000000f00 */
[----:B------:R-:W-:Y:S02]  /*f180*/  MOV R160, R160 ;  /* 0x000000a000a07202 */ /* 0x000fe40000000f00 */
[----:B------:R-:W-:Y:S02]  /*f190*/  F2FP.F16.F32.PACK_AB R4, R41, R178 ;  /* 0x000000b22904723e */ /* 0x000fe400000000ff */
[----:B------:R-:W-:-:S02]  /*f1a0*/  F2FP.F16.F32.PACK_AB R5, R43, R42 ;  /* 0x0000002a2b05723e */ /* 0x000fc400000000ff */
[----:B------:R-:W-:Y:S02]  /*f1b0*/  F2FP.F16.F32.PACK_AB R6, R45, R179 ;  /* 0x000000b32d06723e */ /* 0x000fe400000000ff */
[----:B------:R-:W-:Y:S02]  /*f1c0*/  F2FP.F16.F32.PACK_AB R7, R47, R46 ;  /* 0x0000002e2f07723e */ /* 0x000fe400000000ff */
[----:B------:R-:W-:Y:S02]  /*f1d0*/  MOV R169, R14 ;  /* 0x0000000e00a97202 */ /* 0x000fe40000000f00 */
[----:B------:R-:W-:Y:S01]  /*f1e0*/  MOV R166, R166 ;  /* 0x000000a600a67202 */ /* 0x000fe20000000f00 */
[----:B------:R0:W-:Y:S01]  /*f1f0*/  STSM.16.M88.4 [R160], R4 ;  /* 0x00000004a0007844 */ /* 0x0001e20000000200 */
[----:B------:R-:W-:Y:S02]  /*f200*/  F2FP.F16.F32.PACK_AB R8, R49, R180 ;  /* 0x000000b43108723e */ /* 0x000fe400000000ff */
        /* <DEDUP_REMOVED lines=8> */
[----:B------:R-:W-:Y:S02]  /*f290*/  F2FP.F16.F32.PACK_AB R15, R63, R62 ;  /* 0x0000003e3f0f723e */ /* 0x000fe400000000ff */
[----:B-1----:R-:W-:Y:S02]  /*f2a0*/  @P2 SHF.R.U32.HI R32, RZ, R27, R24 ;  /* 0x0000001bff202219 */ /* 0x002fe40000011618 */
[----:B------:R-:W-:Y:S01]  /*f2b0*/  MOV R164, R164 ;  /* 0x000000a400a47202 */ /* 0x000fe20000000f00 */
[----:B------:R1:W-:Y:S01]  /*f2c0*/  STSM.16.M88.4 [R25], R12 ;  /* 0x0000000c19007844 */ /* 0x0003e20000000200 */
[----:B0-----:R-:W-:Y:S01]  /*f2d0*/  F2FP.F16.F32.PACK_AB R4, R65, R184 ;  /* 0x000000b84104723e */ /* 0x001fe200000000ff */
[----:B------:R-:W-:Y:S01]  /*f2e0*/  IMAD.MOV R33, RZ, RZ, -R32 ;  /* 0x000000ffff217224 */ /* 0x000fe200078e0a20 */
[----:B------:R-:W-:Y:S02]  /*f2f0*/  F2FP.F16.F32.PACK_AB R5, R67, R66 ;  /* 0x000000424305723e */ /* 0x000fe400000000ff */
[----:B------:R-:W-:Y:S01]  /*f300*/  F2FP.F16.F32.PACK_AB R6, R69, R185 ;  /* 0x000000b94506723e */ /* 0x000fe200000000ff */
[----:B------:R-:W-:Y:S01]  /*f310*/  IMAD R33, R170, R33, R37 ;  /* 0x00000021aa217224 */ /* 0x000fe200078e0225 */
[----:B------:R-:W-:-:S02]  /*f320*/  F2FP.F16.F32.PACK_AB R7, R71, R70 ;  /* 0x000000464707723e */ /* 0x000fc400000000ff */
[----:B------:R-:W-:Y:S02]  /*f330*/  MOV R162, R162 ;  /* 0x000000a200a27202 */ /* 0x000fe40000000f00 */
[----:B--2---:R-:W-:Y:S01]  /*f340*/  F2FP.F16.F32.PACK_AB R8, R73, R186 ;  /* 0x000000ba4908723e */ /* 0x004fe200000000ff */
[----:B------:R0:W-:Y:S01]  /*f350*/  STSM.16.M88.4 [R164], R4 ;  /* 0x00000004a4007844 */ /* 0x0001e20000000200 */
[----:B------:R-:W-:Y:S02]  /*f360*/  F2FP.F16.F32.PACK_AB R9, R75, R74 ;  /* 0x0000004a4b09723e */ /* 0x000fe400000000ff */
[----:B------:R-:W-:Y:S02]  /*f370*/  F2FP.F16.F32.PACK_AB R10, R77, R187 ;  /* 0x000000bb4d0a723e */ /* 0x000fe400000000ff */
[----:B------:R-:W-:Y:S02]  /*f380*/  F2FP.F16.F32.PACK_AB R11, R79, R78 ;  /* 0x0000004e4f0b723e */ /* 0x000fe400000000ff */
[----:B------:R-:W-:-:S02]  /*f390*/  MOV R158, R158 ;  /* 0x0000009e009e7202 */ /* 0x000fc40000000f00 */
[----:B-1----:R-:W-:Y:S01]  /*f3a0*/  F2FP.F16.F32.PACK_AB R12, R81, R188 ;  /* 0x000000bc510c723e */ /* 0x002fe200000000ff */
[----:B------:R1:W-:Y:S01]  /*f3b0*/  STSM.16.M88.4 [R162], R8 ;  /* 0x00000008a2007844 */ /* 0x0003e20000000200 */
[----:B------:R-:W-:Y:S02]  /*f3c0*/  F2FP.F16.F32.PACK_AB R13, R83, R82 ;  /* 0x00000052530d723e */ /* 0x000fe400000000ff */
[----:B------:R-:W-:Y:S02]  /*f3d0*/  F2FP.F16.F32.PACK_AB R14, R85, R189 ;  /* 0x000000bd550e723e */ /* 0x000fe400000000ff */
[----:B------:R-:W-:Y:S02]  /*f3e0*/  F2FP.F16.F32.PACK_AB R15, R87, R86 ;  /* 0x00000056570f723e */ /* 0x000fe400000000ff */
[----:B0-----:R-:W-:Y:S02]  /*f3f0*/  F2FP.F16.F32.PACK_AB R5, R36, R3 ;  /* 0x000000032405723e */ /* 0x001fe400000000ff */
[----:B------:R-:W-:Y:S01]  /*f400*/  SHF.R.S32.HI R3, RZ, 0x1f, R33 ;  /* 0x0000001fff037819 */ /* 0x000fe20000011421 */
[----:B------:R0:W-:Y:S01]  /*f410*/  STSM.16.M88.4 [R158], R12 ;  /* 0x0000000c9e007844 */ /* 0x0001e20000000200 */
[----:B------:R-:W-:-:S02]  /*f420*/  MOV R156, R156 ;  /* 0x0000009c009c7202 */ /* 0x000fc40000000f00 */
[----:B------:R-:W-:Y:S02]  /*f430*/  F2FP.F16.F32.PACK_AB R24, R89, R190 ;  /* 0x000000be5918723e */ /* 0x000fe400000000ff */
[----:B------:R-:W-:Y:S01]  /*f440*/  F2FP.F16.F32.PACK_AB R25, R91, R90 ;  /* 0x0000005a5b19723e */ /* 0x000fe200000000ff */
[----:B-1----:R-:W-:Y:S01]  /*f450*/  IMAD.U32 R9, RZ, RZ, UR5 ;  /* 0x00000005ff097e24 */ /* 0x002fe2000f8e00ff */
[----:B------:R-:W-:Y:S01]  /*f460*/  SHF.R.S32.HI R8, RZ, 0x1f, R32 ;  /* 0x0000001fff087819 */ /* 0x000fe20000011420 */
[----:B------:R-:W-:Y:S01]  /*f470*/  ULDC UR5, c[0x0][0xa88] ;  /* 0x0002a20000057ab9 */ /* 0x000fe20000000800 */
[----:B------:R-:W-:Y:S02]  /*f480*/  F2FP.F16.F32.PACK_AB R26, R93, R191 ;  /* 0x000000bf5d1a723e */ /* 0x000fe400000000ff */
[----:B------:R-:W-:Y:S02]  /*f490*/  F2FP.F16.F32.PACK_AB R27, R95, R94 ;  /* 0x0000005e5f1b723e */ /* 0x000fe400000000ff */
[----:B------:R-:W-:-:S02]  /*f4a0*/  MOV R154, R154 ;  /* 0x0000009a009a7202 */ /* 0x000fc40000000f00 */
[----:B------:R-:W-:Y:S01]  /*f4b0*/  F2FP.F16.F32.PACK_AB R4, R97, R192 ;  /* 0x000000c06104723e */ /* 0x000fe200000000ff */
[----:B------:R1:W-:Y:S01]  /*f4c0*/  STSM.16.M88.4 [R156], R24 ;  /* 0x000000189c007844 */ /* 0x0003e20000000200 */
[----:B0-----:R-:W-:Y:S01]  /*f4d0*/  IADD3 R12, P0, R32, UR6, RZ ;  /* 0x00000006200c7c10 */ /* 0x001fe2000ff1e0ff */
[----:B------:R-:W-:Y:S01]  /*f4e0*/  VIADD R14, R223, UR13 ;  /* 0x0000000ddf0e7c36 */ /* 0x000fe20008000000 */
[----:B------:R-:W-:Y:S02]  /*f4f0*/  F2FP.F16.F32.PACK_AB R6, R101, R193 ;  /* 0x000000c16506723e */ /* 0x000fe400000000ff */
[----:B------:R-:W-:Y:S01]  /*f500*/  IADD3.X R13, R8, UR7, R9, P0, !PT ;  /* 0x00000007080d7c10 */ /* 0x000fe200087fe409 */
[----:B------:R-:W-:Y:S01]  /*f510*/  ULDC.64 UR6, c[0x0][0xb88] ;  /* 0x0002e20000067ab9 */ /* 0x000fe20000000a00 */
[----:B------:R-:W-:Y:S01]  /*f520*/  F2FP.F16.F32.PACK_AB R7, R44, R40 ;  /* 0x000000282c07723e */ /* 0x000fe200000000ff */
[----:B------:R-:W-:Y:S01]  /*f530*/  IMAD R8, R3, UR6, RZ ;  /* 0x0000000603087c24 */ /* 0x000fe2000f8e02ff */
[----:B------:R-:W-:Y:S01]  /*f540*/  LOP3.LUT P0, RZ, R221, 0x3, RZ, 0xc0, !PT ;  /* 0x00000003ddff7812 */ /* 0x000fe2000780c0ff */
[C---:B------:R-:W-:Y:S01]  /*f550*/  IMAD.WIDE.U32 R12, R33.reuse, UR6, R12 ;  /* 0x00000006210c7c25 */ /* 0x040fe2000f8e000c */
[----:B------:R-:W-:Y:S01]  /*f560*/  MOV R152, R152 ;  /* 0x0000009800987202 */ /* 0x000fe20000000f00 */
[----:B------:R0:W-:Y:S01]  /*f570*/  STSM.16.M88.4 [R154], R4 ;  /* 0x000000049a007844 */ /* 0x0001e20000000200 */
[----:B------:R-:W-:Y:S01]  /*f580*/  F2FP.F16.F32.PACK_AB R9, R52, R48 ;  /* 0x000000303409723e */ /* 0x000fe200000000ff */
[----:B------:R-:W-:Y:S01]  /*f590*/  IMAD R33, R33, UR7, R8 ;  /* 0x0000000721217c24 */ /* 0x000fe2000f8e0208 */
[----:B------:R-:W-:Y:S01]  /*f5a0*/  ULDC.64 UR6, c[0x0][0xb50] ;  /* 0x0002d40000067ab9 */ /* 0x000fe20000000a00 */
[----:B------:R-:W-:Y:S01]  /*f5b0*/  IMAD R3, R170, UR5, RZ ;  /* 0x00000005aa037c24 */ /* 0x000fe2000f8e02ff */
[----:B-1----:R-:W-:-:S02]  /*f5c0*/  LEA R26, P3, R12, UR6, 0x2 ;  /* 0x000000060c1a7c11 */ /* 0x002fc4000f8610ff */
[----:B------:R-:W-:Y:S02]  /*f5d0*/  F2FP.F16.F32.PACK_AB R8, R105, R194 ;  /* 0x000000c26908723e */ /* 0x000fe400000000ff */
[----:B------:R-:W-:Y:S01]  /*f5e0*/  F2FP.F16.F32.PACK_AB R10, R109, R195 ;  /* 0x000000c36d0a723e */ /* 0x000fe200000000ff */
[----:B------:R-:W-:Y:S01]  /*f5f0*/  SHFL.IDX PT, R40, R26, RZ, 0x1c1f ;  /* 0x001c1fff1a287589 */ /* 0x000fe200000e0000 */
[----:B------:R-:W-:Y:S02]  /*f600*/  F2FP.F16.F32.PACK_AB R11, R60, R56 ;  /* 0x000000383c0b723e */ /* 0x000fe400000000ff */
[----:B------:R-:W-:Y:S01]  /*f610*/  ISETP.GE.OR P1, PT, R14, R3, P0 ;  /* 0x000000030e00720c */ /* 0x000fe20000726670 */
[----:B------:R-:W-:Y:S01]  /*f620*/  SHFL.IDX PT, R42, R26, 0x1, 0x1c1f ;  /* 0x003c1f001a2a7f89 */ /* 0x000fe200000e0000 */
[----:B------:R-:W-:Y:S01]  /*f630*/  F2FP.F16.F32.PACK_AB R15, R108, R104 ;  /* 0x000000686c0f723e */ /* 0x000fe200000000ff */
[----:B0-----:R-:W-:Y:S01]  /*f640*/  IMAD.IADD R5, R13, 0x1, R33 ;  /* 0x000000010d057824 */ /* 0x001fe200078e0221 */
[----:B------:R-:W-:Y:S01]  /*f650*/  F2FP.F16.F32.PACK_AB R6, R117, R197 ;  /* 0x000000c57506723e */ /* 0x000fe200000000ff */
[----:B------:R-:W-:Y:S01]  /*f660*/  VIADD R4, R14, 0x8 ;  /* 0x000000080e047836 */ /* 0x000fe20000000000 */
[----:B------:R0:W-:Y:S01]  /*f670*/  STSM.16.M88.4 [R152], R8 ;  /* 0x0000000898007844 */ /* 0x0001e20000000200 */
[----:B------:R-:W-:-:S02]  /*f680*/  F2FP.F16.F32.PACK_AB R7, R76, R72 ;  /* 0x000000484c07723e */ /* 0x000fc400000000ff */
[----:B------:R-:W-:Y:S02]  /*f690*/  LEA.HI.X R27, R12, UR7, R5, 0x2, P3 ;  /* 0x000000070c1b7c11 */ /* 0x000fe400098f1405 */
[----:B------:R-:W-:Y:S02]  /*f6a0*/  ISETP.GE.OR P0, PT, R4, R3, P0 ;  /* 0x000000030400720c */ /* 0x000fe40000706670 */
[----:B------:R-:W-:Y:S01]  /*f6b0*/  F2FP.F16.F32.PACK_AB R4, R113, R196 ;  /* 0x000000c47104723e */ /* 0x000fe200000000ff */
[----:B------:R-:W1:Y:S01]  /*f6c0*/  SHFL.IDX PT, R41, R27, RZ, 0x1c1f ;  /* 0x001c1fff1b297589 */ /* 0x000e6200000e0000 */
[----:B------:R-:W-:Y:S02]  /*f6d0*/  F2FP.F16.F32.PACK_AB R5, R68, R64 ;  /* 0x000000404405723e */ /* 0x000fe400000000ff */
[----:B------:R-:W-:Y:S01]  /*f6e0*/  F2FP.F16.F32.PACK_AB R12, R129, R128 ;  /* 0x00000080810c723e */ /* 0x000fe200000000ff */
[----:B------:R2:W3:Y:S01]  /*f6f0*/  SHFL.IDX PT, R43, R27, 0x1, 0x1c1f ;  /* 0x003c1f001b2b7f89 */ /* 0x0004e200000e0000 */
[----:B------:R-:W-:-:S02]  /*f700*/  F2FP.F16.F32.PACK_AB R13, R100, R96 ;  /* 0x00000060640d723e */ /* 0x000fc400000000ff */
[----:B------:R-:W-:Y:S01]  /*f710*/  F2FP.F16.F32.PACK_AB R14, R133, R132 ;  /* 0x00000084850e723e */ /* 0x000fe200000000ff */
[----:B------:R4:W-:Y:S01]  /*f720*/  STSM.16.M88.4 [R169], R4 ;  /* 0x00000004a9007844 */ /* 0x0009e20000000200 */
[----:B0-----:R-:W-:Y:S02]  /*f730*/  F2FP.F16.F32.PACK_AB R8, R121, R198 ;  /* 0x000000c67908723e */ /* 0x001fe400000000ff */
[----:B------:R-:W-:Y:S02]  /*f740*/  F2FP.F16.F32.PACK_AB R9, R84, R80 ;  /* 0x000000505409723e */ /* 0x000fe400000000ff */
[----:B------:R-:W-:Y:S02]  /*f750*/  F2FP.F16.F32.PACK_AB R10, R125, R124 ;  /* 0x0000007c7d0a723e */ /* 0x000fe400000000ff */
[----:B------:R-:W-:Y:S02]  /*f760*/  F2FP.F16.F32.PACK_AB R11, R92, R88 ;  /* 0x000000585c0b723e */ /* 0x000fe400000000ff */
[----:B------:R-:W-:-:S02]  /*f770*/  F2FP.F16.F32.PACK_AB R24, R137, R136 ;  /* 0x000000888918723e */ /* 0x000fc400000000ff */
[----:B------:R-:W-:Y:S01]  /*f780*/  F2FP.F16.F32.PACK_AB R25, R116, R112 ;  /* 0x000000707419723e */ /* 0x000fe200000000ff */
[----:B------:R0:W-:Y:S01]  /*f790*/  STSM.16.M88.4 [R168], R8 ;  /* 0x00000008a8007844 */ /* 0x0001e20000000200 */
[----:B------:R-:W-:Y:S02]  /*f7a0*/  F2FP.F16.F32.PACK_AB R26, R141, R140 ;  /* 0x0000008c8d1a723e */ /* 0x000fe400000000ff */
[----:B--2---:R-:W-:Y:S01]  /*f7b0*/  F2FP.F16.F32.PACK_AB R27, R172, R120 ;  /* 0x00000078ac1b723e */ /* 0x004fe200000000ff */
[----:B------:R-:W-:Y:S01]  /*f7c0*/  STSM.16.M88.4 [R22], R12 ;  /* 0x0000000c16007844 */ /* 0x000fe20000000200 */
[----:B------:R-:W-:Y:S01]  /*f7d0*/  F2FP.F16.F32.PACK_AB R172, R145, R144 ;  /* 0x0000009091ac723e */ /* 0x000fe200000000ff */
[----:B----4-:R-:W2:Y:S02]  /*f7e0*/  @P2 LDC R5, c[0x0][0xbec] ;  /* 0x0002fb00ff052b82 */ /* 0x010ea40000000800 */
[----:B------:R-:W-:Y:S04]  /*f7f0*/  STSM.16.M88.4 [R17], R24 ;  /* 0x0000001811007844 */ /* 0x000fe80000000200 */
[----:B------:R-:W-:Y:S02]  /*f800*/  STSM.16.M88.4 [R19], R172 ;  /* 0x000000ac13007844 */ /* 0x000fe40000000200 */
[----:B------:R-:W-:Y:S08]  /*f810*/  BAR.SYNC.DEFER_BLOCKING 0x1, 0x100 ;  /* 0x0044000000007b1d */ /* 0x000ff00000010000 */
[----:B0-----:R-:W0:Y:S01]  /*f820*/  @P2 LDC R9, c[0x0][0xbf0] ;  /* 0x0002fc00ff092b82 */ /* 0x001e220000000800 */
[----:B------:R-:W-:-:S02]  /*f830*/  UIMAD UR5, UR10, UR8, URZ ;  /* 0x000000080a0572a4 */ /* 0x000fc4000f8e023f */
[----:B------:R-:W-:Y:S02]  /*f840*/  UIMAD.WIDE.U32 UR6, UR11, UR8, URZ ;  /* 0x000000080b0672a5 */ /* 0x000fe4000f8e003f */
[----:B------:R-:W-:-:S03]  /*f850*/  UIMAD UR5, UR11, UR9, UR5 ;  /* 0x000000090b0572a4 */ /* 0x000fc6000f8e0205 */
[----:B------:R-:W-:Y:S01]  /*f860*/  ULDC.64 UR10, c[0x0][0xaf0] ;  /* 0x0002bc00000a7ab9 */ /* 0x000fe20000000a00 */
[----:B-1----:R1:W-:Y:S04]  /*f870*/  @!P1 ST.E desc[UR16][R40.64], R0 ;  /* 0x0000000028009985 */ /* 0x0023e8000c101910 */
[----:B---3--:R3:W-:Y:S01]  /*f880*/  @!P0 ST.E desc[UR16][R42.64], R2 ;  /* 0x000000022a008985 */ /* 0x0087e2000c101910 */
[----:B------:R-:W-:Y:S02]  /*f890*/  UIMAD UR8, UR12, UR10, URZ ;  /* 0x0000000a0c0872a4 */ /* 0x000fe4000f8e023f */
[----:B------:R-:W-:Y:S01]  /*f8a0*/  UIADD3 UR7, UR7, UR5, URZ ;  /* 0x0000000507077290 */ /* 0x000fe2000fffe03f */
[----:B------:R4:W5:Y:S01]  /*f8b0*/  LD.E.128 R32, desc[UR16][R28.64] ;  /* 0x000000101c207980 */ /* 0x000962000c101d00 */
[----:B-1----:R-:W-:-:S03]  /*f8c0*/  IMAD R0, R216, 0x20, R219 ;  /* 0x00000020d8007824 */ /* 0x002fc600078e02db */
[----:B------:R4:W5:Y:S01]  /*f8d0*/  LD.E.128 R36, desc[UR16][R20.64] ;  /* 0x0000001014247980 */ /* 0x000962000c101d00 */
[----:B---3--:R-:W-:Y:S01]  /*f8e0*/  VIADD R2, R0, UR13 ;  /* 0x0000000d00027c36 */ /* 0x008fe20008000000 */
[----:B------:R-:W-:Y:S02]  /*f8f0*/  UIMAD UR5, UR14, UR11, UR8 ;  /* 0x0000000b0e0572a4 */ /* 0x000fe4000f8e0208 */
[----:B------:R-:W5:Y:S01]  /*f900*/  LD.E.128 R96, desc[UR16][R98.64] ;  /* 0x0000001062607980 */ /* 0x000f62000c101d00 */
[----:B--2---:R-:W-:Y:S01]  /*f910*/  @P2 IMAD.HI.U32 R0, R2, R5, RZ ;  /* 0x0000000502002227 */ /* 0x004fe200078e00ff */
[----:B------:R-:W-:Y:S02]  /*f920*/  UIMAD.WIDE.U32 UR6, UR14, UR10, UR6 ;  /* 0x0000000a0e0672a5 */ /* 0x000fe4000f8e0006 */
[----:B------:R-:W5:Y:S01]  /*f930*/  LD.E.128 R100, desc[UR16][R102.64] ;  /* 0x0000001066647980 */ /* 0x000f62000c101d00 */
[----:B------:R-:W-:Y:S01]  /*f940*/  ULDC.64 UR8, c[0x0][0xae0] ;  /* 0x0002b80000087ab9 */ /* 0x000fe20000000a00 */
[----:B------:R-:W-:Y:S01]  /*f950*/  IMAD.MOV.U32 R7, RZ, RZ, R2 ;  /* 0x000000ffff077224 */ /* 0x000fe200078e0002 */
[----:B0-----:R-:W-:Y:S01]  /*f960*/  @P2 SHF.R.U32.HI R7, RZ, R9, R0 ;  /* 0x00000009ff072219 */ /* 0x001fe20000011600 */
[----:B------:R-:W-:Y:S01]  /*f970*/  UIADD3 UR5, UR7, UR5, URZ ;  /* 0x0000000507057290 */ /* 0x000fe2000fffe03f */
[----:B------:R-:W5:Y:S02]  /*f980*/  LD.E.128 R104, desc[UR16][R106.64] ;  /* 0x000000106a687980 */ /* 0x000f64000c101d00 */
[--C-:B------:R-:W-:Y:S01]  /*f990*/  SHF.R.S32.HI R0, RZ, 0x1f, R7.reuse ;  /* 0x0000001fff007819 */ /* 0x100fe20000011407 */
[----:B------:R-:W-:Y:S01]  /*f9a0*/  IMAD.MOV R9, RZ, RZ, -R7 ;  /* 0x000000ffff097224 */ /* 0x000fe200078e0a07 */
[----:B------:R-:W5:Y:S01]  /*f9b0*/  LD.E.128 R108, desc[UR16][R110.64] ;  /* 0x000000106e6c7980 */ /* 0x000f62000c101d00 */
[----:B------:R-:W-:-:S02]  /*f9c0*/  IMAD.U32 R5, RZ, RZ, UR7 ;  /* 0x00000007ff057e24 */ /* 0x000fc4000f8e00ff */
        /* <DEDUP_REMOVED lines=39> */
[----:B0-----:R4:W0:Y:S01]  /*fc40*/  SHFL.IDX PT, R10, R2, RZ, 0x181f ;  /* 0x00181fff020a7589 */ /* 0x00182200000e0000 */
[----:B------:R-:W-:-:S02]  /*fc50*/  PRMT R199, RZ, 0x654, R199 ;  /* 0x00000654ffc77816 */ /* 0x000fc400000000c7 */
[----:B------:R-:W-:Y:S02]  /*fc60*/  ISETP.GE.AND P0, PT, R0, R3, PT ;  /* 0x000000030000720c */ /* 0x000fe40003f06270 */
[----:B------:R4:W1:Y:S01]  /*fc70*/  SHFL.IDX PT, R0, R12, RZ, 0x181f ;  /* 0x00181fff0c007589 */ /* 0x00086200000e0000 */
        /* <DEDUP_REMOVED lines=20> */
.L_x_2406:
[----:B------:R-:W-:Y:S05]  /*fdc0*/  BSYNC B1 ;  /* 0x0000000000017941 */ /* 0x000fea0003800000 */
.L_x_2405:
[----:B-1----:R1:W3:Y:S01]  /*fdd0*/  SHFL.IDX PT, R0, R12, 0x1, 0x181f ;  /* 0x00381f000c007f89 */ /* 0x0022e200000e0000 */
[----:B------:R-:W-:Y:S03]  /*fde0*/  BSSY B1, `(.L_x_2407) ;  /* 0x0000015000017945 */ /* 0x000fe60003800000 */
[----:B0-2---:R1:W0:Y:S01]  /*fdf0*/  SHFL.IDX PT, R10, R2, 0x1, 0x181f ;  /* 0x00381f00020a7f89 */ /* 0x00522200000e0000 */
        /* <DEDUP_REMOVED lines=12> */
[----:B-----5:R2:W-:Y:S01]  /*fec0*/  @!P4 ST.E.128 desc[UR6][R4.64], R36 ;  /* 0x000000240400c985 */ /* 0x0205e2000c101d06 */
[----:B------:R-:W-:-:S02]  /*fed0*/  @!P1 LEA R10, P5, R215, R10, 0x1 ;  /* 0x0000000ad70a9211 */ /* 0x000fc400078a08ff */
[-C--:B------:R-:W-:Y:S01]  /*fee0*/  @!P2 LEA.HI.X R9, R213, R0.reuse, R227, 0x1, P6 ;  /* 0x00000000d509a211 */ /* 0x080fe200030f0ce3 */
[----:B------:R2:W-:Y:S01]  /*fef0*/  @!P3 ST.E.128 desc[UR6][R6.64], R108 ;  /* 0x0000006c0600b985 */ /* 0x0005e2000c101d06 */
[----:B------:R-:W-:-:S03]  /*ff00*/  @!P1 LEA.HI.X R11, R215, R0, R226, 0x1, P5 ;  /* 0x00000000d70b9211 */ /* 0x000fc600028f0ce2 */
[----:B------:R2:W-:Y:S04]  /*ff10*/  @!P2 ST.E.128 desc[UR6][R8.64], R124 ;  /* 0x0000007c0800a985 */ /* 0x0005e8000c101d06 */
[----:B------:R2:W-:Y:S02]  /*ff20*/  @!P1 ST.E.128 desc[UR6][R10.64], R140 ;  /* 0x0000008c0a009985 */ /* 0x0005e4000c101d06 */
.L_x_2408:
[----:B------:R-:W-:Y:S05]  /*ff30*/  BSYNC B1 ;  /* 0x0000000000017941 */ /* 0x000fea0003800000 */
.L_x_2407:
[----:B---3--:R3:W1:Y:S01]  /*ff40*/  SHFL.IDX PT, R0, R12, 0x2, 0x181f ;  /* 0x00581f000c007f89 */ /* 0x00866200000e0000 */
        /* <DEDUP_REMOVED lines=12> */
[----:B-1----:R-:W-:Y:S02]  /*10010*/  @!P3 LEA.HI.X R5, R18, R0, R229, 0x1, P6 ;  /* 0x000000001205b211 */ /* 0x002fe400030f0ce5 */
[----:B------:R-:W-:Y:S02]  /*10020*/  @!P0 LEA R10, P6, R215, R10, 0x1 ;  /* 0x0000000ad70a8211 */ /* 0x000fe400078c08ff */
[-C--:B------:R-:W-:Y:S01]  /*10030*/  @!P2 LEA.HI.X R7, R214, R0.reuse, R228, 0x1, P5 ;  /* 0x00000000d607a211 */ /* 0x080fe200028f0ce4 */
[----:B-----5:R2:W-:Y:S01]  /*10040*/  @!P3 ST.E.128 desc[UR6][R4.64], R96 ;  /* 0x000000600400b985 */ /* 0x0205e2000c101d06 */
[----:B------:R-:W-:-:S02]  /*10050*/  @!P1 LEA.HI.X R9, R213, R0, R227, 0x1, P4 ;  /* 0x00000000d5099211 */ /* 0x000fc400020f0ce3 */
[----:B------:R-:W-:Y:S01]  /*10060*/  @!P0 LEA.HI.X R11, R215, R0, R226, 0x1, P6 ;  /* 0x00000000d70b8211 */ /* 0x000fe200030f0ce2 */
[----:B------:R2:W-:Y:S04]  /*10070*/  @!P2 ST.E.128 desc[UR6][R6.64], R112 ;  /* 0x000000700600a985 */ /* 0x0005e8000c101d06 */
[----:B------:R2:W-:Y:S04]  /*10080*/  @!P1 ST.E.128 desc[UR6][R8.64], R128 ;  /* 0x0000008008009985 */ /* 0x0005e8000c101d06 */
[----:B------:R2:W-:Y:S02]  /*10090*/  @!P0 ST.E.128 desc[UR6][R10.64], R144 ;  /* 0x000000900a008985 */ /* 0x0005e4000c101d06 */
.L_x_2410:
[----:B------:R-:W-:Y:S05]  /*100a0*/  BSYNC B1 ;  /* 0x0000000000017941 */ /* 0x000fea0003800000 */
.L_x_2409:
[----:B-1----:R-:W-:Y:S01]  /*100b0*/  VIADD R0, R14, 0x60 ;  /* 0x000000600e007836 */ /* 0x002fe20000000000 */
[----:B---34-:R-:W3:Y:S04]  /*100c0*/  SHFL.IDX PT, R12, R12, 0x3, 0x181f ;  /* 0x00781f000c0c7f89 */ /* 0x018ee800000e0000 */
[----:B------:R-:W-:Y:S01]  /*100d0*/  ISETP.GE.AND P0, PT, R0, R3, PT ;  /* 0x000000030000720c */ /* 0x000fe20003f06270 */
[----:B--2---:R4:W1:-:S12]  /*100e0*/  SHFL.IDX PT, R8, R2, 0x3, 0x181f ;  /* 0x00781f0002087f89 */ /* 0x00485800000e0000 */
[----:B----4-:R-:W-:Y:S05]  /*100f0*/  @P0 BRA `(.L_x_2411) ;  /* 0x0000000c005c0947 */ /* 0x010fea0003800000 */
[----:B------:R-:W-:Y:S01]  /*10100*/  ULDC UR5, c[0x0][0xac8] ;  /* 0x0002b20000057ab9 */ /* 0x000fe20000000800 */
[----:B------:R-:W-:Y:S01]  /*10110*/  ULDC.64 UR6, c[0x0][0x208] ;  /* 0x0000820000067ab9 */ /* 0x000fe20000000a00 */
[----:B------:R-:W-:Y:S02]  /*10120*/  ISETP.GE.AND P3, PT, R18, UR5, PT ;  /* 0x0000000512007c0c */ /* 0x000fe4000bf66270 */
[----:B------:R-:W-:Y:S02]  /*10130*/  ISETP.GE.AND P4, PT, R214, UR5, PT ;  /* 0x00000005d6007c0c */ /* 0x000fe4000bf86270 */
[----:B------:R-:W-:-:S09]  /*10140*/  ISETP.GE.AND P5, PT, R213, UR5, PT ;  /* 0x00000005d5007c0c */ /* 0x000fd2000bfa6270 */
[-C--:B-1----:R-:W-:Y:S02]  /*10150*/  @!P3 LEA R2, P0, R18, R8.reuse, 0x1 ;  /* 0x000000081202b211 */ /* 0x082fe400078008ff */
[----:B------:R-:W-:Y:S02]  /*10160*/  @!P4 LEA R4, P1, R214, R8, 0x1 ;  /* 0x00000008d604c211 */ /* 0x000fe400078208ff */
[----:B---3--:R-:W-:Y:S02]  /*10170*/  @!P3 LEA.HI.X R3, R18, R12, R229, 0x1, P0 ;  /* 0x0000000c1203b211 */ /* 0x008fe400000f0ce5 */
[----:B------:R-:W-:Y:S02]  /*10180*/  ISETP.GE.AND P0, PT, R215, UR5, PT ;  /* 0x00000005d7007c0c */ /* 0x000fe4000bf06270 */
[----:B------:R-:W-:Y:S01]  /*10190*/  @!P5 LEA R6, P2, R213, R8, 0x1 ;  /* 0x00000008d506d211 */ /* 0x000fe200078408ff */
[----:B-----5:R4:W-:Y:S01]  /*101a0*/  @!P3 ST.E.128 desc[UR6][R2.64], R100 ;  /* 0x000000640200b985 */ /* 0x0209e2000c101d06 */
        /* <DEDUP_REMOVED lines=10> */
.L_x_2404:
        /* <DEDUP_REMOVED lines=14> */
[----:B------:R-:W-:-:S13]  /*10330*/  R2UR UR5, R22 ;  /* 0x00000000160572ca */ /* 0x000fda00000e0000 */
        /* <DEDUP_REMOVED lines=41> */
.L_x_2413:
[----:B------:R-:W-:Y:S05]  /*105d0*/  BSYNC B1 ;  /* 0x0000000000017941 */ /* 0x000fea0003800000 */
.L_x_2412:
[----:B------:R-:W-:Y:S01]  /*105e0*/  R2UR UR12, R22 ;  /* 0x00000000160c72ca */ /* 0x000fe200000e0000 */
[----:B------:R-:W-:Y:S01]  /*105f0*/  ULDC.64 UR10, c[0x0][0xae8] ;  /* 0x0002ba00000a7ab9 */ /* 0x000fe20000000a00 */
[----:B------:R-:W-:Y:S01]  /*10600*/  R2UR UR14, R217 ;  /* 0x00000000d90e72ca */ /* 0x000fe200000e0000 */
[----:B------:R-:W-:Y:S01]  /*10610*/  UIMAD UR5, UR8, UR10, URZ ;  /* 0x0000000a080572a4 */ /* 0x000fe2000f8e023f */
[----:B------:R-:W-:Y:S01]  /*10620*/  R2UR UR13, R218 ;  /* 0x00000000da0d72ca */ /* 0x000fe200000e0000 */
[----:B------:R-:W-:Y:S08]  /*10630*/  BSSY B1, `(.L_x_2414) ;  /* 0x000003e000017945 */ /* 0x000ff00003800000 */
[----:B------:R-:W-:-:S02]  /*10640*/  VIADD R6, R6, UR12 ;  /* 0x0000000c06067c36 */ /* 0x000fc40008000000 */
[----:B------:R-:W-:Y:S02]  /*10650*/  UIMAD.WIDE.U32 UR6, UR14, UR10, URZ ;  /* 0x0000000a0e0672a5 */ /* 0x000fe4000f8e003f */
[----:B------:R-:W-:Y:S01]  /*10660*/  UIMAD UR5, UR14, UR11, UR5 ;  /* 0x0000000b0e0572a4 */ /* 0x000fe2000f8e0205 */
[----:B0-----:R-:W-:Y:S02]  /*10670*/  @P1 IMAD.HI.U32 R0, R6, R9, RZ ;  /* 0x0000000906001227 */ /* 0x001fe400078e00ff */
[----:B------:R-:W-:Y:S01]  /*10680*/  ULDC.64 UR10, c[0x0][0xaf0] ;  /* 0x0002bc00000a7ab9 */ /* 0x000fe20000000a00 */
[----:B------:R-:W-:Y:S01]  /*10690*/  UIADD3 UR7, UR7, UR5, URZ ;  /* 0x0000000507077290 */ /* 0x000fe2000fffe03f */
[----:B--2---:R-:W-:Y:S01]  /*106a0*/  IMAD.MOV.U32 R5, RZ, RZ, R6 ;  /* 0x000000ffff057224 */ /* 0x004fe200078e0006 */
[----:B------:R-:W-:Y:S01]  /*106b0*/  UIMAD UR5, UR9, UR10, URZ ;  /* 0x0000000a090572a4 */ /* 0x000fe2000f8e023f */
[----:B-1----:R-:W-:Y:S01]  /*106c0*/  @P1 SHF.R.U32.HI R5, RZ, R11, R0 ;  /* 0x0000000bff051219 */ /* 0x002fe20000011600 */
[----:B------:R-:W-:-:S02]  /*106d0*/  UIMAD.WIDE.U32 UR6, UR13, UR10, UR6 ;  /* 0x0000000a0d0672a5 */ /* 0x000fc4000f8e0006 */
[----:B------:R-:W-:Y:S01]  /*106e0*/  UIMAD UR5, UR13, UR11, UR5 ;  /* 0x0000000b0d0572a4 */ /* 0x000fe2000f8e0205 */
[--C-:B------:R-:W-:Y:S01]  /*106f0*/  SHF.R.S32.HI R0, RZ, 0x1f, R5.reuse ;  /* 0x0000001fff007819 */ /* 0x100fe20000011405 */
[----:B------:R-:W-:Y:S01]  /*10700*/  IMAD.MOV R7, RZ, RZ, -R5 ;  /* 0x000000ffff077224 */ /* 0x000fe200078e0a05 */
[----:B------:R-:W-:Y:S01]  /*10710*/  ULDC.64 UR8, c[0x0][0xae0] ;  /* 0x0002b80000087ab9 */ /* 0x000fe20000000a00 */
[----:B------:R-:W-:Y:S02]  /*10720*/  UIADD3 UR5, UR7, UR5, URZ ;  /* 0x0000000507057290 */ /* 0x000fe4000fffe03f */
[----:B------:R-:W-:Y:S02]  /*10730*/  IMAD.U32 R3, RZ, RZ, UR7 ;  /* 0x00000007ff037e24 */ /* 0x000fe4000f8e00ff */
[----:B------:R-:W-:Y:S02]  /*10740*/  IMAD R0, R0, UR8, RZ ;  /* 0x0000000800007c24 */ /* 0x000fe4000f8e02ff */
[----:B------:R-:W-:-:S02]  /*10750*/  IMAD R7, R8, R7, R6 ;  /* 0x0000000708077224 */ /* 0x000fc400078e0206 */
        /* <DEDUP_REMOVED lines=9> */
[----:B------:R-:W-:Y:S02]  /*107f0*/  VIADD R6, R219, UR12 ;  /* 0x0000000cdb067c36 */ /* 0x000fe40008000000 */
        /* <DEDUP_REMOVED lines=33> */
.L_x_2415:
[----:B------:R-:W-:Y:S05]  /*10a10*/  BSYNC B1 ;  /* 0x0000000000017941 */ /* 0x000fea0003800000 */
.L_x_2414:
        /* <DEDUP_REMOVED lines=22> */
.L_x_2417:
[----:B------:R-:W-:Y:S05]  /*10b80*/  BSYNC B1 ;  /* 0x0000000000017941 */ /* 0x000fea0003800000 */
.L_x_2416:
        /* <DEDUP_REMOVED lines=22> */
.L_x_2419:
[----:B------:R-:W-:Y:S05]  /*10cf0*/  BSYNC B1 ;  /* 0x0000000000017941 */ /* 0x000fea0003800000 */
.L_x_2418:
        /* <DEDUP_REMOVED lines=23> */
.L_x_2411:
[----:B------:R-:W-:Y:S05]  /*10e70*/  BSYNC B0 ;  /* 0x0000000000007941 */ /* 0x000fea0003800000 */
.L_x_2403:
[----:B------:R-:W-:Y:S02]  /*10e80*/  ULDC UR5, c[0x0][0xc38] ;  /* 0x00030e0000057ab9 */ /* 0x000fe40000000800 */
[----:B------:R-:W-:-:S06]  /*10e90*/  UISETP.GE.AND UP0, UPT, UR4, UR5, UPT ;  /* 0x000000050400728c */ /* 0x000fcc000bf06270 */
[----:B------:R-:W-:-:S13]  /*10ea0*/  PLOP3.LUT P0, PT, PT, PT, UP0, 0x80, 0x0 ;  /* 0x000000000000781c */ /* 0x000fda0003f0f008 */
[----:B------:R-:W-:Y:S05]  /*10eb0*/  @!P0 BRA `(.L_x_2420) ;  /* 0xfffffefc00d08947 */ /* 0x000fea000383ffff */
[----:B------:R-:W-:Y:S05]  /*10ec0*/  EXIT ;  /* 0x000000000000794d */ /* 0x000fea0003800000 */
.L_x_2368:
[----:B------:R-:W-:-:S08]  /*10ed0*/  NOP ;  /* 0x0000000000007918 */ /* 0x000fd00000000000 */
[----:B0-----:R-:W0:-:S00]  /*10ee0*/  USETMAXREG.DEALLOC.CTAPOOL 0x18 ;  /* 0x00000018000079c8 */ /* 0x001e0000080e0500 */
[----:B0-----:R-:W-:-:S06]  /*10ef0*/  LOP3.LUT R0, R0, 0x3, RZ, 0xc0, !PT ;  /* 0x0000000300007812 */ /* 0x001fcc00078ec0ff */
[----:B------:R-:W0:Y:S01]  /*10f00*/  S2UR UR6, SR_CTAID.X ;  /* 0x00000000000679c3 */ /* 0x000e220000002500 */
[----:B------:R-:W-:Y:S01]  /*10f10*/  IMAD.MOV.U32 R18, RZ, RZ, RZ ;  /* 0x000000ffff127224 */ /* 0x000fe200078e00ff */
[----:B------:R-:W1:Y:S02]  /*10f20*/  SHFL.IDX PT, R0, R0, RZ, 0x1f ;  /* 0x00001fff00007589 */ /* 0x000e6400000e0000 */
[----:B-1----:R-:W-:-:S04]  /*10f30*/  ISETP.NE.AND P0, PT, R0, RZ, PT ;  /* 0x000000ff0000720c */ /* 0x002fc80003f05270 */
[----:B------:R-:W0:Y:S01]  /*10f40*/  LDC R0, c[0x0][0xc38] ;  /* 0x00030e00ff007b82 */ /* 0x000e220000000800 */
[----:B------:R-:W-:-:S05]  /*10f50*/  P2R R2, PR, RZ, 0x1 ;  /* 0x00000001ff027803 */ /* 0x000fca0000000000 */
[----:B------:R1:W-:Y:S03]  /*10f60*/  STL [R1+0x20], R2 ;  /* 0x0000200201007387 */ /* 0x0003e60000100800 */
[----:B------:R-:W-:Y:S06]  /*10f70*/  @P0 BAR.ARV 0x4, 0x180 ;  /* 0x0106000000000b1d */ /* 0x000fec0000002000 */
[----:B------:R1:W-:Y:S01]  /*10f80*/  STL [R1+0x1c], RZ ;  /* 0x00001cff01007387 */ /* 0x0003e20000100800 */
[----:B0-----:R-:W-:Y:S01]  /*10f90*/  ISETP.LE.AND P0, PT, R0, UR6, PT ;  /* 0x0000000600007c0c */ /* 0x001fe2000bf03270 */
[----:B------:R-:W-:-:S05]  /*10fa0*/  IMAD.MOV.U32 R0, RZ, RZ, 0x1 ;  /* 0x00000001ff007424 */ /* 0x000fca00078e00ff */
[----:B------:R1:W-:Y:S07]  /*10fb0*/  STL [R1+0x4], R0 ;  /* 0x0000040001007387 */ /* 0x0003ee0000100800 */
[----:B------:R-:W-:Y:S05]  /*10fc0*/  @P0 BRA `(.L_x_2421) ;  /* 0x0000005000500947 */ /* 0x000fea0003800000 */
[----:B------:R-:W0:Y:S01]  /*10fd0*/  S2R R6, SR_TID.X ;  /* 0x0000000000067919 */ /* 0x000e220000002100 */
[----:B------:R-:W2:Y:S01]  /*10fe0*/  S2UR UR5, SR_CgaCtaId ;  /* 0x00000000000579c3 */ /* 0x000ea20000008800 */
[----:B------:R-:W-:Y:S01]  /*10ff0*/  UMOV UR4, 0x400 ;  /* 0x0000040000047882 */ /* 0x000fe20000000000 */
[----:B------:R-:W-:Y:S01]  /*11000*/  IMAD.MOV.U32 R18, RZ, RZ, RZ ;  /* 0x000000ffff127224 */ /* 0x000fe200078e00ff */
[----:B------:R-:W-:Y:S01]  /*11010*/  ULDC UR43, c[0x0][0xc] ;  /* 0x00000300002b7ab9 */ /* 0x000fe20000000800 */
[----:B------:R-:W-:Y:S01]  /*11020*/  ULDC.64 UR38, c[0x0][0x198] ;  /* 0x0000660000267ab9 */ /* 0x000fe20000000a00 */
[----:B--2---:R-:W-:-:S06]  /*11030*/  ULEA UR4, UR5, UR4, 0x18 ;  /* 0x0000000405047291 */ /* 0x004fcc000f8ec03f */
[----:B------:R-:W-:Y:S01]  /*11040*/  IMAD.U32 R17, RZ, RZ, UR4 ;  /* 0x00000004ff117e24 */ /* 0x000fe2000f8e00ff */
[C---:B0-----:R-:W-:Y:S01]  /*11050*/  LOP3.LUT R5, R6.reuse, 0x7f, RZ, 0xc0, !PT ;  /* 0x0000007f06057812 */ /* 0x041fe200078ec0ff */
[----:B-1----:R-:W-:-:S05]  /*11060*/  IMAD.SHL.U32 R0, R6, 0x8, RZ ;  /* 0x0000000806007824 */ /* 0x002fca00078e00ff */
        /* <DEDUP_REMOVED lines=13> */
[----:B------:R1:W-:Y:S04]  /*11140*/  STL [R1+0x4], R2 ;  /* 0x0000040201007387 */ /* 0x0003e80000100800 */
[----:B------:R2:W-:Y:S01]  /*11150*/  STL [R1+0x1c], RZ ;  /* 0x00001cff01007387 */ /* 0x0005e20000100800 */
[----:B0-----:R-:W-:-:S02]  /*11160*/  LOP3.LUT R3, R0, 0x40, RZ, 0xfc, !PT ;  /* 0x0000004000037812 */ /* 0x001fc400078efcff */
[C---:B-1----:R-:W-:Y:S02]  /*11170*/  LOP3.LUT R2, R0.reuse, 0x80, RZ, 0xfc, !PT ;  /* 0x0000008000027812 */ /* 0x042fe400078efcff */
[----:B--2---:R-:W-:-:S07]  /*11180*/  LOP3.LUT R0, R0, 0xc0, RZ, 0xfc, !PT ;  /* 0x000000c000007812 */ /* 0x004fce00078efcff */
.L_x_2522:
        /* <DEDUP_REMOVED lines=14> */
[----:B01-3--:R-:W-:Y:S05]  /*11270*/  @!P0 BRA `(.L_x_2422) ;  /* 0x0000000000208947 */ /* 0x00bfea0003800000 */
        /* <DEDUP_REMOVED lines=8> */
.L_x_2422:
[----:B------:R-:W-:Y:S01]  /*11300*/  ULDC UR9, c[0x0][0xc54] ;  /* 0x0003150000097ab9 */ /* 0x000fe20000000800 */
[----:B------:R-:W-:Y:S01]  /*11310*/  UMOV UR5, UR8 ;  /* 0x0000000800057c82 */ /* 0x000fe20008000000 */
[----:B------:R-:W-:-:S11]  /*11320*/  UISETP.NE.AND UP0, UPT, UR9, 0x1, UPT ;  /* 0x000000010900788c */ /* 0x000fd6000bf05270 */
[----:B------:R-:W-:Y:S02]  /*11330*/  @UP0 ULDC.64 UR10, c[0x0][0xc58] ;  /* 0x00031600000a0ab9 */ /* 0x000fe40000000a00 */
[----:B------:R-:W-:-:S04]  /*11340*/  UIMAD.WIDE.U32 UR6, UR8, UR10, URZ ;  /* 0x0000000a080672a5 */ /* 0x000fc8000f8e003f */
[----:B------:R-:W-:-:S04]  /*11350*/  @UP0 USHF.R.U32.HI UR5, URZ, UR11, UR7 ;  /* 0x0000000b3f050299 */ /* 0x000fc80008011607 */
[----:B------:R-:W-:-:S12]  /*11360*/  UIMAD UR6, UR5, UR9, URZ ;  /* 0x00000009050672a4 */ /* 0x000fd8000f8e023f */
.L_x_2423:
[----:B------:R-:W-:Y:S01]  /*11370*/  ULOP3.LUT UR42, URZ, UR5, URZ, 0x33, !UPT ;  /* 0x000000053f2a7292 */ /* 0x000fe2000f8e333f */
[----:B------:R-:W-:Y:S01]  /*11380*/  BSSY B7, `(.L_x_2424) ;  /* 0x00004bb000077945 */ /* 0x000fe20003800000 */
[----:B------:R-:W-:Y:S01]  /*11390*/  ULDC UR7, c[0x0][0x448] ;  /* 0x0001120000077ab9 */ /* 0x000fe20000000800 */
[----:B------:R-:W-:Y:S01]  /*113a0*/  ULDC UR5, c[0x0][0xc3c] ;  /* 0x00030f0000057ab9 */ /* 0x000fe20000000800 */
[----:B------:R-:W-:Y:S02]  /*113b0*/  UISETP.NE.AND UP1, UPT, UR7, 0x1, UPT ;  /* 0x000000010700788c */ /* 0x000fe4000bf25270 */
[----:B------:R-:W-:Y:S01]  /*113c0*/  UIADD3 UR42, UR42, UR5, URZ ;  /* 0x000000052a2a7290 */ /* 0x000fe2000fffe03f */
[----:B------:R-:W-:Y:S01]  /*113d0*/  ULDC.64 UR10, c[0x0][0x418] ;  /* 0x00010600000a7ab9 */ /* 0x000fe20000000a00 */
[----:B------:R-:W-:Y:S02]  /*113e0*/  UIADD3 UR5, UR8, -UR6, URZ ;  /* 0x8000000608057290 */ /* 0x000fe4000fffe03f */
[----:B------:R-:W-:-:S02]  /*113f0*/  UISETP.NE.U32.AND UP0, UPT, UR10, URZ, UPT ;  /* 0x0000003f0a00728c */ /* 0x000fc4000bf05070 */
[----:B------:R-:W-:Y:S02]  /*11400*/  USHF.L.U32 UR8, UR42, 0x7, URZ ;  /* 0x000000072a087899 */ /* 0x000fe4000800063f */
[----:B------:R-:W-:Y:S01]  /*11410*/  UISETP.NE.AND.EX UP0, UPT, UR11, URZ, UPT, UP0 ;  /* 0x0000003f0b00728c */ /* 0x000fe2000bf05300 */
[----:B------:R-:W-:Y:S01]  /*11420*/  ULDC UR7, c[0x0][0x288] ;  /* 0x0000a20000077ab9 */ /* 0x000fe20000000800 */
[----:B------:R-:W-:Y:S01]  /*11430*/  UIADD3 UR8, UR8, 0x7f, URZ ;  /* 0x0000007f08087890 */ /* 0x000fe2000fffe03f */
[----:B------:R-:W-:Y:S01]  /*11440*/  ULDC UR6, c[0x0][0x424] ;  /* 0x0001090000067ab9 */ /* 0x000fe20000000800 */
[----:B------:R-:W-:Y:S02]  /*11450*/  UIADD3 UR13, -UR7, 0x50, URZ ;  /* 0x00000050070d7890 */ /* 0x000fe4000fffe13f */
[----:B------:R-:W-:Y:S01]  /*11460*/  USEL UR9, UR6, 0x1, UP0 ;  /* 0x0000000106097887 */ /* 0x000fe20008000000 */
[----:B------:R-:W-:Y:S01]  /*11470*/  @UP1 ULDC UR7, c[0x0][0x44c] ;  /* 0x0001130000071ab9 */ /* 0x000fe20000000800 */
[----:B------:R-:W-:Y:S01]  /*11480*/  ULDC UR12, c[0x0][0x2f0] ;  /* 0x0000bc00000c7ab9 */ /* 0x000fe20000000800 */
[----:B------:R-:W-:Y:S01]  /*11490*/  UIMAD.WIDE.U32 UR6, UR8, UR7, URZ ;  /* 0x00000007080672a5 */ /* 0x000fe2000f8e003f */
[----:B------:R-:W-:Y:S01]  /*114a0*/  @UP1 ULDC UR14, c[0x0][0x450] ;  /* 0x00011400000e1ab9 */ /* 0x000fe20000000800 */
[----:B------:R-:W-:-:S02]  /*114b0*/  UIMAD UR13, UR9, UR12, UR13 ;  /* 0x0000000c090d72a4 */ /* 0x000fc4000f8e020d */
[----:B------:R-:W-:Y:S02]  /*114c0*/  @UP1 USHF.R.U32.HI UR8, URZ, UR14, UR7 ;  /* 0x0000000e3f081299 */ /* 0x000fe40008011607 */
[----:B------:R-:W-:Y:S02]  /*114d0*/  UIMAD UR6, UR9, UR12, 0x4f ;  /* 0x0000004f090674a4 */ /* 0x000fe4000f8e020c */
[----:B------:R-:W-:Y:S02]  /*114e0*/  UIADD3 UR8, UR13, UR8, URZ ;  /* 0x000000080d087290 */ /* 0x000fe4000fffe03f */
[----:B------:R-:W-:Y:S02]  /*114f0*/  UIMAD.WIDE UR6, UR6, 0x66666667, URZ ;  /* 0x66666667060678a5 */ /* 0x000fe4000f8e023f */
[----:B------:R-:W-:Y:S02]  /*11500*/  UIMAD.WIDE UR8, UR8, 0x66666667, URZ ;  /* 0x66666667080878a5 */ /* 0x000fe4000f8e023f */
[----:B------:R-:W-:-:S02]  /*11510*/  USHF.R.U32.HI UR12, URZ, 0x1f, UR7 ;  /* 0x0000001f3f0c7899 */ /* 0x000fc40008011607 */
[----:B------:R-:W-:Y:S01]  /*11520*/  USHF.R.U32.HI UR6, URZ, 0x1f, UR9 ;  /* 0x0000001f3f067899 */ /* 0x000fe20008011609 */
[----:B------:R-:W-:Y:S01]  /*11530*/  ULDC UR11, c[0x0][0xc48] ;  /* 0x00031200000b7ab9 */ /* 0x000fe20000000800 */
[----:B------:R-:W-:Y:S02]  /*11540*/  ULEA.HI.SX32 UR12, UR7, UR12, 0x1b ;  /* 0x0000000c070c7291 */ /* 0x000fe4000f8fda3f */
[----:B------:R-:W-:Y:S02]  /*11550*/  ULEA.HI.SX32 UR6, UR9, UR6, 0x1b ;  /* 0x0000000609067291 */ /* 0x000fe4000f8fda3f */
[----:B------:R-:W-:Y:S02]  /*11560*/  UISETP.NE.AND UP0, UPT, UR11, 0x1, UPT ;  /* 0x000000010b00788c */ /* 0x000fe4000bf05270 */
[----:B------:R-:W-:Y:S01]  /*11570*/  UISETP.LT.AND UP1, UPT, UR12, UR6, UPT ;  /* 0x000000060c00728c */ /* 0x000fe2000bf21270 */
[----:B------:R-:W-:-:S03]  /*11580*/  ULDC UR10, c[0x0][0xc54] ;  /* 0x00031500000a7ab9 */ /* 0x000fc60000000800 */
[----:B------:R-:W-:Y:S02]  /*11590*/  USEL UR41, UR12, UR6, UP1 ;  /* 0x000000060c297287 */ /* 0x000fe40008800000 */
[----:B------:R-:W-:-:S03]  /*115a0*/  UIMAD UR10, UR4, UR10, UR5 ;  /* 0x0000000a040a72a4 */ /* 0x000fc6000f8e0205 */
[----:B------:R-:W-:Y:S01]  /*115b0*/  @UP0 ULDC UR4, c[0x0][0xc4c] ;  /* 0x0003130000040ab9 */ /* 0x000fe20000000800 */
[----:B------:R-:W-:Y:S01]  /*115c0*/  ISETP.LT.AND P0, PT, RZ, UR41, PT ;  /* 0x00000029ff007c0c */ /* 0x000fe2000bf01270 */
[----:B------:R-:W-:Y:S01]  /*115d0*/  UIMAD.WIDE.U32 UR4, UR10, UR4, URZ ;  /* 0x000000040a0472a5 */ /* 0x000fe2000f8e003f */
[----:B------:R-:W-:Y:S01]  /*115e0*/  @UP0 ULDC UR7, c[0x0][0xc50] ;  /* 0x0003140000070ab9 */ /* 0x000fe20000000800 */
[----:B------:R-:W-:Y:S02]  /*115f0*/  UMOV UR40, UR10 ;  /* 0x0000000a00287c82 */ /* 0x000fe40008000000 */
[----:B------:R-:W-:-:S04]  /*11600*/  @UP0 USHF.R.U32.HI UR40, URZ, UR7, UR5 ;  /* 0x000000073f280299 */ /* 0x000fc80008011605 */
[----:B------:R-:W-:-:S04]  /*11610*/  UIADD3 UR36, -UR40, URZ, URZ ;  /* 0x0000003f28247290 */ /* 0x000fc8000fffe13f */
[----:B------:R-:W-:Y:S01]  /*11620*/  UIMAD UR36, UR11, UR36, UR10 ;  /* 0x000000240b2472a4 */ /* 0x000fe2000f8e020a */
[----:B------:R-:W-:Y:S11]  /*11630*/  @P0 BRA `(.L_x_2425) ;  /* 0x00000000004c0947 */ /* 0x000ff60003800000 */
        /* <DEDUP_REMOVED lines=19> */
.L_x_2425:
        /* <DEDUP_REMOVED lines=20> */
.L_x_2428:
[----:B------:R-:W-:Y:S05]  /*118b0*/  BSYNC B6 ;  /* 0x0000000000067941 */ /* 0x000fea0003800000 */
.L_x_2427:
        /* <DEDUP_REMOVED lines=20> */
.L_x_2431:
        /* <DEDUP_REMOVED lines=15> */
.L_x_2430:
[----:B------:R-:W-:Y:S05]  /*11af0*/  BSYNC B6 ;  /* 0x0000000000067941 */ /* 0x000fea0003800000 */
.L_x_2429:
        /* <DEDUP_REMOVED lines=13> */
[----:B------:R-:W1:Y:S03]  /*11bd0*/  S2R R0, SR_TID.X ;  /* 0x0000000000007919 */ /* 0x000e660000002100 */
[----:B------:R-:W-:Y:S01]  /*11be0*/  VIADD R19, R19, 0xffffffff ;  /* 0xffffffff13137836 */ /* 0x000fe20000000000 */
[----:B0-----:R-:W0:Y:S02]  /*11bf0*/  LDC.64 R2, c[0x0][0x418] ;  /* 0x00010600ff027b82 */ /* 0x001e240000000a00 */
[----:B0-----:R-:W-:Y:S02]  /*11c00*/  ISETP.NE.U32.AND P0, PT, R2, RZ, PT ;  /* 0x000000ff0200720c */ /* 0x001fe40003f05070 */
[----:B-1----:R-:W-:-:S02]  /*11c10*/  SHF.R.U32.HI R0, RZ, 0x5, R0 ;  /* 0x00000005ff007819 */ /* 0x002fc40000011600 */
[----:B------:R-:W-:Y:S02]  /*11c20*/  ISETP.NE.AND.EX P1, PT, R3, RZ, PT, P0 ;  /* 0x000000ff0300720c */ /* 0x000fe40003f25300 */
[----:B------:R-:W-:Y:S02]  /*11c30*/  LOP3.LUT R0, R0, 0x3, RZ, 0xc0, !PT ;  /* 0x0000000300007812 */ /* 0x000fe400078ec0ff */
[----:B------:R-:W-:Y:S02]  /*11c40*/  P2R R4, PR, RZ, 0x2 ;  /* 0x00000002ff047803 */ /* 0x000fe40000000000 */
[----:B--2---:R-:W-:Y:S01]  /*11c50*/  SHF.R.S32.HI R8, RZ, 0x1f, R7 ;  /* 0x0000001fff087819 */ /* 0x004fe20000011407 */
[----:B------:R0:W-:Y:S01]  /*11c60*/  STL [R1], R7 ;  /* 0x0000000701007387 */ /* 0x0001e20000100800 */
[----:B------:R-:W-:-:S03]  /*11c70*/  SEL R16, R7, RZ, !P1 ;  /* 0x000000ff07107207 */ /* 0x000fc60004800000 */
[----:B------:R0:W-:Y:S04]  /*11c80*/  STL [R1+0x10], R4 ;  /* 0x0000100401007387 */ /* 0x0001e80000100800 */
[----:B------:R0:W-:Y:S01]  /*11c90*/  STL [R1+0x8], R8 ;  /* 0x0000080801007387 */ /* 0x0001e20000100800 */
[----:B------:R-:W-:Y:S05]  /*11ca0*/  BRA.DIV UR4, `(.L_x_2432) ;  /* 0x0000004a04b87947 */ /* 0x000fea000b800000 */
[----:B------:R1:W2:Y:S02]  /*11cb0*/  SHFL.IDX PT, R14, R0, RZ, 0x1f ;  /* 0x00001fff000e7589 */ /* 0x0002a400000e0000 */
.L_x_2537:
        /* <DEDUP_REMOVED lines=8> */
.L_x_2540:
[----:B------:R-:W-:Y:S05]  /*11d40*/  @!P6 BRA `(.L_x_2433) ;  /* 0x00000004002ce947 */ /* 0x000fea0003800000 */
[----:B------:R-:W-:Y:S01]  /*11d50*/  IMAD.MOV.U32 R16, RZ, RZ, R7 ;  /* 0x000000ffff107224 */ /* 0x000fe200078e0007 */
[----:B------:R-:W-:Y:S06]  /*11d60*/  @!P1 BRA `(.L_x_2435) ;  /* 0x0000000000489947 */ /* 0x000fec0003800000 */
[----:B------:R-:W2:Y:S01]  /*11d70*/  LDC R6, c[0x0][0x43c] ;  /* 0x00010f00ff067b82 */ /* 0x000ea20000000800 */
[----:B------:R-:W-:Y:S01]  /*11d80*/  ULDC.64 UR4, c[0x0][0x428] ;  /* 0x00010a0000047ab9 */ /* 0x000fe20000000a00 */
[----:B------:R-:W-:Y:S01]  /*11d90*/  ULDC.64 UR6, c[0x0][0x208] ;  /* 0x0000820000067ab9 */ /* 0x000fe20000000a00 */
[----:B--2---:R-:W-:-:S13]  /*11da0*/  ISETP.NE.AND P0, PT, R6, 0x1, PT ;  /* 0x000000010600780c */ /* 0x004fda0003f05270 */
[----:B0-----:R-:W1:Y:S02]  /*11db0*/  @P0 LDC.64 R4, c[0x0][0x440] ;  /* 0x00011000ff040b82 */ /* 0x001e640000000a00 */
[----:B-1----:R-:W-:-:S04]  /*11dc0*/  @P0 IMAD.HI.U32 R0, R19, R4, RZ ;  /* 0x0000000413000227 */ /* 0x002fc800078e00ff */
[----:B------:R-:W-:Y:S01]  /*11dd0*/  IMAD.MOV.U32 R4, RZ, RZ, R19 ;  /* 0x000000ffff047224 */ /* 0x000fe200078e0013 */
[----:B------:R-:W-:-:S04]  /*11de0*/  @P0 SHF.R.U32.HI R4, RZ, R5, R0 ;  /* 0x00000005ff040219 */ /* 0x000fc80000011600 */
[--C-:B------:R-:W-:Y:S01]  /*11df0*/  SHF.R.S32.HI R5, RZ, 0x1f, R4.reuse ;  /* 0x0000001fff057819 */ /* 0x100fe20000011404 */
[----:B------:R-:W-:-:S04]  /*11e00*/  IMAD.MOV R0, RZ, RZ, -R4 ;  /* 0x000000ffff007224 */ /* 0x000fc800078e0a04 */
[----:B------:R-:W-:Y:S02]  /*11e10*/  IMAD R19, R6, R0, R19 ;  /* 0x0000000006137224 */ /* 0x000fe400078e0213 */
[----:B------:R-:W-:Y:S02]  /*11e20*/  IMAD R0, R8, UR4, RZ ;  /* 0x0000000408007c24 */ /* 0x000fe4000f8e02ff */
[----:B------:R-:W-:-:S04]  /*11e30*/  IMAD.WIDE.U32 R4, R7, UR4, R4 ;  /* 0x0000000407047c25 */ /* 0x000fc8000f8e0004 */
[----:B------:R-:W-:Y:S01]  /*11e40*/  IMAD R0, R7, UR5, R0 ;  /* 0x0000000507007c24 */ /* 0x000fe2000f8e0200 */
[----:B------:R-:W-:-:S03]  /*11e50*/  LEA R2, P0, R4, R2, 0x2 ;  /* 0x0000000204027211 */ /* 0x000fc600078010ff */
[----:B------:R-:W-:-:S05]  /*11e60*/  IMAD.IADD R0, R5, 0x1, R0 ;  /* 0x0000000105007824 */ /* 0x000fca00078e0200 */
[----:B------:R-:W-:-:S05]  /*11e70*/  LEA.HI.X R3, R4, R3, R0, 0x2, P0 ;  /* 0x0000000304037211 */ /* 0x000fca00000f1400 */
[----:B------:R2:W5:Y:S02]  /*11e80*/  LDG.E R16, desc[UR6][R2.64] ;  /* 0x0000000602107981 */ /* 0x000564000c1e1900 */
.L_x_2435:
[----:B--2---:R-:W2:Y:S01]  /*11e90*/  LDL R2, [R1+0x4] ;  /* 0x0000040001027983 */ /* 0x004ea20000100800 */
[----:B-1----:R-:W-:Y:S01]  /*11ea0*/  IMAD R0, R18, 0x8, R17 ;  /* 0x0000000812007824 */ /* 0x002fe200078e0211 */
[----:B--2---:R-:W-:-:S04]  /*11eb0*/  SHF.L.U32 R2, R2, 0x1f, RZ ;  /* 0x0000001f02027819 */ /* 0x004fc800000006ff */
[----:B------:R-:W1:Y:S02]  /*11ec0*/  SYNCS.PHASECHK.TRANS64.TRYWAIT P0, [R0+URZ+0x38840], R2 ;  /* 0x03884002000075a7 */ /* 0x000e64000800017f */
[----:B-1----:R-:W-:Y:S05]  /*11ed0*/  @!P0 BRA `(.L_x_2436) ;  /* 0x00000048006c8947 */ /* 0x002fea0003800000 */
.L_x_2541:
        /* <DEDUP_REMOVED lines=11> */
.L_x_2437:
[----:B------:R-:W-:Y:S01]  /*11f90*/  R2UR UR33, R0 ;  /* 0x00000000002172ca */ /* 0x000fe200000e0000 */
[----:B-1----:R-:W-:Y:S01]  /*11fa0*/  IMAD R0, R18, 0xa000, R17 ;  /* 0x0000a00012007824 */ /* 0x002fe200078e0211 */
[----:B------:R-:W-:Y:S01]  /*11fb0*/  R2UR UR35, R19 ;  /* 0x00000000132372ca */ /* 0x000fe200000e0000 */
[----:B------:R-:W-:Y:S01]  /*11fc0*/  UIADD3 UR4, UP0, UR38, 0x370, URZ ;  /* 0x0000037026047890 */ /* 0x000fe2000ff1e03f */
[----:B-----5:R-:W-:Y:S01]  /*11fd0*/  R2UR UR37, R16 ;  /* 0x00000000102572ca */ /* 0x020fe200000e0000 */
[----:B------:R-:W-:Y:S01]  /*11fe0*/  UMOV UR6, 0x0 ;  /* 0x0000000000067882 */ /* 0x000fe20000000000 */
[----:B------:R-:W-:Y:S01]  /*11ff0*/  R2UR UR8, R0 ;  /* 0x00000000000872ca */ /* 0x000fe200000e0000 */
[----:B------:R-:W-:Y:S01]  /*12000*/  UIADD3.X UR5, URZ, UR39, URZ, UP0, !UPT ;  /* 0x000000273f057290 */ /* 0x000fe200087fe43f */
[----:B------:R-:W-:Y:S01]  /*12010*/  PLOP3.LUT P0, PT, PT, PT, PT, 0x80, 0x0 ;  /* 0x000000000000781c */ /* 0x000fe20003f0f070 */
[----:B------:R-:W-:Y:S01]  /*12020*/  UMOV UR7, 0x14f00000 ;  /* 0x14f0000000077882 */ /* 0x000fe20000000000 */
[----:B------:R-:W-:Y:S01]  /*12030*/  UMOV UR34, URZ ;  /* 0x0000003f00227c82 */ /* 0x000fe20008000000 */
[----:B------:R-:W-:Y:S01]  /*12040*/  UMOV UR26, 0x40 ;  /* 0x00000040001a7882 */ /* 0x000fe20000000000 */
[----:B------:R-:W-:Y:S01]  /*12050*/  P2R R0, PR, RZ, 0x1 ;  /* 0x00000001ff007803 */ /* 0x000fe20000000000 */
[----:B------:R-:W-:-:S02]  /*12060*/  UIADD3 UR33, UR33, 0x38830, URZ ;  /* 0x0003883021217890 */ /* 0x000fc4000fffe03f */
[----:B------:R-:W-:Y:S01]  /*12070*/  UIMAD UR35, UR35, 0x50, URZ ;  /* 0x00000050232378a4 */ /* 0x000fe2000f8e023f */
[----:B------:R-:W-:Y:S01]  /*12080*/  UMOV UR28, UR36 ;  /* 0x00000024001c7c82 */ /* 0x000fe20008000000 */
[----:B------:R-:W-:Y:S02]  /*12090*/  UMOV UR29, UR37 ;  /* 0x00000025001d7c82 */ /* 0x000fe40008000000 */
[----:B------:R-:W-:Y:S01]  /*120a0*/  UIADD3 UR32, UR8, 0x24400, URZ ;  /* 0x0002440008207890 */ /* 0x000fe2000fffe03f */
[----:B------:R2:W-:Y:S01]  /*120b0*/  STL [R1+0xc], R0 ;  /* 0x00000c0001007387 */ /* 0x0005e20000100800 */
[----:B------:R-:W-:Y:S02]  /*120c0*/  UIADD3 UR24, UR8, 0x26c00, URZ ;  /* 0x00026c0008187890 */ /* 0x000fe4000fffe03f */
[----:B------:R-:W-:Y:S02]  /*120d0*/  UIADD3 UR16, UR8, 0x29400, URZ ;  /* 0x0002940008107890 */ /* 0x000fe4000fffe03f */
[----:B------:R-:W-:Y:S01]  /*120e0*/  UIADD3 UR8, UR8, 0x2bc00, URZ ;  /* 0x0002bc0008087890 */ /* 0x000fe2000fffe03f */
[----:B------:R-:W-:Y:S01]  /*120f0*/  UMOV UR25, UR33 ;  /* 0x0000002100197c82 */ /* 0x000fe20008000000 */
[----:B------:R-:W-:Y:S01]  /*12100*/  UMOV UR27, UR35 ;  /* 0x00000023001b7c82 */ /* 0x000fe20008000000 */
[----:B------:R-:W-:Y:S01]  /*12110*/  UMOV UR18, 0x80 ;  /* 0x0000008000127882 */ /* 0x000fe20000000000 */
[----:B------:R-:W-:Y:S01]  /*12120*/  UMOV UR20, UR36 ;  /* 0x0000002400147c82 */ /* 0x000fe20008000000 */
[----:B------:R2:W-:Y:S01]  /*12130*/  UTMALDG.4D [UR32], [UR4], desc[UR6] ;  /* 0x00000620040075b4 */ /* 0x0005e20008019000 */
[----:B------:R-:W-:Y:S01]  /*12140*/  UMOV UR21, UR37 ;  /* 0x0000002500157c82 */ /* 0x000fe20008000000 */
[----:B------:R-:W-:Y:S01]  /*12150*/  UMOV UR17, UR33 ;  /* 0x0000002100117c82 */ /* 0x000fe20008000000 */
[----:B------:R-:W-:Y:S01]  /*12160*/  UMOV UR19, UR35 ;  /* 0x0000002300137c82 */ /* 0x000fe20008000000 */
[----:B------:R-:W-:Y:S01]  /*12170*/  UMOV UR10, 0xc0 ;  /* 0x000000c0000a7882 */ /* 0x000fe20000000000 */
[----:B------:R-:W-:Y:S01]  /*12180*/  UMOV UR12, UR36 ;  /* 0x00000024000c7c82 */ /* 0x000fe20008000000 */
[----:B------:R-:W-:Y:S01]  /*12190*/  UMOV UR13, UR37 ;  /* 0x00000025000d7c82 */ /* 0x000fe20008000000 */
[----:B------:R-:W-:Y:S01]  /*121a0*/  UMOV UR9, UR33 ;  /* 0x0000002100097c82 */ /* 0x000fe20008000000 */
[----:B------:R2:W-:Y:S01]  /*121b0*/  UTMALDG.4D [UR24], [UR4], desc[UR6] ;  /* 0x00000618040075b4 */ /* 0x0005e20008019000 */
[----:B------:R-:W-:Y:S01]  /*121c0*/  UMOV UR11, UR35 ;  /* 0x00000023000b7c82 */ /* 0x000fe20008000000 */
[----:B------:R2:W-:Y:S01]  /*121d0*/  UTMALDG.4D [UR16], [UR4], desc[UR6] ;  /* 0x00000610040075b4 */ /* 0x0005e20008019000 */
[----:B------:R2:W-:Y:S02]  /*121e0*/  UTMALDG.4D [UR8], [UR4], desc[UR6] ;  /* 0x00000608040075b4 */ /* 0x0005e40008019000 */
[----:B--2---:R-:W-:Y:S01]  /*121f0*/  NOP ;  /* 0x0000000000007918 */ /* 0x004fe20000000000 */
.L_x_2433:
[----:B-1----:R-:W-:Y:S01]  /*12200*/  VIADD R0, R17, 0x14400 ;  /* 0x0001440011007836 */ /* 0x002fe20000000000 */
        /* <DEDUP_REMOVED lines=21> */
.L_x_2439:
[----:B------:R-:W-:Y:S05]  /*12360*/  BSYNC B6 ;  /* 0x0000000000067941 */ /* 0x000fea0003800000 */
.L_x_2438:
[----:B0-----:R-:W0:Y:S01]  /*12370*/  LDC R7, c[0x0][0x448] ;  /* 0x00011200ff077b82 */ /* 0x001e220000000800 */
[----:B------:R-:W1:Y:S01]  /*12380*/  S2R R0, SR_TID.X ;  /* 0x0000000000007919 */ /* 0x000e620000002100 */
[----:B------:R-:W-:Y:S01]  /*12390*/  USHF.R.S32.HI UR4, URZ, 0x1f, UR36 ;  /* 0x0000001f3f047899 */ /* 0x000fe20008011424 */
[----:B------:R-:W-:Y:S01]  /*123a0*/  ULDC.64 UR8, c[0x0][0x2d8] ;  /* 0x0000b60000087ab9 */ /* 0x000fe20000000a00 */
[----:B------:R-:W2:Y:S02]  /*123b0*/  S2R R2, SR_TID.X ;  /* 0x0000000000027919 */ /* 0x000ea40000002100 */
[----:B------:R-:W-:Y:S02]  /*123c0*/  UIMAD UR6, UR4, UR8, URZ ;  /* 0x00000008040672a4 */ /* 0x000fe4000f8e023f */
[----:B------:R-:W-:Y:S01]  /*123d0*/  UIMAD.WIDE.U32 UR4, UR36, UR8, URZ ;  /* 0x00000008240472a5 */ /* 0x000fe2000f8e003f */
[----:B------:R-:W3:Y:S01]  /*123e0*/  S2R R10, SR_TID.X ;  /* 0x00000000000a7919 */ /* 0x000ee20000002100 */
[----:B------:R-:W-:-:S02]  /*123f0*/  UIMAD UR6, UR36, UR9, UR6 ;  /* 0x00000009240672a4 */ /* 0x000fc4000f8e0206 */
[----:B------:R-:W-:Y:S01]  /*12400*/  USHF.R.S32.HI UR7, URZ, 0x1f, UR40 ;  /* 0x0000001f3f077899 */ /* 0x000fe20008011428 */
[----:B------:R-:W4:Y:S01]  /*12410*/  S2R R8, SR_TID.X ;  /* 0x0000000000087919 */ /* 0x000f220000002100 */
[----:B------:R-:W-:Y:S01]  /*12420*/  UIADD3 UR5, UR5, UR6, URZ ;  /* 0x0000000605057290 */ /* 0x000fe2000fffe03f */
[----:B------:R-:W-:-:S03]  /*12430*/  ULDC.64 UR8, c[0x0][0x2e0] ;  /* 0x0000b80000087ab9 */ /* 0x000fc60000000a00 */
[----:B------:R-:W-:Y:S02]  /*12440*/  UIMAD.WIDE.U32 UR4, UR40, UR8, UR4 ;  /* 0x00000008280472a5 */ /* 0x000fe4000f8e0004 */
[----:B------:R-:W-:Y:S01]  /*12450*/  UIMAD UR6, UR7, UR8, URZ ;  /* 0x00000008070672a4 */ /* 0x000fe2000f8e023f */
[----:B0-----:R-:W-:-:S03]  /*12460*/  ISETP.NE.AND P0, PT, R7, 0x1, PT ;  /* 0x000000010700780c */ /* 0x001fc60003f05270 */
[----:B------:R-:W-:Y:S01]  /*12470*/  UIMAD UR6, UR40, UR9, UR6 ;  /* 0x00000009280672a4 */ /* 0x000fe2000f8e0206 */
[----:B------:R-:W-:-:S03]  /*12480*/  IMAD.U32 R5, RZ, RZ, UR5 ;  /* 0x00000005ff057e24 */ /* 0x000fc6000f8e00ff */
[----:B------:R-:W-:Y:S01]  /*12490*/  UIADD3 UR6, UR5, UR6, URZ ;  /* 0x0000000605067290 */ /* 0x000fe2000fffe03f */
[----:B-1----:R-:W-:-:S05]  /*124a0*/  IMAD.SHL.U32 R4, R0, 0x10, RZ ;  /* 0x0000001000047824 */ /* 0x002fca00078e00ff */
[----:B------:R-:W0:Y:S01]  /*124b0*/  @P0 LDC R3, c[0x0][0x44c] ;  /* 0x00011300ff030b82 */ /* 0x000e220000000800 */
[----:B--2---:R-:W-:Y:S01]  /*124c0*/  LOP3.LUT R2, R2, 0x7f, RZ, 0xc0, !PT ;  /* 0x0000007f02027812 */ /* 0x004fe200078ec0ff */
[----:B---3--:R-:W-:-:S03]  /*124d0*/  IMAD.SHL.U32 R10, R10, 0x8, RZ ;  /* 0x000000080a0a7824 */ /* 0x008fc600078e00ff */
[----:B------:R-:W-:-:S03]  /*124e0*/  SHF.R.U32.HI R2, RZ, 0x3, R2 ;  /* 0x00000003ff027819 */ /* 0x000fc60000011602 */
[----:B------:R-:W1:Y:S01]  /*124f0*/  @P0 LDC R0, c[0x0][0x450] ;  /* 0x00011400ff000b82 */ /* 0x000e620000000800 */
[----:B------:R-:W-:Y:S01]  /*12500*/  LOP3.LUT R4, R2, 0x70, R4, 0xf8, !PT ;  /* 0x0000007002047812 */ /* 0x000fe200078ef804 */
[----:B------:R-:W-:Y:S01]  /*12510*/  IMAD.U32 R2, RZ, RZ, UR42 ;  /* 0x0000002aff027e24 */ /* 0x000fe2000f8e00ff */
[----:B------:R-:W-:Y:S01]  /*12520*/  LOP3.LUT R10, R10, 0x38, RZ, 0xc0, !PT ;  /* 0x000000380a0a7812 */ /* 0x000fe200078ec0ff */
[----:B----4-:R-:W-:Y:S02]  /*12530*/  IMAD.SHL.U32 R9, R8, 0x8, RZ ;  /* 0x0000000808097824 */ /* 0x010fe400078e00ff */
[----:B------:R-:W-:Y:S01]  /*12540*/  IMAD R2, R2, 0x80, R4 ;  /* 0x0000008002027824 */ /* 0x000fe200078e0204 */
[C---:B------:R-:W-:Y:S01]  /*12550*/  LOP3.LUT R12, R10.reuse, 0x40, RZ, 0xfc, !PT ;  /* 0x000000400a0c7812 */ /* 0x040fe200078efcff */
[----:B------:R-:W-:Y:S01]  /*12560*/  IMAD.U32 R4, RZ, RZ, UR4 ;  /* 0x00000004ff047e24 */ /* 0x000fe2000f8e00ff */
[----:B------:R-:W-:Y:S01]  /*12570*/  ULDC.64 UR4, c[0x0][0x2d0] ;  /* 0x0000b40000047ab9 */ /* 0x000fe20000000a00 */
[----:B------:R-:W-:Y:S01]  /*12580*/  IMAD.MOV.U32 R6, RZ, RZ, R2 ;  /* 0x000000ffff067224 */ /* 0x000fe200078e0002 */
[----:B------:R-:W-:-:S02]  /*12590*/  LOP3.LUT R11, R10, 0x80, RZ, 0xfc, !PT ;  /* 0x000000800a0b7812 */ /* 0x000fc400078efcff */
        /* <DEDUP_REMOVED lines=18> */
[----:B------:R-:W-:-:S03]  /*126c0*/  ULDC.64 UR4, c[0x0][0x280] ;  /* 0x0000a00000047ab9 */ /* 0x000fc60000000a00 */
[----:B------:R-:W-:Y:S01]  /*126d0*/  IMAD.IADD R3, R3, 0x1, R4 ;  /* 0x0000000103037824 */ /* 0x000fe200078e0204 */
[----:B------:R-:W-:Y:S01]  /*126e0*/  LEA R4, P0, R2, UR4, 0x1 ;  /* 0x0000000402047c11 */ /* 0x000fe2000f8008ff */
[----:B------:R-:W-:Y:S02]  /*126f0*/  ULDC UR4, c[0x0][0x2b8] ;  /* 0x0000ae0000047ab9 */ /* 0x000fe40000000800 */
[----:B------:R-:W-:Y:S02]  /*12700*/  ISETP.GE.AND P3, PT, R10, UR4, PT ;  /* 0x000000040a007c0c */ /* 0x000fe4000bf66270 */
[----:B------:R-:W-:Y:S02]  /*12710*/  LOP3.LUT R10, R8, 0x7f, RZ, 0xc0, !PT ;  /* 0x0000007f080a7812 */ /* 0x000fe400078ec0ff */
[----:B------:R0:W5:Y:S01]  /*12720*/  LDL R8, [R1+0x14] ;  /* 0x0000140001087983 */ /* 0x0001620000100800 */
[----:B------:R-:W-:Y:S02]  /*12730*/  LEA.HI.X R3, R2, UR5, R3, 0x1, P0 ;  /* 0x0000000502037c11 */ /* 0x000fe400080f0c03 */
[----:B------:R-:W-:-:S02]  /*12740*/  ISETP.GE.AND P0, PT, R9, UR4, PT ;  /* 0x0000000409007c0c */ /* 0x000fc4000bf06270 */
[----:B------:R-:W-:Y:S02]  /*12750*/  ISETP.GE.AND P1, PT, R12, UR4, PT ;  /* 0x000000040c007c0c */ /* 0x000fe4000bf26270 */
[----:B------:R-:W-:Y:S01]  /*12760*/  ISETP.GE.AND P2, PT, R11, UR4, PT ;  /* 0x000000040b007c0c */ /* 0x000fe2000bf46270 */
[----:B------:R-:W-:Y:S01]  /*12770*/  UMOV UR4, 0xffffffff ;  /* 0xffffffff00047882 */ /* 0x000fe20000000000 */
[----:B------:R-:W-:Y:S02]  /*12780*/  SHF.R.U32.HI R10, RZ, 0x3, R10 ;  /* 0x00000003ff0a7819 */ /* 0x000fe4000001160a */
[----:B0-----:R-:W-:Y:S09]  /*12790*/  BRA.DIV UR4, `(.L_x_2440) ;  /* 0x0000004204507947 */ /* 0x001ff2000b800000 */
[----:B------:R-:W0:Y:S01]  /*127a0*/  SHFL.IDX PT, R6, R4, RZ, 0x181f ;  /* 0x00181fff04067589 */ /* 0x000e2200000e0000 */
[----:B------:R-:W-:Y:S01]  /*127b0*/  IMAD.U32 R0, RZ, RZ, UR42 ;  /* 0x0000002aff007e24 */ /* 0x000fe2000f8e00ff */
[----:B------:R-:W-:Y:S01]  /*127c0*/  ULDC UR4, c[0x0][0x288] ;  /* 0x0000a20000047ab9 */ /* 0x000fe20000000800 */
[----:B------:R-:W-:Y:S01]  /*127d0*/  ULDC.64 UR6, c[0x0][0x208] ;  /* 0x0000820000067ab9 */ /* 0x000fe20000000a00 */
[----:B------:R-:W1:Y:S01]  /*127e0*/  SHFL.IDX PT, R5, R3, RZ, 0x181f ;  /* 0x00181fff03057589 */ /* 0x000e6200000e0000 */
[----:B------:R-:W-:Y:S02]  /*127f0*/  IMAD R2, R7, UR4, RZ ;  /* 0x0000000407027c24 */ /* 0x000fe4000f8e02ff */
[----:B------:R-:W-:-:S05]  /*12800*/  IMAD R0, R0, 0x80, R10 ;  /* 0x0000008000007824 */ /* 0x000fca00078e020a */
[----:B------:R-:W-:-:S13]  /*12810*/  ISETP.GE.AND P4, PT, R0, R2, PT ;  /* 0x000000020000720c */ /* 0x000fda0003f86270 */
[----:B0-----:R-:W-:-:S05]  /*12820*/  @!P4 LEA R6, P5, R9, R6, 0x1 ;  /* 0x000000060906c211 */ /* 0x001fca00078a08ff */
[----:B-1----:R-:W-:-:S04]  /*12830*/  @!P4 IMAD.X R5, RZ, RZ, R5, P5 ;  /* 0x000000ffff05c224 */ /* 0x002fc800028e0605 */
[----:B------:R-:W-:Y:S02]  /*12840*/  @!P4 IMAD.MOV.U32 R7, RZ, RZ, R5 ;  /* 0x000000ffff07c224 */ /* 0x000fe400078e0005 */
[----:B------:R-:W-:-:S03]  /*12850*/  VIADD R5, R0, 0x10 ;  /* 0x0000001000057836 */ /* 0x000fc60000000000 */
        /* <DEDUP_REMOVED lines=72> */
.L_x_2558:
        /* <DEDUP_REMOVED lines=14> */
.L_x_2442:
[----:B------:R-:W-:Y:S05]  /*12dc0*/  BSYNC B0 ;  /* 0x0000000000007941 */ /* 0x000fea0003800000 */
.L_x_2441:
[----:B------:R-:W-:Y:S01]  /*12dd0*/  NOP ;  /* 0x0000000000007918 */ /* 0x000fe20000000000 */
[----:B------:R-:W-:Y:S01]  /*12de0*/  PLOP3.LUT P0, PT, PT, PT, PT, 0x80, 0x0 ;  /* 0x000000000000781c */ /* 0x000fe20003f0f070 */
[----:B0-----:R-:W-:-:S12]  /*12df0*/  VIADD R6, R17, 0x38800 ;  /* 0x0003880011067836 */ /* 0x001fd80000000000 */
.L_x_2443:
[----:B------:R-:W-:Y:S02]  /*12e00*/  PLOP3.LUT P1, PT, P1, P0, PT, 0xa2, 0x0 ;  /* 0x000000000000781c */ /* 0x000fe40000f21472 */
[----:B------:R-:W-:-:S08]  /*12e10*/  @P0 R2UR P1, UR4, R17 ;  /* 0x00000000110402ca */ /* 0x000fd00000020000 */
[----:B------:R-:W-:-:S05]  /*12e20*/  @P0 PLOP3.LUT P0, PT, P1, PT, PT, 0x80, 0x0 ;  /* 0x000000000000081c */ /* 0x000fca0000f0f070 */
[----:B------:R-:W-:Y:S01]  /*12e30*/  @!P1 SYNCS.ARRIVE.TRANS64.RED.A0T1 RZ, [UR4+0x38800], RZ ;  /* 0x038800ffffff99a7 */ /* 0x000fe20008200404 */
[----:B------:R-:W-:Y:S07]  /*12e40*/  @!P1 ARRIVES.LDGSTSBAR.64.TRANSCNT [UR4+0x38800] ;  /* 0x03880000ff0099b0 */ /* 0x000fee0008000a84 */
[----:B------:R-:W-:Y:S05]  /*12e50*/  @P0 BRA.U.ANY `(.L_x_2443) ;  /* 0xfffffffd00e80947 */ /* 0x000fea000393ffff */
[----:B---3--:R-:W3:Y:S02]  /*12e60*/  LDL.LU R2, [R1+0x1c] ;  /* 0x00001c0001027983 */ /* 0x008ee40000300800 */
[----:B---3--:R-:W-:-:S05]  /*12e70*/  VIADD R2, R2, 0x1 ;  /* 0x0000000102027836 */ /* 0x008fca0000000000 */
        /* <DEDUP_REMOVED lines=8> */
[----:B------:R-:W3:Y:S03]  /*12f00*/  SYNCS.PHASECHK.TRANS64.TRYWAIT P0, [R17+URZ+0x38820], R0 ;  /* 0x03882000110075a7 */ /* 0x000ee6000800017f */
[----:B0--3--:R-:W-:Y:S05]  /*12f10*/  @!P0 BRA `(.L_x_2445) ;  /* 0x0000004400548947 */ /* 0x009fea0003800000 */
.L_x_2559:
[----:B------:R-:W-:Y:S05]  /*12f20*/  BSYNC B0 ;  /* 0x0000000000007941 */ /* 0x000fea0003800000 */
.L_x_2444:
[----:B------:R-:W-:-:S06]  /*12f30*/  UISETP.GE.AND UP0, UPT, UR41, 0x2, UPT ;  /* 0x000000022900788c */ /* 0x000fcc000bf06270 */
[----:B------:R-:W-:-:S13]  /*12f40*/  PLOP3.LUT P0, PT, PT, PT, UP0, 0x80, 0x0 ;  /* 0x000000000000781c */ /* 0x000fda0003f0f008 */
[----:B------:R-:W-:Y:S05]  /*12f50*/  @!P0 BRA `(.L_x_2446) ;  /* 0x0000002800288947 */ /* 0x000fea0003800000 */
[----:B------:R-:W-:Y:S02]  /*12f60*/  ULOP3.LUT UR4, UR41, 0x1, URZ, 0xc0, !UPT ;  /* 0x0000000129047892 */ /* 0x000fe4000f8ec03f */
[----:B------:R-:W-:Y:S02]  /*12f70*/  IMAD.U32 R7, RZ, RZ, UR41 ;  /* 0x00000029ff077e24 */ /* 0x000fe4000f8e00ff */
[----:B------:R-:W-:Y:S02]  /*12f80*/  UISETP.NE.U32.AND UP0, UPT, UR4, 0x1, UPT ;  /* 0x000000010400788c */ /* 0x000fe4000bf05070 */
[----:B------:R-:W-:-:S04]  /*12f90*/  VIADD R7, R7, 0xfffffffe ;  /* 0xfffffffe07077836 */ /* 0x000fc80000000000 */
[----:B0-----:R-:W-:Y:S01]  /*12fa0*/  IMAD.MOV.U32 R0, RZ, RZ, R7 ;  /* 0x000000ffff007224 */ /* 0x001fe200078e0007 */
[----:B------:R-:W-:-:S13]  /*12fb0*/  PLOP3.LUT P0, PT, PT, PT, UP0, 0x80, 0x0 ;  /* 0x000000000000781c */ /* 0x000fda0003f0f008 */
[----:B------:R-:W-:Y:S05]  /*12fc0*/  @!P0 BRA `(.L_x_2447) ;  /* 0x0000000c00588947 */ /* 0x000fea0003800000 */
[----:B--2---:R-:W2:Y:S04]  /*12fd0*/  LDL R3, [R1+0xc] ;  /* 0x00000c0001037983 */ /* 0x004ea80000100800 */
[----:B------:R-:W3:Y:S01]  /*12fe0*/  LDL R2, [R1+0x4] ;  /* 0x0000040001027983 */ /* 0x000ee20000100800 */
        /* <DEDUP_REMOVED lines=9> */
[----:B------:R-:W-:Y:S02]  /*13080*/  IMAD.MOV.U32 R4, RZ, RZ, R16 ;  /* 0x000000ffff047224 */ /* 0x000fe400078e0010 */
[----:B------:R-:W-:Y:S01]  /*13090*/  IMAD.MOV.U32 R8, RZ, RZ, R7 ;  /* 0x000000ffff087224 */ /* 0x000fe200078e0007 */
[----:B--2---:R-:W-:-:S13]  /*130a0*/  ISETP.NE.AND P1, PT, R2, RZ, PT ;  /* 0x000000ff0200720c */ /* 0x004fda0003f25270 */
[----:B------:R-:W-:Y:S05]  /*130b0*/  @!P1 BRA `(.L_x_2450) ;  /* 0x0000000000549947 */ /* 0x000fea0003800000 */
[----:B------:R-:W2:Y:S01]  /*130c0*/  LDL R10, [R1+0x8] ;  /* 0x00000800010a7983 */ /* 0x000ea20000100800 */
[----:B-1----:R-:W0:Y:S03]  /*130d0*/  LDC R5, c[0x0][0x43c] ;  /* 0x00010f00ff057b82 */ /* 0x002e260000000800 */
[----:B------:R-:W3:Y:S01]  /*130e0*/  LDL R11, [R1] ;  /* 0x00000000010b7983 */ /* 0x000ee20000100800 */
[----:B------:R-:W-:Y:S01]  /*130f0*/  IMAD.MOV.U32 R4, RZ, RZ, R7 ;  /* 0x000000ffff047224 */ /* 0x000fe200078e0007 */
[----:B------:R-:W-:Y:S01]  /*13100*/  ULDC.64 UR4, c[0x0][0x428] ;  /* 0x00010a0000047ab9 */ /* 0x000fe20000000a00 */
[----:B------:R-:W-:Y:S01]  /*13110*/  ULDC.64 UR6, c[0x0][0x208] ;  /* 0x0000820000067ab9 */ /* 0x000fe20000000a00 */
[----:B0-----:R-:W-:-:S13]  /*13120*/  ISETP.NE.AND P0, PT, R5, 0x1, PT ;  /* 0x000000010500780c */ /* 0x001fda0003f05270 */
[----:B------:R-:W0:Y:S02]  /*13130*/  @P0 LDC.64 R2, c[0x0][0x440] ;  /* 0x00011000ff020b82 */ /* 0x000e240000000a00 */
[----:B0-----:R-:W-:-:S05]  /*13140*/  @P0 IMAD.HI.U32 R2, R7, R2, RZ ;  /* 0x0000000207020227 */ /* 0x001fca00078e00ff */
[----:B------:R-:W-:Y:S02]  /*13150*/  @P0 SHF.R.U32.HI R4, RZ, R3, R2 ;  /* 0x00000003ff040219 */ /* 0x000fe40000011602 */
[----:B------:R-:W0:Y:S03]  /*13160*/  LDC.64 R2, c[0x0][0x418] ;  /* 0x00010600ff027b82 */ /* 0x000e260000000a00 */
[----:B------:R-:W-:-:S04]  /*13170*/  IMAD.MOV R8, RZ, RZ, -R4 ;  /* 0x000000ffff087224 */ /* 0x000fc800078e0a04 */
[----:B------:R-:W-:Y:S01]  /*13180*/  IMAD R8, R5, R8, R7 ;  /* 0x0000000805087224 */ /* 0x000fe200078e0207 */
[----:B------:R-:W-:Y:S01]  /*13190*/  SHF.R.S32.HI R5, RZ, 0x1f, R4 ;  /* 0x0000001fff057819 */ /* 0x000fe20000011404 */
[----:B--2---:R-:W-:-:S04]  /*131a0*/  IMAD R10, R10, UR4, RZ ;  /* 0x000000040a0a7c24 */ /* 0x004fc8000f8e02ff */
[C---:B---3--:R-:W-:Y:S02]  /*131b0*/  IMAD R10, R11.reuse, UR5, R10 ;  /* 0x000000050b0a7c24 */ /* 0x048fe4000f8e020a */
[----:B------:R-:W-:-:S04]  /*131c0*/  IMAD.WIDE.U32 R4, R11, UR4, R4 ;  /* 0x000000040b047c25 */ /* 0x000fc8000f8e0004 */
[----:B------:R-:W-:Y:S01]  /*131d0*/  IMAD.IADD R5, R10, 0x1, R5 ;  /* 0x000000010a057824 */ /* 0x000fe200078e0205 */
[----:B0-----:R-:W-:-:S04]  /*131e0*/  LEA R2, P0, R4, R2, 0x2 ;  /* 0x0000000204027211 */ /* 0x001fc800078010ff */
[----:B------:R-:W-:-:S05]  /*131f0*/  LEA.HI.X R3, R4, R3, R5, 0x2, P0 ;  /* 0x0000000304037211 */ /* 0x000fca00000f1405 */
[----:B------:R0:W5:Y:S04]  /*13200*/  LDG.E R4, desc[UR6][R2.64] ;  /* 0x0000000602047981 */ /* 0x000168000c1e1900 */
.L_x_2450:
[----:B0-----:R-:W-:Y:S01]  /*13210*/  IMAD R2, R0, 0x8, R17 ;  /* 0x0000000800027824 */ /* 0x001fe200078e0211 */
[----:B------:R-:W-:Y:S01]  /*13220*/  SHF.L.U32 R3, R9, 0x1f, RZ ;  /* 0x0000001f09037819 */ /* 0x000fe200000006ff */
[----:B------:R-:W-:Y:S03]  /*13230*/  BSSY B1, `(.L_x_2451) ;  /* 0x0000003000017945 */ /* 0x000fe60003800000 */
[----:B------:R-:W0:Y:S02]  /*13240*/  SYNCS.PHASECHK.TRANS64.TRYWAIT P0, [R2+URZ+0x38840], R3 ;  /* 0x03884003020075a7 */ /* 0x000e24000800017f */
[----:B0-----:R-:W-:Y:S05]  /*13250*/  @!P0 BRA `(.L_x_2452) ;  /* 0x0000004000988947 */ /* 0x001fea0003800000 */
.L_x_2560:
[----:B------:R-:W-:Y:S05]  /*13260*/  BSYNC B1 ;  /* 0x0000000000017941 */ /* 0x000fea0003800000 */
.L_x_2451:
[----:B-1----:R-:W1:Y:S01]  /*13270*/  S2R R5, SR_TID.X ;  /* 0x0000000000057919 */ /* 0x002e620000002100 */
        /* <DEDUP_REMOVED lines=11> */
.L_x_2454:
[----:B------:R-:W-:Y:S05]  /*13330*/  BSYNC B1 ;  /* 0x0000000000017941 */ /* 0x000fea0003800000 */
.L_x_2453:
[----:B------:R-:W-:Y:S01]  /*13340*/  IMAD.MOV.U32 R10, RZ, RZ, RZ ;  /* 0x000000ffff0a7224 */ /* 0x000fe200078e00ff */
[----:B------:R-:W-:Y:S01]  /*13350*/  R2UR UR11, R8 ;  /* 0x00000000080b72ca */ /* 0x000fe200000e0000 */
[----:B0-----:R-:W-:Y:S01]  /*13360*/  IMAD R3, R0, 0xa000, R17 ;  /* 0x0000a00000037824 */ /* 0x001fe200078e0211 */
[----:B------:R-:W-:Y:S01]  /*13370*/  UIADD3 UR4, UP0, UR38, 0x370, URZ ;  /* 0x0000037026047890 */ /* 0x000fe2000ff1e03f */
[----:B------:R-:W-:Y:S01]  /*13380*/  PLOP3.LUT P0, PT, PT, PT, PT, 0x80, 0x0 ;  /* 0x000000000000781c */ /* 0x000fe20003f0f070 */
[----:B------:R-:W-:Y:S01]  /*13390*/  VIADD R2, R2, 0x38830 ;  /* 0x0003883002027836 */ /* 0x000fe20000000000 */
[----:B------:R-:W-:Y:S01]  /*133a0*/  R2UR UR10, R10 ;  /* 0x000000000a0a72ca */ /* 0x000fe200000e0000 */
[----:B------:R-:W-:Y:S01]  /*133b0*/  VIADD R5, R3, 0x24400 ;  /* 0x0002440003057836 */ /* 0x000fe20000000000 */
[----:B------:R-:W-:Y:S01]  /*133c0*/  UIADD3.X UR5, URZ, UR39, URZ, UP0, !UPT ;  /* 0x000000273f057290 */ /* 0x000fe200087fe43f */
[----:B------:R-:W-:Y:S01]  /*133d0*/  UMOV UR6, 0x0 ;  /* 0x0000000000067882 */ /* 0x000fe20000000000 */
[----:B------:R-:W-:-:S04]  /*133e0*/  UMOV UR7, 0x14f00000 ;  /* 0x14f0000000077882 */ /* 0x000fc80000000000 */
[----:B------:R-:W-:-:S12]  /*133f0*/  UIMAD UR11, UR11, 0x50, URZ ;  /* 0x000000500b0b78a4 */ /* 0x000fd8000f8e023f */
.L_x_2455:
[----:B------:R-:W-:-:S13]  /*13400*/  @P0 ELECT P2, URZ, PT ;  /* 0x00000000003f082f */ /* 0x000fda0003840000 */
[----:B-----5:R-:W-:Y:S01]  /*13410*/  @P2 R2UR UR13, R4 ;  /* 0x00000000040d22ca */ /* 0x020fe200000e0000 */
[----:B------:R-:W-:Y:S01]  /*13420*/  UMOV UR12, UR36 ;  /* 0x00000024000c7c82 */ /* 0x000fe20008000000 */
        /* <DEDUP_REMOVED lines=12> */
.L_x_2456:
[----:B------:R-:W-:-:S13]  /*134f0*/  @P0 ELECT P2, URZ, PT ;  /* 0x00000000003f082f */ /* 0x000fda0003840000 */
[----:B------:R-:W-:Y:S01]  /*13500*/  @P2 R2UR UR13, R4 ;  /* 0x00000000040d22ca */ /* 0x000fe200000e0000 */
        /* <DEDUP_REMOVED lines=13> */
.L_x_2457:
        /* <DEDUP_REMOVED lines=15> */
.L_x_2458:
        /* <DEDUP_REMOVED lines=15> */
.L_x_2561:
[----:B------:R-:W-:Y:S05]  /*137c0*/  BSYNC B1 ;  /* 0x0000000000017941 */ /* 0x000fea0003800000 */
.L_x_2459:
        /* <DEDUP_REMOVED lines=12> */
.L_x_2462:
[----:B------:R-:W-:Y:S05]  /*13890*/  BSYNC B1 ;  /* 0x0000000000017941 */ /* 0x000fea0003800000 */
.L_x_2461:
[----:B------:R-:W-:Y:S01]  /*138a0*/  R2UR UR6, R12 ;  /* 0x000000000c0672ca */ /* 0x000fe200000e0000 */
[C-C-:B0-----:R-:W-:Y:S01]  /*138b0*/  IMAD R2, R18.reuse, 0x8, R17.reuse ;  /* 0x0000000812027824 */ /* 0x141fe200078e0211 */
[----:B------:R-:W-:Y:S01]  /*138c0*/  R2UR UR7, R13 ;  /* 0x000000000d0772ca */ /* 0x000fe200000e0000 */
[----:B------:R-:W-:Y:S01]  /*138d0*/  IMAD R3, R18, 0xa000, R17 ;  /* 0x0000a00012037824 */ /* 0x000fe200078e0211 */
[----:B------:R-:W-:Y:S01]  /*138e0*/  R2UR UR10, R10 ;  /* 0x000000000a0a72ca */ /* 0x000fe200000e0000 */
[----:B------:R-:W-:Y:S01]  /*138f0*/  UIADD3 UR4, UP0, UR38, 0x470, URZ ;  /* 0x0000047026047890 */ /* 0x000fe2000ff1e03f */
[----:B------:R-:W-:Y:S01]  /*13900*/  PLOP3.LUT P0, PT, PT, PT, PT, 0x80, 0x0 ;  /* 0x000000000000781c */ /* 0x000fe20003f0f070 */
[----:B------:R-:W-:Y:S02]  /*13910*/  IMAD R5, R19, 0x50, RZ ;  /* 0x0000005013057824 */ /* 0x000fe400078e02ff */
[----:B------:R-:W-:Y:S01]  /*13920*/  VIADD R2, R2, 0x38850 ;  /* 0x0003885002027836 */ /* 0x000fe20000000000 */
[----:B------:R-:W-:Y:S01]  /*13930*/  UIADD3.X UR5, URZ, UR39, URZ, UP0, !UPT ;  /* 0x000000273f057290 */ /* 0x000fe200087fe43f */
[----:B------:R-:W-:-:S11]  /*13940*/  VIADD R10, R3, 0x400 ;  /* 0x00000400030a7836 */ /* 0x000fd60000000000 */
.L_x_2463:
        /* <DEDUP_REMOVED lines=15> */
.L_x_2464:
        /* <DEDUP_REMOVED lines=15> */
.L_x_2465:
        /* <DEDUP_REMOVED lines=15> */
.L_x_2466:
        /* <DEDUP_REMOVED lines=10> */
[----:B------:R-:W-:Y:S02]  /*13cc0*/  IMAD.MOV.U32 R16, RZ, RZ, R4 ;  /* 0x000000ffff107224 */ /* 0x000fe400078e0004 */
[----:B------:R-:W-:-:S07]  /*13cd0*/  IMAD.MOV.U32 R19, RZ, RZ, R8 ;  /* 0x000000ffff137224 */ /* 0x000fce00078e0008 */
.L_x_2449:
[----:B------:R-:W-:Y:S05]  /*13ce0*/  BSYNC B0 ;  /* 0x0000000000007941 */ /* 0x000fea0003800000 */
.L_x_2448:
[----:B------:R0:W-:Y:S01]  /*13cf0*/  STL [R1+0x4], R9 ;  /* 0x0000040901007387 */ /* 0x0001e20000100800 */
[----:B------:R-:W-:Y:S01]  /*13d00*/  UIADD3 UR4, UR41, -0x3, URZ ;  /* 0xfffffffd29047890 */ /* 0x000fe2000fffe03f */
[----:B------:R-:W-:-:S05]  /*13d10*/  IMAD.MOV.U32 R18, RZ, RZ, R0 ;  /* 0x000000ffff127224 */ /* 0x000fca00078e0000 */
[----:B------:R-:W-:-:S07]  /*13d20*/  IMAD.U32 R0, RZ, RZ, UR4 ;  /* 0x00000004ff007e24 */ /* 0x000fce000f8e00ff */
.L_x_2447:
[----:B------:R-:W-:Y:S01]  /*13d30*/  ISETP.NE.AND P0, PT, R7, RZ, PT ;  /* 0x000000ff0700720c */ /* 0x000fe20003f05270 */
[----:B------:R-:W-:-:S12]  /*13d40*/  BSSY B0, `(.L_x_2446) ;  /* 0x00001ab000007945 */ /* 0x000fd80003800000 */
[----:B------:R-:W-:Y:S05]  /*13d50*/  @!P0 BRA `(.L_x_2467) ;  /* 0x0000001800a48947 */ /* 0x000fea0003800000 */
[----:B------:R-:W-:-:S07]  /*13d60*/  IMAD.MOV.U32 R8, RZ, RZ, R16 ;  /* 0x000000ffff087224 */ /* 0x000fce00078e0010 */
.L_x_2506:
[----:B--2---:R-:W2:Y:S04]  /*13d70*/  LDL R3, [R1+0xc] ;  /* 0x00000c0001037983 */ /* 0x004ea80000100800 */
[----:B------:R-:W3:Y:S01]  /*13d80*/  LDL R2, [R1+0x4] ;  /* 0x0000040001027983 */ /* 0x000ee20000100800 */
[----:B------:R-:W-:Y:S01]  /*13d90*/  VIADD R4, R18, 0x1 ;  /* 0x0000000112047836 */ /* 0x000fe20000000000 */
[----:B------:R-:W-:Y:S05]  /*13da0*/  YIELD ;  /* 0x0000000000007946 */ /* 0x000fea0003800000 */
[----:B------:R-:W-:Y:S01]  /*13db0*/  ISETP.NE.AND P0, PT, R4, 0x2, PT ;  /* 0x000000020400780c */ /* 0x000fe20003f05270 */
[----:B------:R-:W-:Y:S03]  /*13dc0*/  BSSY B1, `(.L_x_2468) ;  /* 0x00000cd000017945 */ /* 0x000fe60003800000 */
[----:B-1----:R-:W-:-:S02]  /*13dd0*/  SEL R5, RZ, 0x1, P0 ;  /* 0x00000001ff057807 */ /* 0x002fc40000000000 */
        /* <DEDUP_REMOVED lines=9> */
[----:B------:R-:W1:Y:S01]  /*13e70*/  LDC R8, c[0x0][0x43c] ;  /* 0x00010f00ff087b82 */ /* 0x000e620000000800 */
[----:B------:R-:W-:Y:S02]  /*13e80*/  ULDC.64 UR4, c[0x0][0x428] ;  /* 0x00010a0000047ab9 */ /* 0x000fe40000000a00 */
[----:B0-----:R-:W3:Y:S01]  /*13e90*/  LDL R9, [R1] ;  /* 0x0000000001097983 */ /* 0x001ee20000100800 */
[----:B------:R-:W-:Y:S01]  /*13ea0*/  ULDC.64 UR6, c[0x0][0x208] ;  /* 0x0000820000067ab9 */ /* 0x000fe20000000a00 */
[----:B-1----:R-:W-:-:S13]  /*13eb0*/  ISETP.NE.AND P0, PT, R8, 0x1, PT ;  /* 0x000000010800780c */ /* 0x002fda0003f05270 */
        /* <DEDUP_REMOVED lines=15> */
.L_x_2470:
[----:B------:R-:W-:Y:S01]  /*13fb0*/  IMAD R3, R4, 0x8, R17 ;  /* 0x0000000804037824 */ /* 0x000fe200078e0211 */
[----:B------:R-:W-:Y:S01]  /*13fc0*/  SHF.L.U32 R2, R5, 0x1f, RZ ;  /* 0x0000001f05027819 */ /* 0x000fe200000006ff */
[----:B------:R-:W-:Y:S03]  /*13fd0*/  BSSY B2, `(.L_x_2471) ;  /* 0x0000003000027945 */ /* 0x000fe60003800000 */
[----:B------:R-:W2:Y:S02]  /*13fe0*/  SYNCS.PHASECHK.TRANS64.TRYWAIT P0, [R3+URZ+0x38840], R2 ;  /* 0x03884002030075a7 */ /* 0x000ea4000800017f */
[----:B--2---:R-:W-:Y:S05]  /*13ff0*/  @!P0 BRA `(.L_x_2472) ;  /* 0x0000003400588947 */ /* 0x004fea0003800000 */
.L_x_2562:
[----:B------:R-:W-:Y:S05]  /*14000*/  BSYNC B2 ;  /* 0x0000000000027941 */ /* 0x000fea0003800000 */
.L_x_2471:
        /* <DEDUP_REMOVED lines=12> */
.L_x_2474:
[----:B------:R-:W-:Y:S05]  /*140d0*/  BSYNC B2 ;  /* 0x0000000000027941 */ /* 0x000fea0003800000 */
.L_x_2473:
        /* <DEDUP_REMOVED lines=11> */
.L_x_2475:
        /* <DEDUP_REMOVED lines=16> */
.L_x_2476:
        /* <DEDUP_REMOVED lines=16> */
.L_x_2477:
        /* <DEDUP_REMOVED lines=16> */
.L_x_2478:
        /* <DEDUP_REMOVED lines=16> */
.L_x_2563:
[----:B------:R-:W-:Y:S05]  /*14590*/  BSYNC B2 ;  /* 0x0000000000027941 */ /* 0x000fea0003800000 */
.L_x_2479:
        /* <DEDUP_REMOVED lines=11> */
.L_x_2482:
[----:B------:R-:W-:Y:S05]  /*14650*/  BSYNC B2 ;  /* 0x0000000000027941 */ /* 0x000fea0003800000 */
.L_x_2481:
[----:B------:R-:W-:Y:S01]  /*14660*/  R2UR UR10, R12 ;  /* 0x000000000c0a72ca */ /* 0x000fe200000e0000 */
[----:B------:R-:W-:Y:S01]  /*14670*/  IMAD R18, R18, 0xa000, R17 ;  /* 0x0000a00012127824 */ /* 0x000fe200078e0211 */
[----:B------:R-:W-:Y:S01]  /*14680*/  R2UR UR6, R10 ;  /* 0x000000000a0672ca */ /* 0x000fe200000e0000 */
[----:B------:R-:W-:Y:S01]  /*14690*/  UIADD3 UR4, UP0, UR38, 0x470, URZ ;  /* 0x0000047026047890 */ /* 0x000fe2000ff1e03f */
[----:B------:R-:W-:Y:S01]  /*146a0*/  R2UR UR7, R11 ;  /* 0x000000000b0772ca */ /* 0x000fe200000e0000 */
[----:B0-----:R-:W-:Y:S01]  /*146b0*/  IMAD R3, R19, 0x50, RZ ;  /* 0x0000005013037824 */ /* 0x001fe200078e02ff */
[----:B------:R-:W-:Y:S01]  /*146c0*/  PLOP3.LUT P0, PT, PT, PT, PT, 0x80, 0x0 ;  /* 0x000000000000781c */ /* 0x000fe20003f0f070 */
[----:B------:R-:W-:Y:S01]  /*146d0*/  VIADD R2, R2, 0x50 ;  /* 0x0000005002027836 */ /* 0x000fe20000000000 */
[----:B------:R-:W-:Y:S01]  /*146e0*/  UIADD3.X UR5, URZ, UR39, URZ, UP0, !UPT ;  /* 0x000000273f057290 */ /* 0x000fe200087fe43f */
[----:B------:R-:W-:-:S11]  /*146f0*/  VIADD R9, R18, 0x400 ;  /* 0x0000040012097836 */ /* 0x000fd60000000000 */
.L_x_2483:
        /* <DEDUP_REMOVED lines=15> */
.L_x_2484:
        /* <DEDUP_REMOVED lines=15> */
.L_x_2485:
        /* <DEDUP_REMOVED lines=15> */
.L_x_2486:
        /* <DEDUP_REMOVED lines=12> */
.L_x_2469:
[----:B------:R-:W-:Y:S05]  /*14a90*/  BSYNC B1 ;  /* 0x0000000000017941 */ /* 0x000fea0003800000 */
.L_x_2468:
        /* <DEDUP_REMOVED lines=8> */
[----:B------:R1:W-:Y:S02]  /*14b20*/  STL [R1+0x4], R10 ;  /* 0x0000040a01007387 */ /* 0x0003e40000100800 */
[----:B------:R-:W-:Y:S05]  /*14b30*/  @!P1 BRA `(.L_x_2488) ;  /* 0x0000000c001c9947 */ /* 0x000fea0003800000 */
[----:B------:R-:W2:Y:S01]  /*14b40*/  LDL R3, [R1+0x10] ;  /* 0x0000100001037983 */ /* 0x000ea20000100800 */
[----:B------:R-:W-:Y:S01]  /*14b50*/  VIADD R7, R0, 0xffffffff ;  /* 0xffffffff00077836 */ /* 0x000fe20000000000 */
[----:B--2---:R-:W-:-:S13]  /*14b60*/  ISETP.NE.AND P1, PT, R3, RZ, PT ;  /* 0x000000ff0300720c */ /* 0x004fda0003f25270 */
[----:B------:R-:W-:Y:S05]  /*14b70*/  @!P1 BRA `(.L_x_2489) ;  /* 0x0000000000549947 */ /* 0x000fea0003800000 */
[----:B------:R-:W2:Y:S01]  /*14b80*/  LDL R12, [R1+0x8] ;  /* 0x00000800010c7983 */ /* 0x000ea20000100800 */
[----:B0-----:R-:W0:Y:S01]  /*14b90*/  LDC R9, c[0x0][0x43c] ;  /* 0x00010f00ff097b82 */ /* 0x001e220000000800 */
[----:B------:R-:W-:Y:S02]  /*14ba0*/  ULDC.64 UR4, c[0x0][0x428] ;  /* 0x00010a0000047ab9 */ /* 0x000fe40000000a00 */
[----:B------:R-:W3:Y:S01]  /*14bb0*/  LDL R11, [R1] ;  /* 0x00000000010b7983 */ /* 0x000ee20000100800 */
        /* <DEDUP_REMOVED lines=17> */
.L_x_2489:
[----:B------:R-:W-:Y:S01]  /*14cd0*/  IMAD R2, R18, 0x8, R17 ;  /* 0x0000000812027824 */ /* 0x000fe200078e0211 */
[----:B------:R-:W-:Y:S01]  /*14ce0*/  SHF.L.U32 R3, R10, 0x1f, RZ ;  /* 0x0000001f0a037819 */ /* 0x000fe200000006ff */
[----:B------:R-:W-:Y:S03]  /*14cf0*/  BSSY B2, `(.L_x_2490) ;  /* 0x0000003000027945 */ /* 0x000fe60003800000 */
[----:B------:R-:W3:Y:S02]  /*14d00*/  SYNCS.PHASECHK.TRANS64.TRYWAIT P0, [R2+URZ+0x38840], R3 ;  /* 0x03884003020075a7 */ /* 0x000ee4000800017f */
[----:B---3--:R-:W-:Y:S05]  /*14d10*/  @!P0 BRA `(.L_x_2491) ;  /* 0x0000002800388947 */ /* 0x008fea0003800000 */
.L_x_2564:
[----:B------:R-:W-:Y:S05]  /*14d20*/  BSYNC B2 ;  /* 0x0000000000027941 */ /* 0x000fea0003800000 */
.L_x_2490:
        /* <DEDUP_REMOVED lines=12> */
.L_x_2493:
[----:B------:R-:W-:Y:S05]  /*14df0*/  BSYNC B2 ;  /* 0x0000000000027941 */ /* 0x000fea0003800000 */
.L_x_2492:
        /* <DEDUP_REMOVED lines=10> */
[----:B-1----:R-:W-:Y:S01]  /*14ea0*/  VIADD R10, R9, 0x24400 ;  /* 0x00024400090a7836 */ /* 0x002fe20000000000 */
[----:B------:R-:W-:-:S09]  /*14eb0*/  UMOV UR7, 0x14f00000 ;  /* 0x14f0000000077882 */ /* 0x000fd20000000000 */
.L_x_2494:
        /* <DEDUP_REMOVED lines=16> */
.L_x_2495:
        /* <DEDUP_REMOVED lines=16> */
.L_x_2496:
        /* <DEDUP_REMOVED lines=16> */
.L_x_2497:
        /* <DEDUP_REMOVED lines=15> */
.L_x_2565:
[----:B------:R-:W-:Y:S05]  /*152b0*/  BSYNC B2 ;  /* 0x0000000000027941 */ /* 0x000fea0003800000 */
.L_x_2498:
        /* <DEDUP_REMOVED lines=11> */
.L_x_2501:
[----:B------:R-:W-:Y:S05]  /*15370*/  BSYNC B2 ;  /* 0x0000000000027941 */ /* 0x000fea0003800000 */
.L_x_2500:
[----:B------:R-:W-:Y:S01]  /*15380*/  R2UR UR10, R12 ;  /* 0x000000000c0a72ca */ /* 0x000fe200000e0000 */
[----:B------:R-:W-:Y:S01]  /*15390*/  IMAD R4, R4, 0xa000, R17 ;  /* 0x0000a00004047824 */ /* 0x000fe200078e0211 */
[----:B------:R-:W-:Y:S01]  /*153a0*/  R2UR UR6, R10 ;  /* 0x000000000a0672ca */ /* 0x000fe200000e0000 */
[----:B------:R-:W-:Y:S01]  /*153b0*/  UIADD3 UR4, UP0, UR38, 0x470, URZ ;  /* 0x0000047026047890 */ /* 0x000fe2000ff1e03f */
[----:B------:R-:W-:Y:S01]  /*153c0*/  R2UR UR7, R11 ;  /* 0x000000000b0772ca */ /* 0x000fe200000e0000 */
[----:B------:R-:W-:Y:S01]  /*153d0*/  IMAD R3, R19, 0x50, RZ ;  /* 0x0000005013037824 */ /* 0x000fe200078e02ff */
[----:B------:R-:W-:Y:S01]  /*153e0*/  PLOP3.LUT P0, PT, PT, PT, PT, 0x80, 0x0 ;  /* 0x000000000000781c */ /* 0x000fe20003f0f070 */
[----:B0-----:R-:W-:Y:S01]  /*153f0*/  VIADD R2, R2, 0x50 ;  /* 0x0000005002027836 */ /* 0x001fe20000000000 */
[----:B------:R-:W-:Y:S01]  /*15400*/  UIADD3.X UR5, URZ, UR39, URZ, UP0, !UPT ;  /* 0x000000273f057290 */ /* 0x000fe200087fe43f */
[----:B------:R-:W-:-:S11]  /*15410*/  VIADD R5, R4, 0x400 ;  /* 0x0000040004057836 */ /* 0x000fd60000000000 */
.L_x_2502:
        /* <DEDUP_REMOVED lines=15> */
.L_x_2503:
        /* <DEDUP_REMOVED lines=15> */
.L_x_2504:
        /* <DEDUP_REMOVED lines=15> */
.L_x_2505:
        /* <DEDUP_REMOVED lines=12> */
.L_x_2488:
[----:B------:R-:W-:Y:S05]  /*157b0*/  BSYNC B1 ;  /* 0x0000000000017941 */ /* 0x000fea0003800000 */
.L_x_2487:
[C---:B------:R-:W-:Y:S01]  /*157c0*/  ISETP.GT.AND P0, PT, R0.reuse, 0x1, PT ;  /* 0x000000010000780c */ /* 0x040fe20003f04270 */
[----:B------:R-:W-:-:S12]  /*157d0*/  VIADD R0, R0, 0xfffffffe ;  /* 0xfffffffe00007836 */ /* 0x000fd80000000000 */
[----:B------:R-:W-:Y:S05]  /*157e0*/  @P0 BRA `(.L_x_2506) ;  /* 0xffffffe400600947 */ /* 0x000fea000383ffff */
.L_x_2467:
[----:B------:R-:W-:Y:S05]  /*157f0*/  BSYNC B0 ;  /* 0x0000000000007941 */ /* 0x000fea0003800000 */
.L_x_2446:
[----:B0-----:R-:W0:Y:S01]  /*15800*/  S2R R0, SR_TID.X ;  /* 0x0000000000007919 */ /* 0x001e220000002100 */
[----:B------:R-:W-:Y:S01]  /*15810*/  BSSY B0, `(.L_x_2507) ;  /* 0x0000012000007945 */ /* 0x000fe20003800000 */
[----:B0-----:R-:W-:-:S04]  /*15820*/  LOP3.LUT R6, R0, 0x7f, RZ, 0xc0, !PT ;  /* 0x0000007f00067812 */ /* 0x001fc800078ec0ff */
[----:B------:R-:W-:-:S13]  /*15830*/  ISETP.NE.AND P1, PT, R6, RZ, PT ;  /* 0x000000ff0600720c */ /* 0x000fda0003f25270 */
[----:B------:R-:W-:Y:S05]  /*15840*/  @P1 BRA `(.L_x_2508) ;  /* 0x0000000000381947 */ /* 0x000fea0003800000 */
[----:B--2---:R-:W0:Y:S01]  /*15850*/  S2R R3, SR_LANEID ;  /* 0x0000000000037919 */ /* 0x004e220000000000 */
[----:B------:R-:W-:Y:S01]  /*15860*/  VOTEU.ANY UR4, UPT, PT ;  /* 0x0000000000047886 */ /* 0x000fe200038e0100 */
[----:B-1----:R-:W1:Y:S01]  /*15870*/  LDC.64 R4, c[0x0][0xc80] ;  /* 0x00032000ff047b82 */ /* 0x002e620000000a00 */
[----:B------:R-:W0:Y:S01]  /*15880*/  FLO.U32 R0, UR4 ;  /* 0x0000000400007d00 */ /* 0x000e2200080e0000 */
[----:B------:R-:W-:-:S07]  /*15890*/  ULDC.64 UR6, c[0x0][0x208] ;  /* 0x0000820000067ab9 */ /* 0x000fce0000000a00 */
[----:B------:R-:W1:Y:S01]  /*158a0*/  POPC R2, UR4 ;  /* 0x0000000400027d09 */ /* 0x000e620008000000 */
[----:B0-----:R-:W-:-:S13]  /*158b0*/  ISETP.EQ.U32.AND P0, PT, R0, R3, PT ;  /* 0x000000030000720c */ /* 0x001fda0003f02070 */
[----:B-1----:R-:W2:Y:S01]  /*158c0*/  @P0 ATOMG.E.ADD.STRONG.GPU PT, R5, desc[UR6][R4.64], R2 ;  /* 0x00000002040509a8 */ /* 0x002ea200081ee1c6 */
[----:B------:R-:W0:Y:S02]  /*158d0*/  S2R R3, SR_LTMASK ;  /* 0x0000000000037919 */ /* 0x000e240000003900 */
[----:B0-----:R-:W-:-:S06]  /*158e0*/  LOP3.LUT R3, R3, UR4, RZ, 0xc0, !PT ;  /* 0x0000000403037c12 */ /* 0x001fcc000f8ec0ff */
[----:B------:R-:W0:Y:S01]  /*158f0*/  POPC R3, R3 ;  /* 0x0000000300037309 */ /* 0x000e220000000000 */
[----:B--2---:R-:W0:Y:S02]  /*15900*/  SHFL.IDX PT, R0, R5, R0, 0x1f ;  /* 0x00001f0005007589 */ /* 0x004e2400000e0000 */
[----:B0-----:R-:W-:-:S05]  /*15910*/  IADD3 R0, R0, UR43, R3 ;  /* 0x0000002b00007c10 */ /* 0x001fca000fffe003 */
[----:B------:R0:W-:Y:S02]  /*15920*/  STL [R1+0x18], R0 ;  /* 0x0000180001007387 */ /* 0x0001e40000100800 */
.L_x_2508:
[----:B------:R-:W-:Y:S05]  /*15930*/  BSYNC B0 ;  /* 0x0000000000007941 */ /* 0x000fea0003800000 */
.L_x_2507:
[----:B0-----:R-:W3:Y:S01]  /*15940*/  LDL.LU R0, [R1+0xc] ;  /* 0x00000c0001007983 */ /* 0x001ee20000300800 */
[----:B------:R-:W-:Y:S01]  /*15950*/  BSSY B0, `(.L_x_2509) ;  /* 0x0000056000007945 */ /* 0x000fe20003800000 */
[----:B---3--:R-:W-:-:S13]  /*15960*/  ISETP.NE.AND P0, PT, R0, RZ, PT ;  /* 0x000000ff0000720c */ /* 0x008fda0003f05270 */
[----:B------:R-:W-:Y:S05]  /*15970*/  @!P0 BRA `(.L_x_2510) ;  /* 0x00000004004c8947 */ /* 0x000fea0003800000 */
[----:B------:R-:W2:Y:S01]  /*15980*/  LDL R0, [R1+0x4] ;  /* 0x0000040001007983 */ /* 0x000ea20000100800 */
[----:B------:R-:W-:Y:S01]  /*15990*/  IMAD R2, R18, 0x8, R17 ;  /* 0x0000000812027824 */ /* 0x000fe200078e0211 */
[----:B------:R-:W-:Y:S01]  /*159a0*/  BSSY B1, `(.L_x_2511) ;  /* 0x0000005000017945 */ /* 0x000fe20003800000 */
[----:B------:R-:W-:Y:S02]  /*159b0*/  ISETP.NE.AND P2, PT, R6, RZ, PT ;  /* 0x000000ff0600720c */ /* 0x000fe40003f45270 */
[----:B--2---:R-:W-:-:S04]  /*159c0*/  SHF.L.U32 R3, R0, 0x1f, RZ ;  /* 0x0000001f00037819 */ /* 0x004fc800000006ff */
[----:B------:R-:W0:Y:S02]  /*159d0*/  SYNCS.PHASECHK.TRANS64.TRYWAIT P0, [R2+URZ+0x38860], R3 ;  /* 0x03886003020075a7 */ /* 0x000e24000800017f */
[----:B0-----:R-:W-:Y:S05]  /*159e0*/  @!P0 BRA `(.L_x_2512) ;  /* 0x0000001c002c8947 */ /* 0x001fea0003800000 */
.L_x_2566:
[----:B------:R-:W-:Y:S05]  /*159f0*/  BSYNC B1 ;  /* 0x0000000000017941 */ /* 0x000fea0003800000 */
.L_x_2511:
        /* <DEDUP_REMOVED lines=9> */
.L_x_2514:
[----:B------:R-:W-:Y:S05]  /*15a90*/  BSYNC B1 ;  /* 0x0000000000017941 */ /* 0x000fea0003800000 */
.L_x_2513:
[----:B------:R-:W-:Y:S01]  /*15aa0*/  IMAD R0, R18, 0xa000, R17 ;  /* 0x0000a00012007824 */ /* 0x000fe200078e0211 */
[----:B------:R-:W-:Y:S01]  /*15ab0*/  UIADD3 UR4, UP0, UR38, 0x470, URZ ;  /* 0x0000047026047890 */ /* 0x000fe2000ff1e03f */
[----:B------:R-:W-:Y:S01]  /*15ac0*/  PLOP3.LUT P0, PT, PT, PT, PT, 0x80, 0x0 ;  /* 0x000000000000781c */ /* 0x000fe20003f0f070 */
[----:B------:R-:W-:Y:S01]  /*15ad0*/  IMAD R19, R19, 0x50, RZ ;  /* 0x0000005013137824 */ /* 0x000fe200078e02ff */
[----:B------:R-:W-:Y:S01]  /*15ae0*/  UMOV UR6, 0x0 ;  /* 0x0000000000067882 */ /* 0x000fe20000000000 */
[----:B0-----:R-:W-:Y:S01]  /*15af0*/  VIADD R2, R2, 0x38850 ;  /* 0x0003885002027836 */ /* 0x001fe20000000000 */
[----:B------:R-:W-:Y:S01]  /*15b00*/  UIADD3.X UR5, URZ, UR39, URZ, UP0, !UPT ;  /* 0x000000273f057290 */ /* 0x000fe200087fe43f */
[----:B------:R-:W-:Y:S01]  /*15b10*/  VIADD R3, R0, 0x400 ;  /* 0x0000040000037836 */ /* 0x000fe20000000000 */
[----:B------:R-:W-:Y:S01]  /*15b20*/  UMOV UR7, 0x14f00000 ;  /* 0x14f0000000077882 */ /* 0x000fe20000000000 */
[----:B------:R-:W-:-:S09]  /*15b30*/  UMOV UR10, URZ ;  /* 0x0000003f000a7c82 */ /* 0x000fd20008000000 */
.L_x_2515:
        /* <DEDUP_REMOVED lines=15> */
.L_x_2516:
        /* <DEDUP_REMOVED lines=15> */
.L_x_2517:
        /* <DEDUP_REMOVED lines=15> */
.L_x_2518:
        /* <DEDUP_REMOVED lines=10> */
.L_x_2510:
[----:B------:R-:W-:Y:S05]  /*15eb0*/  BSYNC B0 ;  /* 0x0000000000007941 */ /* 0x000fea0003800000 */
.L_x_2509:
[----:B--2---:R-:W2:Y:S01]  /*15ec0*/  LDL.LU R3, [R1+0x4] ;  /* 0x0000040001037983 */ /* 0x004ea20000300800 */
[----:B------:R-:W-:-:S05]  /*15ed0*/  VIADD R18, R18, 0x1 ;  /* 0x0000000112127836 */ /* 0x000fca0000000000 */
[----:B------:R-:W-:-:S04]  /*15ee0*/  ISETP.NE.AND P0, PT, R18, 0x2, PT ;  /* 0x000000021200780c */ /* 0x000fc80003f05270 */
[----:B------:R-:W-:Y:S02]  /*15ef0*/  SEL R0, RZ, 0x1, P0 ;  /* 0x00000001ff007807 */ /* 0x000fe40000000000 */
[----:B------:R-:W-:Y:S02]  /*15f00*/  SEL R18, R18, RZ, P0 ;  /* 0x000000ff12127207 */ /* 0x000fe40000000000 */
[----:B--2---:R-:W-:-:S05]  /*15f10*/  LOP3.LUT R3, R3, R0, RZ, 0x3c, !PT ;  /* 0x0000000003037212 */ /* 0x004fca00078e3cff */
[----:B------:R2:W-:Y:S02]  /*15f20*/  STL [R1+0x4], R3 ;  /* 0x0000040301007387 */ /* 0x0005e40000100800 */
.L_x_2426:
[----:B------:R-:W-:Y:S05]  /*15f30*/  BSYNC B7 ;  /* 0x0000000000077941 */ /* 0x000fea0003800000 */
.L_x_2424:
[----:B0-----:R-:W3:Y:S04]  /*15f40*/  LDL R0, [R1+0x20] ;  /* 0x0000200001007983 */ /* 0x001ee80000100800 */
[----:B------:R0:W5:Y:S01]  /*15f50*/  LDL R2, [R1+0x18] ;  /* 0x0000180001027983 */ /* 0x0001620000100800 */
[----:B---3--:R-:W-:-:S13]  /*15f60*/  ISETP.NE.AND P0, PT, R0, RZ, PT ;  /* 0x000000ff0000720c */ /* 0x008fda0003f05270 */
[----:B0-----:R-:W-:Y:S05]  /*15f70*/  @!P0 BRA `(.L_x_2519) ;  /* 0x0000000000288947 */ /* 0x001fea0003800000 */
[----:B------:R-:W-:Y:S05]  /*15f80*/  WARPSYNC.ALL ;  /* 0x0000000000007948 */ /* 0x000fea0003800000 */
[----:B------:R-:W0:Y:S08]  /*15f90*/  S2UR UR5, SR_CgaCtaId ;  /* 0x00000000000579c3 */ /* 0x000e300000008800 */
[----:B------:R-:W-:Y:S06]  /*15fa0*/  BAR.SYNC.DEFER_BLOCKING 0x5, 0x180 ;  /* 0x0146000000007b1d */ /* 0x000fec0000010000 */
[----:B------:R-:W-:-:S02]  /*15fb0*/  UMOV UR4, 0x400 ;  /* 0x0000040000047882 */ /* 0x000fc40000000000 */
[----:B0-----:R-:W-:-:S06]  /*15fc0*/  ULEA UR4, UR5, UR4, 0x18 ;  /* 0x0000000405047291 */ /* 0x001fcc000f8ec03f */
[----:B------:R-:W-:-:S05]  /*15fd0*/  IMAD.U32 R17, RZ, RZ, UR4 ;  /* 0x00000004ff117e24 */ /* 0x000fca000f8e00ff */
[----:B-----5:R-:W0:Y:S04]  /*15fe0*/  LDS R2, [R17+0x388d0] ;  /* 0x0388d00011027984 */ /* 0x020e280000000800 */
[----:B0-----:R0:W-:Y:S01]  /*15ff0*/  STL [R1+0x18], R2 ;  /* 0x0000180201007387 */ /* 0x0011e20000100800 */
[----:B------:R-:W-:Y:S06]  /*16000*/  BAR.ARV 0x4, 0x180 ;  /* 0x0106000000007b1d */ /* 0x000fec0000002000 */
[----:B------:R-:W-:Y:S05]  /*16010*/  BRA `(.L_x_2520) ;  /* 0x00000000002c7947 */ /* 0x000fea0003800000 */
.L_x_2519:
[----:B------:R-:W-:-:S03]  /*16020*/  UMOV UR4, 0xffffffff ;  /* 0xffffffff00047882 */ /* 0x000fc60000000000 */
[----:B------:R-:W-:Y:S05]  /*16030*/  BRA.DIV UR4, `(.L_x_2521) ;  /* 0x0000001604ac7947 */ /* 0x000fea000b800000 */
[----:B-----5:R0:W3:Y:S02]  /*16040*/  SHFL.IDX PT, R14, R2, RZ, 0x1f ;  /* 0x00001fff020e7589 */ /* 0x0200e400000e0000 */
.L_x_2569:
[----:B--2---:R-:W2:Y:S01]  /*16050*/  @!P1 S2R R3, SR_CgaCtaId ;  /* 0x0000000000039919 */ /* 0x004ea20000008800 */
[----:B------:R-:W-:Y:S05]  /*16060*/  WARPSYNC.ALL ;  /* 0x0000000000007948 */ /* 0x000fea0003800000 */
[----:B------:R-:W-:Y:S01]  /*16070*/  BAR.SYNC.DEFER_BLOCKING 0x4, 0x180 ;  /* 0x0106000000007b1d */ /* 0x000fe20000010000 */
[----:B------:R-:W-:-:S05]  /*16080*/  @!P1 MOV R0, 0x400 ;  /* 0x0000040000009802 */ /* 0x000fca0000000f00 */
[----:B---3--:R3:W-:Y:S01]  /*16090*/  STL [R1+0x18], R14 ;  /* 0x0000180e01007387 */ /* 0x0087e20000100800 */
[----:B--2---:R-:W-:-:S05]  /*160a0*/  @!P1 LEA R17, R3, R0, 0x18 ;  /* 0x0000000003119211 */ /* 0x004fca00078ec0ff */
[----:B------:R3:W-:Y:S01]  /*160b0*/  @!P1 STS [R17+0x388d0], R2 ;  /* 0x0388d00211009388 */ /* 0x0007e20000000800 */
[----:B------:R-:W-:Y:S06]  /*160c0*/  BAR.ARV 0x5, 0x180 ;  /* 0x0146000000007b1d */ /* 0x000fec0000002000 */
.L_x_2520:
[----:B------:R-:W4:Y:S01]  /*160d0*/  LDL R0, [R1+0x18] ;  /* 0x0000180001007983 */ /* 0x000f220000100800 */
[----:B------:R-:W-:Y:S02]  /*160e0*/  ULDC UR4, c[0x0][0xc38] ;  /* 0x00030e0000047ab9 */ /* 0x000fe40000000800 */
[----:B----4-:R-:W-:-:S13]  /*160f0*/  ISETP.GE.AND P0, PT, R0, UR4, PT ;  /* 0x0000000400007c0c */ /* 0x010fda000bf06270 */
[----:B------:R-:W-:Y:S05]  /*16100*/  @!P0 BRA `(.L_x_2522) ;  /* 0xffffffb000208947 */ /* 0x000fea000383ffff */
.L_x_2421:
[----:B-1----:R-:W4:Y:S01]  /*16110*/  LDL.LU R0, [R1+0x1c] ;  /* 0x00001c0001007983 */ /* 0x002f220000300800 */
[----:B------:R-:W-:Y:S01]  /*16120*/  BSSY B0, `(.L_x_2523) ;  /* 0x000000b000007945 */ /* 0x000fe20003800000 */
[----:B------:R-:W1:Y:S01]  /*16130*/  S2R R5, SR_CgaCtaId ;  /* 0x0000000000057919 */ /* 0x000e620000008800 */
[----:B----4-:R-:W-:-:S05]  /*16140*/  VIADD R0, R0, 0x1 ;  /* 0x0000000100007836 */ /* 0x010fca0000000000 */
[----:B0--3--:R-:W-:-:S04]  /*16150*/  LEA.HI R2, R0, R0, RZ, 0x1 ;  /* 0x0000000000027211 */ /* 0x009fc800078f08ff */
[----:B--2---:R-:W-:-:S05]  /*16160*/  LOP3.LUT R3, R2, 0xfffffffe, RZ, 0xc0, !PT ;  /* 0xfffffffe02037812 */ /* 0x004fca00078ec0ff */
[----:B------:R-:W-:Y:S01]  /*16170*/  IMAD.IADD R3, R0, 0x1, -R3 ;  /* 0x0000000100037824 */ /* 0x000fe200078e0a03 */
[----:B------:R-:W-:-:S04]  /*16180*/  MOV R0, 0x400 ;  /* 0x0000040000007802 */ /* 0x000fc80000000f00 */
[----:B-1----:R-:W-:Y:S02]  /*16190*/  LEA R0, R5, R0, 0x18 ;  /* 0x0000000005007211 */ /* 0x002fe400078ec0ff */
[----:B------:R-:W-:-:S04]  /*161a0*/  SHF.L.U32 R3, R3, 0x1f, RZ ;  /* 0x0000001f03037819 */ /* 0x000fc800000006ff */
[----:B------:R-:W0:Y:S02]  /*161b0*/  SYNCS.PHASECHK.TRANS64.TRYWAIT P0, [R0+URZ+0x38820], R3 ;  /* 0x03882003000075a7 */ /* 0x000e24000800017f */
[----:B0-----:R-:W-:Y:S05]  /*161c0*/  @!P0 BRA `(.L_x_2524) ;  /* 0x0000001400708947 */ /* 0x001fea0003800000 */
.L_x_2570:
[----:B------:R-:W-:Y:S05]  /*161d0*/  BSYNC B0 ;  /* 0x0000000000007941 */ /* 0x000fea0003800000 */
.L_x_2523:
[----:B------:R-:W-:-:S03]  /*161e0*/  UMOV UR4, 0xffffffff ;  /* 0xffffffff00047882 */ /* 0x000fc60000000000 */
[----:B------:R-:W-:Y:S05]  /*161f0*/  BRA.DIV UR4, `(.L_x_2525) ;  /* 0x0000001604787947 */ /* 0x000fea000b800000 */
[----:B------:R-:W1:Y:S02]  /*16200*/  S2R R2, SR_TID.X ;  /* 0x0000000000027919 */ /* 0x000e640000002100 */
[----:B-1----:R-:W-:-:S04]  /*16210*/  SHF.R.U32.HI R2, RZ, 0x5, R2 ;  /* 0x00000005ff027819 */ /* 0x002fc80000011602 */
[----:B------:R-:W-:-:S05]  /*16220*/  LOP3.LUT R2, R2, 0x3, RZ, 0xc0, !PT ;  /* 0x0000000302027812 */ /* 0x000fca00078ec0ff */
[----:B------:R1:W2:Y:S02]  /*16230*/  SHFL.IDX PT, R14, R2, RZ, 0x1f ;  /* 0x00001fff020e7589 */ /* 0x0002a400000e0000 */
.L_x_2573:
[----:B--2---:R-:W-:Y:S01]  /*16240*/  ISETP.NE.AND P0, PT, R14, RZ, PT ;  /* 0x000000ff0e00720c */ /* 0x004fe20003f05270 */
[----:B------:R-:W-:-:S12]  /*16250*/  BSSY B0, `(.L_x_2526) ;  /* 0x0000027000007945 */ /* 0x000fd80003800000 */
[----:B------:R-:W-:Y:S05]  /*16260*/  @P0 BRA `(.L_x_2527) ;  /* 0x0000000000940947 */ /* 0x000fea0003800000 */
[----:B------:R-:W-:-:S03]  /*16270*/  UMOV UR4, 0xffffffff ;  /* 0xffffffff00047882 */ /* 0x000fc60000000000 */
[----:B------:R-:W-:Y:S05]  /*16280*/  BRA.DIV UR4, `(.L_x_2528) ;  /* 0x0000001604887947 */ /* 0x000fea000b800000 */
[----:B------:R-:W-:-:S13]  /*16290*/  ELECT P6, URZ, PT ;  /* 0x00000000003f782f */ /* 0x000fda00038c0000 */
.L_x_2576:
        /* <DEDUP_REMOVED lines=8> */
.L_x_2529:
[----:B------:R-:W2:Y:S01]  /*16320*/  LDL.LU R7, [R1+0x4] ;  /* 0x0000040001077983 */ /* 0x000ea20000300800 */
        /* <DEDUP_REMOVED lines=12> */
.L_x_2577:
[----:B------:R-:W1:Y:S02]  /*163f0*/  SYNCS.PHASECHK.TRANS64.TRYWAIT P0, [R3+URZ], R2 ;  /* 0x00000002030075a7 */ /* 0x000e64000800017f */
[----:B-1----:R-:W-:Y:S05]  /*16400*/  @!P0 BRA `(.L_x_2531) ;  /* 0x00000014005c8947 */ /* 0x002fea0003800000 */
.L_x_2578:
[----:B------:R-:W-:Y:S05]  /*16410*/  @!P2 BRA `(.L_x_2532) ;  /* 0x000000000004a947 */ /* 0x000fea0003800000 */
[----:B------:R-:W-:Y:S01]  /*16420*/  BPT.TRAP 0x1 ;  /* 0x000000040000795c */ /* 0x000fe20000300000 */
.L_x_2532:
[----:B-1----:R-:W-:-:S04]  /*16430*/  VIADD R3, R0, 0x38860 ;  /* 0x0003886000037836 */ /* 0x002fc80000000000 */
[----:B------:R-:W-:-:S04]  /*16440*/  IMAD R18, R18, 0x8, R3 ;  /* 0x0000000812127824 */ /* 0x000fc800078e0203 */
[----:B------:R-:W1:Y:S02]  /*16450*/  SYNCS.PHASECHK.TRANS64.TRYWAIT P0, [R18+URZ], R5 ;  /* 0x00000005120075a7 */ /* 0x000e64000800017f */
[----:B-1----:R-:W-:Y:S05]  /*16460*/  @!P0 BRA `(.L_x_2533) ;  /* 0x0000001400588947 */ /* 0x002fea0003800000 */
.L_x_2579:
[----:B------:R-:W-:-:S07]  /*16470*/  IMAD R3, R4, 0x8, R3 ;  /* 0x0000000804037824 */ /* 0x000fce00078e0203 */
.L_x_2534:
[----:B--2---:R2:W3:Y:S02]  /*16480*/  SYNCS.PHASECHK.TRANS64.TRYWAIT P0, [R3+URZ], R2 ;  /* 0x00000002030075a7 */ /* 0x0044e4000800017f */
[----:B---3--:R-:W-:Y:S05]  /*16490*/  @!P0 NANOSLEEP.SYNCS 0x989680 ;  /* 0x009896800000895d */ /* 0x008fea0003900000 */
[----:B------:R-:W3:Y:S02]  /*164a0*/  @!P0 SYNCS.PHASECHK.TRANS64 P0, [R3+URZ], R2 ;  /* 0x00000002030085a7 */ /* 0x000ee4000800007f */
[----:B---3--:R-:W-:Y:S05]  /*164b0*/  @!P0 BRA `(.L_x_2534) ;  /* 0xfffffffc00f08947 */ /* 0x008fea000383ffff */
.L_x_2527:
[----:B------:R-:W-:Y:S05]  /*164c0*/  BSYNC B0 ;  /* 0x0000000000007941 */ /* 0x000fea0003800000 */
.L_x_2526:
[----:B------:R-:W-:Y:S05]  /*164d0*/  EXIT ;  /* 0x000000000000794d */ /* 0x000fea0003800000 */
.L_x_2374:
[----:B------:R-:W-:-:S13]  /*164e0*/  R2UR UR4, R17 ;  /* 0x00000000110472ca */ /* 0x000fda00000e0000 */
[----:B0-----:R-:W-:-:S04]  /*164f0*/  IMAD.U32 R3, RZ, RZ, UR4 ;  /* 0x00000004ff037e24 */ /* 0x001fc8000f8e00ff */
[----:B------:R0:W1:Y:S03]  /*16500*/  SYNCS.PHASECHK.TRANS64.TRYWAIT P1, [R3+URZ+0x38800], R0 ;  /* 0x03880000030075a7 */ /* 0x000066000802017f */
[----:B-1----:R-:W-:Y:S05]  /*16510*/  @!P1 NANOSLEEP.SYNCS 0x989680 ;  /* 0x009896800000995d */ /* 0x002fea0003900000 */
[----:B------:R-:W1:Y:S02]  /*16520*/  @!P1 SYNCS.PHASECHK.TRANS64 P1, [R3+URZ+0x38800], R0 ;  /* 0x03880000030095a7 */ /* 0x000e64000802007f */
[----:B-1----:R-:W-:Y:S05]  /*16530*/  @!P1 BRA `(.L_x_2374) ;  /* 0xfffffffc00e89947 */ /* 0x002fea000383ffff */
[----:B------:R-:W-:Y:S05]  /*16540*/  BRA `(.L_x_2535) ;  /* 0xfffffeb400207947 */ /* 0x000fea000383ffff */
.L_x_2378:
[----:B-1----:R1:W2:Y:S02]  /*16550*/  SYNCS.PHASECHK.TRANS64.TRYWAIT P2, [R0+URZ+0x38830], R3 ;  /* 0x03883003000075a7 */ /* 0x0022a4000804017f */
[----:B--2---:R-:W-:Y:S05]  /*16560*/  @!P2 NANOSLEEP.SYNCS 0x989680 ;  /* 0x009896800000a95d */ /* 0x004fea0003900000 */
[----:B------:R-:W2:Y:S02]  /*16570*/  @!P2 SYNCS.PHASECHK.TRANS64 P2, [R0+URZ+0x38830], R3 ;  /* 0x038830030000a5a7 */ /* 0x000ea4000804007f */
[----:B--2---:R-:W-:Y:S05]  /*16580*/  @!P2 BRA `(.L_x_2378) ;  /* 0xfffffffc00f0a947 */ /* 0x004fea000383ffff */
[----:B------:R-:W-:Y:S05]  /*16590*/  BRA `(.L_x_2377) ;  /* 0xfffffeb4004c7947 */ /* 0x000fea000383ffff */
.L_x_2383:
[----:B------:R-:W-:-:S13]  /*165a0*/  R2UR UR4, R232 ;  /* 0x00000000e80472ca */ /* 0x000fda00000e0000 */
[----:B-1----:R-:W-:-:S04]  /*165b0*/  IMAD.U32 R4, RZ, RZ, UR4 ;  /* 0x00000004ff047e24 */ /* 0x002fc8000f8e00ff */
[----:B------:R1:W2:Y:S03]  /*165c0*/  SYNCS.PHASECHK.TRANS64.TRYWAIT P3, [R4+URZ+0x38830], R3 ;  /* 0x03883003040075a7 */ /* 0x0002a6000806017f */
[----:B--2---:R-:W-:Y:S05]  /*165d0*/  @!P3 NANOSLEEP.SYNCS 0x989680 ;  /* 0x009896800000b95d */ /* 0x004fea0003900000 */
[----:B------:R-:W2:Y:S02]  /*165e0*/  @!P3 SYNCS.PHASECHK.TRANS64 P3, [R4+URZ+0x38830], R3 ;  /* 0x038830030400b5a7 */ /* 0x000ea4000806007f */
[----:B--2---:R-:W-:Y:S05]  /*165f0*/  @!P3 BRA `(.L_x_2383) ;  /* 0xfffffffc00e8b947 */ /* 0x004fea000383ffff */
[----:B------:R-:W-:Y:S05]  /*16600*/  BRA `(.L_x_2382) ;  /* 0xfffffeec00b47947 */ /* 0x000fea000383ffff */
.L_x_2387:
[----:B01----:R-:W-:-:S04]  /*16610*/  IMAD.U32 R3, RZ, RZ, UR4 ;  /* 0x00000004ff037e24 */ /* 0x003fc8000f8e00ff */
[----:B------:R0:W1:Y:S03]  /*16620*/  SYNCS.PHASECHK.TRANS64.TRYWAIT P3, [R3+URZ+0x38850], R0 ;  /* 0x03885000030075a7 */ /* 0x000066000806017f */
[----:B-1----:R-:W-:Y:S05]  /*16630*/  @!P3 NANOSLEEP.SYNCS 0x989680 ;  /* 0x009896800000b95d */ /* 0x002fea0003900000 */
[----:B------:R-:W1:Y:S02]  /*16640*/  @!P3 SYNCS.PHASECHK.TRANS64 P3, [R3+URZ+0x38850], R0 ;  /* 0x038850000300b5a7 */ /* 0x000e64000806007f */
[----:B-1----:R-:W-:Y:S05]  /*16650*/  @!P3 BRA `(.L_x_2387) ;  /* 0xfffffffc00ecb947 */ /* 0x002fea000383ffff */
[----:B------:R-:W-:Y:S05]  /*16660*/  BRA `(.L_x_2386) ;  /* 0xffffff1400d47947 */ /* 0x000fea000383ffff */
.L_x_2393:
[----:B-1----:R-:W-:-:S04]  /*16670*/  IMAD.U32 R4, RZ, RZ, UR4 ;  /* 0x00000004ff047e24 */ /* 0x002fc8000f8e00ff */
[----:B------:R1:W2:Y:S03]  /*16680*/  SYNCS.PHASECHK.TRANS64.TRYWAIT P2, [R4+URZ+0x38830], R3 ;  /* 0x03883003040075a7 */ /* 0x0002a6000804017f */
[----:B--2---:R-:W-:Y:S05]  /*16690*/  @!P2 NANOSLEEP.SYNCS 0x989680 ;  /* 0x009896800000a95d */ /* 0x004fea0003900000 */
[----:B------:R-:W2:Y:S02]  /*166a0*/  @!P2 SYNCS.PHASECHK.TRANS64 P2, [R4+URZ+0x38830], R3 ;  /* 0x038830030400a5a7 */ /* 0x000ea4000804007f */
[----:B--2---:R-:W-:Y:S05]  /*166b0*/  @!P2 BRA `(.L_x_2393) ;  /* 0xfffffffc00eca947 */ /* 0x004fea000383ffff */
[----:B------:R-:W-:Y:S05]  /*166c0*/  BRA `(.L_x_2392) ;  /* 0xffffff2c00bc7947 */ /* 0x000fea000383ffff */
.L_x_2397:
[----:B01----:R-:W-:-:S04]  /*166d0*/  IMAD.U32 R3, RZ, RZ, UR4 ;  /* 0x00000004ff037e24 */ /* 0x003fc8000f8e00ff */
[----:B------:R0:W1:Y:S03]  /*166e0*/  SYNCS.PHASECHK.TRANS64.TRYWAIT P2, [R3+URZ+0x38850], R0 ;  /* 0x03885000030075a7 */ /* 0x000066000804017f */
[----:B-1----:R-:W-:Y:S05]  /*166f0*/  @!P2 NANOSLEEP.SYNCS 0x989680 ;  /* 0x009896800000a95d */ /* 0x002fea0003900000 */
[----:B------:R-:W1:Y:S02]  /*16700*/  @!P2 SYNCS.PHASECHK.TRANS64 P2, [R3+URZ+0x38850], R0 ;  /* 0x038850000300a5a7 */ /* 0x000e64000804007f */
[----:B-1----:R-:W-:Y:S05]  /*16710*/  @!P2 BRA `(.L_x_2397) ;  /* 0xfffffffc00eca947 */ /* 0x002fea000383ffff */
[----:B------:R-:W-:Y:S05]  /*16720*/  BRA `(.L_x_2396) ;  /* 0xffffff5400dc7947 */ /* 0x000fea000383ffff */
.L_x_2402:
[----:B-1----:R-:W-:-:S04]  /*16730*/  IMAD.U32 R7, RZ, RZ, UR7 ;  /* 0x00000007ff077e24 */ /* 0x002fc8000f8e00ff */
[----:B------:R1:W2:Y:S03]  /*16740*/  SYNCS.PHASECHK.TRANS64.TRYWAIT P0, [R7+URZ+0x38850], R0 ;  /* 0x03885000070075a7 */ /* 0x0002a6000800017f */
[----:B--2---:R-:W-:Y:S05]  /*16750*/  @!P0 NANOSLEEP.SYNCS 0x989680 ;  /* 0x009896800000895d */ /* 0x004fea0003900000 */
[----:B------:R-:W2:Y:S02]  /*16760*/  @!P0 SYNCS.PHASECHK.TRANS64 P0, [R7+URZ+0x38850], R0 ;  /* 0x03885000070085a7 */ /* 0x000ea4000800007f */
[----:B--2---:R-:W-:Y:S05]  /*16770*/  @!P0 BRA `(.L_x_2402) ;  /* 0xfffffffc00ec8947 */ /* 0x004fea000383ffff */
[----:B------:R-:W-:Y:S05]  /*16780*/  BRA `(.L_x_2401) ;  /* 0xffffff6c00e47947 */ /* 0x000fea000383ffff */
.L_x_2432:
[----:B------:R-:W-:Y:S02]  /*16790*/  IMAD.MOV.U32 R13, RZ, RZ, R0 ;  /* 0x000000ffff0d7224 */ /* 0x000fe400078e0000 */
[----:B------:R-:W-:Y:S02]  /*167a0*/  IMAD.MOV.U32 R12, RZ, RZ, RZ ;  /* 0x000000ffff0c7224 */ /* 0x000fe400078e00ff */
[----:B------:R-:W-:Y:S02]  /*167b0*/  IMAD.MOV.U32 R11, RZ, RZ, 0x1f ;  /* 0x0000001fff0b7424 */ /* 0x000fe400078e00ff */
[----:B------:R-:W-:-:S07]  /*167c0*/  IMAD.MOV.U32 R15, RZ, RZ, -0x1 ;  /* 0xffffffffff0f7424 */ /* 0x000fce00078e00ff */
[----:B0-----:R-:W-:Y:S05]  /*167d0*/  WARPSYNC.COLLECTIVE R15, `(.L_x_2536) ;  /* 0x000000000f087348 */ /* 0x001fea0003c00000 */
[----:B------:R1:W2:Y:S02]  /*167e0*/  SHFL.IDX P6, R14, R13, R12, R11 ;  /* 0x0000000c0d0e7389 */ /* 0x0002a400000c000b */
[----:B012---:R-:W-:Y:S01]  /*167f0*/  ENDCOLLECTIVE ;  /* 0x000000000000791b */ /* 0x007fe20003800000 */
.L_x_2536:
[----:B------:R-:W-:Y:S05]  /*16800*/  BRA `(.L_x_2537) ;  /* 0xffffffb4002c7947 */ /* 0x000fea000383ffff */
.L_x_2434:
[----:B------:R-:W-:Y:S01]  /*16810*/  BSSY B0, `(.L_x_2538) ;  /* 0x0000006000007945 */ /* 0x000fe20003800000 */
[----:B------:R-:W-:-:S07]  /*16820*/  IMAD.MOV.U32 R15, RZ, RZ, -0x1 ;  /* 0xffffffffff0f7424 */ /* 0x000fce00078e00ff */
[----:B01----:R-:W-:Y:S05]  /*16830*/  WARPSYNC.COLLECTIVE R15, `(.L_x_2539) ;  /* 0x000000000f0c7348 */ /* 0x003fea0003c00000 */
[----:B------:R-:W-:Y:S02]  /*16840*/  ELECT P6, UR62, PT ;  /* 0x00000000003e782f */ /* 0x000fe400038c0000 */
[----:B------:R-:W-:Y:S01]  /*16850*/  MOV R14, UR62 ;  /* 0x0000003e000e7c02 */ /* 0x000fe20008000f00 */
[----:B01----:R-:W-:Y:S10]  /*16860*/  ENDCOLLECTIVE ;  /* 0x000000000000791b */ /* 0x003ff40003800000 */
.L_x_2539:
[----:B------:R-:W-:Y:S05]  /*16870*/  BSYNC B0 ;  /* 0x0000000000007941 */ /* 0x000fea0003800000 */
.L_x_2538:
[----:B------:R-:W-:Y:S05]  /*16880*/  BRA `(.L_x_2540) ;  /* 0xffffffb4002c7947 */ /* 0x000fea000383ffff */
.L_x_2436:
[----:B-1----:R1:W2:Y:S02]  /*16890*/  SYNCS.PHASECHK.TRANS64.TRYWAIT P0, [R0+URZ+0x38840], R2 ;  /* 0x03884002000075a7 */ /* 0x0022a4000800017f */
[----:B--2---:R-:W-:Y:S05]  /*168a0*/  @!P0 NANOSLEEP.SYNCS 0x989680 ;  /* 0x009896800000895d */ /* 0x004fea0003900000 */
[----:B------:R-:W2:Y:S02]  /*168b0*/  @!P0 SYNCS.PHASECHK.TRANS64 P0, [R0+URZ+0x38840], R2 ;  /* 0x03884002000085a7 */ /* 0x000ea4000800007f */
[----:B--2---:R-:W-:Y:S05]  /*168c0*/  @!P0 BRA `(.L_x_2436) ;  /* 0xfffffffc00f08947 */ /* 0x004fea000383ffff */
[----:B------:R-:W-:Y:S05]  /*168d0*/  BRA `(.L_x_2541) ;  /* 0xffffffb400807947 */ /* 0x000fea000383ffff */
.L_x_2440:
[----:B------:R-:W-:Y:S02]  /*168e0*/  IMAD.MOV.U32 R13, RZ, RZ, R3 ;  /* 0x000000ffff0d7224 */ /* 0x000fe400078e0003 */
[----:B------:R-:W-:Y:S02]  /*168f0*/  IMAD.MOV.U32 R12, RZ, RZ, RZ ;  /* 0x000000ffff0c7224 */ /* 0x000fe400078e00ff */
[----:B------:R-:W-:Y:S02]  /*16900*/  IMAD.MOV.U32 R11, RZ, RZ, 0x181f ;  /* 0x0000181fff0b7424 */ /* 0x000fe400078e00ff */
[----:B------:R-:W-:Y:S02]  /*16910*/  IMAD.MOV.U32 R15, RZ, RZ, -0x1 ;  /* 0xffffffffff0f7424 */ /* 0x000fe400078e00ff */
[----:B------:R-:W-:-:S07]  /*16920*/  IMAD.U32 R0, RZ, RZ, UR42 ;  /* 0x0000002aff007e24 */ /* 0x000fce000f8e00ff */
[----:B-----5:R-:W-:Y:S05]  /*16930*/  WARPSYNC.COLLECTIVE R15, `(.L_x_2542) ;  /* 0x000000000f087348 */ /* 0x020fea0003c00000 */
[----:B------:R0:W1:Y:S02]  /*16940*/  SHFL.IDX P6, R14, R13, R12, R11 ;  /* 0x0000000c0d0e7389 */ /* 0x00006400000c000b */
[----:B01---5:R-:W-:Y:S01]  /*16950*/  ENDCOLLECTIVE ;  /* 0x000000000000791b */ /* 0x023fe20003800000 */
.L_x_2542:
[----:B------:R-:W-:Y:S02]  /*16960*/  IMAD R0, R0, 0x80, R10 ;  /* 0x0000008000007824 */ /* 0x000fe400078e020a */
[----:B------:R-:W-:Y:S02]  /*16970*/  IMAD.MOV.U32 R13, RZ, RZ, R4 ;  /* 0x000000ffff0d7224 */ /* 0x000fe400078e0004 */
[----:B------:R-:W-:-:S07]  /*16980*/  IMAD.MOV.U32 R5, RZ, RZ, R14 ;  /* 0x000000ffff057224 */ /* 0x000fce00078e000e */
[----:B------:R-:W-:Y:S05]  /*16990*/  WARPSYNC.COLLECTIVE R15, `(.L_x_2543) ;  /* 0x000000000f087348 */ /* 0x000fea0003c00000 */
[----:B------:R0:W1:Y:S02]  /*169a0*/  SHFL.IDX P6, R14, R13, R12, R11 ;  /* 0x0000000c0d0e7389 */ /* 0x00006400000c000b */
[----:B01----:R-:W-:Y:S01]  /*169b0*/  ENDCOLLECTIVE ;  /* 0x000000000000791b */ /* 0x003fe20003800000 */
.L_x_2543:
[----:B------:R-:W-:Y:S01]  /*169c0*/  ULDC UR4, c[0x0][0x288] ;  /* 0x0000a20000047ab9 */ /* 0x000fe20000000800 */
[----:B------:R-:W-:Y:S01]  /*169d0*/  ULDC.64 UR6, c[0x0][0x208] ;  /* 0x0000820000067ab9 */ /* 0x000fe20000000a00 */
[----:B------:R-:W-:-:S05]  /*169e0*/  IMAD R2, R7, UR4, RZ ;  /* 0x0000000407027c24 */ /* 0x000fca000f8e02ff */
[----:B------:R-:W-:Y:S01]  /*169f0*/  ISETP.GE.AND P4, PT, R0, R2, PT ;  /* 0x000000020000720c */ /* 0x000fe20003f86270 */
[----:B------:R-:W-:Y:S02]  /*16a00*/  IMAD.MOV.U32 R13, RZ, RZ, R3 ;  /* 0x000000ffff0d7224 */ /* 0x000fe400078e0003 */
[----:B------:R-:W-:Y:S02]  /*16a10*/  IMAD.MOV.U32 R12, RZ, RZ, 0x1 ;  /* 0x00000001ff0c7424 */ /* 0x000fe400078e00ff */
[----:B------:R-:W-:-:S08]  /*16a20*/  IMAD.MOV.U32 R6, RZ, RZ, R14 ;  /* 0x000000ffff067224 */ /* 0x000fd000078e000e */
        /* <DEDUP_REMOVED lines=15> */
.L_x_2544:
[----:B------:R-:W-:Y:S02]  /*16b20*/  IMAD.MOV.U32 R13, RZ, RZ, R4 ;  /* 0x000000ffff0d7224 */ /* 0x000fe400078e0004 */
[----:B------:R-:W-:-:S07]  /*16b30*/  IMAD.MOV.U32 R5, RZ, RZ, R14 ;  /* 0x000000ffff057224 */ /* 0x000fce00078e000e */
[----:B------:R-:W-:Y:S05]  /*16b40*/  WARPSYNC.COLLECTIVE R15, `(.L_x_2545) ;  /* 0x000000000f087348 */ /* 0x000fea0003c00000 */
[----:B------:R0:W1:Y:S02]  /*16b50*/  SHFL.IDX P6, R14, R13, R12, R11 ;  /* 0x0000000c0d0e7389 */ /* 0x00006400000c000b */
[----:B01----:R-:W-:Y:S01]  /*16b60*/  ENDCOLLECTIVE ;  /* 0x000000000000791b */ /* 0x003fe20003800000 */
.L_x_2545:
        /* <DEDUP_REMOVED lines=19> */
.L_x_2546:
[----:B------:R-:W-:Y:S02]  /*16ca0*/  IMAD.MOV.U32 R13, RZ, RZ, R4 ;  /* 0x000000ffff0d7224 */ /* 0x000fe400078e0004 */
[----:B------:R-:W-:-:S07]  /*16cb0*/  IMAD.MOV.U32 R5, RZ, RZ, R14 ;  /* 0x000000ffff057224 */ /* 0x000fce00078e000e */
[----:B------:R-:W-:Y:S05]  /*16cc0*/  WARPSYNC.COLLECTIVE R15, `(.L_x_2547) ;  /* 0x000000000f087348 */ /* 0x000fea0003c00000 */
[----:B------:R0:W1:Y:S02]  /*16cd0*/  SHFL.IDX P6, R14, R13, R12, R11 ;  /* 0x0000000c0d0e7389 */ /* 0x00006400000c000b */
[----:B01----:R-:W-:Y:S01]  /*16ce0*/  ENDCOLLECTIVE ;  /* 0x000000000000791b */ /* 0x003fe20003800000 */
.L_x_2547:
        /* <DEDUP_REMOVED lines=19> */
.L_x_2548:
[----:B------:R-:W-:Y:S02]  /*16e20*/  IMAD.MOV.U32 R13, RZ, RZ, R4 ;  /* 0x000000ffff0d7224 */ /* 0x000fe400078e0004 */
[----:B------:R-:W-:-:S07]  /*16e30*/  IMAD.MOV.U32 R5, RZ, RZ, R14 ;  /* 0x000000ffff057224 */ /* 0x000fce00078e000e */
[----:B------:R-:W-:Y:S05]  /*16e40*/  WARPSYNC.COLLECTIVE R15, `(.L_x_2549) ;  /* 0x000000000f087348 */ /* 0x000fea0003c00000 */
[----:B------:R0:W1:Y:S02]  /*16e50*/  SHFL.IDX P6, R14, R13, R12, R11 ;  /* 0x0000000c0d0e7389 */ /* 0x00006400000c000b */
[----:B01----:R-:W-:Y:S01]  /*16e60*/  ENDCOLLECTIVE ;  /* 0x000000000000791b */ /* 0x003fe20003800000 */
.L_x_2549:
        /* <DEDUP_REMOVED lines=19> */
.L_x_2550:
[----:B------:R-:W-:Y:S02]  /*16fa0*/  IMAD.MOV.U32 R13, RZ, RZ, R4 ;  /* 0x000000ffff0d7224 */ /* 0x000fe400078e0004 */
[----:B------:R-:W-:-:S07]  /*16fb0*/  IMAD.MOV.U32 R5, RZ, RZ, R14 ;  /* 0x000000ffff057224 */ /* 0x000fce00078e000e */
[----:B------:R-:W-:Y:S05]  /*16fc0*/  WARPSYNC.COLLECTIVE R15, `(.L_x_2551) ;  /* 0x000000000f087348 */ /* 0x000fea0003c00000 */
[----:B------:R0:W1:Y:S02]  /*16fd0*/  SHFL.IDX P6, R14, R13, R12, R11 ;  /* 0x0000000c0d0e7389 */ /* 0x00006400000c000b */
[----:B01----:R-:W-:Y:S01]  /*16fe0*/  ENDCOLLECTIVE ;  /* 0x000000000000791b */ /* 0x003fe20003800000 */
.L_x_2551:
        /* <DEDUP_REMOVED lines=19> */
.L_x_2552:
[----:B------:R-:W-:Y:S02]  /*17120*/  IMAD.MOV.U32 R13, RZ, RZ, R4 ;  /* 0x000000ffff0d7224 */ /* 0x000fe400078e0004 */
[----:B------:R-:W-:-:S07]  /*17130*/  IMAD.MOV.U32 R5, RZ, RZ, R14 ;  /* 0x000000ffff057224 */ /* 0x000fce00078e000e */
[----:B------:R-:W-:Y:S05]  /*17140*/  WARPSYNC.COLLECTIVE R15, `(.L_x_2553) ;  /* 0x000000000f087348 */ /* 0x000fea0003c00000 */
[----:B------:R0:W1:Y:S02]  /*17150*/  SHFL.IDX P6, R14, R13, R12, R11 ;  /* 0x0000000c0d0e7389 */ /* 0x00006400000c000b */
[----:B01----:R-:W-:Y:S01]  /*17160*/  ENDCOLLECTIVE ;  /* 0x000000000000791b */ /* 0x003fe20003800000 */
.L_x_2553:
        /* <DEDUP_REMOVED lines=19> */
.L_x_2554:
[----:B------:R-:W-:Y:S02]  /*172a0*/  IMAD.MOV.U32 R13, RZ, RZ, R4 ;  /* 0x000000ffff0d7224 */ /* 0x000fe400078e0004 */
[----:B------:R-:W-:-:S07]  /*172b0*/  IMAD.MOV.U32 R5, RZ, RZ, R14 ;  /* 0x000000ffff057224 */ /* 0x000fce00078e000e */
[----:B------:R-:W-:Y:S05]  /*172c0*/  WARPSYNC.COLLECTIVE R15, `(.L_x_2555) ;  /* 0x000000000f087348 */ /* 0x000fea0003c00000 */
[----:B------:R0:W1:Y:S02]  /*172d0*/  SHFL.IDX P6, R14, R13, R12, R11 ;  /* 0x0000000c0d0e7389 */ /* 0x00006400000c000b */
[----:B01----:R-:W-:Y:S01]  /*172e0*/  ENDCOLLECTIVE ;  /* 0x000000000000791b */ /* 0x003fe20003800000 */
.L_x_2555:
        /* <DEDUP_REMOVED lines=17> */
.L_x_2556:
[----:B------:R-:W-:Y:S02]  /*17400*/  IMAD.MOV.U32 R13, RZ, RZ, R4 ;  /* 0x000000ffff0d7224 */ /* 0x000fe400078e0004 */
[----:B------:R-:W-:-:S07]  /*17410*/  IMAD.MOV.U32 R5, RZ, RZ, R14 ;  /* 0x000000ffff057224 */ /* 0x000fce00078e000e */
[----:B------:R-:W-:Y:S05]  /*17420*/  WARPSYNC.COLLECTIVE R15, `(.L_x_2557) ;  /* 0x000000000f087348 */ /* 0x000fea0003c00000 */
[----:B------:R0:W1:Y:S02]  /*17430*/  SHFL.IDX P6, R14, R13, R12, R11 ;  /* 0x0000000c0d0e7389 */ /* 0x00006400000c000b */
[----:B01----:R-:W-:Y:S01]  /*17440*/  ENDCOLLECTIVE ;  /* 0x000000000000791b */ /* 0x003fe20003800000 */
.L_x_2557:
[----:B------:R-:W-:Y:S01]  /*17450*/  IMAD.MOV.U32 R3, RZ, RZ, R14 ;  /* 0x000000ffff037224 */ /* 0x000fe200078e000e */
[----:B------:R-:W-:Y:S06]  /*17460*/  BRA `(.L_x_2558) ;  /* 0xffffffb8001c7947 */ /* 0x000fec000383ffff */
.L_x_2445:
[----:B0-----:R0:W3:Y:S02]  /*17470*/  SYNCS.PHASECHK.TRANS64.TRYWAIT P0, [R17+URZ+0x38820], R0 ;  /* 0x03882000110075a7 */ /* 0x0010e4000800017f */
[----:B---3--:R-:W-:Y:S05]  /*17480*/  @!P0 NANOSLEEP.SYNCS 0x989680 ;  /* 0x009896800000895d */ /* 0x008fea0003900000 */
[----:B------:R-:W3:Y:S02]  /*17490*/  @!P0 SYNCS.PHASECHK.TRANS64 P0, [R17+URZ+0x38820], R0 ;  /* 0x03882000110085a7 */ /* 0x000ee4000800007f */
[----:B---3--:R-:W-:Y:S05]  /*174a0*/  @!P0 BRA `(.L_x_2445) ;  /* 0xfffffffc00f08947 */ /* 0x008fea000383ffff */
[----:B------:R-:W-:Y:S05]  /*174b0*/  BRA `(.L_x_2559) ;  /* 0xffffffb800987947 */ /* 0x000fea000383ffff */
.L_x_2452:
[----:B0-----:R0:W2:Y:S02]  /*174c0*/  SYNCS.PHASECHK.TRANS64.TRYWAIT P0, [R2+URZ+0x38840], R3 ;  /* 0x03884003020075a7 */ /* 0x0010a4000800017f */
[----:B--2---:R-:W-:Y:S05]  /*174d0*/  @!P0 NANOSLEEP.SYNCS 0x989680 ;  /* 0x009896800000895d */ /* 0x004fea0003900000 */
[----:B------:R-:W2:Y:S02]  /*174e0*/  @!P0 SYNCS.PHASECHK.TRANS64 P0, [R2+URZ+0x38840], R3 ;  /* 0x03884003020085a7 */ /* 0x000ea4000800007f */
[----:B--2---:R-:W-:Y:S05]  /*174f0*/  @!P0 BRA `(.L_x_2452) ;  /* 0xfffffffc00f08947 */ /* 0x004fea000383ffff */
[----:B------:R-:W-:Y:S05]  /*17500*/  BRA `(.L_x_2560) ;  /* 0xffffffbc00547947 */ /* 0x000fea000383ffff */
.L_x_2460:
[----:B0-----:R0:W1:Y:S02]  /*17510*/  SYNCS.PHASECHK.TRANS64.TRYWAIT P0, [R3+URZ+0x60], R2 ;  /* 0x00006002030075a7 */ /* 0x001064000800017f */
[----:B-1----:R-:W-:Y:S05]  /*17520*/  @!P0 NANOSLEEP.SYNCS 0x989680 ;  /* 0x009896800000895d */ /* 0x002fea0003900000 */
[----:B------:R-:W1:Y:S02]  /*17530*/  @!P0 SYNCS.PHASECHK.TRANS64 P0, [R3+URZ+0x60], R2 ;  /* 0x00006002030085a7 */ /* 0x000e64000800007f */
[----:B-1----:R-:W-:Y:S05]  /*17540*/  @!P0 BRA `(.L_x_2460) ;  /* 0xfffffffc00f08947 */ /* 0x002fea000383ffff */
[----:B------:R-:W-:Y:S05]  /*17550*/  BRA `(.L_x_2561) ;  /* 0xffffffc000987947 */ /* 0x000fea000383ffff */
.L_x_2472:
[----:B--2---:R2:W3:Y:S02]  /*17560*/  SYNCS.PHASECHK.TRANS64.TRYWAIT P0, [R3+URZ+0x38840], R2 ;  /* 0x03884002030075a7 */ /* 0x0044e4000800017f */
[----:B---3--:R-:W-:Y:S05]  /*17570*/  @!P0 NANOSLEEP.SYNCS 0x989680 ;  /* 0x009896800000895d */ /* 0x008fea0003900000 */
[----:B------:R-:W3:Y:S02]  /*17580*/  @!P0 SYNCS.PHASECHK.TRANS64 P0, [R3+URZ+0x38840], R2 ;  /* 0x03884002030085a7 */ /* 0x000ee4000800007f */
[----:B---3--:R-:W-:Y:S05]  /*17590*/  @!P0 BRA `(.L_x_2472) ;  /* 0xfffffffc00f08947 */ /* 0x008fea000383ffff */
[----:B------:R-:W-:Y:S05]  /*175a0*/  BRA `(.L_x_2562) ;  /* 0xffffffc800947947 */ /* 0x000fea000383ffff */
.L_x_2480:
[----:B0-----:R0:W1:Y:S02]  /*175b0*/  SYNCS.PHASECHK.TRANS64.TRYWAIT P0, [R2+URZ+0x60], R3 ;  /* 0x00006003020075a7 */ /* 0x001064000800017f */
[----:B-1----:R-:W-:Y:S05]  /*175c0*/  @!P0 NANOSLEEP.SYNCS 0x989680 ;  /* 0x009896800000895d */ /* 0x002fea0003900000 */
[----:B------:R-:W1:Y:S02]  /*175d0*/  @!P0 SYNCS.PHASECHK.TRANS64 P0, [R2+URZ+0x60], R3 ;  /* 0x00006003020085a7 */ /* 0x000e64000800007f */
[----:B-1----:R-:W-:Y:S05]  /*175e0*/  @!P0 BRA `(.L_x_2480) ;  /* 0xfffffffc00f08947 */ /* 0x002fea000383ffff */
[----:B------:R-:W-:Y:S05]  /*175f0*/  BRA `(.L_x_2563) ;  /* 0xffffffcc00e47947 */ /* 0x000fea000383ffff */
.L_x_2491:
[----:B---3--:R3:W4:Y:S02]  /*17600*/  SYNCS.PHASECHK.TRANS64.TRYWAIT P0, [R2+URZ+0x38840], R3 ;  /* 0x03884003020075a7 */ /* 0x008724000800017f */
[----:B----4-:R-:W-:Y:S05]  /*17610*/  @!P0 NANOSLEEP.SYNCS 0x989680 ;  /* 0x009896800000895d */ /* 0x010fea0003900000 */
[----:B------:R-:W4:Y:S02]  /*17620*/  @!P0 SYNCS.PHASECHK.TRANS64 P0, [R2+URZ+0x38840], R3 ;  /* 0x03884003020085a7 */ /* 0x000f24000800007f */
[----:B----4-:R-:W-:Y:S05]  /*17630*/  @!P0 BRA `(.L_x_2491) ;  /* 0xfffffffc00f08947 */ /* 0x010fea000383ffff */
[----:B------:R-:W-:Y:S05]  /*17640*/  BRA `(.L_x_2564) ;  /* 0xffffffd400b47947 */ /* 0x000fea000383ffff */
.L_x_2499:
[----:B0-----:R0:W1:Y:S02]  /*17650*/  SYNCS.PHASECHK.TRANS64.TRYWAIT P0, [R2+URZ+0x60], R5 ;  /* 0x00006005020075a7 */ /* 0x001064000800017f */
[----:B-1----:R-:W-:Y:S05]  /*17660*/  @!P0 NANOSLEEP.SYNCS 0x989680 ;  /* 0x009896800000895d */ /* 0x002fea0003900000 */
[----:B------:R-:W1:Y:S02]  /*17670*/  @!P0 SYNCS.PHASECHK.TRANS64 P0, [R2+URZ+0x60], R5 ;  /* 0x00006005020085a7 */ /* 0x000e64000800007f */
[----:B-1----:R-:W-:Y:S05]  /*17680*/  @!P0 BRA `(.L_x_2499) ;  /* 0xfffffffc00f08947 */ /* 0x002fea000383ffff */
[----:B------:R-:W-:Y:S05]  /*17690*/  BRA `(.L_x_2565) ;  /* 0xffffffdc00047947 */ /* 0x000fea000383ffff */
.L_x_2512:
[----:B0-----:R0:W2:Y:S02]  /*176a0*/  SYNCS.PHASECHK.TRANS64.TRYWAIT P0, [R2+URZ+0x38860], R3 ;  /* 0x03886003020075a7 */ /* 0x0010a4000800017f */
[----:B--2---:R-:W-:Y:S05]  /*176b0*/  @!P0 NANOSLEEP.SYNCS 0x989680 ;  /* 0x009896800000895d */ /* 0x004fea0003900000 */
[----:B------:R-:W2:Y:S02]  /*176c0*/  @!P0 SYNCS.PHASECHK.TRANS64 P0, [R2+URZ+0x38860], R3 ;  /* 0x03886003020085a7 */ /* 0x000ea4000800007f */
[----:B--2---:R-:W-:Y:S05]  /*176d0*/  @!P0 BRA `(.L_x_2512) ;  /* 0xfffffffc00f08947 */ /* 0x004fea000383ffff */
[----:B------:R-:W-:Y:S05]  /*176e0*/  BRA `(.L_x_2566) ;  /* 0xffffffe000c07947 */ /* 0x000fea000383ffff */
.L_x_2521:
[----:B------:R-:W-:Y:S01]  /*176f0*/  BSSY B0, `(.L_x_2567) ;  /* 0x0000008000007945 */ /* 0x000fe20003800000 */
[----:B-----5:R-:W-:Y:S02]  /*17700*/  IMAD.MOV.U32 R13, RZ, RZ, R2 ;  /* 0x000000ffff0d7224 */ /* 0x020fe400078e0002 */
[----:B------:R-:W-:Y:S02]  /*17710*/  IMAD.MOV.U32 R12, RZ, RZ, RZ ;  /* 0x000000ffff0c7224 */ /* 0x000fe400078e00ff */
[----:B------:R-:W-:Y:S02]  /*17720*/  IMAD.MOV.U32 R11, RZ, RZ, 0x1f ;  /* 0x0000001fff0b7424 */ /* 0x000fe400078e00ff */
[----:B------:R-:W-:-:S07]  /*17730*/  IMAD.MOV.U32 R15, RZ, RZ, -0x1 ;  /* 0xffffffffff0f7424 */ /* 0x000fce00078e00ff */
[----:B-12---:R-:W-:Y:S05]  /*17740*/  WARPSYNC.COLLECTIVE R15, `(.L_x_2568) ;  /* 0x000000000f087348 */ /* 0x006fea0003c00000 */
[----:B------:R0:W3:Y:S02]  /*17750*/  SHFL.IDX P6, R14, R13, R12, R11 ;  /* 0x0000000c0d0e7389 */ /* 0x0000e400000c000b */
[----:B0123--:R-:W-:Y:S01]  /*17760*/  ENDCOLLECTIVE ;  /* 0x000000000000791b */ /* 0x00ffe20003800000 */
.L_x_2568:
[----:B------:R-:W-:Y:S05]  /*17770*/  BSYNC B0 ;  /* 0x0000000000007941 */ /* 0x000fea0003800000 */
.L_x_2567:
[----:B------:R-:W-:Y:S05]  /*17780*/  BRA `(.L_x_2569) ;  /* 0xffffffe800307947 */ /* 0x000fea000383ffff */
.L_x_2524:
[----:B0-----:R0:W1:Y:S02]  /*17790*/  SYNCS.PHASECHK.TRANS64.TRYWAIT P0, [R0+URZ+0x38820], R3 ;  /* 0x03882003000075a7 */ /* 0x001064000800017f */
[----:B-1----:R-:W-:Y:S05]  /*177a0*/  @!P0 NANOSLEEP.SYNCS 0x989680 ;  /* 0x009896800000895d */ /* 0x002fea0003900000 */
[----:B------:R-:W1:Y:S02]  /*177b0*/  @!P0 SYNCS.PHASECHK.TRANS64 P0, [R0+URZ+0x38820], R3 ;  /* 0x03882003000085a7 */ /* 0x000e64000800007f */
[----:B-1----:R-:W-:Y:S05]  /*177c0*/  @!P0 BRA `(.L_x_2524) ;  /* 0xfffffffc00f08947 */ /* 0x002fea000383ffff */
[----:B------:R-:W-:Y:S05]  /*177d0*/  BRA `(.L_x_2570) ;  /* 0xffffffe8007c7947 */ /* 0x000fea000383ffff */
.L_x_2525:
        /* <DEDUP_REMOVED lines=11> */
.L_x_2572:
[----:B------:R-:W-:Y:S05]  /*17890*/  BSYNC B0 ;  /* 0x0000000000007941 */ /* 0x000fea0003800000 */
.L_x_2571:
[----:B------:R-:W-:Y:S05]  /*178a0*/  BRA `(.L_x_2573) ;  /* 0xffffffe800647947 */ /* 0x000fea000383ffff */
.L_x_2528:
[----:B------:R-:W-:Y:S01]  /*178b0*/  BSSY B1, `(.L_x_2574) ;  /* 0x0000006000017945 */ /* 0x000fe20003800000 */
[----:B------:R-:W-:-:S07]  /*178c0*/  IMAD.MOV.U32 R15, RZ, RZ, -0x1 ;  /* 0xffffffffff0f7424 */ /* 0x000fce00078e00ff */
[----:B01----:R-:W-:Y:S05]  /*178d0*/  WARPSYNC.COLLECTIVE R15, `(.L_x_2575) ;  /* 0x000000000f0c7348 */ /* 0x003fea0003c00000 */
[----:B------:R-:W-:Y:S02]  /*178e0*/  ELECT P6, UR62, PT ;  /* 0x00000000003e782f */ /* 0x000fe400038c0000 */
[----:B------:R-:W-:Y:S01]  /*178f0*/  MOV R14, UR62 ;  /* 0x0000003e000e7c02 */ /* 0x000fe20008000f00 */
[----:B01----:R-:W-:Y:S10]  /*17900*/  ENDCOLLECTIVE ;  /* 0x000000000000791b */ /* 0x003ff40003800000 */
.L_x_2575:
[----:B------:R-:W-:Y:S05]  /*17910*/  BSYNC B1 ;  /* 0x0000000000017941 */ /* 0x000fea0003800000 */
.L_x_2574:
[----:B------:R-:W-:Y:S05]  /*17920*/  BRA `(.L_x_2576) ;  /* 0xffffffe8005c7947 */ /* 0x000fea000383ffff */
.L_x_2530:
[----:B0-----:R0:W1:Y:S02]  /*17930*/  SYNCS.PHASECHK.TRANS64.TRYWAIT P0, [R6+URZ], R5 ;  /* 0x00000005060075a7 */ /* 0x001064000800017f */
[----:B-1----:R-:W-:Y:S05]  /*17940*/  @!P0 NANOSLEEP.SYNCS 0x989680 ;  /* 0x009896800000895d */ /* 0x002fea0003900000 */
[----:B------:R-:W1:Y:S02]  /*17950*/  @!P0 SYNCS.PHASECHK.TRANS64 P0, [R6+URZ], R5 ;  /* 0x00000005060085a7 */ /* 0x000e64000800007f */
[----:B-1----:R-:W-:Y:S05]  /*17960*/  @!P0 BRA `(.L_x_2530) ;  /* 0xfffffffc00f08947 */ /* 0x002fea000383ffff */
[----:B------:R-:W-:Y:S05]  /*17970*/  BRA `(.L_x_2577) ;  /* 0xffffffe8009c7947 */ /* 0x000fea000383ffff */
.L_x_2531:
[----:B-1----:R1:W2:Y:S02]  /*17980*/  SYNCS.PHASECHK.TRANS64.TRYWAIT P0, [R3+URZ], R2 ;  /* 0x00000002030075a7 */ /* 0x0022a4000800017f */
[----:B--2---:R-:W-:Y:S05]  /*17990*/  @!P0 NANOSLEEP.SYNCS 0x989680 ;  /* 0x009896800000895d */ /* 0x004fea0003900000 */
[----:B------:R-:W2:Y:S02]  /*179a0*/  @!P0 SYNCS.PHASECHK.TRANS64 P0, [R3+URZ], R2 ;  /* 0x00000002030085a7 */ /* 0x000ea4000800007f */
[----:B--2---:R-:W-:Y:S05]  /*179b0*/  @!P0 BRA `(.L_x_2531) ;  /* 0xfffffffc00f08947 */ /* 0x004fea000383ffff */
[----:B------:R-:W-:Y:S05]  /*179c0*/  BRA `(.L_x_2578) ;  /* 0xffffffe800907947 */ /* 0x000fea000383ffff */
.L_x_2533:
[----:B-1----:R1:W2:Y:S02]  /*179d0*/  SYNCS.PHASECHK.TRANS64.TRYWAIT P0, [R18+URZ], R5 ;  /* 0x00000005120075a7 */ /* 0x0022a4000800017f */
[----:B--2---:R-:W-:Y:S05]  /*179e0*/  @!P0 NANOSLEEP.SYNCS 0x989680 ;  /* 0x009896800000895d */ /* 0x004fea0003900000 */
[----:B------:R-:W2:Y:S02]  /*179f0*/  @!P0 SYNCS.PHASECHK.TRANS64 P0, [R18+URZ], R5 ;  /* 0x00000005120085a7 */ /* 0x000ea4000800007f */
[----:B--2---:R-:W-:Y:S05]  /*17a00*/  @!P0 BRA `(.L_x_2533) ;  /* 0xfffffffc00f08947 */ /* 0x004fea000383ffff */
[----:B------:R-:W-:Y:S05]  /*17a10*/  BRA `(.L_x_2579) ;  /* 0xffffffe800947947 */ /* 0x000fea000383ffff */
.L_x_2580:
        /* <DEDUP_REMOVED lines=14> */
.L_x_3431:


//--------------------- .text._ZN7cutlass13device_kernelIN5flash11enable_sm90INS1_16FlashAttnFwdSm90INS1_25CollectiveMainloopFwdSm90ILi2EN4cute5tupleIJNS5_1CILi1EEES8_S8_EEENS6_IJNS7_ILi128EEENS7_ILi80EEENS7_ILi256EEEEEELi256ENS_6half_tEfNS_4arch4Sm90ELb1ELb0ELb0ELb1ELb0ELb0ELb0ELb1ELb1ELb1ELb0ELb0EEENS1_21CollectiveEpilogueFwdINS6_IJSA_SC_SB_EEES9_SE_SG_Li256ELb1ELb1ELb0ELb0EEENS1_36VarlenDynamicPersistentTileSchedulerILi128ELi80ELi256ELi128ELb0ELb1ELb1ELb1ELb1ELb1EEEEEEEEEvNT_6ParamsE --------------------------
	.section	.text._ZN7cutlass13device_kernelIN5flash11enable_sm90INS1_16FlashAttnFwdSm90INS1_25CollectiveMainloopFwdSm90ILi2EN4cute5tupleIJNS5_1CILi1EEES8_S8_EEENS6_IJNS7_ILi128EEENS7_ILi80EEENS7_ILi256EEEEEELi256ENS_6half_tEfNS_4arch4Sm90ELb1ELb0ELb0ELb1ELb0ELb0ELb0ELb1ELb1ELb1ELb0ELb0EEENS1_21CollectiveEpilogueFwdINS6_IJSA_SC_SB_EEES9_SE_SG_Li256ELb1ELb1ELb0ELb0EEENS1_36VarlenDynamicPersistentTileSchedulerILi128ELi80ELi256ELi128ELb0ELb1ELb1ELb1ELb1ELb1EEEEEEEEEvNT_6ParamsE,"ax",@progbits
	.align	128
.text._ZN7cutlass13device_kernelIN5flash11enable_sm90INS1_16FlashAttnFwdSm90INS1_25CollectiveMainloopFwdSm90ILi2EN4cute5tupleIJNS5_1CILi1EEES8_S8_EEENS6_IJNS7_ILi128EEENS7_ILi80EEENS7_ILi256EEEEEELi256ENS_6half_tEfNS_4arch4Sm90ELb1ELb0ELb0ELb1ELb0ELb0ELb0ELb1ELb1ELb1ELb0ELb0EEENS1_21CollectiveEpilogueFwdINS6_IJSA_SC_SB_EEES9_SE_SG_Li256ELb1ELb1ELb0ELb0EEENS1_36VarlenDynamicPersistentTileSchedulerILi128ELi80ELi256ELi128ELb0ELb1ELb1ELb1ELb1ELb1EEEEEEEEEvNT_6ParamsE:
        .type           _ZN7cutlass13device_kernelIN5flash11enable_sm90INS1_16FlashAttnFwdSm90INS1_25CollectiveMainloopFwdSm90ILi2EN4cute5tupleIJNS5_1CILi1EEES8_S8_EEENS6_IJNS7_ILi128EEENS7_ILi80EEENS7_ILi256EEEEEELi256ENS_6half_tEfNS_4arch4Sm90ELb1ELb0ELb0ELb1ELb0ELb0ELb0ELb1ELb1ELb1ELb0ELb0EEENS1_21CollectiveEpilogueFwdINS6_IJSA_SC_SB_EEES9_SE_SG_Li256ELb1ELb1ELb0ELb0EEENS1_36VarlenDynamicPersistentTileSchedulerILi128ELi80ELi256ELi128ELb0ELb1ELb1ELb1ELb1ELb1EEEEEEEEEvNT_6ParamsE,@function
        .size           _ZN7cutlass13device_kernelIN5flash11enable_sm90INS1_16FlashAttnFwdSm90INS1_25CollectiveMainloopFwdSm90ILi2EN4cute5tupleIJNS5_1CILi1EEES8_S8_EEENS6_IJNS7_ILi128EEENS7_ILi80EEENS7_ILi256EEEEEELi256ENS_6half_tEfNS_4arch4Sm90ELb1ELb0ELb0ELb1ELb0ELb0ELb0ELb1ELb1ELb1ELb0ELb0EEENS1_21CollectiveEpilogueFwdINS6_IJSA_SC_SB_EEES9_SE_SG_Li256ELb1ELb1ELb0ELb0EEENS1_36VarlenDynamicPersistentTileSchedulerILi128ELi80ELi256ELi128ELb0ELb1ELb1ELb1ELb1ELb1EEEEEEEEEvNT_6ParamsE,(.L_x_3432 - _ZN7cutlass13device_kernelIN5flash11enable_sm90INS1_16FlashAttnFwdSm90INS1_25CollectiveMainloopFwdSm90ILi2EN4cute5tupleIJNS5_1CILi1EEES8_S8_EEENS6_IJNS7_ILi128EEENS7_ILi80EEENS7_ILi256EEEEEELi256ENS_6half_tEfNS_4arch4Sm90ELb1ELb0ELb0ELb1ELb0ELb0ELb0ELb1ELb1ELb1ELb0ELb0EEENS1_21CollectiveEpilogueFwdINS6_IJSA_SC_SB_EEES9_SE_SG_Li256ELb1ELb1ELb0ELb0EEENS1_36VarlenDynamicPersistentTileSchedulerILi128ELi80ELi256ELi128ELb0ELb1ELb1ELb1ELb1ELb1EEEEEEEEEvNT_6ParamsE)
        .other          _ZN7cutlass13device_kernelIN5flash11enable_sm90INS1_16FlashAttnFwdSm90INS1_25CollectiveMainloopFwdSm90ILi2EN4cute5tupleIJNS5_1CILi1EEES8_S8_EEENS6_IJNS7_ILi128EEENS7_ILi80EEENS7_ILi256EEEEEELi256ENS_6half_tEfNS_4arch4Sm90ELb1ELb0ELb0ELb1ELb0ELb0ELb0ELb1ELb1ELb1ELb0ELb0EEENS1_21CollectiveEpilogueFwdINS6_IJSA_SC_SB_EEES9_SE_SG_Li256ELb1ELb1ELb0ELb0EEENS1_36VarlenDynamicPersistentTileSchedulerILi128ELi80ELi256ELi128ELb0ELb1ELb1ELb1ELb1ELb1EEEEEEEEEvNT_6ParamsE,@"STO_CUDA_ENTRY STV_DEFAULT"
_ZN7cutlass13device_kernelIN5flash11enable_sm90INS1_16FlashAttnFwdSm90INS1_25CollectiveMainloopFwdSm90ILi2EN4cute5tupleIJNS5_1CILi1EEES8_S8_EEENS6_IJNS7_ILi128EEENS7_ILi80EEENS7_ILi256EEEEEELi256ENS_6half_tEfNS_4arch4Sm90ELb1ELb0ELb0ELb1ELb0ELb0ELb0ELb1ELb1ELb1ELb0ELb0EEENS1_21CollectiveEpilogueFwdINS6_IJSA_SC_SB_EEES9_SE_SG_Li256ELb1ELb1ELb0ELb0EEENS1_36VarlenDynamicPersistentTileSchedulerILi128ELi80ELi256ELi128ELb0ELb1ELb1ELb1ELb1ELb1EEEEEEEEEvNT_6ParamsE:
        /* <DEDUP_REMOVED lines=18> */
.L_x_2582:
[----:B------:R-:W-:Y:S05]  /*0120*/  BSYNC B0 ;  /* 0x0000000000007941 */ /* 0x000fea0003800000 */
.L_x_2581:
        /* <DEDUP_REMOVED lines=41> */
.L_x_2583:
        /* <DEDUP_REMOVED lines=22> */
.L_x_2584:
        /* <DEDUP_REMOVED lines=18> */
.L_x_2585:
        /* <DEDUP_REMOVED lines=22> */
.L_x_2586:
        /* <DEDUP_REMOVED lines=22> */
.L_x_2587:
        /* <DEDUP_REMOVED lines=8> */
.L_x_2589:
        /* <DEDUP_REMOVED lines=18> */
[----:B------:R-:W0:Y:S02]  /*0aa0*/  S2R R0, SR_TID.X ;  /* 0x0000000000007919 */ /* 0x000e240000002100 */
[----:B0-----:R-:W-:-:S05]  /*0ab0*/  VIADD R232, R0, 0xffffff80 ;  /* 0xffffff8000e87836 */ /* 0x001fca0000000000 */
[----:B------:R-:W-:-:S04]  /*0ac0*/  SHF.R.S32.HI R3, RZ, 0x1f, R232 ;  /* 0x0000001fff037819 */ /* 0x000fc800000114e8 */
[CC--:B------:R-:W-:Y:S02]  /*0ad0*/  LEA.HI R5, R3.reuse, R232.reuse, RZ, 0x7 ;  /* 0x000000e803057211 */ /* 0x0c0fe400078f38ff */
[----:B------:R-:W-:Y:S02]  /*0ae0*/  LEA.HI R0, R3, R232, RZ, 0x4 ;  /* 0x000000e803007211 */ /* 0x000fe400078f20ff */
[----:B------:R-:W-:Y:S02]  /*0af0*/  LOP3.LUT R223, R5, 0xffffff80, RZ, 0xc0, !PT ;  /* 0xffffff8005df7812 */ /* 0x000fe400078ec0ff */
[----:B------:R-:W-:Y:S02]  /*0b00*/  SHF.R.S32.HI R9, RZ, 0x4, R0 ;  /* 0x00000004ff097819 */ /* 0x000fe40000011400 */
[----:B------:R-:W-:Y:S01]  /*0b10*/  LOP3.LUT R7, R0, 0x3fffff0, RZ, 0xc0, !PT ;  /* 0x03fffff000077812 */ /* 0x000fe200078ec0ff */
[----:B------:R-:W-:Y:S01]  /*0b20*/  IMAD.IADD R223, R232, 0x1, -R223 ;  /* 0x00000001e8df7824 */ /* 0x000fe200078e0adf */
[----:B------:R-:W-:-:S02]  /*0b30*/  LEA.HI R0, R0, R9, RZ, 0x1 ;  /* 0x0000000900007211 */ /* 0x000fc400078f08ff */
[----:B------:R-:W-:Y:S01]  /*0b40*/  LEA.HI R10, R3, R232, RZ, 0x2 ;  /* 0x000000e8030a7211 */ /* 0x000fe200078f10ff */
[----:B------:R-:W-:Y:S01]  /*0b50*/  IMAD.IADD R7, R232, 0x1, -R7 ;  /* 0x00000001e8077824 */ /* 0x000fe200078e0a07 */
[----:B------:R-:W-:Y:S02]  /*0b60*/  SHF.R.S32.HI R4, RZ, 0x1f, R223 ;  /* 0x0000001fff047819 */ /* 0x000fe400000114df */
[----:B------:R-:W-:Y:S02]  /*0b70*/  LOP3.LUT R0, R0, 0x1ffffffe, RZ, 0xc0, !PT ;  /* 0x1ffffffe00007812 */ /* 0x000fe400078ec0ff */
[----:B------:R-:W-:Y:S02]  /*0b80*/  LEA.HI R6, R4, R223, RZ, 0x2 ;  /* 0x000000df04067211 */ /* 0x000fe400078f10ff */
[----:B------:R-:W-:Y:S01]  /*0b90*/  SHF.R.S32.HI R224, RZ, 0x7, R5 ;  /* 0x00000007ffe07819 */ /* 0x000fe20000011405 */
[----:B------:R-:W-:Y:S01]  /*0ba0*/  IMAD.IADD R0, R9, 0x1, -R0 ;  /* 0x0000000109007824 */ /* 0x000fe200078e0a00 */
[----:B------:R-:W-:-:S02]  /*0bb0*/  SHF.R.S32.HI R8, RZ, 0x2, R6 ;  /* 0x00000002ff087819 */ /* 0x000fc40000011406 */
[----:B------:R-:W-:Y:S02]  /*0bc0*/  SHF.R.S32.HI R11, RZ, 0x1f, R6 ;  /* 0x0000001fff0b7819 */ /* 0x000fe40000011406 */
[----:B------:R-:W-:Y:S02]  /*0bd0*/  LOP3.LUT R9, R10, 0xfffffffc, RZ, 0xc0, !PT ;  /* 0xfffffffc0a097812 */ /* 0x000fe400078ec0ff */
[----:B------:R-:W-:Y:S02]  /*0be0*/  LEA.HI R11, R11, R8, RZ, 0x3 ;  /* 0x000000080b0b7211 */ /* 0x000fe400078f18ff */
[----:B------:R-:W-:Y:S01]  /*0bf0*/  LEA.HI R4, R4, R223, RZ, 0x5 ;  /* 0x000000df04047211 */ /* 0x000fe200078f28ff */
[----:B------:R-:W-:Y:S01]  /*0c00*/  IMAD.IADD R9, R232, 0x1, -R9 ;  /* 0x00000001e8097824 */ /* 0x000fe200078e0a09 */
[----:B------:R-:W-:Y:S02]  /*0c10*/  LOP3.LUT R11, R11, 0xfffffff8, RZ, 0xc0, !PT ;  /* 0xfffffff80b0b7812 */ /* 0x000fe400078ec0ff */
[----:B------:R-:W-:-:S02]  /*0c20*/  LEA.HI R5, R5, R224, RZ, 0x1 ;  /* 0x000000e005057211 */ /* 0x000fc400078f08ff */
[----:B------:R-:W-:Y:S01]  /*0c30*/  SHF.R.S32.HI R4, RZ, 0x5, R4 ;  /* 0x00000005ff047819 */ /* 0x000fe20000011404 */
[----:B------:R-:W-:Y:S01]  /*0c40*/  IMAD.IADD R11, R8, 0x1, -R11 ;  /* 0x00000001080b7824 */ /* 0x000fe200078e0a0b */
[----:B------:R-:W-:Y:S02]  /*0c50*/  LOP3.LUT R5, R5, 0x3fffffe, RZ, 0xc0, !PT ;  /* 0x03fffffe05057812 */ /* 0x000fe400078ec0ff */
[----:B------:R-:W-:Y:S01]  /*0c60*/  LOP3.LUT R212, R6, 0x7ffffffc, RZ, 0xc0, !PT ;  /* 0x7ffffffc06d47812 */ /* 0x000fe200078ec0ff */
[----:B------:R-:W-:Y:S02]  /*0c70*/  IMAD R4, R4, 0x10, R11 ;  /* 0x0000001004047824 */ /* 0x000fe400078e020b */
[----:B------:R-:W-:Y:S02]  /*0c80*/  IMAD.IADD R5, R224, 0x1, -R5 ;  /* 0x00000001e0057824 */ /* 0x000fe400078e0a05 */
[----:B------:R-:W-:Y:S02]  /*0c90*/  IMAD.IADD R212, R223, 0x1, -R212 ;  /* 0x00000001dfd47824 */ /* 0x000fe400078e0ad4 */
[----:B------:R-:W-:Y:S01]  /*0ca0*/  IMAD R225, R5, 0x40, R4 ;  /* 0x0000004005e17824 */ /* 0x000fe200078e0204 */
[----:B--2---:R-:W-:-:S02]  /*0cb0*/  R2UR UR4, R2 ;  /* 0x00000000020472ca */ /* 0x004fc400000e0000 */
[CC--:B------:R-:W-:Y:S02]  /*0cc0*/  LEA.HI R2, R3.reuse, R232.reuse, RZ, 0x5 ;  /* 0x000000e803027211 */ /* 0x0c0fe400078f28ff */
[----:B------:R-:W-:-:S03]  /*0cd0*/  LEA.HI R3, R3, R232, RZ, 0x3 ;  /* 0x000000e803037211 */ /* 0x000fc600078f18ff */
[----:B------:R-:W-:Y:S01]  /*0ce0*/  IMAD.SHL.U32 R2, R2, 0x20, RZ ;  /* 0x0000002002027824 */ /* 0x000fe200078e00ff */
[----:B------:R-:W-:Y:S02]  /*0cf0*/  LOP3.LUT R217, R3, 0xfffffff8, RZ, 0xc0, !PT ;  /* 0xfffffff803d97812 */ /* 0x000fe400078ec0ff */
[----:B------:R-:W-:Y:S02]  /*0d00*/  SHF.R.S32.HI R220, RZ, 0x3, R3 ;  /* 0x00000003ffdc7819 */ /* 0x000fe40000011403 */
[----:B------:R-:W-:Y:S01]  /*0d10*/  LOP3.LUT R2, R2, 0xfffffc00, RZ, 0xc0, !PT ;  /* 0xfffffc0002027812 */ /* 0x000fe200078ec0ff */
[----:B------:R-:W-:Y:S01]  /*0d20*/  IMAD.IADD R217, R232, 0x1, -R217 ;  /* 0x00000001e8d97824 */ /* 0x000fe200078e0ad9 */
[----:B------:R-:W-:-:S03]  /*0d30*/  ULOP3.LUT UR7, UR4, 0x1, URZ, 0xfc, !UPT ;  /* 0x0000000104077892 */ /* 0x000fc6000f8efc3f */
[----:B------:R-:W-:Y:S01]  /*0d40*/  IMAD R7, R7, 0x40, R2 ;  /* 0x0000004007077824 */ /* 0x000fe200078e0202 */
[----:B------:R-:W-:Y:S01]  /*0d50*/  LEA.HI R2, R9, R9, RZ, 0x1 ;  /* 0x0000000909027211 */ /* 0x000fe200078f08ff */
[----:B------:R-:W-:Y:S01]  /*0d60*/  IMAD.SHL.U32 R18, R217, 0x8, RZ ;  /* 0x00000008d9127824 */ /* 0x000fe200078e00ff */
[----:B------:R-:W-:Y:S01]  /*0d70*/  UMOV UR4, URZ ;  /* 0x0000003f00047c82 */ /* 0x000fe20008000000 */
[----:B------:R-:W-:Y:S01]  /*0d80*/  IMAD R226, R0, 0x8, R7 ;  /* 0x0000000800e27824 */ /* 0x000fe200078e0207 */
[----:B------:R-:W-:Y:S01]  /*0d90*/  LOP3.LUT R2, R2, 0x1ffffffe, RZ, 0xc0, !PT ;  /* 0x1ffffffe02027812 */ /* 0x000fe200078ec0ff */
[C---:B------:R-:W-:Y:S01]  /*0da0*/  VIADD R215, R18.reuse, 0x40 ;  /* 0x0000004012d77836 */ /* 0x040fe20000000000 */
[----:B------:R-:W-:Y:S01]  /*0db0*/  SHF.R.S32.HI R231, RZ, 0x1f, R18 ;  /* 0x0000001fffe77819 */ /* 0x000fe20000011412 */
[C---:B------:R-:W-:Y:S02]  /*0dc0*/  VIADD R214, R18.reuse, 0x80 ;  /* 0x0000008012d67836 */ /* 0x040fe40000000000 */
[----:B------:R-:W-:Y:S01]  /*0dd0*/  VIADD R216, R18, 0xc0 ;  /* 0x000000c012d87836 */ /* 0x000fe20000000000 */
[----:B------:R-:W-:Y:S01]  /*0de0*/  SHF.R.S32.HI R230, RZ, 0x1f, R215 ;  /* 0x0000001fffe67819 */ /* 0x000fe200000114d7 */
[----:B------:R-:W-:Y:S01]  /*0df0*/  IMAD.IADD R2, R9, 0x1, -R2 ;  /* 0x0000000109027824 */ /* 0x000fe200078e0a02 */
[----:B------:R-:W-:Y:S01]  /*0e00*/  SHF.R.S32.HI R229, RZ, 0x1f, R214 ;  /* 0x0000001fffe57819 */ /* 0x000fe200000114d6 */
[----:B------:R-:W-:Y:S01]  /*0e10*/  IMAD.MOV.U32 R7, RZ, RZ, R15 ;  /* 0x000000ffff077224 */ /* 0x000fe200078e000f */
[----:B------:R-:W-:Y:S01]  /*0e20*/  SHF.R.S32.HI R228, RZ, 0x1f, R216 ;  /* 0x0000001fffe47819 */ /* 0x000fe200000114d8 */
[----:B------:R-:W-:-:S02]  /*0e30*/  IMAD.U32 R227, RZ, RZ, UR7 ;  /* 0x00000007ffe37e24 */ /* 0x000fc4000f8e00ff */
[----:B------:R-:W-:Y:S02]  /*0e40*/  IMAD.U32 R222, RZ, RZ, UR4 ;  /* 0x00000004ffde7e24 */ /* 0x000fe4000f8e00ff */
[----:B------:R-:W-:Y:S02]  /*0e50*/  IMAD R213, R2, 0x8, R225 ;  /* 0x0000000802d57824 */ /* 0x000fe400078e02e1 */
[----:B------:R-:W-:-:S07]  /*0e60*/  IMAD.U32 R16, RZ, RZ, UR4 ;  /* 0x00000004ff107e24 */ /* 0x000fce000f8e00ff */
.L_x_2643:
[----:B012-4-:R-:W0:Y:S01]  /*0e70*/  LDC.64 R2, c[0x0][0xc88] ;  /* 0x00032200ff027b82 */ /* 0x017e220000000a00 */
        /* <DEDUP_REMOVED lines=14> */
[----:B------:R-:W-:-:S04]  /*0f60*/  @UP0 ULEA UR8, UP2, UR4, UR8, 0x2 ;  /* 0x0000000804080291 */ /* 0x000fc8000f84103f */
[----:B------:R-:W-:Y:S02]  /*0f70*/  @UP0 ULEA.HI.X UR9, UR4, UR9, UR7, 0x2, UP2 ;  /* 0x0000000904090291 */ /* 0x000fe400090f1407 */
[----:B------:R-:W-:Y:S01]  /*0f80*/  IMAD.U32 R221, RZ, RZ, UR7 ;  /* 0x00000007ffdd7e24 */ /* 0x000fe2000f8e00ff */
[----:B------:R-:W-:Y:S01]  /*0f90*/  @UP1 ULEA UR10, UP0, UR4, UR10, 0x2 ;  /* 0x0000000a040a1291 */ /* 0x000fe2000f80103f */
[----:B------:R-:W-:-:S03]  /*0fa0*/  IMAD.U32 R2, RZ, RZ, UR8 ;  /* 0x00000008ff027e24 */ /* 0x000fc6000f8e00ff */
[----:B------:R-:W-:Y:S01]  /*0fb0*/  @UP1 ULEA.HI.X UR11, UR4, UR11, UR7, 0x2, UP0 ;  /* 0x0000000b040b1291 */ /* 0x000fe200080f1407 */
[----:B------:R-:W-:Y:S01]  /*0fc0*/  IMAD.U32 R3, RZ, RZ, UR9 ;  /* 0x00000009ff037e24 */ /* 0x000fe2000f8e00ff */
[----:B------:R-:W-:Y:S01]  /*0fd0*/  ULDC.64 UR8, c[0x0][0x418] ;  /* 0x0001060000087ab9 */ /* 0x000fe20000000a00 */
[----:B------:R-:W-:Y:S01]  /*0fe0*/  IMAD.U32 R4, RZ, RZ, UR10 ;  /* 0x0000000aff047e24 */ /* 0x000fe2000f8e00ff */
[----:B------:R-:W-:Y:S02]  /*0ff0*/  ULDC UR7, c[0x0][0x424] ;  /* 0x0001090000077ab9 */ /* 0x000fe40000000800 */
[----:B------:R-:W-:Y:S01]  /*1000*/  IMAD.U32 R5, RZ, RZ, UR11 ;  /* 0x0000000bff057e24 */ /* 0x000fe2000f8e00ff */
[----:B------:R-:W2:Y:S01]  /*1010*/  @P0 LDG.E R2, desc[UR12][R2.64] ;  /* 0x0000000c02020981 */ /* 0x000ea2000c1e1900 */
[----:B------:R-:W-:Y:S01]  /*1020*/  UISETP.NE.U32.AND UP0, UPT, UR8, URZ, UPT ;  /* 0x0000003f0800728c */ /* 0x000fe2000bf05070 */
[----:B------:R-:W-:Y:S02]  /*1030*/  ULDC.64 UR10, c[0x0][0xa20] ;  /* 0x00028800000a7ab9 */ /* 0x000fe40000000a00 */
[----:B---3--:R-:W3:Y:S01]  /*1040*/  @P2 LDG.E R4, desc[UR12][R4.64] ;  /* 0x0000000c04042981 */ /* 0x008ee2000c1e1900 */
[----:B------:R-:W-:Y:S01]  /*1050*/  ULDC UR12, c[0x0][0x288] ;  /* 0x0000a200000c7ab9 */ /* 0x000fe20000000800 */
[----:B------:R-:W-:Y:S01]  /*1060*/  UISETP.NE.AND.EX UP0, UPT, UR9, URZ, UPT, UP0 ;  /* 0x0000003f0900728c */ /* 0x000fe2000bf05300 */
[----:B------:R-:W-:Y:S01]  /*1070*/  ISETP.NE.U32.AND P1, PT, RZ, UR10, PT ;  /* 0x0000000aff007c0c */ /* 0x000fe2000bf25070 */
[----:B------:R-:W-:Y:S01]  /*1080*/  ULDC UR8, c[0x0][0x2f0] ;  /* 0x0000bc0000087ab9 */ /* 0x000fe20000000800 */
[----:B------:R-:W-:Y:S01]  /*1090*/  UMOV UR4, URZ ;  /* 0x0000003f00047c82 */ /* 0x000fe20008000000 */
[----:B------:R-:W-:Y:S01]  /*10a0*/  USEL UR7, UR7, 0x1, UP0 ;  /* 0x0000000107077887 */ /* 0x000fe20008000000 */
[----:B------:R-:W-:Y:S01]  /*10b0*/  ISETP.NE.AND.EX P1, PT, RZ, UR11, PT, P1 ;  /* 0x0000000bff007c0c */ /* 0x000fe2000bf25310 */
[----:B------:R-:W-:-:S02]  /*10c0*/  IMAD.U32 R219, RZ, RZ, UR6 ;  /* 0x00000006ffdb7e24 */ /* 0x000fc4000f8e00ff */
[----:B------:R-:W-:Y:S01]  /*10d0*/  UIMAD UR8, UR7, UR8, URZ ;  /* 0x00000008070872a4 */ /* 0x000fe2000f8e023f */
[----:B--2---:R-:W-:Y:S02]  /*10e0*/  @P0 R2UR UR4, R2 ;  /* 0x00000000020402ca */ /* 0x004fe400000e0000 */
[----:B---3--:R-:W-:-:S13]  /*10f0*/  @P2 R2UR UR12, R4 ;  /* 0x00000000040c22ca */ /* 0x008fda00000e0000 */
[----:B------:R-:W-:Y:S01]  /*1100*/  IMAD.U32 R19, RZ, RZ, UR12 ;  /* 0x0000000cff137e24 */ /* 0x000fe2000f8e00ff */
[----:B------:R-:W-:Y:S06]  /*1110*/  @P2 BRA `(.L_x_2590) ;  /* 0x0000000000402947 */ /* 0x000fec0003800000 */
        /* <DEDUP_REMOVED lines=14> */
[----:B------:R-:W-:-:S06]  /*1200*/  UIADD3 UR6, -UR6, UR7, URZ ;  /* 0x0000000706067290 */ /* 0x000fcc000fffe13f */
[----:B------:R-:W-:-:S07]  /*1210*/  IMAD.U32 R19, RZ, RZ, UR6 ;  /* 0x00000006ff137e24 */ /* 0x000fce000f8e00ff */
.L_x_2590:
[----:B------:R-:W-:Y:S05]  /*1220*/  @!P1 BRA `(.L_x_2591) ;  /* 0x0000000000289947 */ /* 0x000fea0003800000 */
[----:B------:R-:W-:Y:S01]  /*1230*/  R2UR UR7, R218 ;  /* 0x00000000da0772ca */ /* 0x000fe200000e0000 */
[----:B------:R-:W-:Y:S01]  /*1240*/  ULDC.64 UR8, c[0x0][0x208] ;  /* 0x0000820000087ab9 */ /* 0x000fe20000000a00 */
[----:B------:R-:W-:-:S11]  /*1250*/  R2UR UR12, R221 ;  /* 0x00000000dd0c72ca */ /* 0x000fd600000e0000 */
[----:B------:R-:W-:-:S04]  /*1260*/  ULEA UR6, UP0, UR7, UR10, 0x2 ;  /* 0x0000000a07067291 */ /* 0x000fc8000f80103f */
[----:B------:R-:W-:Y:S02]  /*1270*/  ULEA.HI.X UR7, UR7, UR11, UR12, 0x2, UP0 ;  /* 0x0000000b07077291 */ /* 0x000fe400080f140c */
[----:B------:R-:W-:-:S04]  /*1280*/  IMAD.U32 R2, RZ, RZ, UR6 ;  /* 0x00000006ff027e24 */ /* 0x000fc8000f8e00ff */
[----:B------:R-:W-:-:S05]  /*1290*/  IMAD.U32 R3, RZ, RZ, UR7 ;  /* 0x00000007ff037e24 */ /* 0x000fca000f8e00ff */
[----:B------:R-:W2:Y:S02]  /*12a0*/  LDG.E R2, desc[UR8][R2.64] ;  /* 0x0000000802027981 */ /* 0x000ea4000c1e1900 */
[----:B--2---:R-:W-:Y:S01]  /*12b0*/  R2UR UR8, R2 ;  /* 0x00000000020872ca */ /* 0x004fe200000e0000 */
[----:B------:R-:W-:-:S14]  /*12c0*/  BRA `(.L_x_2592) ;  /* 0x00000000003c7947 */ /* 0x000fdc0003800000 */
.L_x_2591:
        /* <DEDUP_REMOVED lines=15> */
.L_x_2592:
[----:B------:R-:W-:Y:S01]  /*13c0*/  UIADD3 UR9, -UR4, UR8, URZ ;  /* 0x0000000804097290 */ /* 0x000fe2000fffe13f */
[----:B------:R-:W-:Y:S01]  /*13d0*/  R2UR UR7, R19 ;  /* 0x00000000130772ca */ /* 0x000fe200000e0000 */
[----:B------:R-:W-:Y:S01]  /*13e0*/  USHF.L.U32 UR5, UR5, 0x7, URZ ;  /* 0x0000000705057899 */ /* 0x000fe2000800063f */
[----:B------:R-:W-:Y:S01]  /*13f0*/  PLOP3.LUT P0, PT, PT, PT, PT, 0x80, 0x0 ;  /* 0x000000000000781c */ /* 0x000fe20003f0f070 */
[----:B------:R-:W-:Y:S01]  /*1400*/  ULDC UR4, c[0x0][0x448] ;  /* 0x0001120000047ab9 */ /* 0x000fe20000000800 */
[----:B------:R-:W-:Y:S01]  /*1410*/  IMAD.MOV.U32 R0, RZ, RZ, RZ ;  /* 0x000000ffff007224 */ /* 0x000fe200078e00ff */
[----:B------:R-:W-:Y:S01]  /*1420*/  UISETP.NE.AND UP0, UPT, UR4, 0x1, UPT ;  /* 0x000000010400788c */ /* 0x000fe2000bf05270 */
[----:B------:R-:W-:Y:S01]  /*1430*/  IMAD.U32 R22, RZ, RZ, UR9 ;  /* 0x00000009ff167e24 */ /* 0x000fe2000f8e00ff */
[----:B------:R-:W-:Y:S02]  /*1440*/  UIADD3 UR6, UR5, 0x7f, URZ ;  /* 0x0000007f05067890 */ /* 0x000fe4000fffe03f */
[----:B------:R-:W-:Y:S01]  /*1450*/  IMAD.U32 R23, RZ, RZ, UR5 ;  /* 0x00000005ff177e24 */ /* 0x000fe2000f8e00ff */
[----:B------:R-:W-:-:S02]  /*1460*/  CS2R R2, SRZ ;  /* 0x0000000000027805 */ /* 0x000fc4000001ff00 */
[----:B------:R-:W-:Y:S02]  /*1470*/  CS2R R150, SRZ ;  /* 0x0000000000967805 */ /* 0x000fe4000001ff00 */
[----:B------:R-:W-:Y:S02]  /*1480*/  CS2R R148, SRZ ;  /* 0x0000000000947805 */ /* 0x000fe4000001ff00 */
[----:B------:R-:W-:Y:S01]  /*1490*/  CS2R R146, SRZ ;  /* 0x0000000000927805 */ /* 0x000fe2000001ff00 */
[----:B------:R-:W-:Y:S01]  /*14a0*/  UIADD3 UR7, UR9, 0x50, -UR7 ;  /* 0x0000005009077890 */ /* 0x000fe2000fffe807 */
[----:B------:R-:W-:Y:S02]  /*14b0*/  CS2R R144, SRZ ;  /* 0x0000000000907805 */ /* 0x000fe4000001ff00 */
[----:B------:R-:W-:Y:S01]  /*14c0*/  CS2R R142, SRZ ;  /* 0x00000000008e7805 */ /* 0x000fe2000001ff00 */
[----:B------:R-:W-:Y:S01]  /*14d0*/  @UP0 ULDC UR4, c[0x0][0x44c] ;  /* 0x0001130000040ab9 */ /* 0x000fe20000000800 */
[----:B------:R-:W-:Y:S01]  /*14e0*/  @UP0 ULDC UR8, c[0x0][0x450] ;  /* 0x0001140000080ab9 */ /* 0x000fe20000000800 */
[----:B------:R-:W-:Y:S01]  /*14f0*/  UIMAD.WIDE.U32 UR4, UR6, UR4, URZ ;  /* 0x00000004060472a5 */ /* 0x000fe2000f8e003f */
[----:B------:R-:W-:Y:S01]  /*1500*/  CS2R R140, SRZ ;  /* 0x00000000008c7805 */ /* 0x000fe2000001ff00 */
[----:B------:R-:W-:Y:S01]  /*1510*/  UIADD3 UR4, UR9, 0x4f, URZ ;  /* 0x0000004f09047890 */ /* 0x000fe2000fffe03f */
[----:B------:R-:W-:Y:S01]  /*1520*/  CS2R R138, SRZ ;  /* 0x00000000008a7805 */ /* 0x000fe2000001ff00 */
[----:B------:R-:W-:Y:S01]  /*1530*/  @UP0 USHF.R.U32.HI UR6, URZ, UR8, UR5 ;  /* 0x000000083f060299 */ /* 0x000fe20008011605 */
[----:B------:R-:W-:Y:S01]  /*1540*/  CS2R R136, SRZ ;  /* 0x0000000000887805 */ /* 0x000fe2000001ff00 */
[----:B------:R-:W-:Y:S01]  /*1550*/  UIMAD.WIDE UR4, UR4, 0x66666667, URZ ;  /* 0x66666667040478a5 */ /* 0x000fe2000f8e023f */
[----:B------:R-:W-:Y:S01]  /*1560*/  CS2R R134, SRZ ;  /* 0x0000000000867805 */ /* 0x000fe2000001ff00 */
[----:B------:R-:W-:Y:S01]  /*1570*/  UIADD3 UR6, UR7, UR6, URZ ;  /* 0x0000000607067290 */ /* 0x000fe2000fffe03f */
[----:B------:R-:W-:Y:S01]  /*1580*/  CS2R R132, SRZ ;  /* 0x0000000000847805 */ /* 0x000fe2000001ff00 */
[----:B------:R-:W-:Y:S01]  /*1590*/  USHF.R.U32.HI UR4, URZ, 0x1f, UR5 ;  /* 0x0000001f3f047899 */ /* 0x000fe20008011605 */
[----:B------:R-:W-:Y:S01]  /*15a0*/  CS2R R130, SRZ ;  /* 0x0000000000827805 */ /* 0x000fe2000001ff00 */
[----:B------:R-:W-:Y:S01]  /*15b0*/  UIMAD.WIDE UR6, UR6, 0x66666667, URZ ;  /* 0x66666667060678a5 */ /* 0x000fe2000f8e023f */
[----:B------:R-:W-:Y:S01]  /*15c0*/  CS2R R128, SRZ ;  /* 0x0000000000807805 */ /* 0x000fe2000001ff00 */
[----:B------:R-:W-:Y:S01]  /*15d0*/  ULEA.HI.SX32 UR4, UR5, UR4, 0x1b ;  /* 0x0000000405047291 */ /* 0x000fe2000f8fda3f */
[----:B------:R-:W-:Y:S01]  /*15e0*/  CS2R R126, SRZ ;  /* 0x00000000007e7805 */ /* 0x000fe2000001ff00 */
[----:B------:R-:W-:Y:S01]  /*15f0*/  USHF.R.U32.HI UR6, URZ, 0x1f, UR7 ;  /* 0x0000001f3f067899 */ /* 0x000fe20008011607 */
[----:B------:R-:W-:-:S02]  /*1600*/  CS2R R124, SRZ ;  /* 0x00000000007c7805 */ /* 0x000fc4000001ff00 */
[----:B------:R-:W-:Y:S02]  /*1610*/  CS2R R122, SRZ ;  /* 0x00000000007a7805 */ /* 0x000fe4000001ff00 */
[----:B------:R-:W-:Y:S01]  /*1620*/  CS2R R120, SRZ ;  /* 0x0000000000787805 */ /* 0x000fe2000001ff00 */
[----:B------:R-:W-:Y:S01]  /*1630*/  ULEA.HI.SX32 UR6, UR7, UR6, 0x1b ;  /* 0x0000000607067291 */ /* 0x000fe2000f8fda3f */
[----:B------:R-:W-:Y:S02]  /*1640*/  CS2R R118, SRZ ;  /* 0x0000000000767805 */ /* 0x000fe4000001ff00 */
[----:B------:R-:W-:Y:S02]  /*1650*/  CS2R R116, SRZ ;  /* 0x0000000000747805 */ /* 0x000fe4000001ff00 */
[----:B------:R-:W-:Y:S01]  /*1660*/  CS2R R114, SRZ ;  /* 0x0000000000727805 */ /* 0x000fe2000001ff00 */
[----:B------:R-:W-:Y:S01]  /*1670*/  UISETP.LT.AND UP0, UPT, UR4, UR6, UPT ;  /* 0x000000060400728c */ /* 0x000fe2000bf01270 */
[----:B------:R-:W-:-:S02]  /*1680*/  CS2R R112, SRZ ;  /* 0x0000000000707805 */ /* 0x000fc4000001ff00 */
[----:B------:R-:W-:Y:S02]  /*1690*/  CS2R R110, SRZ ;  /* 0x00000000006e7805 */ /* 0x000fe4000001ff00 */
[----:B------:R-:W-:Y:S01]  /*16a0*/  CS2R R108, SRZ ;  /* 0x00000000006c7805 */ /* 0x000fe2000001ff00 */
[----:B------:R-:W-:Y:S01]  /*16b0*/  USEL UR61, UR4, UR6, UP0 ;  /* 0x00000006043d7287 */ /* 0x000fe20008000000 */
[----:B------:R-:W-:Y:S01]  /*16c0*/  IMAD.MOV.U32 R170, RZ, RZ, RZ ;  /* 0x000000ffffaa7224 */ /* 0x000fe200078e00ff */
[----:B------:R-:W-:Y:S02]  /*16d0*/  CS2R R168, SRZ ;  /* 0x0000000000a87805 */ /* 0x000fe4000001ff00 */
[----:B------:R-:W-:Y:S01]  /*16e0*/  CS2R R104, SRZ ;  /* 0x0000000000687805 */ /* 0x000fe2000001ff00 */
[----:B------:R-:W-:Y:S01]  /*16f0*/  UISETP.GE.AND UP0, UPT, UR61, 0x1, UPT ;  /* 0x000000013d00788c */ /* 0x000fe2000bf06270 */
[----:B------:R-:W-:Y:S02]  /*1700*/  CS2R R166, SRZ ;  /* 0x0000000000a67805 */ /* 0x000fe4000001ff00 */
[----:B------:R-:W-:Y:S01]  /*1710*/  CS2R R100, SRZ ;  /* 0x0000000000647805 */ /* 0x000fe2000001ff00 */
[----:B------:R-:W-:Y:S01]  /*1720*/  IMAD.MOV.U32 R17, RZ, RZ, RZ ;  /* 0x000000ffff117224 */ /* 0x000fe200078e00ff */
[----:B------:R-:W-:-:S02]  /*1730*/  CS2R R96, SRZ ;  /* 0x0000000000607805 */ /* 0x000fc4000001ff00 */
[----:B------:R-:W-:Y:S02]  /*1740*/  CS2R R90, SRZ ;  /* 0x00000000005a7805 */ /* 0x000fe4000001ff00 */
[----:B------:R-:W-:Y:S02]  /*1750*/  PLOP3.LUT P1, PT, PT, PT, UP0, 0x80, 0x0 ;  /* 0x000000000000781c */ /* 0x000fe40003f2f008 */
        /* <DEDUP_REMOVED lines=68> */
.L_x_2594:
        /* <DEDUP_REMOVED lines=12> */
.L_x_2779:
[----:B------:R-:W-:Y:S05]  /*1c60*/  @!P0 BRA `(.L_x_2596) ;  /* 0x0000000000048947 */ /* 0x000fea0003800000 */
[----:B------:R-:W-:Y:S01]  /*1c70*/  BPT.TRAP 0x1 ;  /* 0x000000040000795c */ /* 0x000fe20000300000 */
.L_x_2596:
        /* <DEDUP_REMOVED lines=9> */
.L_x_2597:
[----:B------:R-:W2:Y:S02]  /*1d10*/  S2R R2, SR_TID.X ;  /* 0x0000000000027919 */ /* 0x000ea40000002100 */
[----:B--2---:R-:W-:Y:S01]  /*1d20*/  LOP3.LUT P1, RZ, R2, 0x7f, RZ, 0xc0, !PT ;  /* 0x0000007f02ff7812 */ /* 0x004fe2000782c0ff */
[----:B-1----:R-:W-:-:S12]  /*1d30*/  @P2 BRA `(.L_x_2598) ;  /* 0x0000000000082947 */ /* 0x002fd80003800000 */
[----:B------:R-:W1:Y:S02]  /*1d40*/  SYNCS.PHASECHK.TRANS64.TRYWAIT P2, [R0+URZ+0x38830], R3 ;  /* 0x03883003000075a7 */ /* 0x000e64000804017f */
[----:B-1----:R-:W-:Y:S05]  /*1d50*/  @!P2 BRA `(.L_x_2599) ;  /* 0x000001680020a947 */ /* 0x002fea0003800000 */
.L_x_2598:
        /* <DEDUP_REMOVED lines=232> */
[----:B------:R-:W-:Y:S02]  /*2be0*/  UIADD3 UR5, UR5, 0xc06, URZ ;  /* 0x00000c0605057890 */ /* 0x000fe4000fffe03f */
[----:B------:R-:W-:-:S05]  /*2bf0*/  UIADD3 UR7, UR4, 0x786, URZ ;  /* 0x0000078604077890 */ /* 0x000fca000fffe03f */
[----:B------:R-:W-:Y:S02]  /*2c00*/  UMOV UR56, UR5 ;  /* 0x0000000500387c82 */ /* 0x000fe40008000000 */
[----:B------:R-:W-:Y:S01]  /*2c10*/  UMOV UR58, UR7 ;  /* 0x00000007003a7c82 */ /* 0x000fe20008000000 */
[----:B------:R-:W-:Y:S01]  /*2c20*/  IMAD.U32 R6, RZ, RZ, UR56 ;  /* 0x00000038ff067e24 */ /* 0x000fe2000f8e00ff */
        /* <DEDUP_REMOVED lines=27> */
[----:B------:R-:W-:-:S06]  /*2de0*/  IMAD.U32 R233, RZ, RZ, UR11 ;  /* 0x0000000bffe97e24 */ /* 0x000fcc000f8e00ff */
        /* <DEDUP_REMOVED lines=26> */
[----:B------:R-:W-:Y:S01]  /*2f90*/  R2UR UR14, R19 ;  /* 0x00000000130e72ca */ /* 0x000fe200000e0000 */
        /* <DEDUP_REMOVED lines=216> */
[----:B------:R-:W-:-:S04]  /*3d20*/  UIADD3 UR6, UR4, 0x984, URZ ;  /* 0x0000098404067890 */ /* 0x000fc8000fffe03f */
[----:B------:R-:W-:-:S05]  /*3d30*/  PLOP3.LUT P2, PT, PT, PT, UP0, 0x80, 0x0 ;  /* 0x000000000000781c */ /* 0x000fca0003f4f008 */
[----:B------:R-:W-:-:S08]  /*3d40*/  @UP0 ULDC UR5, c[0x0][0x44c] ;  /* 0x0001130000050ab9 */ /* 0x000fd00000000800 */
[----:B------:R-:W-:Y:S01]  /*3d50*/  @P2 IMAD.HI.U32 R3, R2, UR5, RZ ;  /* 0x0000000502032c27 */ /* 0x000fe2000f8e00ff */
[----:B------:R-:W-:-:S04]  /*3d60*/  @UP0 ULDC UR5, c[0x0][0x450] ;  /* 0x0001140000050ab9 */ /* 0x000fc80000000800 */
[----:B------:R-:W-:Y:S01]  /*3d70*/  @P2 SHF.R.U32.HI R2, RZ, UR5, R3 ;  /* 0x00000005ff022c19 */ /* 0x000fe20008011603 */
[----:B------:R-:W-:-:S04]  /*3d80*/  UIMAD UR5, UR61, -0x50, UR15 ;  /* 0xffffffb03d0578a4 */ /* 0x000fc8000f8e020f */
[----:B------:R-:W0:Y:S01]  /*3d90*/  SHFL.IDX PT, R5, R2, 0x1, 0x1c1f ;  /* 0x003c1f0002057f89 */ /* 0x000e2200000e0000 */
[----:B------:R-:W-:-:S03]  /*3da0*/  UIADD3 UR5, UR5, 0x50, URZ ;  /* 0x0000005005057890 */ /* 0x000fc6000fffe03f */
[----:B------:R-:W1:Y:S03]  /*3db0*/  SHFL.IDX PT, R2, R2, RZ, 0x1c1f ;  /* 0x001c1fff02027589 */ /* 0x000e6600000e0000 */
[----:B------:R-:W-:Y:S01]  /*3dc0*/  IMAD.U32 R3, RZ, RZ, UR5 ;  /* 0x00000005ff037e24 */ /* 0x000fe2000f8e00ff */
[----:B------:R-:W-:-:S03]  /*3dd0*/  UMOV UR5, UR19 ;  /* 0x0000001300057c82 */ /* 0x000fc60008000000 */
[----:B------:R-:W-:Y:S01]  /*3de0*/  IMAD R3, R212, -0x2, R3 ;  /* 0xfffffffed4037824 */ /* 0x000fe200078e0203 */
        /* <DEDUP_REMOVED lines=23> */
[----:B------:R-:W-:Y:S02]  /*3f60*/  UMOV UR6, 0xffffffb0 ;  /* 0xffffffb000067882 */ /* 0x000fe40000000000 */
[----:B------:R-:W-:-:S06]  /*3f70*/  UIMAD UR6, UR61, UR6, 0x51 ;  /* 0x000000513d0674a4 */ /* 0x000fcc000f8e0206 */
[----:B------:R-:W-:Y:S01]  /*3f80*/  IMAD.U32 R21, RZ, RZ, UR6 ;  /* 0x00000006ff157e24 */ /* 0x000fe2000f8e00ff */
[----:B------:R-:W-:-:S03]  /*3f90*/  UIADD3 UR6, UR4, 0x986, URZ ;  /* 0x0000098604067890 */ /* 0x000fc6000fffe03f */
[----:B------:R-:W-:Y:S02]  /*3fa0*/  IMAD R4, R212, -0x2, R21 ;  /* 0xfffffffed4047824 */ /* 0x000fe400078e0215 */
[----:B------:R-:W-:-:S05]  /*3fb0*/  IMAD.U32 R21, RZ, RZ, UR14 ;  /* 0x0000000eff157e24 */ /* 0x000fca000f8e00ff */
[----:B------:R-:W-:-:S04]  /*3fc0*/  IADD3 R4, -R21, UR15, R4 ;  /* 0x0000000f15047c10 */ /* 0x000fc8000fffe104 */
[-CC-:B0-----:R-:W-:Y:S02]  /*3fd0*/  VIADDMNMX R5, R5, R4.reuse, R3.reuse, PT ;  /* 0x0000000405057246 */ /* 0x181fe40003800103 */
[----:B-1----:R-:W-:Y:S02]  /*3fe0*/  VIADDMNMX R3, R2, R4, R3, PT ;  /* 0x0000000402037246 */ /* 0x002fe40003800103 */
[C---:B------:R-:W-:Y:S02]  /*3ff0*/  ISETP.GT.AND P3, PT, R5.reuse, RZ, PT ;  /* 0x000000ff0500720c */ /* 0x040fe40003f64270 */
[C---:B------:R-:W-:Y:S02]  /*4000*/  ISETP.GT.AND P4, PT, R5.reuse, 0x1, PT ;  /* 0x000000010500780c */ /* 0x040fe40003f84270 */
        /* <DEDUP_REMOVED lines=15> */
[C---:B------:R-:W-:Y:S01]  /*4100*/  ISETP.GT.AND P3, PT, R5.reuse, 0x9, PT ;  /* 0x000000090500780c */ /* 0x040fe20003f64270 */
        /* <DEDUP_REMOVED lines=66> */
[----:B------:R-:W-:Y:S01]  /*4530*/  @UP0 ULDC UR10, c[0x0][0x450] ;  /* 0x00011400000a0ab9 */ /* 0x000fe20000000800 */
[----:B------:R-:W-:Y:S01]  /*4540*/  FSEL R39, R39, -INF , P3 ;  /* 0xff80000027277808 */ /* 0x000fe20001800000 */
[----:B------:R-:W-:Y:S01]  /*4550*/  @UP0 USHF.R.U32.HI UR4, URZ, UR10, UR7 ;  /* 0x0000000a3f040299 */ /* 0x000fe20008011607 */
[----:B------:R-:W-:-:S02]  /*4560*/  FMNMX.FTZ R14, R38, R21, !PT ;  /* 0x00000015260e7209 */ /* 0x000fc40007810000 */
[----:B------:R-:W-:Y:S01]  /*4570*/  ISETP.GT.AND P3, PT, R5, 0x41, PT ;  /* 0x000000410500780c */ /* 0x000fe20003f64270 */
[----:B------:R-:W-:Y:S01]  /*4580*/  UIADD3 UR6, UR4, UR15, -UR14 ;  /* 0x0000000f04067290 */ /* 0x000fe2000fffe80e */
[----:B------:R-:W-:-:S03]  /*4590*/  FMNMX.FTZ R21, R39, R14, !PT ;  /* 0x0000000e27157209 */ /* 0x000fc60007810000 */
        /* <DEDUP_REMOVED lines=259> */
.L_x_2609:
        /* <DEDUP_REMOVED lines=9> */
.L_x_2601:
        /* <DEDUP_REMOVED lines=9> */
.L_x_2602:
[----:B-1----:R-:W-:Y:S05]  /*56f0*/  @P3 BRA `(.L_x_2603) ;  /* 0x00000000000c3947 */ /* 0x002fea0003800000 */
[----:B------:R-:W-:-:S13]  /*5700*/  R2UR UR4, R3 ;  /* 0x00000000030472ca */ /* 0x000fda00000e0000 */
[----:B------:R-:W1:Y:S02]  /*5710*/  SYNCS.PHASECHK.TRANS64.TRYWAIT P3, [UR4+0x38830], R4 ;  /* 0x03883004ff0075a7 */ /* 0x000e640008060144 */
[----:B-1----:R-:W-:Y:S05]  /*5720*/  @!P3 BRA `(.L_x_2604) ;  /* 0x0000012c00c0b947 */ /* 0x002fea0003800000 */
.L_x_2603:
        /* <DEDUP_REMOVED lines=23> */
[----:B------:R-:W-:Y:S01]  /*58a0*/  UIADD3 UR58, UR4, 0x80, URZ ;  /* 0x00000080043a7890 */ /* 0x000fe2000fffe03f */
[-C--:B------:R-:W-:Y:S01]  /*58b0*/  FMUL.FTZ R28, R28, R0.reuse ;  /* 0x000000001c1c7220 */ /* 0x080fe20000410000 */
        /* <DEDUP_REMOVED lines=57> */
[----:B------:R-:W-:Y:S01]  /*5c50*/  UIADD3 UR58, UR4, 0x100, URZ ;  /* 0x00000100043a7890 */ /* 0x000fe2000fffe03f */
[-C--:B------:R-:W-:Y:S01]  /*5c60*/  FMUL.FTZ R105, R105, R0.reuse ;  /* 0x0000000069697220 */ /* 0x080fe20000410000 */
[----:B------:R-:W-:Y:S01]  /*5c70*/  UMOV UR56, UR14 ;  /* 0x0000000e00387c82 */ /* 0x000fe20008000000 */
[----:B------:R-:W-:Y:S01]  /*5c80*/  UMOV UR57, UR15 ;  /* 0x0000000f00397c82 */ /* 0x000fe20008000000 */
        /* <DEDUP_REMOVED lines=97> */
[----:B------:R-:W-:Y:S01]  /*62a0*/  UIADD3 UR58, UR4, 0x200, URZ ;  /* 0x00000200043a7890 */ /* 0x000fe2000fffe03f */
[----:B------:R-:W-:Y:S01]  /*62b0*/  UMOV UR56, UR14 ;  /* 0x0000000e00387c82 */ /* 0x000fe20008000000 */
[----:B------:R-:W-:Y:S01]  /*62c0*/  UMOV UR57, UR15 ;  /* 0x0000000f00397c82 */ /* 0x000fe20008000000 */
[----:B------:R-:W-:Y:S01]  /*62d0*/  UMOV UR59, 0x40000040 ;  /* 0x40000040003b7882 */ /* 0x000fe20000000000 */
        /* <DEDUP_REMOVED lines=104> */
[----:B------:R-:W-:Y:S02]  /*6960*/  UIADD3 UR10, UR4, 0x986, URZ ;  /* 0x00000986040a7890 */ /* 0x000fe4000fffe03f */
        /* <DEDUP_REMOVED lines=23> */
[----:B------:R-:W-:Y:S02]  /*6ae0*/  R2UR UR14, R6 ;  /* 0x00000000060e72ca */ /* 0x000fe400000e0000 */
[----:B------:R-:W-:-:S11]  /*6af0*/  R2UR UR15, R7 ;  /* 0x00000000070f72ca */ /* 0x000fd600000e0000 */
[----:B------:R-:W-:Y:S02]  /*6b00*/  UMOV UR56, UR14 ;  /* 0x0000000e00387c82 */ /* 0x000fe40008000000 */
        /* <DEDUP_REMOVED lines=263> */
.L_x_2605:
        /* <DEDUP_REMOVED lines=8> */
.L_x_2606:
[----:B--2---:R-:W-:Y:S05]  /*7c00*/  @P3 BRA `(.L_x_2607) ;  /* 0x0000000000083947 */ /* 0x004fea0003800000 */
[----:B------:R-:W2:Y:S02]  /*7c10*/  SYNCS.PHASECHK.TRANS64.TRYWAIT P3, [UR4+0x38850], R0 ;  /* 0x03885000ff0075a7 */ /* 0x000ea40008060144 */
[----:B--2---:R-:W-:Y:S05]  /*7c20*/  @!P3 BRA `(.L_x_2608) ;  /* 0x00000108009cb947 */ /* 0x004fea0003800000 */
.L_x_2607:
[----:B------:R-:W-:Y:S01]  /*7c30*/  R2UR UR5, R17 ;  /* 0x00000000110572ca */ /* 0x000fe200000e0000 */
[----:B------:R-:W-:Y:S01]  /*7c40*/  WARPGROUP.ARRIVE ;  /* 0x00000000000079c5 */ /* 0x000fe20000000000 */
[----:B------:R-:W-:Y:S01]  /*7c50*/  UMOV UR7, 0x40000040 ;  /* 0x4000004000077882 */ /* 0x000fe20000000000 */
[----:B------:R-:W-:Y:S02]  /*7c60*/  R2UR UR18, R23 ;  /* 0x00000000171272ca */ /* 0x000fe400000e0000 */
[----:B------:R-:W-:Y:S02]  /*7c70*/  R2UR UR11, R234 ;  /* 0x00000000ea0b72ca */ /* 0x000fe400000e0000 */
[----:B------:R-:W-:Y:S02]  /*7c80*/  R2UR UR15, R19 ;  /* 0x00000000130f72ca */ /* 0x000fe400000e0000 */
[----:B------:R-:W-:-:S04]  /*7c90*/  R2UR UR14, R22 ;  /* 0x00000000160e72ca */ /* 0x000fc800000e0000 */
[----:B------:R-:W-:-:S03]  /*7ca0*/  UIADD3 UR5, UR5, 0x400, URZ ;  /* 0x0000040005057890 */ /* 0x000fc6000fffe03f */
[----:B-12---:R-:W-:Y:S01]  /*7cb0*/  VIADD R0, R213, UR18 ;  /* 0x00000012d5007c36 */ /* 0x006fe20008000000 */
[----:B------:R-:W-:-:S04]  /*7cc0*/  USHF.R.U32.HI UR5, URZ, 0x4, UR5 ;  /* 0x000000043f057899 */ /* 0x000fc80008011605 */
[----:B------:R-:W-:-:S04]  /*7cd0*/  ULOP3.LUT UR5, UR5, 0x3fff, URZ, 0xc0, !UPT ;  /* 0x00003fff05057892 */ /* 0x000fc8000f8ec03f */
[----:B------:R-:W-:-:S04]  /*7ce0*/  ULOP3.LUT UR5, UR5, 0x2800000, URZ, 0xfc, !UPT ;  /* 0x0280000005057892 */ /* 0x000fc8000f8efc3f */
[----:B------:R-:W-:-:S03]  /*7cf0*/  UIMAD UR10, UR61, 0xa00, UR5 ;  /* 0x00000a003d0a78a4 */ /* 0x000fc6000f8e0205 */
[----:B------:R-:W-:Y:S01]  /*7d00*/  @UP0 ULDC UR5, c[0x0][0x44c] ;  /* 0x0001130000050ab9 */ /* 0x000fe20000000800 */
[----:B------:R-:W-:Y:S01]  /*7d10*/  UMOV UR61, UR60 ;  /* 0x0000003c003d7c82 */ /* 0x000fe20008000000 */
[----:B------:R-:W-:Y:S01]  /*7d20*/  @P2 IMAD.HI.U32 R2, R0, UR5, RZ ;  /* 0x0000000500022c27 */ /* 0x000fe2000f8e00ff */
[----:B------:R-:W-:Y:S01]  /*7d30*/  @UP0 ULDC UR5, c[0x0][0x450] ;  /* 0x0001140000050ab9 */ /* 0x000fe20000000800 */
[----:B------:R-:W-:Y:S02]  /*7d40*/  UMOV UR6, UR10 ;  /* 0x0000000a00067c82 */ /* 0x000fe40008000000 */
[----:B------:R-:W-:Y:S01]  /*7d50*/  HGMMA.64x256x16.F32 R24, R208, gdesc[UR4].tnspB, R24, gsb0 ;  /* 0x43e00004d0187df0 */ /* 0x000fe20008000818 */
[----:B------:R-:W-:Y:S01]  /*7d60*/  UIADD3 UR6, UR10, 0x80, URZ ;  /* 0x000000800a067890 */ /* 0x000fe2000fffe03f */
[----:B------:R-:W-:Y:S01]  /*7d70*/  @P2 SHF.R.U32.HI R0, RZ, UR5, R2 ;  /* 0x00000005ff002c19 */ /* 0x000fe20008011602 */
[----:B------:R-:W-:Y:S01]  /*7d80*/  UMOV UR7, 0x40000040 ;  /* 0x4000004000077882 */ /* 0x000fe20000000000 */
[----:B------:R-:W-:-:S02]  /*7d90*/  UMOV UR5, 0x1 ;  /* 0x0000000100057882 */ /* 0x000fc40000000000 */
[----:B------:R-:W-:Y:S01]  /*7da0*/  UIMAD UR5, UR11, -0x50, UR5 ;  /* 0xffffffb00b0578a4 */ /* 0x000fe2000f8e0205 */
[----:B------:R-:W-:Y:S02]  /*7db0*/  WARPGROUP.DEPBAR.LE gsb0, 0x0 ;  /* 0x00008000000079c5 */ /* 0x000fe40000010000 */
[----:B------:R-:W-:-:S15]  /*7dc0*/  WARPGROUP.ARRIVE ;  /* 0x00000000000079c5 */ /* 0x000fde0000000000 */
[----:B------:R-:W-:-:S04]  /*7dd0*/  NOP ;  /* 0x0000000000007918 */ /* 0x000fc80000000000 */
        /* <DEDUP_REMOVED lines=11> */
[----:B------:R-:W1:Y:S01]  /*7e90*/  SHFL.IDX PT, R201, R0, 0x1, 0x1c1f ;  /* 0x003c1f0000c97f89 */ /* 0x000e6200000e0000 */
[----:B------:R-:W-:-:S15]  /*7ea0*/  IMAD.MOV.U32 R203, RZ, RZ, -0x2 ;  /* 0xfffffffeffcb7424 */ /* 0x000fde00078e00ff */
[----:B------:R-:W-:-:S06]  /*7eb0*/  NOP ;  /* 0x0000000000007918 */ /* 0x000fcc0000000000 */
[----:B------:R-:W-:Y:S01]  /*7ec0*/  HGMMA.64x256x16.F32 R24, R196, gdesc[UR4].tnspB, R24, gsb0 ;  /* 0x43e00004c4187df0 */ /* 0x000fe20008000818 */
[----:B0-----:R-:W-:Y:S01]  /*7ed0*/  IMAD R4, R212, R203, UR5 ;  /* 0x00000005d4047e24 */ /* 0x001fe2000f8e02cb */
[----:B------:R-:W-:Y:S01]  /*7ee0*/  UIADD3 UR6, UR10, 0x200, URZ ;  /* 0x000002000a067890 */ /* 0x000fe2000fffe03f */
[----:B------:R-:W-:Y:S01]  /*7ef0*/  IMAD.U32 R203, RZ, RZ, UR15 ;  /* 0x0000000fffcb7e24 */ /* 0x000fe2000f8e00ff */
[----:B------:R-:W-:Y:S01]  /*7f00*/  UMOV UR7, 0x40000040 ;  /* 0x4000004000077882 */ /* 0x000fe20000000000 */
[----:B------:R-:W-:-:S03]  /*7f10*/  ULDC UR5, c[0x0][0x988] ;  /* 0x0002620000057ab9 */ /* 0x000fc60000000800 */
[----:B------:R-:W-:Y:S02]  /*7f20*/  IADD3 R4, -R203, UR14, R4 ;  /* 0x0000000ecb047c10 */ /* 0x000fe4000fffe104 */
[----:B------:R-:W-:-:S03]  /*7f30*/  R2UR UR14, R3 ;  /* 0x00000000030e72ca */ /* 0x000fc600000e0000 */
[----:B-1----:R-:W-:-:S05]  /*7f40*/  IMAD.IADD R2, R4, 0x1, R201 ;  /* 0x0000000104027824 */ /* 0x002fca00078e02c9 */
[C---:B------:R-:W-:Y:S02]  /*7f50*/  ISETP.GT.AND P3, PT, R2.reuse, RZ, PT ;  /* 0x000000ff0200720c */ /* 0x040fe40003f64270 */
[----:B------:R-:W-:Y:S02]  /*7f60*/  ISETP.GT.AND P4, PT, R2, 0x1, PT ;  /* 0x000000010200780c */ /* 0x000fe40003f84270 */
[----:B------:R-:W-:Y:S02]  /*7f70*/  FSEL R186, R186, -INF , P3 ;  /* 0xff800000baba7808 */ /* 0x000fe40001800000 */
[----:B------:R-:W-:Y:S02]  /*7f80*/  ISETP.GT.AND P3, PT, R2, 0x8, PT ;  /* 0x000000080200780c */ /* 0x000fe40003f64270 */
[----:B------:R-:W-:Y:S02]  /*7f90*/  FSEL R187, R187, -INF , P4 ;  /* 0xff800000bbbb7808 */ /* 0x000fe40002000000 */
        /* <DEDUP_REMOVED lines=48> */
[----:B------:R-:W-:-:S02]  /*82a0*/  ISETP.GT.AND P3, PT, R2, 0x48, PT ;  /* 0x000000480200780c */ /* 0x000fc40003f64270 */
[----:B------:R-:W-:Y:S02]  /*82b0*/  FMNMX.FTZ R201, R155, R200, !PT ;  /* 0x000000c89bc97209 */ /* 0x000fe40007810000 */
[----:B------:R-:W-:Y:S02]  /*82c0*/  FSEL R158, R158, -INF , P3 ;  /* 0xff8000009e9e7808 */ /* 0x000fe40001800000 */
[----:B------:R-:W-:Y:S02]  /*82d0*/  ISETP.GT.AND P4, PT, R2, 0x49, PT ;  /* 0x000000490200780c */ /* 0x000fe40003f84270 */
[----:B------:R-:W-:Y:S02]  /*82e0*/  FMNMX.FTZ R2, R158, R201, !PT ;  /* 0x000000c99e027209 */ /* 0x000fe40007810000 */
[----:B------:R-:W0:Y:S01]  /*82f0*/  SHFL.IDX PT, R201, R0, RZ, 0x1c1f ;  /* 0x001c1fff00c97589 */ /* 0x000e2200000e0000 */
[----:B------:R-:W-:-:S04]  /*8300*/  FSEL R159, R159, -INF , P4 ;  /* 0xff8000009f9f7808 */ /* 0x000fc80002000000 */
[----:B------:R-:W-:-:S05]  /*8310*/  FMNMX.FTZ R200, R159, R2, !PT ;  /* 0x000000029fc87209 */ /* 0x000fca0007810000 */
[----:B------:R-:W1:Y:S01]  /*8320*/  SHFL.BFLY PT, R203, R200, 0x2, 0x1f ;  /* 0x0c401f00c8cb7f89 */ /* 0x000e6200000e0000 */
[----:B0-----:R-:W-:-:S05]  /*8330*/  IMAD.IADD R2, R4, 0x1, R201 ;  /* 0x0000000104027824 */ /* 0x001fca00078e02c9 */
[C---:B------:R-:W-:Y:S02]  /*8340*/  ISETP.GT.AND P3, PT, R2.reuse, RZ, PT ;  /* 0x000000ff0200720c */ /* 0x040fe40003f64270 */
[----:B------:R-:W-:Y:S02]  /*8350*/  ISETP.GT.AND P4, PT, R2, 0x1, PT ;  /* 0x000000010200780c */ /* 0x000fe40003f84270 */
[----:B------:R-:W-:Y:S02]  /*8360*/  FSEL R201, R184, -INF , P3 ;  /* 0xff800000b8c97808 */ /* 0x000fe40001800000 */
[----:B------:R-:W-:Y:S02]  /*8370*/  ISETP.GT.AND P5, PT, R2, 0x8, PT ;  /* 0x000000080200780c */ /* 0x000fe40003fa4270 */
[----:B------:R-:W-:Y:S02]  /*8380*/  FSEL R185, R185, -INF , P4 ;  /* 0xff800000b9b97808 */ /* 0x000fe40002000000 */
[----:B------:R-:W-:-:S02]  /*8390*/  FMNMX.FTZ R0, R201, R20, !PT ;  /* 0x00000014c9007209 */ /* 0x000fc40007810000 */
[----:B-1----:R-:W-:Y:S02]  /*83a0*/  FMNMX.FTZ R203, R200, R203, !PT ;  /* 0x000000cbc8cb7209 */ /* 0x002fe40007810000 */
[----:B------:R-:W-:Y:S02]  /*83b0*/  ISETP.GT.AND P3, PT, R2, 0x9, PT ;  /* 0x000000090200780c */ /* 0x000fe40003f64270 */
[----:B------:R-:W-:Y:S01]  /*83c0*/  FSEL R188, R188, -INF , P5 ;  /* 0xff800000bcbc7808 */ /* 0x000fe20002800000 */
[----:B------:R-:W0:Y:S01]  /*83d0*/  SHFL.BFLY PT, R4, R203, 0x1, 0x1f ;  /* 0x0c201f00cb047f89 */ /* 0x000e2200000e0000 */
[----:B------:R-:W-:Y:S02]  /*83e0*/  FSEL R189, R189, -INF , P3 ;  /* 0xff800000bdbd7808 */ /* 0x000fe40001800000 */
[C---:B------:R-:W-:Y:S02]  /*83f0*/  ISETP.GT.AND P3, PT, R2.reuse, 0x10, PT ;  /* 0x000000100200780c */ /* 0x040fe40003f64270 */
[----:B------:R-:W-:-:S02]  /*8400*/  ISETP.GT.AND P4, PT, R2, 0x11, PT ;  /* 0x000000110200780c */ /* 0x000fc40003f84270 */
[----:B------:R-:W-:Y:S02]  /*8410*/  FSEL R176, R176, -INF , P3 ;  /* 0xff800000b0b07808 */ /* 0x000fe40001800000 */
[C---:B------:R-:W-:Y:S02]  /*8420*/  ISETP.GT.AND P3, PT, R2.reuse, 0x18, PT ;  /* 0x000000180200780c */ /* 0x040fe40003f64270 */
[----:B------:R-:W-:Y:S02]  /*8430*/  FSEL R177, R177, -INF , P4 ;  /* 0xff800000b1b17808 */ /* 0x000fe40002000000 */
[----:B------:R-:W-:Y:S02]  /*8440*/  ISETP.GT.AND P5, PT, R2, 0x19, PT ;  /* 0x000000190200780c */ /* 0x000fe40003fa4270 */
[----:B------:R-:W-:Y:S02]  /*8450*/  FSEL R180, R180, -INF , P3 ;  /* 0xff800000b4b47808 */ /* 0x000fe40001800000 */
[----:B------:R-:W-:-:S02]  /*8460*/  FSEL R181, R181, -INF , P5 ;  /* 0xff800000b5b57808 */ /* 0x000fc40002800000 */
[C---:B------:R-:W-:Y:S02]  /*8470*/  ISETP.GT.AND P4, PT, R2.reuse, 0x20, PT ;  /* 0x000000200200780c */ /* 0x040fe40003f84270 */
[C---:B------:R-:W-:Y:S02]  /*8480*/  ISETP.GT.AND P5, PT, R2.reuse, 0x21, PT ;  /* 0x000000210200780c */ /* 0x040fe40003fa4270 */
[C---:B------:R-:W-:Y:S02]  /*8490*/  ISETP.GT.AND P3, PT, R2.reuse, 0x28, PT ;  /* 0x000000280200780c */ /* 0x040fe40003f64270 */
[----:B0-----:R-:W-:Y:S02]  /*84a0*/  FMNMX.FTZ R4, R203, R4, !PT ;  /* 0x00000004cb047209 */ /* 0x001fe40007810000 */
[----:B------:R-:W-:Y:S02]  /*84b0*/  FSEL R169, R169, -INF , P5 ;  /* 0xff800000a9a97808 */ /* 0x000fe40002800000 */
[----:B------:R-:W-:-:S02]  /*84c0*/  ISETP.GT.AND P5, PT, R2, 0x29, PT ;  /* 0x000000290200780c */ /* 0x000fc40003fa4270 */
[----:B------:R-:W-:Y:S02]  /*84d0*/  FSEL R172, R172, -INF , P3 ;  /* 0xff800000acac7808 */ /* 0x000fe40001800000 */
[----:B------:R-:W-:Y:S02]  /*84e0*/  FSEL R173, R173, -INF , P5 ;  /* 0xff800000adad7808 */ /* 0x000fe40002800000 */
[C---:B------:R-:W-:Y:S02]  /*84f0*/  ISETP.GT.AND P3, PT, R2.reuse, 0x30, PT ;  /* 0x000000300200780c */ /* 0x040fe40003f64270 */
[----:B------:R-:W-:Y:S02]  /*8500*/  ISETP.GT.AND P5, PT, R2, 0x31, PT ;  /* 0x000000310200780c */ /* 0x000fe40003fa4270 */
[----:B------:R-:W-:Y:S02]  /*8510*/  FSEL R160, R160, -INF , P3 ;  /* 0xff800000a0a07808 */ /* 0x000fe40001800000 */
        /* <DEDUP_REMOVED lines=10> */
[----:B------:R-:W-:Y:S01]  /*85c0*/  ISETP.GT.AND P5, PT, R2, 0x49, PT ;  /* 0x000000490200780c */ /* 0x000fe20003fa4270 */
[----:B------:R-:W-:Y:S02]  /*85d0*/  WARPGROUP.DEPBAR.LE gsb0, 0x0 ;  /* 0x00008000000079c5 */ /* 0x000fe40000010000 */
[----:B------:R-:W-:Y:S01]  /*85e0*/  FMNMX.FTZ R197, R185, R0, !PT ;  /* 0x00000000b9c57209 */ /* 0x000fe20007810000 */
[----:B------:R-:W-:-:S03]  /*85f0*/  WARPGROUP.ARRIVE ;  /* 0x00000000000079c5 */ /* 0x000fc60000000000 */
[----:B------:R-:W-:-:S03]  /*8600*/  FMNMX.FTZ R0, R188, R197, !PT ;  /* 0x000000c5bc007209 */ /* 0x000fc60007810000 */
[----:B------:R-:W-:Y:S01]  /*8610*/  HGMMA.64x256x16.F32 R24, R192, gdesc[UR4].tnspB, R24, gsb0 ;  /* 0x43e00004c0187df0 */ /* 0x000fe20008000818 */
[----:B------:R-:W-:Y:S02]  /*8620*/  FMNMX.FTZ R197, R189, R0, !PT ;  /* 0x00000000bdc57209 */ /* 0x000fe40007810000 */
[----:B------:R-:W-:Y:S02]  /*8630*/  R2UR UR6, R235 ;  /* 0x00000000eb0672ca */ /* 0x000fe400000e0000 */
[----:B------:R-:W-:-:S04]  /*8640*/  FMNMX.FTZ R0, R176, R197, !PT ;  /* 0x000000c5b0007209 */ /* 0x000fc80007810000 */
[----:B------:R-:W-:Y:S02]  /*8650*/  FMNMX.FTZ R197, R177, R0, !PT ;  /* 0x00000000b1c57209 */ /* 0x000fe40007810000 */
[----:B------:R-:W-:Y:S01]  /*8660*/  FSEL R0, R168, -INF , P4 ;  /* 0xff800000a8007808 */ /* 0x000fe20002000000 */
[----:B------:R-:W-:Y:S01]  /*8670*/  FMUL.FTZ R168, R4, UR5 ;  /* 0x0000000504a87c20 */ /* 0x000fe20008410000 */
[----:B------:R-:W-:Y:S02]  /*8680*/  FMNMX.FTZ R184, R180, R197, !PT ;  /* 0x000000c5b4b87209 */ /* 0x000fe40007810000 */
[----:B------:R-:W-:Y:S01]  /*8690*/  FSETP.NEU.FTZ.AND P4, PT, R4, -INF , PT ;  /* 0xff8000000400780b */ /* 0x000fe20003f9d000 */
[----:B------:R-:W-:Y:S01]  /*86a0*/  UISETP.GT.AND UP1, UPT, UR11, UR6, UPT ;  /* 0x000000060b00728c */ /* 0x000fe2000bf24270 */
[----:B------:R-:W-:Y:S02]  /*86b0*/  FMNMX.FTZ R3, R181, R184, !PT ;  /* 0x000000b8b5037209 */ /* 0x000fe40007810000 */
[----:B------:R-:W-:-:S02]  /*86c0*/  FSEL R168, R168, RZ, P4 ;  /* 0x000000ffa8a87208 */ /* 0x000fc40002000000 */
[----:B------:R-:W-:Y:S02]  /*86d0*/  FMNMX.FTZ R184, R0, R3, !PT ;  /* 0x0000000300b87209 */ /* 0x000fe40007810000 */
[----:B------:R-:W-:Y:S01]  /*86e0*/  R2UR UR6, R16 ;  /* 0x00000000100672ca */ /* 0x000fe200000e0000 */
[--C-:B------:R-:W-:Y:S01]  /*86f0*/  FFMA.FTZ R209, R186, UR5, -R168.reuse ;  /* 0x00000005bad17c23 */ /* 0x100fe200080108a8 */
[----:B------:R-:W-:Y:S01]  /*8700*/  FMNMX.FTZ R3, R169, R184, !PT ;  /* 0x000000b8a9037209 */ /* 0x000fe20007810000 */
[--C-:B------:R-:W-:Y:S01]  /*8710*/  FFMA.FTZ R211, R190, UR5, -R168.reuse ;  /* 0x00000005bed37c23 */ /* 0x100fe200080108a8 */
[--C-:B------:R-:W-:Y:S01]  /*8720*/  FFMA.FTZ R203, R174, UR5, -R168.reuse ;  /* 0x00000005aecb7c23 */ /* 0x100fe200080108a8 */
[--C-:B------:R-:W-:Y:S01]  /*8730*/  FFMA.FTZ R197, R162, UR5, -R168.reuse ;  /* 0x00000005a2c57c23 */ /* 0x100fe200080108a8 */
[----:B------:R-:W-:Y:S01]  /*8740*/  FMNMX.FTZ R184, R172, R3, !PT ;  /* 0x00000003acb87209 */ /* 0x000fe20007810000 */
[--C-:B------:R-:W-:Y:S01]  /*8750*/  FFMA.FTZ R162, R163, UR5, -R168.reuse ;  /* 0x00000005a3a27c23 */ /* 0x100fe200080108a8 */
[----:B------:R-:W-:Y:S01]  /*8760*/  MUFU.EX2 R209, R209 ;  /* 0x000000d100d17308 */ /* 0x000fe20000000800 */
[--C-:B------:R-:W-:Y:S01]  /*8770*/  FFMA.FTZ R205, R178, UR5, -R168.reuse ;  /* 0x00000005b2cd7c23 */ /* 0x100fe200080108a8 */
[----:B------:R-:W-:Y:S01]  /*8780*/  FMNMX.FTZ R3, R173, R184, !PT ;  /* 0x000000b8ad037209 */ /* 0x000fe20007810000 */
[--C-:B------:R-:W-:Y:S01]  /*8790*/  FFMA.FTZ R184, R187, UR5, -R168.reuse ;  /* 0x00000005bbb87c23 */ /* 0x100fe200080108a8 */
[----:B------:R-:W-:Y:S01]  /*87a0*/  FSEL R187, R156, -INF , P3 ;  /* 0xff8000009cbb7808 */ /* 0x000fe20001800000 */
[--C-:B------:R-:W-:Y:S01]  /*87b0*/  FFMA.FTZ R156, R170, UR5, -R168.reuse ;  /* 0x00000005aa9c7c23 */ /* 0x100fe200080108a8 */
[----:B------:R-:W-:Y:S01]  /*87c0*/  FMNMX.FTZ R186, R160, R3, !PT ;  /* 0x00000003a0ba7209 */ /* 0x000fe20007810000 */
[--C-:B------:R-:W-:Y:S01]  /*87d0*/  FFMA.FTZ R170, R175, UR5, -R168.reuse ;  /* 0x00000005afaa7c23 */ /* 0x100fe200080108a8 */
[----:B------:R-:W-:Y:S01]  /*87e0*/  MUFU.EX2 R211, R211 ;  /* 0x000000d300d37308 */ /* 0x000fe20000000800 */
        /* <DEDUP_REMOVED lines=14> */
[----:B------:R-:W-:Y:S01]  /*88d0*/  FFMA.FTZ R159, R159, UR5, -R168 ;  /* 0x000000059f9f7c23 */ /* 0x000fe200080108a8 */
[----:B------:R-:W-:Y:S01]  /*88e0*/  MUFU.EX2 R205, R205 ;  /* 0x000000cd00cd7308 */ /* 0x000fe20000000800 */
[----:B------:R-:W-:Y:S01]  /*88f0*/  IMAD.U32 R233, RZ, RZ, UR6 ;  /* 0x00000006ffe97e24 */ /* 0x000fe2000f8e00ff */
[----:B------:R-:W-:-:S02]  /*8900*/  FMNMX.FTZ R2, R153, R190, !PT ;  /* 0x000000be99027209 */ /* 0x000fc40007810000 */
[----:B------:R-:W-:Y:S01]  /*8910*/  FSEL R190, R157, -INF , P5 ;  /* 0xff8000009dbe7808 */ /* 0x000fe20002800000 */
[----:B------:R-:W-:Y:S01]  /*8920*/  FFMA.FTZ R157, R171, UR5, -R168 ;  /* 0x00000005ab9d7c23 */ /* 0x000fe200080108a8 */
        /* <DEDUP_REMOVED lines=10> */
[----:B------:R-:W1:Y:S08]  /*89d0*/  MUFU.EX2 R157, R157 ;  /* 0x0000009d009d7308 */ /* 0x000e700000000800 */
[----:B------:R-:W-:Y:S08]  /*89e0*/  MUFU.EX2 R203, R203 ;  /* 0x000000cb00cb7308 */ /* 0x000ff00000000800 */
[----:B------:R-:W-:Y:S01]  /*89f0*/  MUFU.EX2 R170, R170 ;  /* 0x000000aa00aa7308 */ /* 0x000fe20000000800 */
[----:B0-----:R-:W-:-:S04]  /*8a00*/  FMNMX.FTZ R3, R2, R3, !PT ;  /* 0x0000000302037209 */ /* 0x001fc80007810000 */
[C---:B------:R-:W-:Y:S01]  /*8a10*/  FSETP.NEU.FTZ.AND P3, PT, R3.reuse, -INF , PT ;  /* 0xff8000000300780b */ /* 0x040fe20003f7d000 */
[----:B------:R-:W-:Y:S02]  /*8a20*/  FMUL.FTZ R174, R3, UR5 ;  /* 0x0000000503ae7c20 */ /* 0x000fe40008410000 */
[----:B------:R-:W-:Y:S03]  /*8a30*/  MUFU.EX2 R197, R197 ;  /* 0x000000c500c57308 */ /* 0x000fe60000000800 */
[----:B------:R-:W-:-:S05]  /*8a40*/  FSEL R174, R174, RZ, P3 ;  /* 0x000000ffaeae7208 */ /* 0x000fca0001800000 */
[----:B------:R-:W-:Y:S01]  /*8a50*/  MUFU.EX2 R162, R162 ;  /* 0x000000a200a27308 */ /* 0x000fe20000000800 */
[--C-:B------:R-:W-:Y:S01]  /*8a60*/  FFMA.FTZ R200, R0, UR5, -R174.reuse ;  /* 0x0000000500c87c23 */ /* 0x100fe200080108ae */
[----:B------:R-:W-:Y:S01]  /*8a70*/  FSEL R0, R4, RZ, P4 ;  /* 0x000000ff04007208 */ /* 0x000fe20002000000 */
[--C-:B------:R-:W-:Y:S01]  /*8a80*/  FFMA.FTZ R163, R201, UR5, -R174.reuse ;  /* 0x00000005c9a37c23 */ /* 0x100fe200080108ae */
[--C-:B------:R-:W-:Y:S01]  /*8a90*/  FFMA.FTZ R208, R185, UR5, -R174.reuse ;  /* 0x00000005b9d07c23 */ /* 0x100fe200080108ae */
[--C-:B------:R-:W-:Y:S01]  /*8aa0*/  FFMA.FTZ R210, R188, UR5, -R174.reuse ;  /* 0x00000005bcd27c23 */ /* 0x100fe200080108ae */
[--C-:B------:R-:W-:Y:S01]  /*8ab0*/  FFMA.FTZ R171, R189, UR5, -R174.reuse ;  /* 0x00000005bdab7c23 */ /* 0x100fe200080108ae */
[----:B------:R-:W-:Y:S01]  /*8ac0*/  FADD.FTZ R0, -R0, R21 ;  /* 0x0000001500007221 */ /* 0x000fe20000010100 */
[----:B------:R-:W-:Y:S01]  /*8ad0*/  FSEL R21, R3, RZ, P3 ;  /* 0x000000ff03157208 */ /* 0x000fe20001800000 */
[----:B------:R-:W-:Y:S01]  /*8ae0*/  MUFU.EX2 R163, R163 ;  /* 0x000000a300a37308 */ /* 0x000fe20000000800 */
[--C-:B------:R-:W-:Y:S01]  /*8af0*/  FFMA.FTZ R204, R176, UR5, -R174.reuse ;  /* 0x00000005b0cc7c23 */ /* 0x100fe200080108ae */
[----:B------:R-:W-:Y:S01]  /*8b00*/  FMUL.FTZ R2, R0, UR5 ;  /* 0x0000000500027c20 */ /* 0x000fe20008410000 */
[----:B------:R-:W-:Y:S01]  /*8b10*/  FFMA.FTZ R175, R177, UR5, -R174 ;  /* 0x00000005b1af7c23 */ /* 0x000fe200080108ae */
[----:B------:R-:W-:Y:S01]  /*8b20*/  FADD.FTZ R21, -R21, R20 ;  /* 0x0000001415157221 */ /* 0x000fe20000010100 */
[----:B------:R-:W-:-:S02]  /*8b30*/  IMAD.U32 R20, RZ, RZ, UR14 ;  /* 0x0000000eff147e24 */ /* 0x000fc4000f8e00ff */
[--C-:B------:R-:W-:Y:S01]  /*8b40*/  FFMA.FTZ R206, R180, UR5, -R174.reuse ;  /* 0x00000005b4ce7c23 */ /* 0x100fe200080108ae */
[--C-:B------:R-:W-:Y:S01]  /*8b50*/  FFMA.FTZ R167, R181, UR5, -R174.reuse ;  /* 0x00000005b5a77c23 */ /* 0x100fe200080108ae */
[----:B------:R-:W-:Y:S01]  /*8b60*/  FMUL.FTZ R0, R21, UR5 ;  /* 0x0000000515007c20 */ /* 0x000fe20008410000 */
[----:B------:R-:W0:Y:S01]  /*8b70*/  MUFU.EX2 R2, R2 ;  /* 0x0000000200027308 */ /* 0x000e220000000800 */
[----:B------:R-:W-:Y:S02]  /*8b80*/  @!P1 VIADD R20, R20, 0x38840 ;  /* 0x0003884014149836 */ /* 0x000fe40000000000 */
[--C-:B------:R-:W-:Y:S01]  /*8b90*/  FFMA.FTZ R21, R173, UR5, -R174.reuse ;  /* 0x00000005ad157c23 */ /* 0x100fe200080108ae */
[--C-:B------:R-:W-:Y:S01]  /*8ba0*/  FFMA.FTZ R169, R169, UR5, -R174.reuse ;  /* 0x00000005a9a97c23 */ /* 0x100fe200080108ae */
[--C-:B------:R-:W-:Y:S01]  /*8bb0*/  FFMA.FTZ R202, R172, UR5, -R174.reuse ;  /* 0x00000005acca7c23 */ /* 0x100fe200080108ae */
[----:B------:R-:W-:Y:S01]  /*8bc0*/  FFMA.FTZ R196, R160, UR5, -R174 ;  /* 0x00000005a0c47c23 */ /* 0x000fe200080108ae */
[----:B------:R-:W-:Y:S01]  /*8bd0*/  @!P1 PRMT R20, RZ, 0x654, R20 ;  /* 0x00000654ff149816 */ /* 0x000fe20000000014 */
[--C-:B------:R-:W-:Y:S01]  /*8be0*/  FFMA.FTZ R161, R161, UR5, -R174.reuse ;  /* 0x00000005a1a17c23 */ /* 0x100fe200080108ae */
[----:B------:R-:W2:Y:S01]  /*8bf0*/  MUFU.EX2 R0, R0 ;  /* 0x0000000000007308 */ /* 0x000ea20000000800 */
[--C-:B------:R-:W-:Y:S01]  /*8c00*/  FFMA.FTZ R198, R164, UR5, -R174.reuse ;  /* 0x00000005a4c67c23 */ /* 0x100fe200080108ae */
[--C-:B------:R-:W-:Y:S01]  /*8c10*/  FFMA.FTZ R165, R165, UR5, -R174.reuse ;  /* 0x00000005a5a57c23 */ /* 0x100fe200080108ae */
[----:B-1----:R-:W-:Y:S01]  /*8c20*/  F2FP.F16.F32.PACK_AB R201, R157, R156 ;  /* 0x0000009c9dc9723e */ /* 0x002fe200000000ff */
[----:B------:R-:W-:Y:S01]  /*8c30*/  FFMA.FTZ R187, R187, UR5, -R174 ;  /* 0x00000005bbbb7c23 */ /* 0x000fe200080108ae */
[----:B------:R-:W-:Y:S01]  /*8c40*/  IMAD.U32 R172, RZ, RZ, UR4 ;  /* 0x00000004ffac7e24 */ /* 0x000fe2000f8e00ff */
[----:B------:R-:W-:Y:S01]  /*8c50*/  PLOP3.LUT P3, PT, PT, PT, UP1, 0x80, 0x0 ;  /* 0x000000000000781c */ /* 0x000fe20003f6f018 */
[----:B------:R-:W-:Y:S01]  /*8c60*/  UIADD3 UR4, UR11, -0x1, URZ ;  /* 0xffffffff0b047890 */ /* 0x000fe2000fffe03f */
[----:B------:R-:W1:Y:S01]  /*8c70*/  MUFU.EX2 R208, R208 ;  /* 0x000000d000d07308 */ /* 0x000e620000000800 */
[----:B0-----:R-:W-:Y:S01]  /*8c80*/  FFMA.FTZ R177, R2, R5, R209 ;  /* 0x0000000502b17223 */ /* 0x001fe200000100d1 */
[----:B------:R-:W-:Y:S01]  /*8c90*/  @!P1 VIADD R160, R172, 0x38860 ;  /* 0x00038860aca09836 */ /* 0x000fe20000000000 */
[----:B------:R-:W-:-:S02]  /*8ca0*/  F2FP.F16.F32.PACK_AB R209, R184, R209 ;  /* 0x000000d1b8d1723e */ /* 0x000fc400000000ff */
[----:B------:R-:W-:Y:S02]  /*8cb0*/  IMAD.U32 R234, RZ, RZ, UR4 ;  /* 0x00000004ffea7e24 */ /* 0x000fe4000f8e00ff */
[----:B------:R-:W-:Y:S01]  /*8cc0*/  @!P1 PRMT R160, RZ, 0x654, R160 ;  /* 0x00000654ffa09816 */ /* 0x000fe200000000a0 */
[----:B------:R-:W0:Y:S01]  /*8cd0*/  MUFU.EX2 R210, R210 ;  /* 0x000000d200d27308 */ /* 0x000e220000000800 */
[----:B--2---:R-:W-:Y:S01]  /*8ce0*/  FFMA.FTZ R173, R0, R14, R163 ;  /* 0x0000000e00ad7223 */ /* 0x004fe200000100a3 */
[----:B------:R-:W-:-:S06]  /*8cf0*/  FADD.FTZ R14, R184, R177 ;  /* 0x000000b1b80e7221 */ /* 0x000fcc0000010000 */
[----:B------:R-:W2:Y:S01]  /*8d00*/  MUFU.EX2 R171, R171 ;  /* 0x000000ab00ab7308 */ /* 0x000ea20000000800 */
[C---:B-1----:R-:W-:Y:S01]  /*8d10*/  FADD.FTZ R173, R208.reuse, R173 ;  /* 0x000000add0ad7221 */ /* 0x042fe20000010000 */
[----:B------:R-:W-:-:S06]  /*8d20*/  F2FP.F16.F32.PACK_AB R208, R208, R163 ;  /* 0x000000a3d0d0723e */ /* 0x000fcc00000000ff */
[----:B------:R-:W1:Y:S08]  /*8d30*/  MUFU.EX2 R204, R204 ;  /* 0x000000cc00cc7308 */ /* 0x000e700000000800 */
[----:B------:R-:W3:Y:S08]  /*8d40*/  MUFU.EX2 R175, R175 ;  /* 0x000000af00af7308 */ /* 0x000ef00000000800 */
[----:B------:R-:W4:Y:S08]  /*8d50*/  MUFU.EX2 R206, R206 ;  /* 0x000000ce00ce7308 */ /* 0x000f300000000800 */
[----:B------:R-:W5:Y:S08]  /*8d60*/  MUFU.EX2 R167, R167 ;  /* 0x000000a700a77308 */ /* 0x000f700000000800 */
[----:B------:R-:W5:Y:S08]  /*8d70*/  MUFU.EX2 R200, R200 ;  /* 0x000000c800c87308 */ /* 0x000f700000000800 */
[----:B------:R-:W5:Y:S08]  /*8d80*/  MUFU.EX2 R169, R169 ;  /* 0x000000a900a97308 */ /* 0x000f700000000800 */
[----:B------:R-:W5:Y:S08]  /*8d90*/  MUFU.EX2 R202, R202 ;  /* 0x000000ca00ca7308 */ /* 0x000f700000000800 */
[----:B------:R-:W5:Y:S08]  /*8da0*/  MUFU.EX2 R21, R21 ;  /* 0x0000001500157308 */ /* 0x000f700000000800 */
[----:B------:R-:W5:Y:S08]  /*8db0*/  MUFU.EX2 R196, R196 ;  /* 0x000000c400c47308 */ /* 0x000f700000000800 */
[----:B------:R0:W5:Y:S01]  /*8dc0*/  MUFU.EX2 R5, R161 ;  /* 0x000000a100057308 */ /* 0x0001620000000800 */
[----:B------:R-:W-:-:S02]  /*8dd0*/  WARPGROUP.DEPBAR.LE gsb0, 0x0 ;  /* 0x00008000000079c5 */ /* 0x000fc40000010000 */
[----:B------:R2:W-:Y:S01]  /*8de0*/  @!P1 SYNCS.ARRIVE.TRANS64.RED.A1T0 RZ, [R20+URZ], RZ ;  /* 0x000000ff14ff99a7 */ /* 0x0005e2000810043f */
[----:B------:R-:W-:-:S04]  /*8df0*/  FFMA.FTZ R192, R152, UR5, -R174 ;  /* 0x0000000598c07c23 */ /* 0x000fc800080108ae */
[----:B------:R-:W-:Y:S01]  /*8e00*/  MUFU.EX2 R199, R199 ;  /* 0x000000c700c77308 */ /* 0x000fe20000000800 */
[--C-:B0-----:R-:W-:Y:S01]  /*8e10*/  FFMA.FTZ R161, R153, UR5, -R174.reuse ;  /* 0x0000000599a17c23 */ /* 0x101fe200080108ae */
[----:B------:R-:W-:Y:S01]  /*8e20*/  FFMA.FTZ R174, R190, UR5, -R174 ;  /* 0x00000005beae7c23 */ /* 0x000fe200080108ae */
[----:B--2---:R-:W-:Y:S01]  /*8e30*/  FADD.FTZ R20, R210, R173 ;  /* 0x000000add2147221 */ /* 0x004fe20000010000 */
[----:B------:R-:W-:Y:S01]  /*8e40*/  FADD.FTZ R173, R211, R14 ;  /* 0x0000000ed3ad7221 */ /* 0x000fe20000010000 */
[----:B------:R0:W-:Y:S03]  /*8e50*/  @!P1 SYNCS.ARRIVE.TRANS64.RED.A1T0 RZ, [R160+URZ], RZ ;  /* 0x000000ffa0ff99a7 */ /* 0x0001e6000810043f */
[----:B------:R-:W2:Y:S01]  /*8e60*/  MUFU.EX2 R198, R198 ;  /* 0x000000c600c67308 */ /* 0x000ea20000000800 */
[----:B------:R-:W-:Y:S01]  /*8e70*/  FADD.FTZ R177, R171, R20 ;  /* 0x00000014abb17221 */ /* 0x000fe20000010000 */
[C---:B------:R-:W-:Y:S01]  /*8e80*/  FADD.FTZ R14, R186.reuse, R173 ;  /* 0x000000adba0e7221 */ /* 0x040fe20000010000 */
[----:B------:R-:W-:-:S02]  /*8e90*/  F2FP.F16.F32.PACK_AB R211, R186, R211 ;  /* 0x000000d3bad3723e */ /* 0x000fc400000000ff */
[----:B-1----:R-:W-:Y:S01]  /*8ea0*/  FADD.FTZ R20, R204, R177 ;  /* 0x000000b1cc147221 */ /* 0x002fe20000010000 */
[----:B------:R-:W-:Y:S01]  /*8eb0*/  FADD.FTZ R173, R205, R14 ;  /* 0x0000000ecdad7221 */ /* 0x000fe20000010000 */
[----:B------:R-:W-:Y:S01]  /*8ec0*/  F2FP.F16.F32.PACK_AB R210, R171, R210 ;  /* 0x000000d2abd2723e */ /* 0x000fe200000000ff */
[----:B------:R1:W0:Y:S01]  /*8ed0*/  MUFU.EX2 R153, R165 ;  /* 0x000000a500997308 */ /* 0x0002220000000800 */
[C---:B---3--:R-:W-:Y:S01]  /*8ee0*/  FADD.FTZ R177, R175.reuse, R20 ;  /* 0x00000014afb17221 */ /* 0x048fe20000010000 */
[----:B------:R-:W-:Y:S01]  /*8ef0*/  FADD.FTZ R14, R178, R173 ;  /* 0x000000adb20e7221 */ /* 0x000fe20000010000 */
[----:B------:R-:W-:Y:S02]  /*8f00*/  F2FP.F16.F32.PACK_AB R204, R175, R204 ;  /* 0x000000ccafcc723e */ /* 0x000fe400000000ff */
[----:B----4-:R-:W-:Y:S01]  /*8f10*/  FADD.FTZ R20, R206, R177 ;  /* 0x000000b1ce147221 */ /* 0x010fe20000010000 */
[----:B------:R-:W-:Y:S01]  /*8f20*/  FADD.FTZ R173, R207, R14 ;  /* 0x0000000ecfad7221 */ /* 0x000fe20000010000 */
[----:B------:R-:W-:Y:S01]  /*8f30*/  F2FP.F16.F32.PACK_AB R205, R178, R205 ;  /* 0x000000cdb2cd723e */ /* 0x000fe200000000ff */
[----:B------:R-:W3:Y:S01]  /*8f40*/  MUFU.EX2 R166, R166 ;  /* 0x000000a600a67308 */ /* 0x000ee20000000800 */
[C---:B-----5:R-:W-:Y:S01]  /*8f50*/  FADD.FTZ R177, R167.reuse, R20 ;  /* 0x00000014a7b17221 */ /* 0x060fe20000010000 */
[----:B------:R-:W-:Y:S01]  /*8f60*/  FADD.FTZ R173, R182, R173 ;  /* 0x000000adb6ad7221 */ /* 0x000fe20000010000 */
[----:B------:R-:W-:-:S02]  /*8f70*/  F2FP.F16.F32.PACK_AB R206, R167, R206 ;  /* 0x000000cea7ce723e */ /* 0x000fc400000000ff */
[----:B------:R-:W-:Y:S01]  /*8f80*/  FADD.FTZ R14, R200, R177 ;  /* 0x000000b1c80e7221 */ /* 0x000fe20000010000 */
[----:B------:R-:W-:Y:S01]  /*8f90*/  FADD.FTZ R20, R156, R173 ;  /* 0x000000ad9c147221 */ /* 0x000fe20000010000 */
[----:B------:R-:W-:Y:S01]  /*8fa0*/  F2FP.F16.F32.PACK_AB R207, R182, R207 ;  /* 0x000000cfb6cf723e */ /* 0x000fe200000000ff */
[----:B------:R-:W-:Y:S01]  /*8fb0*/  MUFU.EX2 R154, R154 ;  /* 0x0000009a009a7308 */ /* 0x000fe20000000800 */
[----:B------:R-:W-:Y:S01]  /*8fc0*/  FADD.FTZ R163, R169, R14 ;  /* 0x0000000ea9a37221 */ /* 0x000fe20000010000 */
[----:B------:R-:W-:Y:S01]  /*8fd0*/  FADD.FTZ R20, R157, R20 ;  /* 0x000000149d147221 */ /* 0x000fe20000010000 */
[----:B------:R-:W-:Y:S02]  /*8fe0*/  F2FP.F16.F32.PACK_AB R200, R169, R200 ;  /* 0x000000c8a9c8723e */ /* 0x000fe400000000ff */
[----:B------:R-:W-:Y:S01]  /*8ff0*/  FADD.FTZ R14, R202, R163 ;  /* 0x000000a3ca0e7221 */ /* 0x000fe20000010000 */
[----:B------:R-:W-:Y:S01]  /*9000*/  FADD.FTZ R163, R203, R20 ;  /* 0x00000014cba37221 */ /* 0x000fe20000010000 */
[C---:B------:R-:W-:Y:S01]  /*9010*/  F2FP.F16.F32.PACK_AB R202, R21.reuse, R202 ;  /* 0x000000ca15ca723e */ /* 0x040fe200000000ff */
[----:B------:R-:W4:Y:S01]  /*9020*/  MUFU.EX2 R192, R192 ;  /* 0x000000c000c07308 */ /* 0x000f220000000800 */
[----:B-1----:R-:W-:Y:S01]  /*9030*/  FADD.FTZ R165, R21, R14 ;  /* 0x0000000e15a57221 */ /* 0x002fe20000010000 */
[C---:B------:R-:W-:Y:S01]  /*9040*/  FADD.FTZ R14, R170.reuse, R163 ;  /* 0x000000a3aa0e7221 */ /* 0x040fe20000010000 */
[----:B------:R-:W-:-:S02]  /*9050*/  F2FP.F16.F32.PACK_AB R203, R170, R203 ;  /* 0x000000cbaacb723e */ /* 0x000fc400000000ff */
[----:B------:R-:W-:Y:S01]  /*9060*/  FADD.FTZ R20, R196, R165 ;  /* 0x000000a5c4147221 */ /* 0x000fe20000010000 */
[----:B------:R-:W-:Y:S01]  /*9070*/  FADD.FTZ R157, R197, R14 ;  /* 0x0000000ec59d7221 */ /* 0x000fe20000010000 */
[C---:B------:R-:W-:Y:S01]  /*9080*/  F2FP.F16.F32.PACK_AB R196, R5.reuse, R196 ;  /* 0x000000c405c4723e */ /* 0x040fe200000000ff */
[----:B------:R-:W1:Y:S01]  /*9090*/  MUFU.EX2 R155, R155 ;  /* 0x0000009b009b7308 */ /* 0x000e620000000800 */
[----:B------:R-:W-:Y:S01]  /*90a0*/  FADD.FTZ R163, R5, R20 ;  /* 0x0000001405a37221 */ /* 0x000fe20000010000 */
[C---:B------:R-:W-:Y:S01]  /*90b0*/  FADD.FTZ R14, R162.reuse, R157 ;  /* 0x0000009da20e7221 */ /* 0x040fe20000010000 */
[----:B------:R-:W-:Y:S02]  /*90c0*/  F2FP.F16.F32.PACK_AB R197, R162, R197 ;  /* 0x000000c5a2c5723e */ /* 0x000fe400000000ff */
[----:B--2---:R-:W-:Y:S01]  /*90d0*/  FADD.FTZ R20, R198, R163 ;  /* 0x000000a3c6147221 */ /* 0x004fe20000010000 */
[----:B------:R-:W-:Y:S01]  /*90e0*/  FADD.FTZ R5, R199, R14 ;  /* 0x0000000ec7057221 */ /* 0x000fe20000010000 */
[C---:B0-----:R-:W-:Y:S01]  /*90f0*/  F2FP.F16.F32.PACK_AB R198, R153.reuse, R198 ;  /* 0x000000c699c6723e */ /* 0x041fe200000000ff */
[----:B------:R-:W0:Y:S01]  /*9100*/  MUFU.EX2 R161, R161 ;  /* 0x000000a100a17308 */ /* 0x000e220000000800 */
[----:B------:R-:W-:Y:S01]  /*9110*/  FADD.FTZ R21, R153, R20 ;  /* 0x0000001499157221 */ /* 0x000fe20000010000 */
[C---:B---3--:R-:W-:Y:S01]  /*9120*/  FADD.FTZ R5, R166.reuse, R5 ;  /* 0x00000005a6057221 */ /* 0x048fe20000010000 */
[----:B------:R-:W-:-:S02]  /*9130*/  F2FP.F16.F32.PACK_AB R199, R166, R199 ;  /* 0x000000c7a6c7723e */ /* 0x000fc400000000ff */
[----:B----4-:R-:W-:Y:S01]  /*9140*/  FADD.FTZ R14, R192, R21 ;  /* 0x00000015c00e7221 */ /* 0x010fe20000010000 */
[----:B------:R-:W-:Y:S01]  /*9150*/  FADD.FTZ R20, R154, R5 ;  /* 0x000000059a147221 */ /* 0x000fe20000010000 */
[----:B------:R-:W-:Y:S01]  /*9160*/  IMAD.MOV.U32 R21, RZ, RZ, R4 ;  /* 0x000000ffff157224 */ /* 0x000fe200078e0004 */
[----:B------:R-:W2:Y:S01]  /*9170*/  MUFU.EX2 R158, R158 ;  /* 0x0000009e009e7308 */ /* 0x000ea20000000800 */
[C---:B-1----:R-:W-:Y:S01]  /*9180*/  F2FP.F16.F32.PACK_AB R193, R155.reuse, R154 ;  /* 0x0000009a9bc1723e */ /* 0x042fe200000000ff */
[----:B------:R-:W-:Y:S01]  /*9190*/  FADD.FTZ R5, R155, R20 ;  /* 0x000000149b057221 */ /* 0x000fe20000010000 */
[----:B------:R-:W-:-:S05]  /*91a0*/  IMAD.MOV.U32 R20, RZ, RZ, R3 ;  /* 0x000000ffff147224 */ /* 0x000fca00078e0003 */
[----:B------:R-:W1:Y:S01]  /*91b0*/  MUFU.EX2 R187, R187 ;  /* 0x000000bb00bb7308 */ /* 0x000e620000000800 */
[C---:B0-----:R-:W-:Y:S01]  /*91c0*/  FADD.FTZ R14, R161.reuse, R14 ;  /* 0x0000000ea10e7221 */ /* 0x041fe20000010000 */
[----:B------:R-:W-:-:S06]  /*91d0*/  F2FP.F16.F32.PACK_AB R192, R161, R192 ;  /* 0x000000c0a1c0723e */ /* 0x000fcc00000000ff */
[----:B------:R-:W0:Y:S01]  /*91e0*/  MUFU.EX2 R174, R174 ;  /* 0x000000ae00ae7308 */ /* 0x000e220000000800 */
[----:B--2---:R-:W-:-:S07]  /*91f0*/  FADD.FTZ R5, R158, R5 ;  /* 0x000000059e057221 */ /* 0x004fce0000010000 */
[----:B------:R-:W2:Y:S01]  /*9200*/  MUFU.EX2 R159, R159 ;  /* 0x0000009f009f7308 */ /* 0x000ea20000000800 */
[----:B-1----:R-:W-:-:S04]  /*9210*/  FADD.FTZ R14, R187, R14 ;  /* 0x0000000ebb0e7221 */ /* 0x002fc80000010000 */
[C---:B0-----:R-:W-:Y:S01]  /*9220*/  FADD.FTZ R14, R174.reuse, R14 ;  /* 0x0000000eae0e7221 */ /* 0x041fe20000010000 */
[----:B------:R-:W-:Y:S01]  /*9230*/  F2FP.F16.F32.PACK_AB R194, R174, R187 ;  /* 0x000000bbaec2723e */ /* 0x000fe200000000ff */
[C---:B--2---:R-:W-:Y:S01]  /*9240*/  FADD.FTZ R5, R159.reuse, R5 ;  /* 0x000000059f057221 */ /* 0x044fe20000010000 */
[----:B------:R-:W-:Y:S01]  /*9250*/  F2FP.F16.F32.PACK_AB R195, R159, R158 ;  /* 0x0000009e9fc3723e */ /* 0x000fe200000000ff */
[----:B------:R-:W-:Y:S06]  /*9260*/  @P3 BRA `(.L_x_2609) ;  /* 0xffffffc000d83947 */ /* 0x000fec000383ffff */
[----:B------:R-:W-:-:S07]  /*9270*/  IMAD.U32 R233, RZ, RZ, UR4 ;  /* 0x00000004ffe97e24 */ /* 0x000fce000f8e00ff */
.L_x_2600:
        /* <DEDUP_REMOVED lines=8> */
.L_x_2619:
        /* <DEDUP_REMOVED lines=9> */
.L_x_2611:
        /* <DEDUP_REMOVED lines=8> */
.L_x_2612:
[----:B-1----:R-:W-:Y:S05]  /*9410*/  @P2 BRA `(.L_x_2613) ;  /* 0x0000000000082947 */ /* 0x002fea0003800000 */
[----:B------:R-:W1:Y:S02]  /*9420*/  SYNCS.PHASECHK.TRANS64.TRYWAIT P2, [UR4+0x38830], R3 ;  /* 0x03883003ff0075a7 */ /* 0x000e640008040144 */
[----:B-1----:R-:W-:Y:S05]  /*9430*/  @!P2 BRA `(.L_x_2614) ;  /* 0x000000f000b0a947 */ /* 0x002fea0003800000 */
.L_x_2613:
        /* <DEDUP_REMOVED lines=644> */
.L_x_2615:
        /* <DEDUP_REMOVED lines=8> */
.L_x_2616:
[----:B---3--:R-:W-:Y:S05]  /*bd00*/  @P2 BRA `(.L_x_2617) ;  /* 0x0000000000082947 */ /* 0x008fea0003800000 */
[----:B------:R-:W3:Y:S02]  /*bd10*/  SYNCS.PHASECHK.TRANS64.TRYWAIT P2, [UR4+0x38850], R0 ;  /* 0x03885000ff0075a7 */ /* 0x000ee40008040144 */
[----:B---3--:R-:W-:Y:S05]  /*bd20*/  @!P2 BRA `(.L_x_2618) ;  /* 0x000000c8008ca947 */ /* 0x008fea0003800000 */
.L_x_2617:
        /* <DEDUP_REMOVED lines=37> */
[----:B------:R-:W-:Y:S02]  /*bf80*/  FMNMX.FTZ R21, R187, R0, !PT ;  /* 0x00000000bb157209 */ /* 0x000fe40007810000 */
[----:B0-----:R-:W-:-:S05]  /*bf90*/  FMNMX.FTZ R22, R2, R3, !PT ;  /* 0x0000000302167209 */ /* 0x001fca0007810000 */
[----:B------:R-:W0:Y:S02]  /*bfa0*/  SHFL.BFLY PT, R3, R22, 0x1, 0x1f ;  /* 0x0c201f0016037f89 */ /* 0x000e2400000e0000 */
        /* <DEDUP_REMOVED lines=31> */
[--C-:B------:R-:W-:Y:S01]  /*c1a0*/  FFMA.FTZ R208, R185, UR5, -R2.reuse ;  /* 0x00000005b9d07c23 */ /* 0x100fe20008010802 */
[----:B------:R-:W-:-:S04]  /*c1b0*/  FFMA.FTZ R210, R188, UR5, -R2 ;  /* 0x00000005bcd27c23 */ /* 0x000fc80008010802 */
[----:B------:R-:W-:Y:S01]  /*c1c0*/  HGMMA.64x256x16.F32 R24, R204, gdesc[UR4].tnspB, R24, gsb0 ;  /* 0x43e00004cc187df0 */ /* 0x000fe20008000818 */
[----:B------:R-:W-:Y:S01]  /*c1d0*/  UIADD3 UR6, UR10, 0x100, URZ ;  /* 0x000001000a067890 */ /* 0x000fe2000fffe03f */
[----:B------:R-:W-:Y:S01]  /*c1e0*/  MUFU.EX2 R208, R208 ;  /* 0x000000d000d07308 */ /* 0x000fe20000000800 */
[----:B------:R-:W-:-:S07]  /*c1f0*/  UMOV UR7, 0x40000040 ;  /* 0x4000004000077882 */ /* 0x000fce0000000000 */
[----:B------:R-:W-:Y:S01]  /*c200*/  MUFU.EX2 R210, R210 ;  /* 0x000000d200d27308 */ /* 0x000fe20000000800 */
[----:B------:R-:W-:Y:S02]  /*c210*/  WARPGROUP.DEPBAR.LE gsb0, 0x0 ;  /* 0x00008000000079c5 */ /* 0x000fe40000010000 */
[----:B------:R-:W-:Y:S01]  /*c220*/  WARPGROUP.ARRIVE ;  /* 0x00000000000079c5 */ /* 0x000fe20000000000 */
[--C-:B------:R-:W-:Y:S01]  /*c230*/  FFMA.FTZ R204, R176, UR5, -R2.reuse ;  /* 0x00000005b0cc7c23 */ /* 0x100fe20008010802 */
[----:B------:R-:W-:-:S13]  /*c240*/  FFMA.FTZ R206, R180, UR5, -R2 ;  /* 0x00000005b4ce7c23 */ /* 0x000fda0008010802 */
        /* <DEDUP_REMOVED lines=16> */
[----:B------:R-:W-:Y:S01]  /*c350*/  FMNMX.FTZ R197, R179, R4, !PT ;  /* 0x00000004b3c57209 */ /* 0x000fe20007810000 */
[--C-:B------:R-:W-:Y:S01]  /*c360*/  FFMA.FTZ R196, R160, UR5, -R2.reuse ;  /* 0x00000005a0c47c23 */ /* 0x100fe20008010802 */
[----:B------:R-:W-:Y:S02]  /*c370*/  FFMA.FTZ R198, R164, UR5, -R2 ;  /* 0x00000005a4c67c23 */ /* 0x000fe40008010802 */
[----:B------:R-:W-:-:S10]  /*c380*/  FMNMX.FTZ R4, R182, R197, !PT ;  /* 0x000000c5b6047209 */ /* 0x000fd40007810000 */
        /* <DEDUP_REMOVED lines=23> */
[----:B0-----:R-:W-:-:S06]  /*c500*/  FFMA.FTZ R20, R152, UR5, -R2 ;  /* 0x0000000598147c23 */ /* 0x001fcc0008010802 */
[----:B------:R-:W-:Y:S01]  /*c510*/  MUFU.EX2 R20, R20 ;  /* 0x0000001400147308 */ /* 0x000fe20000000800 */
[----:B-1----:R-:W-:-:S07]  /*c520*/  FMNMX.FTZ R160, R4, R181, !PT ;  /* 0x000000b504a07209 */ /* 0x002fce0007810000 */
[----:B------:R-:W-:Y:S01]  /*c530*/  MUFU.EX2 R181, R22 ;  /* 0x0000001600b57308 */ /* 0x000fe20000000800 */
[----:B------:R-:W0:Y:S07]  /*c540*/  SHFL.BFLY PT, R197, R160, 0x1, 0x1f ;  /* 0x0c201f00a0c57f89 */ /* 0x000e2e00000e0000 */
[----:B------:R1:W-:Y:S01]  /*c550*/  MUFU.EX2 R22, R156 ;  /* 0x0000009c00167308 */ /* 0x0003e20000000800 */
[----:B0-----:R-:W-:-:S05]  /*c560*/  FMNMX.FTZ R4, R160, R197, !PT ;  /* 0x000000c5a0047209 */ /* 0x001fca0007810000 */
[C---:B------:R-:W-:Y:S01]  /*c570*/  FADD.FTZ R2, -R4.reuse, R19 ;  /* 0x0000001304027221 */ /* 0x040fe20000010100 */
[----:B------:R-:W-:Y:S01]  /*c580*/  FMUL.FTZ R152, R4, UR5 ;  /* 0x0000000504987c20 */ /* 0x000fe20008410000 */
[----:B------:R0:W-:Y:S02]  /*c590*/  MUFU.EX2 R19, R157 ;  /* 0x0000009d00137308 */ /* 0x0001e40000000800 */
[----:B------:R-:W-:Y:S01]  /*c5a0*/  FMUL.FTZ R2, R2, UR5 ;  /* 0x0000000502027c20 */ /* 0x000fe20008410000 */
[--C-:B------:R-:W-:Y:S01]  /*c5b0*/  FFMA.FTZ R209, R186, UR5, -R152.reuse ;  /* 0x00000005bad17c23 */ /* 0x100fe20008010898 */
[--C-:B-1----:R-:W-:Y:S01]  /*c5c0*/  FFMA.FTZ R156, R187, UR5, -R152.reuse ;  /* 0x00000005bb9c7c23 */ /* 0x102fe20008010898 */
        /* <DEDUP_REMOVED lines=110> */
.L_x_2610:
        /* <DEDUP_REMOVED lines=131> */
.L_x_2620:
        /* <DEDUP_REMOVED lines=8> */
.L_x_2621:
[----:B-1----:R-:W-:Y:S05]  /*d560*/  @P2 BRA `(.L_x_2622) ;  /* 0x0000000000082947 */ /* 0x002fea0003800000 */
[----:B------:R-:W1:Y:S02]  /*d570*/  SYNCS.PHASECHK.TRANS64.TRYWAIT P0, [UR7+0x38850], R0 ;  /* 0x03885000ff0075a7 */ /* 0x000e640008000147 */
[----:B-1----:R-:W-:Y:S05]  /*d580*/  @!P0 BRA `(.L_x_2623) ;  /* 0x000000b0008c8947 */ /* 0x002fea0003800000 */
.L_x_2622:
        /* <DEDUP_REMOVED lines=206> */
.L_x_2593:
        /* <DEDUP_REMOVED lines=39> */
[----:B------:R-:W-:-:S02]  /*e4e0*/  IADD3 R173, P0, R106, 0x40, RZ ;  /* 0x000000406aad7810 */ /* 0x000fc40007f1e0ff */
[C---:B------:R-:W-:Y:S01]  /*e4f0*/  IADD3 R181, P5, R106.reuse, 0x4040, RZ ;  /* 0x000040406ab57810 */ /* 0x040fe20007fbe0ff */
[--C-:B------:R-:W-:Y:S01]  /*e500*/  IMAD.X R11, RZ, RZ, R107.reuse, P1 ;  /* 0x000000ffff0b7224 */ /* 0x100fe200008e066b */
[C---:B------:R-:W-:Y:S01]  /*e510*/  IADD3 R175, P4, R106.reuse, 0x60, RZ ;  /* 0x000000606aaf7810 */ /* 0x040fe20007f9e0ff */
[--C-:B------:R-:W-:Y:S01]  /*e520*/  IMAD.X R13, RZ, RZ, R107.reuse, P0 ;  /* 0x000000ffff0d7224 */ /* 0x100fe200000e066b */
[C---:B------:R-:W-:Y:S01]  /*e530*/  LOP3.LUT R9, R106.reuse, 0x380, RZ, 0xc0, !PT ;  /* 0x000003806a097812 */ /* 0x040fe200078ec0ff */
[--C-:B------:R-:W-:Y:S01]  /*e540*/  IMAD.X R39, RZ, RZ, R107.reuse, P5 ;  /* 0x000000ffff277224 */ /* 0x100fe200028e066b */
[C---:B------:R-:W-:Y:S01]  /*e550*/  IADD3 R177, P3, R106.reuse, 0x4000, RZ ;  /* 0x000040006ab17810 */ /* 0x040fe20007f7e0ff */
[--C-:B------:R-:W-:Y:S01]  /*e560*/  IMAD.X R15, RZ, RZ, R107.reuse, P4 ;  /* 0x000000ffff0f7224 */ /* 0x100fe200020e066b */
[C---:B------:R-:W-:Y:S02]  /*e570*/  IADD3 R179, P6, R106.reuse, 0x4020, RZ ;  /* 0x000040206ab37810 */ /* 0x040fe40007fde0ff */
[C---:B------:R-:W-:Y:S01]  /*e580*/  IADD3 R183, P2, R106.reuse, 0x4060, RZ ;  /* 0x000040606ab77810 */ /* 0x040fe20007f5e0ff */
[--C-:B------:R-:W-:Y:S01]  /*e590*/  IMAD.X R21, RZ, RZ, R107.reuse, P3 ;  /* 0x000000ffff157224 */ /* 0x100fe200018e066b */
[----:B------:R-:W-:Y:S01]  /*e5a0*/  IADD3 R185, P1, R106, 0x8000, RZ ;  /* 0x000080006ab97810 */ /* 0x000fe20007f3e0ff */
[--C-:B------:R-:W-:Y:S01]  /*e5b0*/  IMAD.X R31, RZ, RZ, R107.reuse, P6 ;  /* 0x000000ffff1f7224 */ /* 0x100fe200030e066b */
[----:B------:R-:W-:Y:S01]  /*e5c0*/  LOP3.LUT R10, R171, 0x380, RZ, 0xc0, !PT ;  /* 0x00000380ab0a7812 */ /* 0x000fe200078ec0ff */
[--C-:B------:R-:W-:Y:S01]  /*e5d0*/  IMAD.X R47, RZ, RZ, R107.reuse, P2 ;  /* 0x000000ffff2f7224 */ /* 0x100fe200010e066b */
[----:B------:R-:W-:Y:S01]  /*e5e0*/  LOP3.LUT R12, R173, 0x380, RZ, 0xc0, !PT ;  /* 0x00000380ad0c7812 */ /* 0x000fe200078ec0ff */
[----:B------:R-:W-:Y:S01]  /*e5f0*/  IMAD.X R55, RZ, RZ, R107, P1 ;  /* 0x000000ffff377224 */ /* 0x000fe200008e066b */
[----:B------:R-:W-:-:S02]  /*e600*/  LOP3.LUT R14, R175, 0x380, RZ, 0xc0, !PT ;  /* 0x00000380af0e7812 */ /* 0x000fc400078ec0ff */
[C---:B------:R-:W-:Y:S02]  /*e610*/  IADD3 R6, P5, R106.reuse, 0xc020, RZ ;  /* 0x0000c0206a067810 */ /* 0x040fe40007fbe0ff */
[----:B------:R-:W-:Y:S02]  /*e620*/  SHF.R.U64 R9, R9, 0x3, RZ ;  /* 0x0000000309097819 */ /* 0x000fe400000012ff */
[----:B------:R-:W-:Y:S01]  /*e630*/  LOP3.LUT R20, R177, 0x380, RZ, 0xc0, !PT ;  /* 0x00000380b1147812 */ /* 0x000fe200078ec0ff */
[--C-:B------:R-:W-:Y:S01]  /*e640*/  IMAD.X R99, RZ, RZ, R107.reuse, P5 ;  /* 0x000000ffff637224 */ /* 0x100fe200028e066b */
[----:B------:R-:W-:Y:S02]  /*e650*/  IADD3 R187, P0, R106, 0x8020, RZ ;  /* 0x000080206abb7810 */ /* 0x000fe40007f1e0ff */
[----:B------:R-:W-:Y:S02]  /*e660*/  SHF.R.U64 R10, R10, 0x3, RZ ;  /* 0x000000030a0a7819 */ /* 0x000fe400000012ff */
[----:B------:R-:W-:Y:S01]  /*e670*/  LOP3.LUT R30, R179, 0x380, RZ, 0xc0, !PT ;  /* 0x00000380b31e7812 */ /* 0x000fe200078ec0ff */
[----:B------:R-:W-:Y:S01]  /*e680*/  IMAD.X R63, RZ, RZ, R107, P0 ;  /* 0x000000ffff3f7224 */ /* 0x000fe200000e066b */
[----:B------:R-:W-:-:S02]  /*e690*/  IADD3 R189, P4, R106, 0x8040, RZ ;  /* 0x000080406abd7810 */ /* 0x000fc40007f9e0ff */
[----:B------:R-:W-:Y:S02]  /*e6a0*/  SHF.R.U64 R12, R12, 0x3, RZ ;  /* 0x000000030c0c7819 */ /* 0x000fe400000012ff */
[----:B------:R-:W-:Y:S01]  /*e6b0*/  LOP3.LUT R38, R181, 0x380, RZ, 0xc0, !PT ;  /* 0x00000380b5267812 */ /* 0x000fe200078ec0ff */
[--C-:B------:R-:W-:Y:S01]  /*e6c0*/  IMAD.X R71, RZ, RZ, R107.reuse, P4 ;  /* 0x000000ffff477224 */ /* 0x100fe200020e066b */
[C---:B------:R-:W-:Y:S02]  /*e6d0*/  IADD3 R191, P3, R106.reuse, 0x8060, RZ ;  /* 0x000080606abf7810 */ /* 0x040fe40007f7e0ff */
[C---:B------:R-:W-:Y:S02]  /*e6e0*/  IADD3 R193, P6, R106.reuse, 0xc000, RZ ;  /* 0x0000c0006ac17810 */ /* 0x040fe40007fde0ff */
[C---:B------:R-:W-:Y:S01]  /*e6f0*/  IADD3 R102, P2, R106.reuse, 0xc040, RZ ;  /* 0x0000c0406a667810 */ /* 0x040fe20007f5e0ff */
[--C-:B------:R-:W-:Y:S01]  /*e700*/  IMAD.X R79, RZ, RZ, R107.reuse, P3 ;  /* 0x000000ffff4f7224 */ /* 0x100fe200018e066b */
[----:B------:R-:W-:Y:S01]  /*e710*/  IADD3 R22, P1, R106, 0xc060, RZ ;  /* 0x0000c0606a167810 */ /* 0x000fe20007f3e0ff */
[--C-:B------:R-:W-:Y:S01]  /*e720*/  IMAD.X R95, RZ, RZ, R107.reuse, P6 ;  /* 0x000000ffff5f7224 */ /* 0x100fe200030e066b */
[----:B------:R-:W-:Y:S01]  /*e730*/  SHF.R.U64 R14, R14, 0x3, RZ ;  /* 0x000000030e0e7819 */ /* 0x000fe200000012ff */
[----:B------:R-:W-:Y:S01]  /*e740*/  IMAD.X R103, RZ, RZ, R107, P2 ;  /* 0x000000ffff677224 */ /* 0x000fe200010e066b */
[----:B------:R-:W-:-:S02]  /*e750*/  LOP3.LUT R46, R183, 0x380, RZ, 0xc0, !PT ;  /* 0x00000380b72e7812 */ /* 0x000fc400078ec0ff */
[----:B------:R-:W-:Y:S01]  /*e760*/  LOP3.LUT R106, R9, R106, RZ, 0x3c, !PT ;  /* 0x0000006a096a7212 */ /* 0x000fe200078e3cff */
[----:B------:R-:W-:Y:S01]  /*e770*/  IMAD.X R9, RZ, RZ, R107, P1 ;  /* 0x000000ffff097224 */ /* 0x000fe200008e066b */
[----:B------:R-:W-:Y:S02]  /*e780*/  SHF.R.U64 R20, R20, 0x3, RZ ;  /* 0x0000000314147819 */ /* 0x000fe400000012ff */
[----:B------:R-:W-:Y:S02]  /*e790*/  LOP3.LUT R54, R185, 0x380, RZ, 0xc0, !PT ;  /* 0x00000380b9367812 */ /* 0x000fe400078ec0ff */
[----:B------:R-:W-:Y:S02]  /*e7a0*/  LOP3.LUT R98, R6, 0x380, RZ, 0xc0, !PT ;  /* 0x0000038006627812 */ /* 0x000fe400078ec0ff */
[----:B------:R-:W-:Y:S02]  /*e7b0*/  LOP3.LUT R10, R10, R171, RZ, 0x3c, !PT ;  /* 0x000000ab0a0a7212 */ /* 0x000fe400078e3cff */
[----:B------:R-:W-:-:S02]  /*e7c0*/  SHF.R.U64 R30, R30, 0x3, RZ ;  /* 0x000000031e1e7819 */ /* 0x000fc400000012ff */
[----:B------:R-:W-:Y:S02]  /*e7d0*/  LOP3.LUT R62, R187, 0x380, RZ, 0xc0, !PT ;  /* 0x00000380bb3e7812 */ /* 0x000fe400078ec0ff */
[----:B------:R-:W-:Y:S02]  /*e7e0*/  LOP3.LUT R12, R12, R173, RZ, 0x3c, !PT ;  /* 0x000000ad0c0c7212 */ /* 0x000fe400078e3cff */
[----:B------:R-:W-:Y:S02]  /*e7f0*/  SHF.R.U64 R38, R38, 0x3, RZ ;  /* 0x0000000326267819 */ /* 0x000fe400000012ff */
[----:B------:R-:W-:Y:S02]  /*e800*/  LOP3.LUT R70, R189, 0x380, RZ, 0xc0, !PT ;  /* 0x00000380bd467812 */ /* 0x000fe400078ec0ff */
[----:B------:R-:W-:Y:S02]  /*e810*/  LOP3.LUT R14, R14, R175, RZ, 0x3c, !PT ;  /* 0x000000af0e0e7212 */ /* 0x000fe400078e3cff */
[----:B------:R-:W-:-:S02]  /*e820*/  SHF.R.U64 R46, R46, 0x3, RZ ;  /* 0x000000032e2e7819 */ /* 0x000fc400000012ff */
[----:B------:R-:W-:Y:S02]  /*e830*/  LOP3.LUT R78, R191, 0x380, RZ, 0xc0, !PT ;  /* 0x00000380bf4e7812 */ /* 0x000fe400078ec0ff */
[----:B------:R-:W-:Y:S02]  /*e840*/  LOP3.LUT R20, R20, R177, RZ, 0x3c, !PT ;  /* 0x000000b114147212 */ /* 0x000fe400078e3cff */
[----:B------:R-:W-:Y:S02]  /*e850*/  SHF.R.U64 R54, R54, 0x3, RZ ;  /* 0x0000000336367819 */ /* 0x000fe400000012ff */
[----:B------:R-:W-:Y:S02]  /*e860*/  LOP3.LUT R94, R193, 0x380, RZ, 0xc0, !PT ;  /* 0x00000380c15e7812 */ /* 0x000fe400078ec0ff */
[----:B------:R-:W-:Y:S01]  /*e870*/  MOV R106, R106 ;  /* 0x0000006a006a7202 */ /* 0x000fe20000000f00 */
[----:B------:R-:W-:Y:S01]  /*e880*/  BAR.SYNC.DEFER_BLOCKING 0x1, 0x100 ;  /* 0x0044000000007b1d */ /* 0x000fe20000010000 */
[----:B------:R-:W-:-:S02]  /*e890*/  SHF.R.U64 R29, R98, 0x3, RZ ;  /* 0x00000003621d7819 */ /* 0x000fc400000012ff */
[----:B------:R-:W-:Y:S02]  /*e8a0*/  LOP3.LUT R30, R30, R179, RZ, 0x3c, !PT ;  /* 0x000000b31e1e7212 */ /* 0x000fe400078e3cff */
[----:B------:R-:W-:Y:S02]  /*e8b0*/  SHF.R.U64 R62, R62, 0x3, RZ ;  /* 0x000000033e3e7819 */ /* 0x000fe400000012ff */
[----:B------:R-:W-:Y:S02]  /*e8c0*/  LOP3.LUT R107, R102, 0x380, RZ, 0xc0, !PT ;  /* 0x00000380666b7812 */ /* 0x000fe400078ec0ff */
[----:B------:R-:W-:Y:S02]  /*e8d0*/  MOV R11, R10 ;  /* 0x0000000a000b7202 */ /* 0x000fe40000000f00 */
[----:B------:R-:W-:Y:S02]  /*e8e0*/  LOP3.LUT R38, R38, R181, RZ, 0x3c, !PT ;  /* 0x000000b526267212 */ /* 0x000fe400078e3cff */
[----:B------:R-:W-:-:S02]  /*e8f0*/  SHF.R.U64 R70, R70, 0x3, RZ ;  /* 0x0000000346467819 */ /* 0x000fc400000012ff */
[----:B------:R-:W-:Y:S02]  /*e900*/  MOV R12, R12 ;  /* 0x0000000c000c7202 */ /* 0x000fe40000000f00 */
[----:B------:R-:W-:Y:S02]  /*e910*/  LOP3.LUT R46, R46, R183, RZ, 0x3c, !PT ;  /* 0x000000b72e2e7212 */ /* 0x000fe400078e3cff */
[----:B------:R-:W-:Y:S02]  /*e920*/  SHF.R.U64 R78, R78, 0x3, RZ ;  /* 0x000000034e4e7819 */ /* 0x000fe400000012ff */
[----:B------:R-:W-:Y:S02]  /*e930*/  LOP3.LUT R165, R22, 0x380, RZ, 0xc0, !PT ;  /* 0x0000038016a57812 */ /* 0x000fe400078ec0ff */
[----:B------:R-:W-:Y:S01]  /*e940*/  MOV R14, R14 ;  /* 0x0000000e000e7202 */ /* 0x000fe20000000f00 */
[----:B------:R0:W-:Y:S01]  /*e950*/  STSM.16.M88.4 [R106], R24 ;  /* 0x000000186a007844 */ /* 0x0001e20000000200 */
[----:B------:R-:W-:-:S02]  /*e960*/  LOP3.LUT R54, R54, R185, RZ, 0x3c, !PT ;  /* 0x000000b936367212 */ /* 0x000fc400078e3cff */
[----:B------:R-:W-:Y:S01]  /*e970*/  SHF.R.U64 R94, R94, 0x3, RZ ;  /* 0x000000035e5e7819 */ /* 0x000fe200000012ff */
[----:B------:R1:W-:Y:S01]  /*e980*/  STSM.16.M88.4 [R11], R32 ;  /* 0x000000200b007844 */ /* 0x0003e20000000200 */
[----:B------:R-:W-:Y:S02]  /*e990*/  LOP3.LUT R98, R29, R6, RZ, 0x3c, !PT ;  /* 0x000000061d627212 */ /* 0x000fe400078e3cff */
[----:B------:R-:W-:Y:S01]  /*e9a0*/  MOV R20, R20 ;  /* 0x0000001400147202 */ /* 0x000fe20000000f00 */
[----:B------:R-:W-:Y:S01]  /*e9b0*/  STSM.16.M88.4 [R12], R40 ;  /* 0x000000280c007844 */ /* 0x000fe20000000200 */
[----:B------:R-:W-:Y:S02]  /*e9c0*/  F2FP.F16.F32.PACK_AB R59, R157, R59 ;  /* 0x0000003b9d3b723e */ /* 0x000fe400000000ff */
[----:B------:R-:W-:Y:S01]  /*e9d0*/  F2FP.F16.F32.PACK_AB R65, R156, R66 ;  /* 0x000000429c41723e */ /* 0x000fe200000000ff */
[----:B------:R2:W-:Y:S01]  /*e9e0*/  STSM.16.M88.4 [R14], R48 ;  /* 0x000000300e007844 */ /* 0x0005e20000000200 */
[----:B------:R-:W-:-:S02]  /*e9f0*/  F2FP.F16.F32.PACK_AB R72, R73, R72 ;  /* 0x000000484948723e */ /* 0x000fc400000000ff */
[----:B------:R-:W-:Y:S01]  /*ea00*/  LOP3.LUT R62, R62, R187, RZ, 0x3c, !PT ;  /* 0x000000bb3e3e7212 */ /* 0x000fe200078e3cff */
[----:B------:R3:W-:Y:S01]  /*ea10*/  STSM.16.M88.4 [R20], R56 ;  /* 0x0000003814007844 */ /* 0x0007e20000000200 */
[----:B------:R-:W-:Y:S02]  /*ea20*/  SHF.R.U64 R107, R107, 0x3, RZ ;  /* 0x000000036b6b7819 */ /* 0x000fe400000012ff */
[----:B------:R-:W-:Y:S02]  /*ea30*/  MOV R30, R30 ;  /* 0x0000001e001e7202 */ /* 0x000fe40000000f00 */
[----:B------:R-:W-:Y:S02]  /*ea40*/  F2FP.F16.F32.PACK_AB R66, R69, R68 ;  /* 0x000000444542723e */ /* 0x000fe400000000ff */
[----:B------:R-:W-:Y:S02]  /*ea50*/  F2FP.F16.F32.PACK_AB R67, R155, R67 ;  /* 0x000000439b43723e */ /* 0x000fe400000000ff */
[----:B------:R-:W-:-:S02]  /*ea60*/  F2FP.F16.F32.PACK_AB R73, R154, R74 ;  /* 0x0000004a9a49723e */ /* 0x000fc400000000ff */
[----:B------:R-:W-:Y:S01]  /*ea70*/  F2FP.F16.F32.PACK_AB R80, R81, R80 ;  /* 0x000000505150723e */ /* 0x000fe200000000ff */
[----:B------:R3:W-:Y:S01]  /*ea80*/  STSM.16.M88.4 [R30], R64 ;  /* 0x000000401e007844 */ /* 0x0007e20000000200 */
[----:B------:R-:W-:Y:S02]  /*ea90*/  LOP3.LUT R70, R70, R189, RZ, 0x3c, !PT ;  /* 0x000000bd46467212 */ /* 0x000fe400078e3cff */
[----:B------:R-:W-:Y:S02]  /*eaa0*/  MOV R38, R38 ;  /* 0x0000002600267202 */ /* 0x000fe40000000f00 */
[----:B------:R-:W-:Y:S02]  /*eab0*/  F2FP.F16.F32.PACK_AB R74, R77, R76 ;  /* 0x0000004c4d4a723e */ /* 0x000fe400000000ff */
[----:B------:R-:W-:Y:S01]  /*eac0*/  F2FP.F16.F32.PACK_AB R75, R153, R75 ;  /* 0x0000004b994b723e */ /* 0x000fe200000000ff */
[----:B------:R-:W4:Y:S01]  /*ead0*/  LDC R76, c[0x0][0xbe8] ;  /* 0x0002fa00ff4c7b82 */ /* 0x000f220000000800 */
[----:B------:R-:W-:-:S02]  /*eae0*/  F2FP.F16.F32.PACK_AB R81, R152, R82 ;  /* 0x000000529851723e */ /* 0x000fc400000000ff */
[----:B------:R-:W-:Y:S01]  /*eaf0*/  F2FP.F16.F32.PACK_AB R88, R89, R88 ;  /* 0x000000585958723e */ /* 0x000fe200000000ff */
[----:B------:R3:W-:Y:S01]  /*eb00*/  STSM.16.M88.4 [R38], R72 ;  /* 0x0000004826007844 */ /* 0x0007e20000000200 */
[----:B------:R-:W-:Y:S02]  /*eb10*/  LOP3.LUT R78, R78, R191, RZ, 0x3c, !PT ;  /* 0x000000bf4e4e7212 */ /* 0x000fe400078e3cff */
[----:B------:R-:W-:Y:S02]  /*eb20*/  SHF.R.U64 R165, R165, 0x3, RZ ;  /* 0x00000003a5a57819 */ /* 0x000fe400000012ff */
[----:B------:R-:W-:Y:S02]  /*eb30*/  MOV R46, R46 ;  /* 0x0000002e002e7202 */ /* 0x000fe40000000f00 */
[----:B------:R-:W-:Y:S02]  /*eb40*/  F2FP.F16.F32.PACK_AB R82, R85, R84 ;  /* 0x000000545552723e */ /* 0x000fe400000000ff */
[----:B------:R-:W-:-:S02]  /*eb50*/  F2FP.F16.F32.PACK_AB R83, R83, R86 ;  /* 0x000000565353723e */ /* 0x000fc400000000ff */
[----:B------:R-:W-:Y:S02]  /*eb60*/  F2FP.F16.F32.PACK_AB R89, R87, R90 ;  /* 0x0000005a5759723e */ /* 0x000fe400000000ff */
[----:B------:R-:W-:Y:S01]  /*eb70*/  LOP3.LUT R94, R94, R193, RZ, 0x3c, !PT ;  /* 0x000000c15e5e7212 */ /* 0x000fe200078e3cff */
[----:B------:R3:W-:Y:S01]  /*eb80*/  STSM.16.M88.4 [R46], R80 ;  /* 0x000000502e007844 */ /* 0x0007e20000000200 */
[----:B------:R-:W-:Y:S02]  /*eb90*/  MOV R54, R54 ;  /* 0x0000003600367202 */ /* 0x000fe40000000f00 */
[----:B------:R-:W-:Y:S02]  /*eba0*/  MOV R10, R98 ;  /* 0x00000062000a7202 */ /* 0x000fe40000000f00 */
[----:B------:R-:W-:Y:S02]  /*ebb0*/  F2FP.F16.F32.PACK_AB R90, R93, R92 ;  /* 0x0000005c5d5a723e */ /* 0x000fe400000000ff */
[----:B------:R-:W-:-:S02]  /*ebc0*/  F2FP.F16.F32.PACK_AB R91, R91, R3 ;  /* 0x000000035b5b723e */ /* 0x000fc400000000ff */
[----:B------:R-:W-:Y:S02]  /*ebd0*/  F2FP.F16.F32.PACK_AB R96, R97, R96 ;  /* 0x000000606160723e */ /* 0x000fe400000000ff */
[----:B------:R-:W-:Y:S01]  /*ebe0*/  LOP3.LUT R102, R107, R102, RZ, 0x3c, !PT ;  /* 0x000000666b667212 */ /* 0x000fe200078e3cff */
[----:B------:R3:W-:Y:S01]  /*ebf0*/  STSM.16.M88.4 [R54], R88 ;  /* 0x0000005836007844 */ /* 0x0007e20000000200 */
[----:B------:R-:W-:Y:S02]  /*ec00*/  MOV R62, R62 ;  /* 0x0000003e003e7202 */ /* 0x000fe40000000f00 */
[----:B------:R-:W-:Y:S02]  /*ec10*/  F2FP.F16.F32.PACK_AB R97, R166, R17 ;  /* 0x00000011a661723e */ /* 0x000fe400000000ff */
[----:B------:R-:W-:Y:S02]  /*ec20*/  F2FP.F16.F32.PACK_AB R98, R101, R100 ;  /* 0x000000646562723e */ /* 0x000fe400000000ff */
[----:B------:R-:W-:-:S02]  /*ec30*/  F2FP.F16.F32.PACK_AB R99, R168, R167 ;  /* 0x000000a7a863723e */ /* 0x000fc400000000ff */
[----:B------:R-:W-:Y:S02]  /*ec40*/  F2FP.F16.F32.PACK_AB R104, R105, R104 ;  /* 0x000000686968723e */ /* 0x000fe400000000ff */
[----:B------:R-:W-:Y:S01]  /*ec50*/  F2FP.F16.F32.PACK_AB R112, R113, R112 ;  /* 0x000000707170723e */ /* 0x000fe200000000ff */
[----:B------:R3:W-:Y:S01]  /*ec60*/  STSM.16.M88.4 [R62], R96 ;  /* 0x000000603e007844 */ /* 0x0007e20000000200 */
[----:B------:R-:W-:Y:S02]  /*ec70*/  MOV R70, R70 ;  /* 0x0000004600467202 */ /* 0x000fe40000000f00 */
[----:B------:R-:W-:Y:S02]  /*ec80*/  F2FP.F16.F32.PACK_AB R105, R170, R169 ;  /* 0x000000a9aa69723e */ /* 0x000fe400000000ff */
[----:B0-----:R-:W-:Y:S02]  /*ec90*/  F2FP.F16.F32.PACK_AB R106, R109, R108 ;  /* 0x0000006c6d6a723e */ /* 0x001fe400000000ff */
[----:B------:R-:W-:-:S02]  /*eca0*/  F2FP.F16.F32.PACK_AB R107, R111, R110 ;  /* 0x0000006e6f6b723e */ /* 0x000fc400000000ff */
[----:B------:R-:W-:Y:S02]  /*ecb0*/  F2FP.F16.F32.PACK_AB R113, R115, R114 ;  /* 0x000000727371723e */ /* 0x000fe400000000ff */
[----:B------:R-:W-:Y:S01]  /*ecc0*/  F2FP.F16.F32.PACK_AB R120, R121, R120 ;  /* 0x000000787978723e */ /* 0x000fe200000000ff */
[----:B------:R3:W-:Y:S01]  /*ecd0*/  STSM.16.M88.4 [R70], R104 ;  /* 0x0000006846007844 */ /* 0x0007e20000000200 */
[----:B------:R-:W-:Y:S02]  /*ece0*/  LOP3.LUT R8, R165, R22, RZ, 0x3c, !PT ;  /* 0x00000016a5087212 */ /* 0x000fe400078e3cff */
[----:B------:R-:W-:Y:S02]  /*ecf0*/  MOV R78, R78 ;  /* 0x0000004e004e7202 */ /* 0x000fe40000000f00 */
[----:B------:R-:W-:Y:S02]  /*ed00*/  F2FP.F16.F32.PACK_AB R114, R117, R116 ;  /* 0x000000747572723e */ /* 0x000fe400000000ff */
[----:B------:R-:W-:-:S02]  /*ed10*/  F2FP.F16.F32.PACK_AB R115, R119, R118 ;  /* 0x000000767773723e */ /* 0x000fc400000000ff */
[----:B------:R-:W-:Y:S02]  /*ed20*/  F2FP.F16.F32.PACK_AB R121, R123, R122 ;  /* 0x0000007a7b79723e */ /* 0x000fe400000000ff */
[----:B------:R-:W-:Y:S01]  /*ed30*/  F2FP.F16.F32.PACK_AB R128, R129, R128 ;  /* 0x000000808180723e */ /* 0x000fe200000000ff */
[----:B------:R3:W-:Y:S01]  /*ed40*/  STSM.16.M88.4 [R78], R112 ;  /* 0x000000704e007844 */ /* 0x0007e20000000200 */
[----:B------:R-:W-:Y:S02]  /*ed50*/  MOV R94, R94 ;  /* 0x0000005e005e7202 */ /* 0x000fe40000000f00 */
[----:B------:R-:W-:Y:S02]  /*ed60*/  F2FP.F16.F32.PACK_AB R122, R125, R124 ;  /* 0x0000007c7d7a723e */ /* 0x000fe400000000ff */
[----:B------:R-:W-:Y:S02]  /*ed70*/  F2FP.F16.F32.PACK_AB R123, R127, R126 ;  /* 0x0000007e7f7b723e */ /* 0x000fe400000000ff */
[----:B------:R-:W-:-:S02]  /*ed80*/  F2FP.F16.F32.PACK_AB R129, R131, R130 ;  /* 0x000000828381723e */ /* 0x000fc400000000ff */
[----:B------:R-:W-:Y:S01]  /*ed90*/  F2FP.F16.F32.PACK_AB R136, R137, R136 ;  /* 0x000000888988723e */ /* 0x000fe200000000ff */
[----:B------:R3:W-:Y:S01]  /*eda0*/  STSM.16.M88.4 [R94], R120 ;  /* 0x000000785e007844 */ /* 0x0007e20000000200 */
[----:B------:R-:W-:Y:S02]  /*edb0*/  R2UR UR4, R218 ;  /* 0x00000000da0472ca */ /* 0x000fe400000e0000 */
[----:B------:R-:W-:Y:S02]  /*edc0*/  F2FP.F16.F32.PACK_AB R130, R133, R132 ;  /* 0x000000848582723e */ /* 0x000fe400000000ff */
[----:B------:R-:W-:Y:S02]  /*edd0*/  F2FP.F16.F32.PACK_AB R131, R135, R134 ;  /* 0x000000868783723e */ /* 0x000fe400000000ff */
[----:B------:R-:W-:Y:S02]  /*ede0*/  F2FP.F16.F32.PACK_AB R137, R139, R138 ;  /* 0x0000008a8b89723e */ /* 0x000fe400000000ff */
[----:B------:R-:W-:Y:S01]  /*edf0*/  F2FP.F16.F32.PACK_AB R144, R145, R144 ;  /* 0x000000909190723e */ /* 0x000fe200000000ff */
[----:B------:R3:W-:Y:S01]  /*ee00*/  STSM.16.M88.4 [R10], R128 ;  /* 0x000000800a007844 */ /* 0x0007e20000000200 */
[----:B------:R-:W-:-:S02]  /*ee10*/  MOV R102, R102 ;  /* 0x0000006600667202 */ /* 0x000fc40000000f00 */
[----:B------:R-:W-:Y:S01]  /*ee20*/  F2FP.F16.F32.PACK_AB R138, R141, R140 ;  /* 0x0000008c8d8a723e */ /* 0x000fe200000000ff */
[----:B------:R-:W-:Y:S01]  /*ee30*/  USHF.L.U32 UR10, UR4, 0x2, URZ ;  /* 0x00000002040a7899 */ /* 0x000fe2000800063f */
[----:B------:R-:W-:Y:S02]  /*ee40*/  F2FP.F16.F32.PACK_AB R139, R143, R142 ;  /* 0x0000008e8f8b723e */ /* 0x000fe400000000ff */
[----:B------:R-:W-:Y:S02]  /*ee50*/  F2FP.F16.F32.PACK_AB R145, R147, R146 ;  /* 0x000000929391723e */ /* 0x000fe400000000ff */
[----:B------:R-:W-:Y:S01]  /*ee60*/  MOV R6, R8 ;  /* 0x0000000800067202 */ /* 0x000fe20000000f00 */
[----:B------:R3:W-:Y:S01]  /*ee70*/  STSM.16.M88.4 [R102], R136 ;  /* 0x0000008866007844 */ /* 0x0007e20000000200 */
[----:B------:R-:W-:Y:S02]  /*ee80*/  F2FP.F16.F32.PACK_AB R146, R149, R148 ;  /* 0x000000949592723e */ /* 0x000fe400000000ff */
[----:B------:R-:W-:-:S02]  /*ee90*/  F2FP.F16.F32.PACK_AB R147, R151, R150 ;  /* 0x000000969793723e */ /* 0x000fc400000000ff */
[----:B------:R-:W-:Y:S02]  /*eea0*/  R2UR UR7, R221 ;  /* 0x00000000dd0772ca */ /* 0x000fe400000e0000 */
[----:B------:R-:W-:Y:S01]  /*eeb0*/  PLOP3.LUT P0, PT, PT, PT, UP0, 0x80, 0x0 ;  /* 0x000000000000781c */ /* 0x000fe20003f0f008 */
[----:B------:R3:W-:Y:S10]  /*eec0*/  STSM.16.M88.4 [R6], R144 ;  /* 0x0000009006007844 */ /* 0x0007f40000000200 */
[----:B------:R-:W-:-:S02]  /*eed0*/  USHF.L.U64.HI UR11, UR4, 0x2, UR7 ;  /* 0x00000002040b7899 */ /* 0x000fc40008010207 */
[----:B------:R-:W-:-:S04]  /*eee0*/  UIADD3 UR4, UP1, UR10, UR8, URZ ;  /* 0x000000080a047290 */ /* 0x000fc8000ff3e03f */
[----:B------:R-:W-:Y:S02]  /*eef0*/  UIADD3.X UR7, UR11, UR9, URZ, UP1, !UPT ;  /* 0x000000090b077290 */ /* 0x000fe40008ffe43f */
[----:B------:R-:W-:Y:S01]  /*ef00*/  IMAD.U32 R8, RZ, RZ, UR4 ;  /* 0x00000004ff087e24 */ /* 0x000fe2000f8e00ff */
[----:B------:R-:W-:-:S03]  /*ef10*/  ULDC.64 UR8, c[0x0][0xc08] ;  /* 0x0003020000087ab9 */ /* 0x000fc60000000a00 */
[----:B------:R-:W-:Y:S01]  /*ef20*/  IMAD.U32 R9, RZ, RZ, UR7 ;  /* 0x00000007ff097e24 */ /* 0x000fe2000f8e00ff */
[----:B------:R-:W-:Y:S06]  /*ef30*/  BAR.SYNC.DEFER_BLOCKING 0x1, 0x100 ;  /* 0x0044000000007b1d */ /* 0x000fec0000010000 */
[----:B------:R-:W3:Y:S01]  /*ef40*/  @P0 LDG.E R3, desc[UR12][R8.64] ;  /* 0x0000000c08030981 */ /* 0x000ee2000c1e1900 */
[----:B----4-:R-:W-:Y:S01]  /*ef50*/  ISETP.NE.AND P1, PT, R76, 0x1, PT ;  /* 0x000000014c00780c */ /* 0x010fe20003f25270 */
[----:B------:R-:W-:Y:S01]  /*ef60*/  UISETP.NE.U32.AND UP1, UPT, UR8, URZ, UPT ;  /* 0x0000003f0800728c */ /* 0x000fe2000bf25070 */
[----:B------:R-:W-:Y:S01]  /*ef70*/  ULDC UR7, c[0x0][0xa88] ;  /* 0x0002a20000077ab9 */ /* 0x000fe20000000800 */
[----:B------:R-:W-:-:S02]  /*ef80*/  UMOV UR4, URZ ;  /* 0x0000003f00047c82 */ /* 0x000fc40008000000 */
[----:B------:R-:W-:-:S06]  /*ef90*/  UISETP.NE.AND.EX UP1, UPT, UR9, URZ, UPT, UP1 ;  /* 0x0000003f0900728c */ /* 0x000fcc000bf25310 */
[----:B------:R-:W-:Y:S02]  /*efa0*/  PLOP3.LUT P2, PT, PT, PT, UP1, 0x80, 0x0 ;  /* 0x000000000000781c */ /* 0x000fe40003f4f018 */
[----:B-1----:R-:W0:Y:S03]  /*efb0*/  @P1 LDC R11, c[0x0][0xbec] ;  /* 0x0002fb00ff0b1b82 */ /* 0x002e260000000800 */
[----:B------:R-:W-:-:S04]  /*efc0*/  @UP1 UIADD3 UR8, UP2, UR10, UR8, URZ ;  /* 0x000000080a081290 */ /* 0x000fc8000ff5e03f */
[----:B------:R-:W-:Y:S01]  /*efd0*/  @UP1 UIADD3.X UR9, UR11, UR9, URZ, UP2, !UPT ;  /* 0x000000090b091290 */ /* 0x000fe200097fe43f */
[----:B------:R-:W1:Y:S01]  /*efe0*/  @P1 LDC R13, c[0x0][0xbf0] ;  /* 0x0002fc00ff0d1b82 */ /* 0x000e620000000800 */
[----:B--2---:R-:W-:-:S04]  /*eff0*/  IMAD.U32 R14, RZ, RZ, UR8 ;  /* 0x00000008ff0e7e24 */ /* 0x004fc8000f8e00ff */
[----:B------:R-:W-:Y:S01]  /*f000*/  IMAD.U32 R15, RZ, RZ, UR9 ;  /* 0x00000009ff0f7e24 */ /* 0x000fe2000f8e00ff */
[----:B---3--:R-:W-:Y:S01]  /*f010*/  @P0 R2UR UR4, R3 ;  /* 0x00000000030402ca */ /* 0x008fe200000e0000 */
[----:B------:R-:W-:-:S06]  /*f020*/  IMAD.U32 R3, RZ, RZ, UR7 ;  /* 0x00000007ff037e24 */ /* 0x000fcc000f8e00ff */
[----:B------:R2:W5:Y:S01]  /*f030*/  @P2 LDG.E R3, desc[UR12][R14.64] ;  /* 0x0000000c0e032981 */ /* 0x000562000c1e1900 */
[----:B01----:R-:W-:Y:S07]  /*f040*/  @P2 BRA `(.L_x_2626) ;  /* 0x0000000000142947 */ /* 0x003fee0003800000 */
[----:B------:R-:W-:Y:S05]  /*f050*/  @!P0 BRA `(.L_x_2626) ;  /* 0x0000000000108947 */ /* 0x000fea0003800000 */
[----:B------:R-:W-:Y:S02]  /*f060*/  ULDC.64 UR8, c[0x0][0x208] ;  /* 0x0000820000087ab9 */ /* 0x000fe40000000a00 */
[----:B------:R-:W3:Y:S04]  /*f070*/  LDG.E R6, desc[UR8][R8.64] ;  /* 0x0000000808067981 */ /* 0x000ee8000c1e1900 */
[----:B-----5:R-:W3:Y:S02]  /*f080*/  LDG.E R3, desc[UR8][R8.64+0x4] ;  /* 0x0000040808037981 */ /* 0x020ee4000c1e1900 */
[----:B---3--:R-:W-:-:S07]  /*f090*/  IMAD.IADD R3, R3, 0x1, -R6 ;  /* 0x0000000103037824 */ /* 0x008fce00078e0a06 */
.L_x_2626:
[----:B------:R-:W-:Y:S01]  /*f0a0*/  R2UR UR18, R219 ;  /* 0x00000000db1272ca */ /* 0x000fe200000e0000 */
[----:B------:R-:W-:Y:S01]  /*f0b0*/  ULDC.64 UR12, c[0x0][0xb90] ;  /* 0x0002e400000c7ab9 */ /* 0x000fe20000000a00 */
[----:B------:R-:W-:Y:S01]  /*f0c0*/  R2UR UR17, R23 ;  /* 0x00000000171172ca */ /* 0x000fe200000e0000 */
[----:B------:R-:W-:Y:S01]  /*f0d0*/  USHF.R.S32.HI UR11, URZ, 0x1f, UR4 ;  /* 0x0000001f3f0b7899 */ /* 0x000fe20008011404 */
[----:B------:R-:W-:Y:S01]  /*f0e0*/  R2UR UR16, R221 ;  /* 0x00000000dd1072ca */ /* 0x000fe200000e0000 */
[----:B------:R-:W-:Y:S01]  /*f0f0*/  UMOV UR10, UR4 ;  /* 0x00000004000a7c82 */ /* 0x000fe20008000000 */
[----:B------:R-:W-:Y:S01]  /*f100*/  R2UR UR15, R218 ;  /* 0x00000000da0f72ca */ /* 0x000fe200000e0000 */
[----:B------:R-:W-:Y:S01]  /*f110*/  IMAD R9, R220, 0x40, R18 ;  /* 0x00000040dc097824 */ /* 0x000fe200078e0212 */
[----:B------:R-:W0:Y:S01]  /*f120*/  @P1 LDC R17, c[0x0][0xbf0] ;  /* 0x0002fc00ff111b82 */ /* 0x000e220000000800 */
[----:B-----5:R-:W-:Y:S01]  /*f130*/  IMAD R81, R3, R76, RZ ;  /* 0x0000004c03517224 */ /* 0x020fe200078e02ff */
[----:B------:R-:W-:Y:S01]  /*f140*/  ULDC.64 UR20, c[0x0][0x208] ;  /* 0x0000820000147ab9 */ /* 0x000fe20000000a00 */
[----:B------:R-:W-:-:S02]  /*f150*/  IMAD.WIDE R4, R9, 0x2, R4 ;  /* 0x0000000209047825 */ /* 0x000fc400078e0204 */
[----:B------:R-:W-:Y:S02]  /*f160*/  USHF.R.S32.HI UR14, URZ, 0x1f, UR18 ;  /* 0x0000001f3f0e7899 */ /* 0x000fe40008011412 */
[----:B------:R-:W-:Y:S01]  /*f170*/  VIADD R10, R213, UR17 ;  /* 0x00000011d50a7c36 */ /* 0x000fe20008000000 */
[----:B------:R-:W-:Y:S01]  /*f180*/  UIMAD.WIDE.U32 UR8, UR18, UR12, UR10 ;  /* 0x0000000c120872a5 */ /* 0x000fe2000f8e000a */
[----:B------:R-:W-:Y:S01]  /*f190*/  IADD3 R29, P3, R4, 0x4000, RZ ;  /* 0x00004000041d7810 */ /* 0x000fe20007f7e0ff */
[----:B------:R-:W-:Y:S01]  /*f1a0*/  UIMAD UR7, UR14, UR12, URZ ;  /* 0x0000000c0e0772a4 */ /* 0x000fe2000f8e023f */
[----:B------:R-:W-:Y:S01]  /*f1b0*/  @P1 IMAD.HI.U32 R6, R10, R11, RZ ;  /* 0x0000000b0a061227 */ /* 0x000fe200078e00ff */
[----:B------:R-:W-:Y:S01]  /*f1c0*/  USEL UR16, UR16, URZ, !UP0 ;  /* 0x0000003f10107287 */ /* 0x000fe2000c000000 */
[----:B------:R-:W-:Y:S01]  /*f1d0*/  LOP3.LUT R28, R29, 0x380, RZ, 0xc0, !PT ;  /* 0x000003801d1c7812 */ /* 0x000fe200078ec0ff */
[----:B------:R-:W-:Y:S01]  /*f1e0*/  UIMAD UR7, UR18, UR13, UR7 ;  /* 0x0000000d120772a4 */ /* 0x000fe2000f8e0207 */
[----:B------:R-:W-:Y:S01]  /*f1f0*/  IMAD.MOV.U32 R8, RZ, RZ, R10 ;  /* 0x000000ffff087224 */ /* 0x000fe200078e000a */
[----:B------:R-:W-:Y:S01]  /*f200*/  @P1 SHF.R.U32.HI R8, RZ, R13, R6 ;  /* 0x0000000dff081219 */ /* 0x000fe20000011606 */
[----:B------:R-:W-:Y:S01]  /*f210*/  ULDC.64 UR12, c[0x0][0xb98] ;  /* 0x0002e600000c7ab9 */ /* 0x000fe20000000a00 */
[----:B------:R-:W-:Y:S01]  /*f220*/  UIADD3 UR9, UR9, UR7, URZ ;  /* 0x0000000709097290 */ /* 0x000fe2000fffe03f */
[----:B------:R-:W-:Y:S01]  /*f230*/  SHF.R.U64 R28, R28, 0x3, RZ ;  /* 0x000000031c1c7819 */ /* 0x000fe200000012ff */
[----:B------:R-:W-:Y:S01]  /*f240*/  USEL UR15, UR15, URZ, !UP0 ;  /* 0x0000003f0f0f7287 */ /* 0x000fe2000c000000 */
[--C-:B------:R-:W-:Y:S01]  /*f250*/  IMAD.MOV R11, RZ, RZ, -R8.reuse ;  /* 0x000000ffff0b7224 */ /* 0x100fe200078e0a08 */
[----:B------:R-:W-:Y:S01]  /*f260*/  UIMAD UR7, UR16, UR12, URZ ;  /* 0x0000000c100772a4 */ /* 0x000fe2000f8e023f */
[----:B------:R-:W-:Y:S01]  /*f270*/  SHF.R.S32.HI R9, RZ, 0x1f, R8 ;  /* 0x0000001fff097819 */ /* 0x000fe20000011408 */
[----:B------:R-:W-:Y:S01]  /*f280*/  UIMAD.WIDE.U32 UR8, UR15, UR12, UR8 ;  /* 0x0000000c0f0872a5 */ /* 0x000fe2000f8e0008 */
[----:B------:R-:W-:Y:S01]  /*f290*/  IMAD R11, R76, R11, R10 ;  /* 0x0000000b4c0b7224 */ /* 0x000fe200078e020a */
[----:B------:R-:W-:Y:S01]  /*f2a0*/  UIMAD UR7, UR15, UR13, UR7 ;  /* 0x0000000d0f0772a4 */ /* 0x000fe2000f8e0207 */
[----:B------:R-:W-:Y:S01]  /*f2b0*/  LOP3.LUT R28, R28, R29, RZ, 0x3c, !PT ;  /* 0x0000001d1c1c7212 */ /* 0x000fe200078e3cff */
[----:B------:R-:W-:Y:S01]  /*f2c0*/  IMAD.X R29, RZ, RZ, R5, P3 ;  /* 0x000000ffff1d7224 */ /* 0x000fe200018e0605 */
[----:B------:R-:W-:Y:S01]  /*f2d0*/  IADD3 R45, P3, R4, 0xa000, RZ ;  /* 0x0000a000042d7810 */ /* 0x000fe20007f7e0ff */
[----:B--2---:R-:W-:Y:S01]  /*f2e0*/  VIADD R14, R225, UR17 ;  /* 0x00000011e10e7c36 */ /* 0x004fe20008000000 */
[----:B------:R-:W-:Y:S01]  /*f2f0*/  IADD3 R8, P0, R8, UR8, RZ ;  /* 0x0000000808087c10 */ /* 0x000fe2000ff1e0ff */
[----:B------:R-:W-:Y:S01]  /*f300*/  IMAD.U32 R10, RZ, RZ, UR7 ;  /* 0x00000007ff0a7e24 */ /* 0x000fe2000f8e00ff */
[----:B------:R-:W-:Y:S01]  /*f310*/  SHF.R.S32.HI R6, RZ, 0x1f, R11 ;  /* 0x0000001fff067819 */ /* 0x000fe2000001140b */
[----:B------:R-:W-:Y:S01]  /*f320*/  ULDC.64 UR12, c[0x0][0xaa0] ;  /* 0x0002a800000c7ab9 */ /* 0x000fe20000000a00 */
[----:B------:R-:W-:-:S02]  /*f330*/  IADD3 R33, P2, R4, 0x5000, RZ ;  /* 0x0000500004217810 */ /* 0x000fc40007f5e0ff */
[----:B------:R-:W-:Y:S01]  /*f340*/  IADD3.X R9, R9, UR9, R10, P0, !PT ;  /* 0x0000000909097c10 */ /* 0x000fe200087fe40a */
[----:B------:R-:W-:Y:S01]  /*f350*/  ULDC.64 UR8, c[0x0][0xb88] ;  /* 0x0002e20000087ab9 */ /* 0x000fe20000000a00 */
[----:B------:R-:W-:Y:S01]  /*f360*/  LOP3.LUT R44, R45, 0x380, RZ, 0xc0, !PT ;  /* 0x000003802d2c7812 */ /* 0x000fe200078ec0ff */
[----:B------:R-:W-:Y:S01]  /*f370*/  IMAD R6, R6, UR8, RZ ;  /* 0x0000000806067c24 */ /* 0x000fe2000f8e02ff */
[----:B------:R-:W-:Y:S01]  /*f380*/  LOP3.LUT R32, R33, 0x380, RZ, 0xc0, !PT ;  /* 0x0000038021207812 */ /* 0x000fe200078ec0ff */
[C---:B------:R-:W-:Y:S01]  /*f390*/  IMAD.WIDE.U32 R8, R11.reuse, UR8, R8 ;  /* 0x000000080b087c25 */ /* 0x040fe2000f8e0008 */
[----:B------:R-:W-:Y:S02]  /*f3a0*/  SHF.R.U64 R44, R44, 0x3, RZ ;  /* 0x000000032c2c7819 */ /* 0x000fe400000012ff */
[----:B------:R-:W-:Y:S01]  /*f3b0*/  SHF.R.U64 R32, R32, 0x3, RZ ;  /* 0x0000000320207819 */ /* 0x000fe200000012ff */
[----:B------:R-:W-:Y:S01]  /*f3c0*/  IMAD R15, R11, UR9, R6 ;  /* 0x000000090b0f7c24 */ /* 0x000fe2000f8e0206 */
[----:B------:R-:W-:Y:S01]  /*f3d0*/  ULDC.64 UR8, c[0x0][0xb50] ;  /* 0x0002d40000087ab9 */ /* 0x000fe20000000a00 */
[----:B------:R-:W-:Y:S01]  /*f3e0*/  LOP3.LUT R44, R44, R45, RZ, 0x3c, !PT ;  /* 0x0000002d2c2c7212 */ /* 0x000fe200078e3cff */
[----:B------:R-:W-:Y:S01]  /*f3f0*/  IMAD.X R45, RZ, RZ, R5, P3 ;  /* 0x000000ffff2d7224 */ /* 0x000fe200018e0605 */
[----:B------:R-:W-:Y:S01]  /*f400*/  LEA R10, P0, R8, UR8, 0x2 ;  /* 0x00000008080a7c11 */ /* 0x000fe2000f8010ff */
[----:B------:R-:W-:Y:S01]  /*f410*/  IMAD.IADD R9, R9, 0x1, R15 ;  /* 0x0000000109097824 */ /* 0x000fe200078e020f */
[----:B------:R-:W-:Y:S01]  /*f420*/  IADD3 R13, P5, R4, 0x1000, RZ ;  /* 0x00001000040d7810 */ /* 0x000fe20007fbe0ff */
[----:B------:R-:W-:Y:S01]  /*f430*/  VIADD R6, R14, 0x8 ;  /* 0x000000080e067836 */ /* 0x000fe20000000000 */
[----:B------:R-:W-:Y:S01]  /*f440*/  IADD3 R21, P4, R4, 0x2000, RZ ;  /* 0x0000200004157810 */ /* 0x000fe20007f9e0ff */
[----:B------:R-:W-:Y:S01]  /*f450*/  SHFL.IDX PT, R46, R10, RZ, 0x1c1f ;  /* 0x001c1fff0a2e7589 */ /* 0x000fe200000e0000 */
[----:B------:R-:W-:-:S02]  /*f460*/  LEA.HI.X R11, R8, UR9, R9, 0x2, P0 ;  /* 0x00000009080b7c11 */ /* 0x000fc400080f1409 */
[----:B------:R-:W-:Y:S01]  /*f470*/  IADD3 R25, P0, R4, 0x3000, RZ ;  /* 0x0000300004197810 */ /* 0x000fe20007f1e0ff */
[----:B------:R-:W-:Y:S01]  /*f480*/  SHFL.IDX PT, R50, R10, 0x1, 0x1c1f ;  /* 0x003c1f000a327f89 */ /* 0x000fe200000e0000 */
[----:B------:R-:W-:Y:S01]  /*f490*/  LOP3.LUT R32, R32, R33, RZ, 0x3c, !PT ;  /* 0x0000002120207212 */ /* 0x000fe200078e3cff */
[----:B------:R-:W-:Y:S01]  /*f4a0*/  IMAD.X R33, RZ, RZ, R5, P2 ;  /* 0x000000ffff217224 */ /* 0x000fe200010e0605 */
[----:B------:R-:W-:Y:S01]  /*f4b0*/  LOP3.LUT R24, R25, 0x380, RZ, 0xc0, !PT ;  /* 0x0000038019187812 */ /* 0x000fe200078ec0ff */
[----:B------:R-:W1:Y:S01]  /*f4c0*/  SHFL.IDX PT, R47, R11, RZ, 0x1c1f ;  /* 0x001c1fff0b2f7589 */ /* 0x000e6200000e0000 */
[----:B------:R-:W-:Y:S02]  /*f4d0*/  IADD3 R8, P3, R4, 0xf000, RZ ;  /* 0x0000f00004087810 */ /* 0x000fe40007f7e0ff */
[----:B------:R-:W-:Y:S01]  /*f4e0*/  SHF.R.U64 R24, R24, 0x3, RZ ;  /* 0x0000000318187819 */ /* 0x000fe200000012ff */
[----:B------:R-:W2:Y:S01]  /*f4f0*/  SHFL.IDX PT, R51, R11, 0x1, 0x1c1f ;  /* 0x003c1f000b337f89 */ /* 0x000ea200000e0000 */
[----:B------:R-:W-:-:S02]  /*f500*/  IADD3 R49, P2, R4, 0xb000, RZ ;  /* 0x0000b00004317810 */ /* 0x000fc40007f5e0ff */
[----:B------:R-:W-:Y:S02]  /*f510*/  LOP3.LUT R12, R13, 0x380, RZ, 0xc0, !PT ;  /* 0x000003800d0c7812 */ /* 0x000fe400078ec0ff */
[----:B------:R-:W-:Y:S02]  /*f520*/  LOP3.LUT R20, R21, 0x380, RZ, 0xc0, !PT ;  /* 0x0000038015147812 */ /* 0x000fe400078ec0ff */
[----:B------:R-:W-:Y:S01]  /*f530*/  IADD3 R37, P6, R4, 0x6000, RZ ;  /* 0x0000600004257810 */ /* 0x000fe20007fde0ff */
[----:B------:R-:W-:Y:S01]  /*f540*/  UIMAD UR7, UR11, UR12, URZ ;  /* 0x0000000c0b0772a4 */ /* 0x000fe2000f8e023f */
[----:B------:R-:W-:Y:S01]  /*f550*/  LOP3.LUT R24, R24, R25, RZ, 0x3c, !PT ;  /* 0x0000001918187212 */ /* 0x000fe200078e3cff */
[--C-:B------:R-:W-:Y:S01]  /*f560*/  IMAD.X R25, RZ, RZ, R5.reuse, P0 ;  /* 0x000000ffff197224 */ /* 0x100fe200000e0605 */
[----:B------:R-:W-:Y:S01]  /*f570*/  IADD3 R57, P0, R4, 0x9000, RZ ;  /* 0x0000900004397810 */ /* 0x000fe20007f1e0ff */
[----:B------:R-:W-:Y:S01]  /*f580*/  UIMAD.WIDE.U32 UR8, UR4, UR12, URZ ;  /* 0x0000000c040872a5 */ /* 0x000fe2000f8e003f */
[----:B------:R-:W-:Y:S01]  /*f590*/  LOP3.LUT R3, R8, 0x380, RZ, 0xc0, !PT ;  /* 0x0000038008037812 */ /* 0x000fe200078ec0ff */
[----:B------:R-:W-:Y:S01]  /*f5a0*/  ULDC.64 UR10, c[0x0][0xae8] ;  /* 0x0002ba00000a7ab9 */ /* 0x000fe20000000a00 */
[----:B------:R-:W-:Y:S01]  /*f5b0*/  LOP3.LUT R56, R57, 0x380, RZ, 0xc0, !PT ;  /* 0x0000038039387812 */ /* 0x000fe200078ec0ff */
[----:B------:R-:W-:Y:S01]  /*f5c0*/  IMAD.X R53, RZ, RZ, R5, P3 ;  /* 0x000000ffff357224 */ /* 0x000fe200018e0605 */
[----:B------:R-:W-:-:S02]  /*f5d0*/  LOP3.LUT R48, R49, 0x380, RZ, 0xc0, !PT ;  /* 0x0000038031307812 */ /* 0x000fc400078ec0ff */
[----:B------:R-:W-:Y:S02]  /*f5e0*/  SHF.R.U64 R56, R56, 0x3, RZ ;  /* 0x0000000338387819 */ /* 0x000fe400000012ff */
[----:B------:R-:W-:Y:S02]  /*f5f0*/  SHF.R.U64 R12, R12, 0x3, RZ ;  /* 0x000000030c0c7819 */ /* 0x000fe400000012ff */
[----:B------:R-:W-:Y:S02]  /*f600*/  SHF.R.U64 R20, R20, 0x3, RZ ;  /* 0x0000000314147819 */ /* 0x000fe400000012ff */
[----:B------:R-:W-:Y:S02]  /*f610*/  SHF.R.U64 R3, R3, 0x3, RZ ;  /* 0x0000000303037819 */ /* 0x000fe400000012ff */
[----:B------:R-:W-:Y:S01]  /*f620*/  LOP3.LUT R56, R56, R57, RZ, 0x3c, !PT ;  /* 0x0000003938387212 */ /* 0x000fe200078e3cff */
[----:B------:R-:W-:Y:S01]  /*f630*/  IMAD.X R57, RZ, RZ, R5, P0 ;  /* 0x000000ffff397224 */ /* 0x000fe200000e0605 */
[----:B------:R-:W-:-:S02]  /*f640*/  SHF.R.U64 R48, R48, 0x3, RZ ;  /* 0x0000000330307819 */ /* 0x000fc400000012ff */
[----:B------:R-:W-:Y:S01]  /*f650*/  LOP3.LUT R12, R12, R13, RZ, 0x3c, !PT ;  /* 0x0000000d0c0c7212 */ /* 0x000fe200078e3cff */
[--C-:B------:R-:W-:Y:S01]  /*f660*/  IMAD.X R13, RZ, RZ, R5.reuse, P5 ;  /* 0x000000ffff0d7224 */ /* 0x100fe200028e0605 */
[----:B------:R-:W-:Y:S01]  /*f670*/  LOP3.LUT R20, R20, R21, RZ, 0x3c, !PT ;  /* 0x0000001514147212 */ /* 0x000fe200078e3cff */
[--C-:B------:R-:W-:Y:S01]  /*f680*/  IMAD.X R21, RZ, RZ, R5.reuse, P4 ;  /* 0x000000ffff157224 */ /* 0x100fe200020e0605 */
[----:B------:R-:W-:Y:S02]  /*f690*/  LOP3.LUT P0, RZ, R223, 0x3, RZ, 0xc0, !PT ;  /* 0x00000003dfff7812 */ /* 0x000fe4000780c0ff */
[C---:B------:R-:W-:Y:S02]  /*f6a0*/  IADD3 R41, P5, R4.reuse, 0x7000, RZ ;  /* 0x0000700004297810 */ /* 0x040fe40007fbe0ff */
[----:B------:R-:W-:Y:S02]  /*f6b0*/  IADD3 R65, P4, R4, 0x8000, RZ ;  /* 0x0000800004417810 */ /* 0x000fe40007f9e0ff */
[----:B------:R-:W-:Y:S01]  /*f6c0*/  LOP3.LUT R48, R48, R49, RZ, 0x3c, !PT ;  /* 0x0000003130307212 */ /* 0x000fe200078e3cff */
[----:B------:R-:W-:Y:S01]  /*f6d0*/  IMAD.X R49, RZ, RZ, R5, P2 ;  /* 0x000000ffff317224 */ /* 0x000fe200010e0605 */
[----:B------:R-:W-:-:S02]  /*f6e0*/  LOP3.LUT R52, R3, R8, RZ, 0x3c, !PT ;  /* 0x0000000803347212 */ /* 0x000fc400078e3cff */
[----:B------:R-:W3:Y:S01]  /*f6f0*/  @P1 LDC R3, c[0x0][0xbec] ;  /* 0x0002fb00ff031b82 */ /* 0x000ee20000000800 */
[-C--:B------:R-:W-:Y:S02]  /*f700*/  ISETP.GE.OR P2, PT, R14, R81.reuse, P0 ;  /* 0x000000510e00720c */ /* 0x080fe40000746670 */
[----:B------:R-:W-:Y:S02]  /*f710*/  ISETP.GE.OR P0, PT, R6, R81, P0 ;  /* 0x000000510600720c */ /* 0x000fe40000706670 */
[----:B------:R-:W-:Y:S02]  /*f720*/  LOP3.LUT R36, R37, 0x380, RZ, 0xc0, !PT ;  /* 0x0000038025247812 */ /* 0x000fe400078ec0ff */
[----:B------:R-:W-:Y:S02]  /*f730*/  LOP3.LUT R40, R41, 0x380, RZ, 0xc0, !PT ;  /* 0x0000038029287812 */ /* 0x000fe400078ec0ff */
[----:B------:R-:W-:Y:S02]  /*f740*/  LOP3.LUT R64, R65, 0x380, RZ, 0xc0, !PT ;  /* 0x0000038041407812 */ /* 0x000fe400078ec0ff */
[----:B------:R-:W-:-:S02]  /*f750*/  LOP3.LUT R9, R4, 0x380, RZ, 0xc0, !PT ;  /* 0x0000038004097812 */ /* 0x000fc400078ec0ff */
[----:B------:R-:W-:Y:S01]  /*f760*/  SHF.R.U64 R36, R36, 0x3, RZ ;  /* 0x0000000324247819 */ /* 0x000fe200000012ff */
[----:B------:R-:W-:Y:S01]  /*f770*/  UIMAD UR7, UR4, UR13, UR7 ;  /* 0x0000000d040772a4 */ /* 0x000fe2000f8e0207 */
[----:B------:R-:W-:Y:S01]  /*f780*/  SHF.R.U64 R40, R40, 0x3, RZ ;  /* 0x0000000328287819 */ /* 0x000fe200000012ff */
[----:B-1----:R-:W-:Y:S01]  /*f790*/  @!P2 ST.E desc[UR20][R46.64], R2 ;  /* 0x000000022e00a985 */ /* 0x002fe2000c101914 */
[----:B------:R-:W-:Y:S02]  /*f7a0*/  SHF.R.U64 R64, R64, 0x3, RZ ;  /* 0x0000000340407819 */ /* 0x000fe400000012ff */
[----:B------:R-:W-:Y:S01]  /*f7b0*/  SHF.R.U64 R9, R9, 0x3, RZ ;  /* 0x0000000309097819 */ /* 0x000fe200000012ff */
[----:B--2---:R1:W-:Y:S01]  /*f7c0*/  @!P0 ST.E desc[UR20][R50.64], R0 ;  /* 0x0000000032008985 */ /* 0x0043e2000c101914 */
[----:B------:R-:W-:Y:S01]  /*f7d0*/  LOP3.LUT R36, R36, R37, RZ, 0x3c, !PT ;  /* 0x0000002524247212 */ /* 0x000fe200078e3cff */
[--C-:B------:R-:W-:Y:S01]  /*f7e0*/  IMAD.X R37, RZ, RZ, R5.reuse, P6 ;  /* 0x000000ffff257224 */ /* 0x100fe200030e0605 */
[----:B------:R-:W-:Y:S01]  /*f7f0*/  LOP3.LUT R40, R40, R41, RZ, 0x3c, !PT ;  /* 0x0000002928287212 */ /* 0x000fe200078e3cff */
[--C-:B------:R-:W-:Y:S01]  /*f800*/  IMAD.X R41, RZ, RZ, R5.reuse, P5 ;  /* 0x000000ffff297224 */ /* 0x100fe200028e0605 */
[----:B------:R-:W-:Y:S01]  /*f810*/  LOP3.LUT R64, R64, R65, RZ, 0x3c, !PT ;  /* 0x0000004140407212 */ /* 0x000fe200078e3cff */
[----:B------:R-:W-:Y:S01]  /*f820*/  IMAD.X R65, RZ, RZ, R5, P4 ;  /* 0x000000ffff417224 */ /* 0x000fe200020e0605 */
[C---:B------:R-:W-:Y:S01]  /*f830*/  IADD3 R73, P6, R4.reuse, 0xc000, RZ ;  /* 0x0000c00004497810 */ /* 0x040fe20007fde0ff */
[----:B------:R-:W-:Y:S01]  /*f840*/  UIADD3 UR9, UR9, UR7, URZ ;  /* 0x0000000709097290 */ /* 0x000fe2000fffe03f */
[C---:B------:R-:W-:Y:S01]  /*f850*/  IADD3 R69, P5, R4.reuse, 0xd000, RZ ;  /* 0x0000d00004457810 */ /* 0x040fe20007fbe0ff */
[----:B------:R-:W-:Y:S01]  /*f860*/  UIMAD UR4, UR14, UR10, URZ ;  /* 0x0000000a0e0472a4 */ /* 0x000fe2000f8e023f */
[----:B------:R-:W-:Y:S01]  /*f870*/  IADD3 R61, P4, R4, 0xe000, RZ ;  /* 0x0000e000043d7810 */ /* 0x000fe20007f9e0ff */
[----:B-1----:R-:W-:Y:S01]  /*f880*/  IMAD R0, R217, 0x20, R220 ;  /* 0x00000020d9007824 */ /* 0x002fe200078e02dc */
[----:B------:R-:W-:Y:S01]  /*f890*/  LOP3.LUT R4, R9, R4, RZ, 0x3c, !PT ;  /* 0x0000000409047212 */ /* 0x000fe200078e3cff */
[----:B------:R-:W5:Y:S01]  /*f8a0*/  LD.E.128 R12, desc[UR20][R12.64] ;  /* 0x000000140c0c7980 */ /* 0x000f62000c101d00 */
[----:B------:R-:W-:-:S02]  /*f8b0*/  LOP3.LUT R72, R73, 0x380, RZ, 0xc0, !PT ;  /* 0x0000038049487812 */ /* 0x000fc400078ec0ff */
[----:B------:R-:W-:Y:S01]  /*f8c0*/  LOP3.LUT R68, R69, 0x380, RZ, 0xc0, !PT ;  /* 0x0000038045447812 */ /* 0x000fe200078ec0ff */
[----:B------:R1:W5:Y:S01]  /*f8d0*/  LD.E.128 R8, desc[UR20][R4.64] ;  /* 0x0000001404087980 */ /* 0x000362000c101d00 */
[----:B------:R-:W-:Y:S01]  /*f8e0*/  LOP3.LUT R60, R61, 0x380, RZ, 0xc0, !PT ;  /* 0x000003803d3c7812 */ /* 0x000fe200078ec0ff */
[----:B------:R-:W-:Y:S01]  /*f8f0*/  UIMAD UR4, UR18, UR11, UR4 ;  /* 0x0000000b120472a4 */ /* 0x000fe2000f8e0204 */
[----:B------:R-:W-:Y:S01]  /*f900*/  SHF.R.U64 R72, R72, 0x3, RZ ;  /* 0x0000000348487819 */ /* 0x000fe200000012ff */
[----:B------:R-:W-:Y:S01]  /*f910*/  UIMAD.WIDE.U32 UR8, UR18, UR10, UR8 ;  /* 0x0000000a120872a5 */ /* 0x000fe2000f8e0008 */
[----:B------:R-:W-:Y:S01]  /*f920*/  SHF.R.U64 R68, R68, 0x3, RZ ;  /* 0x0000000344447819 */ /* 0x000fe200000012ff */
[----:B------:R-:W5:Y:S01]  /*f930*/  LD.E.128 R20, desc[UR20][R20.64] ;  /* 0x0000001414147980 */ /* 0x000f62000c101d00 */
[----:B------:R-:W-:Y:S01]  /*f940*/  SHF.R.U64 R60, R60, 0x3, RZ ;  /* 0x000000033c3c7819 */ /* 0x000fe200000012ff */
[----:B------:R-:W-:Y:S01]  /*f950*/  ULDC.64 UR10, c[0x0][0xaf0] ;  /* 0x0002bc00000a7ab9 */ /* 0x000fe20000000a00 */
[----:B-1----:R-:W-:Y:S01]  /*f960*/  VIADD R4, R0, UR17 ;  /* 0x0000001100047c36 */ /* 0x002fe20008000000 */
[----:B------:R-:W-:Y:S01]  /*f970*/  UIADD3 UR9, UR9, UR4, URZ ;  /* 0x0000000409097290 */ /* 0x000fe2000fffe03f */
[----:B------:R-:W-:Y:S01]  /*f980*/  LOP3.LUT R72, R72, R73, RZ, 0x3c, !PT ;  /* 0x0000004948487212 */ /* 0x000fe200078e3cff */
[----:B------:R-:W5:Y:S01]  /*f990*/  LD.E.128 R24, desc[UR20][R24.64] ;  /* 0x0000001418187980 */ /* 0x000f62000c101d00 */
[----:B---3--:R-:W-:Y:S01]  /*f9a0*/  @P1 IMAD.HI.U32 R0, R4, R3, RZ ;  /* 0x0000000304001227 */ /* 0x008fe200078e00ff */
[----:B------:R-:W-:Y:S01]  /*f9b0*/  LOP3.LUT R68, R68, R69, RZ, 0x3c, !PT ;  /* 0x0000004544447212 */ /* 0x000fe200078e3cff */
[----:B------:R-:W-:Y:S01]  /*f9c0*/  UIMAD UR4, UR16, UR10, URZ ;  /* 0x0000000a100472a4 */ /* 0x000fe2000f8e023f */
[----:B------:R-:W-:Y:S01]  /*f9d0*/  LOP3.LUT R60, R60, R61, RZ, 0x3c, !PT ;  /* 0x0000003d3c3c7212 */ /* 0x000fe200078e3cff */
[--C-:B------:R-:W-:Y:S01]  /*f9e0*/  IMAD.X R73, RZ, RZ, R5.reuse, P6 ;  /* 0x000000ffff497224 */ /* 0x100fe200030e0605 */
[----:B------:R-:W5:Y:S01]  /*f9f0*/  LD.E.128 R28, desc[UR20][R28.64] ;  /* 0x000000141c1c7980 */ /* 0x000f62000c101d00 */
[----:B------:R-:W-:-:S02]  /*fa00*/  IMAD.X R69, RZ, RZ, R5, P5 ;  /* 0x000000ffff457224 */ /* 0x000fc400028e0605 */
[----:B------:R-:W-:Y:S01]  /*fa10*/  IMAD.X R61, RZ, RZ, R5, P4 ;  /* 0x000000ffff3d7224 */ /* 0x000fe200020e0605 */
[----:B------:R-:W5:Y:S01]  /*fa20*/  LD.E.128 R32, desc[UR20][R32.64] ;  /* 0x0000001420207980 */ /* 0x000f62000c101d00 */
[----:B------:R-:W-:Y:S01]  /*fa30*/  IMAD.MOV.U32 R5, RZ, RZ, R4 ;  /* 0x000000ffff057224 */ /* 0x000fe200078e0004 */
[----:B0-----:R-:W-:Y:S01]  /*fa40*/  @P1 SHF.R.U32.HI R5, RZ, R17, R0 ;  /* 0x00000011ff051219 */ /* 0x001fe20000011600 */
[----:B------:R-:W-:Y:S01]  /*fa50*/  UIMAD UR4, UR15, UR11, UR4 ;  /* 0x0000000b0f0472a4 */ /* 0x000fe2000f8e0204 */
[----:B------:R-:W5:Y:S01]  /*fa60*/  LD.E.128 R36, desc[UR20][R36.64] ;  /* 0x0000001424247980 */ /* 0x000f62000c101d00 */
[----:B------:R-:W-:Y:S01]  /*fa70*/  UIMAD.WIDE.U32 UR8, UR15, UR10, UR8 ;  /* 0x0000000a0f0872a5 */ /* 0x000fe2000f8e0008 */
[--C-:B------:R-:W-:Y:S01]  /*fa80*/  SHF.R.S32.HI R0, RZ, 0x1f, R5.reuse ;  /* 0x0000001fff007819 */ /* 0x100fe20000011405 */
[----:B------:R-:W-:Y:S01]  /*fa90*/  IMAD.MOV R17, RZ, RZ, -R5 ;  /* 0x000000ffff117224 */ /* 0x000fe200078e0a05 */
[----:B------:R-:W-:Y:S01]  /*faa0*/  ULDC.64 UR10, c[0x0][0xae0] ;  /* 0x0002b800000a7ab9 */ /* 0x000fe20000000a00 */
[----:B------:R-:W-:Y:S01]  /*fab0*/  UIADD3 UR4, UR9, UR4, URZ ;  /* 0x0000000409047290 */ /* 0x000fe2000fffe03f */
[----:B------:R-:W5:Y:S01]  /*fac0*/  LD.E.128 R40, desc[UR20][R40.64] ;  /* 0x0000001428287980 */ /* 0x000f62000c101d00 */
[----:B------:R-:W-:-:S02]  /*fad0*/  IMAD R0, R0, UR10, RZ ;  /* 0x0000000a00007c24 */ /* 0x000fc4000f8e02ff */
[----:B------:R-:W-:Y:S01]  /*fae0*/  IMAD R17, R76, R17, R4 ;  /* 0x000000114c117224 */ /* 0x000fe200078e0204 */
[----:B------:R-:W5:Y:S01]  /*faf0*/  LD.E.128 R64, desc[UR20][R64.64] ;  /* 0x0000001440407980 */ /* 0x000f62000c101d00 */
[----:B------:R-:W-:Y:S02]  /*fb00*/  IMAD.U32 R3, RZ, RZ, UR9 ;  /* 0x00000009ff037e24 */ /* 0x000fe4000f8e00ff */
[----:B------:R-:W-:Y:S01]  /*fb10*/  IMAD.U32 R2, RZ, RZ, UR8 ;  /* 0x00000008ff027e24 */ /* 0x000fe2000f8e00ff */
[----:B------:R-:W5:Y:S01]  /*fb20*/  LD.E.128 R56, desc[UR20][R56.64] ;  /* 0x0000001438387980 */ /* 0x000f62000c101d00 */
[----:B------:R-:W-:Y:S01]  /*fb30*/  IMAD.U32 R3, RZ, RZ, UR4 ;  /* 0x00000004ff037e24 */ /* 0x000fe2000f8e00ff */
[----:B------:R-:W-:Y:S02]  /*fb40*/  ULDC.64 UR8, c[0x0][0xad8] ;  /* 0x0002b60000087ab9 */ /* 0x000fe40000000a00 */
[----:B------:R-:W5:Y:S01]  /*fb50*/  LD.E.128 R44, desc[UR20][R44.64] ;  /* 0x000000142c2c7980 */ /* 0x000f62000c101d00 */
[----:B------:R-:W-:-:S03]  /*fb60*/  IMAD R77, R5, UR11, R0 ;  /* 0x0000000b054d7c24 */ /* 0x000fc6000f8e0200 */
[----:B------:R-:W5:Y:S01]  /*fb70*/  LD.E.128 R48, desc[UR20][R48.64] ;  /* 0x0000001430307980 */ /* 0x000f62000c101d00 */
[----:B------:R-:W-:-:S03]  /*fb80*/  SHF.R.S32.HI R0, RZ, 0x1f, R17 ;  /* 0x0000001fff007819 */ /* 0x000fc60000011411 */
[----:B------:R-:W5:Y:S04]  /*fb90*/  LD.E.128 R72, desc[UR20][R72.64] ;  /* 0x0000001448487980 */ /* 0x000f68000c101d00 */
[----:B------:R-:W5:Y:S04]  /*fba0*/  LD.E.128 R68, desc[UR20][R68.64] ;  /* 0x0000001444447980 */ /* 0x000f68000c101d00 */
[----:B------:R-:W5:Y:S04]  /*fbb0*/  LD.E.128 R60, desc[UR20][R60.64] ;  /* 0x000000143c3c7980 */ /* 0x000f68000c101d00 */
[----:B------:R-:W5:Y:S01]  /*fbc0*/  LD.E.128 R52, desc[UR20][R52.64] ;  /* 0x0000001434347980 */ /* 0x000f62000c101d00 */
[----:B------:R-:W-:Y:S01]  /*fbd0*/  IMAD.WIDE.U32 R2, R5, UR10, R2 ;  /* 0x0000000a05027c25 */ /* 0x000fe2000f8e0002 */
[----:B------:R-:W-:Y:S01]  /*fbe0*/  @!PT LDS RZ, [RZ] ;  /* 0x00000000fffff984 */ /* 0x000fe20000000800 */
[----:B------:R-:W-:Y:S01]  /*fbf0*/  @!PT LDS RZ, [RZ] ;  /* 0x00000000fffff984 */ /* 0x000fe20000000800 */
[----:B------:R-:W-:Y:S01]  /*fc00*/  @!PT LDS RZ, [RZ] ;  /* 0x00000000fffff984 */ /* 0x000fe20000000800 */
[----:B------:R-:W-:Y:S01]  /*fc10*/  @!PT LDS RZ, [RZ] ;  /* 0x00000000fffff984 */ /* 0x000fe20000000800 */
[----:B------:R0:W-:Y:S06]  /*fc20*/  MEMBAR.ALL.CTA ;  /* 0x0000000000007992 */ /* 0x0001ec0000008000 */
[----:B0-----:R-:W0:Y:S01]  /*fc30*/  FENCE.VIEW.ASYNC.S ;  /* 0x00000000000073c6 */ /* 0x001e220000000000 */
[----:B------:R-:W-:-:S02]  /*fc40*/  IMAD.IADD R3, R3, 0x1, R77 ;  /* 0x0000000103037824 */ /* 0x000fc400078e024d */
[----:B------:R-:W-:Y:S02]  /*fc50*/  IMAD R4, R0, UR8, RZ ;  /* 0x0000000800047c24 */ /* 0x000fe4000f8e02ff */
[----:B------:R-:W-:Y:S02]  /*fc60*/  VIADD R80, R220, UR17 ;  /* 0x00000011dc507c36 */ /* 0x000fe40008000000 */
[C---:B------:R-:W-:Y:S02]  /*fc70*/  IMAD R5, R17.reuse, UR9, R4 ;  /* 0x0000000911057c24 */ /* 0x040fe4000f8e0204 */
[----:B------:R-:W-:Y:S01]  /*fc80*/  IMAD.WIDE.U32 R2, R17, UR8, R2 ;  /* 0x0000000811027c25 */ /* 0x000fe2000f8e0002 */
[----:B------:R-:W-:Y:S01]  /*fc90*/  ISETP.GE.AND P2, PT, R80, R81, PT ;  /* 0x000000515000720c */ /* 0x000fe20003f46270 */
[----:B------:R-:W-:Y:S02]  /*fca0*/  ULDC.64 UR8, c[0x0][0xa80] ;  /* 0x0002a00000087ab9 */ /* 0x000fe40000000a00 */
[----:B------:R-:W-:Y:S01]  /*fcb0*/  VIADD R19, R19, 0x38820 ;  /* 0x0003882013137836 */ /* 0x000fe20000000000 */
[----:B------:R-:W-:Y:S01]  /*fcc0*/  LEA R6, P3, R2, UR8, 0x1 ;  /* 0x0000000802067c11 */ /* 0x000fe2000f8608ff */
[----:B------:R-:W-:-:S02]  /*fcd0*/  IMAD.IADD R3, R3, 0x1, R5 ;  /* 0x0000000103037824 */ /* 0x000fc400078e0205 */
[----:B------:R-:W-:Y:S01]  /*fce0*/  VIADD R0, R80, 0x20 ;  /* 0x0000002050007836 */ /* 0x000fe20000000000 */
[----:B------:R-:W-:Y:S02]  /*fcf0*/  PRMT R19, RZ, 0x654, R19 ;  /* 0x00000654ff137816 */ /* 0x000fe40000000013 */
[----:B------:R-:W-:Y:S02]  /*fd00*/  LEA.HI.X R17, R2, UR9, R3, 0x1, P3 ;  /* 0x0000000902117c11 */ /* 0x000fe400098f0c03 */
[-C--:B------:R-:W-:Y:S01]  /*fd10*/  ISETP.GE.AND P1, PT, R0, R81.reuse, PT ;  /* 0x000000510000720c */ /* 0x080fe20003f26270 */
[----:B------:R-:W-:Y:S01]  /*fd20*/  VIADD R0, R80, 0x40 ;  /* 0x0000004050007836 */ /* 0x000fe20000000000 */
[----:B0-----:R0:W-:Y:S01]  /*fd30*/  SYNCS.ARRIVE.TRANS64.RED.A1T0 RZ, [R19+URZ], RZ ;  /* 0x000000ff13ff79a7 */ /* 0x0011e2000810043f */
[----:B------:R1:W2:Y:S01]  /*fd40*/  SHFL.IDX PT, R79, R6, RZ, 0x181f ;  /* 0x00181fff064f7589 */ /* 0x0002a200000e0000 */
[----:B------:R-:W-:Y:S02]  /*fd50*/  BSSY B1, `(.L_x_2627) ;  /* 0x0000016000017945 */ /* 0x000fe40003800000 */
[----:B------:R-:W-:Y:S01]  /*fd60*/  ISETP.GE.AND P0, PT, R0, R81, PT ;  /* 0x000000510000720c */ /* 0x000fe20003f06270 */
[----:B0-----:R1:W0:Y:S01]  /*fd70*/  SHFL.IDX PT, R19, R17, RZ, 0x181f ;  /* 0x00181fff11137589 */ /* 0x00122200000e0000 */
[----:B------:R-:W-:Y:S11]  /*fd80*/  @P2 BRA `(.L_x_2628) ;  /* 0x0000000000482947 */ /* 0x000ff60003800000 */
[----:B------:R-:W-:Y:S01]  /*fd90*/  ULDC UR4, c[0x0][0xac8] ;  /* 0x0002b20000047ab9 */ /* 0x000fe20000000800 */
[----:B------:R-:W-:Y:S01]  /*fda0*/  ULDC.64 UR8, c[0x0][0x208] ;  /* 0x0000820000087ab9 */ /* 0x000fe20000000a00 */
[----:B------:R-:W-:Y:S02]  /*fdb0*/  ISETP.GE.AND P5, PT, R18, UR4, PT ;  /* 0x0000000412007c0c */ /* 0x000fe4000bfa6270 */
[----:B------:R-:W-:Y:S02]  /*fdc0*/  ISETP.GE.AND P4, PT, R215, UR4, PT ;  /* 0x00000004d7007c0c */ /* 0x000fe4000bf86270 */
[----:B------:R-:W-:Y:S02]  /*fdd0*/  ISETP.GE.AND P3, PT, R214, UR4, PT ;  /* 0x00000004d6007c0c */ /* 0x000fe4000bf66270 */
[----:B------:R-:W-:-:S07]  /*fde0*/  ISETP.GE.AND P2, PT, R216, UR4, PT ;  /* 0x00000004d8007c0c */ /* 0x000fce000bf46270 */
[----:B--2---:R-:W-:-:S04]  /*fdf0*/  @!P5 LEA R2, P6, R18, R79, 0x1 ;  /* 0x0000004f1202d211 */ /* 0x004fc800078c08ff */
[----:B0-----:R-:W-:Y:S02]  /*fe00*/  @!P5 LEA.HI.X R3, R18, R19, R231, 0x1, P6 ;  /* 0x000000131203d211 */ /* 0x001fe400030f0ce7 */
        /* <DEDUP_REMOVED lines=10> */
.L_x_2628:
[----:B------:R-:W-:Y:S05]  /*feb0*/  BSYNC B1 ;  /* 0x0000000000017941 */ /* 0x000fea0003800000 */
.L_x_2627:
        /* <DEDUP_REMOVED lines=22> */
.L_x_2630:
[----:B------:R-:W-:Y:S05]  /*10020*/  BSYNC B1 ;  /* 0x0000000000017941 */ /* 0x000fea0003800000 */
.L_x_2629:
        /* <DEDUP_REMOVED lines=22> */
.L_x_2632:
[----:B------:R-:W-:Y:S05]  /*10190*/  BSYNC B1 ;  /* 0x0000000000017941 */ /* 0x000fea0003800000 */
.L_x_2631:
[----:B------:R-:W-:Y:S01]  /*101a0*/  VIADD R0, R80, 0x60 ;  /* 0x0000006050007836 */ /* 0x000fe20000000000 */
[----:B01-3--:R-:W3:Y:S04]  /*101b0*/  SHFL.IDX PT, R17, R17, 0x3, 0x181f ;  /* 0x00781f0011117f89 */ /* 0x00bee800000e0000 */
[----:B------:R-:W-:Y:S01]  /*101c0*/  ISETP.GE.AND P0, PT, R0, R81, PT ;  /* 0x000000510000720c */ /* 0x000fe20003f06270 */
[----:B----4-:R4:W0:-:S12]  /*101d0*/  SHFL.IDX PT, R11, R6, 0x3, 0x181f ;  /* 0x00781f00060b7f89 */ /* 0x01081800000e0000 */
[----:B----4-:R-:W-:Y:S05]  /*101e0*/  @P0 BRA `(.L_x_2633) ;  /* 0x0000000c00ec0947 */ /* 0x010fea0003800000 */
[----:B------:R-:W-:Y:S01]  /*101f0*/  ULDC UR4, c[0x0][0xac8] ;  /* 0x0002b20000047ab9 */ /* 0x000fe20000000800 */
[----:B------:R-:W-:Y:S01]  /*10200*/  ULDC.64 UR8, c[0x0][0x208] ;  /* 0x0000820000087ab9 */ /* 0x000fe20000000a00 */
[----:B------:R-:W-:Y:S02]  /*10210*/  ISETP.GE.AND P3, PT, R18, UR4, PT ;  /* 0x0000000412007c0c */ /* 0x000fe4000bf66270 */
[----:B------:R-:W-:Y:S02]  /*10220*/  ISETP.GE.AND P4, PT, R215, UR4, PT ;  /* 0x00000004d7007c0c */ /* 0x000fe4000bf86270 */
[----:B------:R-:W-:-:S09]  /*10230*/  ISETP.GE.AND P5, PT, R214, UR4, PT ;  /* 0x00000004d6007c0c */ /* 0x000fd2000bfa6270 */
[CC--:B0-----:R-:W-:Y:S02]  /*10240*/  @!P3 LEA R2, P0, R18.reuse, R11.reuse, 0x1 ;  /* 0x0000000b1202b211 */ /* 0x0c1fe400078008ff */
[C---:B------:R-:W-:Y:S02]  /*10250*/  @!P4 LEA R4, P1, R215.reuse, R11, 0x1 ;  /* 0x0000000bd704c211 */ /* 0x040fe400078208ff */
        /* <DEDUP_REMOVED lines=14> */
.L_x_2625:
        /* <DEDUP_REMOVED lines=37> */
.L_x_2634:
        /* <DEDUP_REMOVED lines=50> */
.L_x_2636:
[----:B------:R-:W-:Y:S05]  /*108b0*/  BSYNC B1 ;  /* 0x0000000000017941 */ /* 0x000fea0003800000 */
.L_x_2635:
[----:B0-----:R-:W0:Y:S01]  /*108c0*/  @P0 LDC R3, c[0x0][0xbf0] ;  /* 0x0002fc00ff030b82 */ /* 0x001e220000000800 */
[----:B------:R-:W-:Y:S01]  /*108d0*/  R2UR UR16, R23 ;  /* 0x00000000171072ca */ /* 0x000fe200000e0000 */
        /* <DEDUP_REMOVED lines=8> */
[----:B------:R-:W-:Y:S02]  /*10960*/  UIADD3 UR9, UR9, UR7, URZ ;  /* 0x0000000709097290 */ /* 0x000fe4000fffe03f */
[----:B------:R-:W-:Y:S01]  /*10970*/  UIMAD UR4, UR11, UR14, URZ ;  /* 0x0000000e0b0472a4 */ /* 0x000fe2000f8e023f */
[----:B------:R-:W-:Y:S01]  /*10980*/  VIADD R6, R2, UR16 ;  /* 0x0000001002067c36 */ /* 0x000fe20008000000 */
[----:B------:R-:W-:Y:S02]  /*10990*/  UIMAD.WIDE.U32 UR8, UR17, UR14, UR8 ;  /* 0x0000000e110872a5 */ /* 0x000fe4000f8e0008 */
[----:B------:R-:W-:Y:S01]  /*109a0*/  UIMAD UR4, UR17, UR15, UR4 ;  /* 0x0000000f110472a4 */ /* 0x000fe2000f8e0204 */
[----:B------:R-:W-:Y:S01]  /*109b0*/  @P0 IMAD.HI.U32 R2, R6, R11, RZ ;  /* 0x0000000b06020227 */ /* 0x000fe200078e00ff */
[----:B------:R-:W-:Y:S02]  /*109c0*/  ULDC.64 UR10, c[0x0][0xaf0] ;  /* 0x0002bc00000a7ab9 */ /* 0x000fe40000000a00 */
[----:B------:R-:W-:Y:S01]  /*109d0*/  UIADD3 UR9, UR9, UR4, URZ ;  /* 0x0000000409097290 */ /* 0x000fe2000fffe03f */
[----:B------:R-:W-:Y:S01]  /*109e0*/  IMAD.MOV.U32 R5, RZ, RZ, R6 ;  /* 0x000000ffff057224 */ /* 0x000fe200078e0006 */
[----:B------:R-:W-:Y:S01]  /*109f0*/  UIMAD UR4, UR13, UR10, URZ ;  /* 0x0000000a0d0472a4 */ /* 0x000fe2000f8e023f */
[----:B0-----:R-:W-:Y:S01]  /*10a00*/  @P0 SHF.R.U32.HI R5, RZ, R3, R2 ;  /* 0x00000003ff050219 */ /* 0x001fe20000011602 */
        /* <DEDUP_REMOVED lines=51> */
.L_x_2638:
[----:B------:R-:W-:Y:S05]  /*10d40*/  BSYNC B1 ;  /* 0x0000000000017941 */ /* 0x000fea0003800000 */
.L_x_2637:
        /* <DEDUP_REMOVED lines=22> */
.L_x_2640:
[----:B------:R-:W-:Y:S05]  /*10eb0*/  BSYNC B1 ;  /* 0x0000000000017941 */ /* 0x000fea0003800000 */
.L_x_2639:
        /* <DEDUP_REMOVED lines=22> */
.L_x_2642:
[----:B------:R-:W-:Y:S05]  /*11020*/  BSYNC B1 ;  /* 0x0000000000017941 */ /* 0x000fea0003800000 */
.L_x_2641:
        /* <DEDUP_REMOVED lines=23> */
.L_x_2633:
[----:B------:R-:W-:Y:S05]  /*111a0*/  BSYNC B0 ;  /* 0x0000000000007941 */ /* 0x000fea0003800000 */
.L_x_2624:
[----:B------:R-:W-:Y:S02]  /*111b0*/  ULDC UR4, c[0x0][0xc3c] ;  /* 0x00030f0000047ab9 */ /* 0x000fe40000000800 */
[----:B------:R-:W-:-:S13]  /*111c0*/  ISETP.GE.AND P0, PT, R7, UR4, PT ;  /* 0x0000000407007c0c */ /* 0x000fda000bf06270 */
[----:B------:R-:W-:Y:S05]  /*111d0*/  @!P0 BRA `(.L_x_2643) ;  /* 0xfffffefc00248947 */ /* 0x000fea000383ffff */
[----:B------:R-:W-:Y:S05]  /*111e0*/  EXIT ;  /* 0x000000000000794d */ /* 0x000fea0003800000 */
.L_x_2588:
[----:B------:R-:W-:-:S08]  /*111f0*/  NOP ;  /* 0x0000000000007918 */ /* 0x000fd00000000000 */
[----:B0-----:R-:W0:-:S00]  /*11200*/  USETMAXREG.DEALLOC.CTAPOOL 0x18 ;  /* 0x00000018000079c8 */ /* 0x001e0000080e0500 */
[----:B0-----:R-:W-:Y:S01]  /*11210*/  LOP3.LUT R0, R0, 0x3, RZ, 0xc0, !PT ;  /* 0x0000000300007812 */ /* 0x001fe200078ec0ff */
[----:B------:R-:W-:-:S05]  /*11220*/  IMAD.MOV.U32 R5, RZ, RZ, RZ ;  /* 0x000000ffff057224 */ /* 0x000fca00078e00ff */
[----:B------:R-:W0:Y:S02]  /*11230*/  SHFL.IDX PT, R0, R0, RZ, 0x1f ;  /* 0x00001fff00007589 */ /* 0x000e2400000e0000 */
[----:B0-----:R-:W-:-:S04]  /*11240*/  ISETP.NE.AND P0, PT, R0, RZ, PT ;  /* 0x000000ff0000720c */ /* 0x001fc80003f05270 */
        /* <DEDUP_REMOVED lines=10> */
.L_x_2644:
        /* <DEDUP_REMOVED lines=43> */
.L_x_2650:
        /* <DEDUP_REMOVED lines=13> */
.L_x_2649:
[----:B------:R-:W-:Y:S05]  /*11670*/  BSYNC B0 ;  /* 0x0000000000007941 */ /* 0x000fea0003800000 */
.L_x_2648:
        /* <DEDUP_REMOVED lines=21> */
.L_x_2646:
        /* <DEDUP_REMOVED lines=21> */
.L_x_2651:
        /* <DEDUP_REMOVED lines=57> */
.L_x_2647:
[----:B------:R-:W-:Y:S02]  /*11cb0*/  IMAD.MOV.U32 R17, RZ, RZ, RZ ;  /* 0x000000ffff117224 */ /* 0x000fe400078e00ff */
[----:B------:R-:W-:Y:S02]  /*11cc0*/  IMAD.U32 R16, RZ, RZ, UR6 ;  /* 0x00000006ff107e24 */ /* 0x000fe4000f8e00ff */
[----:B------:R-:W-:-:S07]  /*11cd0*/  IMAD.MOV.U32 R18, RZ, RZ, RZ ;  /* 0x000000ffff127224 */ /* 0x000fce00078e00ff */
.L_x_2652:
[----:B------:R-:W-:-:S13]  /*11ce0*/  ISETP.NE.AND P0, PT, R0, RZ, PT ;  /* 0x000000ff0000720c */ /* 0x000fda0003f05270 */
[----:B------:R-:W1:Y:S01]  /*11cf0*/  @!P0 S2R R3, SR_CgaCtaId ;  /* 0x0000000000038919 */ /* 0x000e620000008800 */
[----:B------:R-:W-:-:S04]  /*11d00*/  @!P0 MOV R0, 0x400 ;  /* 0x0000040000008802 */ /* 0x000fc80000000f00 */
[----:B-1----:R-:W-:-:S05]  /*11d10*/  @!P0 LEA R0, R3, R0, 0x18 ;  /* 0x0000000003008211 */ /* 0x002fca00078ec0ff */
[----:B------:R2:W-:Y:S01]  /*11d20*/  @!P0 STS.128 [R0+0x388d0], R16 ;  /* 0x0388d01000008388 */ /* 0x0005e20000000c00 */
[----:B------:R-:W-:Y:S06]  /*11d30*/  BAR.ARV 0x5, 0x180 ;  /* 0x0146000000007b1d */ /* 0x000fec0000002000 */
.L_x_2645:
[----:B0-2---:R-:W-:Y:S01]  /*11d40*/  IMAD.MOV.U32 R0, RZ, RZ, 0x1 ;  /* 0x00000001ff007424 */ /* 0x005fe200078e00ff */
        /* <DEDUP_REMOVED lines=34> */
.L_x_2766:
[----:B-1----:R-:W1:Y:S01]  /*11f70*/  LDC.64 R2, c[0x0][0xc88] ;  /* 0x00032200ff027b82 */ /* 0x002e620000000a00 */
[----:B------:R-:W-:Y:S01]  /*11f80*/  ULDC.64 UR4, c[0x0][0x208] ;  /* 0x0000820000047ab9 */ /* 0x000fe20000000a00 */
[----:B-1----:R-:W-:-:S05]  /*11f90*/  IMAD.WIDE R2, R19, 0x4, R2 ;  /* 0x0000000413027825 */ /* 0x002fca00078e0202 */
[----:B--2---:R-:W2:Y:S01]  /*11fa0*/  LDG.E R12, desc[UR4][R2.64] ;  /* 0x00000004020c7981 */ /* 0x004ea2000c1e1900 */
[----:B------:R-:W-:Y:S05]  /*11fb0*/  YIELD ;  /* 0x0000000000007946 */ /* 0x000fea0003800000 */
[----:B------:R-:W-:Y:S01]  /*11fc0*/  ULDC.64 UR4, c[0x0][0xa28] ;  /* 0x00028a0000047ab9 */ /* 0x000fe20000000a00 */
[----:B----4-:R-:W-:Y:S01]  /*11fd0*/  IMAD.MOV.U32 R0, RZ, RZ, RZ ;  /* 0x000000ffff007224 */ /* 0x010fe200078e00ff */
        /* <DEDUP_REMOVED lines=17> */
[----:B---3--:R-:W-:Y:S01]  /*120f0*/  IMAD.MOV.U32 R8, RZ, RZ, RZ ;  /* 0x000000ffff087224 */ /* 0x008fe200078e00ff */
        /* <DEDUP_REMOVED lines=34> */
.L_x_2654:
[----:B------:R-:W-:Y:S01]  /*12320*/  IMAD.MOV.U32 R2, RZ, RZ, R12 ;  /* 0x000000ffff027224 */ /* 0x000fe200078e000c */
[----:B------:R-:W-:Y:S01]  /*12330*/  ULDC.64 UR4, c[0x0][0xa20] ;  /* 0x0002880000047ab9 */ /* 0x000fe20000000a00 */
[----:B-----5:R-:W-:Y:S01]  /*12340*/  IMAD.IADD R3, R8, 0x1, R0 ;  /* 0x0000000108037824 */ /* 0x020fe200078e0200 */
[----:B------:R-:W-:Y:S02]  /*12350*/  ISETP.NE.U32.AND P1, PT, RZ, UR4, PT ;  /* 0x00000004ff007c0c */ /* 0x000fe4000bf25070 */
[----:B------:R3:W-:Y:S02]  /*12360*/  STL [R1+0x10], R2 ;  /* 0x0000100201007387 */ /* 0x0007e40000100800 */
[----:B------:R-:W-:Y:S02]  /*12370*/  ISETP.NE.AND.EX P1, PT, RZ, UR5, PT, P1 ;  /* 0x00000005ff007c0c */ /* 0x000fe4000bf25310 */
[----:B------:R3:W-:Y:S11]  /*12380*/  STL [R1+0x18], R3 ;  /* 0x0000180301007387 */ /* 0x0007f60000100800 */
[----:B---3--:R-:W-:Y:S05]  /*12390*/  @!P1 BRA `(.L_x_2655) ;  /* 0x0000000000149947 */ /* 0x008fea0003800000 */
[----:B------:R-:W-:Y:S01]  /*123a0*/  IADD3 R6, P0, R11, UR4, RZ ;  /* 0x000000040b067c10 */ /* 0x000fe2000ff1e0ff */
[----:B------:R-:W-:-:S03]  /*123b0*/  ULDC.64 UR6, c[0x0][0x208] ;  /* 0x0000820000067ab9 */ /* 0x000fc60000000a00 */
[----:B------:R-:W-:-:S05]  /*123c0*/  IADD3.X R7, R10, UR5, RZ, P0, !PT ;  /* 0x000000050a077c10 */ /* 0x000fca00087fe4ff */
[----:B------:R3:W5:Y:S01]  /*123d0*/  LDG.E R6, desc[UR6][R6.64] ;  /* 0x0000000606067981 */ /* 0x000762000c1e1900 */
[----:B------:R-:W-:Y:S05]  /*123e0*/  BRA `(.L_x_2656) ;  /* 0x0000000000147947 */ /* 0x000fea0003800000 */
.L_x_2655:
[----:B------:R-:W-:Y:S05]  /*123f0*/  @!P0 BRA `(.L_x_2656) ;  /* 0x0000000000108947 */ /* 0x000fea0003800000 */
[----:B------:R-:W-:Y:S02]  /*12400*/  ULDC.64 UR4, c[0x0][0x208] ;  /* 0x0000820000047ab9 */ /* 0x000fe40000000a00 */
[----:B------:R-:W3:Y:S04]  /*12410*/  LDG.E R6, desc[UR4][R4.64] ;  /* 0x0000000404067981 */ /* 0x000ee8000c1e1900 */
[----:B------:R-:W3:Y:S02]  /*12420*/  LDG.E R4, desc[UR4][R4.64+0x4] ;  /* 0x0000040404047981 */ /* 0x000ee4000c1e1900 */
[----:B---3--:R-:W-:-:S07]  /*12430*/  IMAD.IADD R6, R4, 0x1, -R6 ;  /* 0x0000000104067824 */ /* 0x008fce00078e0a06 */
.L_x_2656:
[----:B-----5:R-:W-:Y:S01]  /*12440*/  IMAD.IADD R6, R6, 0x1, -R0 ;  /* 0x0000000106067824 */ /* 0x020fe200078e0a00 */
[----:B------:R-:W-:Y:S01]  /*12450*/  BSSY B7, `(.L_x_2657) ;  /* 0x0000508000077945 */ /* 0x000fe20003800000 */
[----:B------:R-:W4:Y:S02]  /*12460*/  LDC R0, c[0x0][0x448] ;  /* 0x00011200ff007b82 */ /* 0x000f240000000800 */
[----:B----4-:R-:W-:Y:S01]  /*12470*/  ISETP.NE.AND P0, PT, R0, 0x1, PT ;  /* 0x000000010000780c */ /* 0x010fe20003f05270 */
[----:B------:R-:W-:-:S04]  /*12480*/  IMAD.SHL.U32 R0, R17, 0x80, RZ ;  /* 0x0000008011007824 */ /* 0x000fc800078e00ff */
[----:B------:R-:W-:-:S08]  /*12490*/  VIADD R0, R0, 0x7f ;  /* 0x0000007f00007836 */ /* 0x000fd00000000000 */
[----:B------:R-:W4:Y:S08]  /*124a0*/  @P0 LDC R2, c[0x0][0x44c] ;  /* 0x00011300ff020b82 */ /* 0x000f300000000800 */
[----:B------:R-:W0:Y:S01]  /*124b0*/  @P0 LDC R3, c[0x0][0x450] ;  /* 0x00011400ff030b82 */ /* 0x000e220000000800 */
[----:B----4-:R-:W-:-:S05]  /*124c0*/  @P0 IMAD.HI.U32 R2, R0, R2, RZ ;  /* 0x0000000200020227 */ /* 0x010fca00078e00ff */
[----:B0-----:R-:W-:Y:S01]  /*124d0*/  @P0 SHF.R.U32.HI R0, RZ, R3, R2 ;  /* 0x00000003ff000219 */ /* 0x001fe20000011602 */
[C---:B------:R-:W-:Y:S01]  /*124e0*/  VIADD R2, R6.reuse, 0x4f ;  /* 0x0000004f06027836 */ /* 0x040fe20000000000 */
[----:B------:R-:W-:-:S03]  /*124f0*/  IADD3 R6, R6, 0x50, -R9 ;  /* 0x0000005006067810 */ /* 0x000fc60007ffe809 */
[----:B------:R-:W-:-:S04]  /*12500*/  IMAD.HI R2, R2, 0x66666667, RZ ;  /* 0x6666666702027827 */ /* 0x000fc800078e02ff */
[----:B------:R-:W-:Y:S01]  /*12510*/  IMAD.IADD R0, R6, 0x1, R0 ;  /* 0x0000000106007824 */ /* 0x000fe200078e0200 */
[----:B------:R-:W-:-:S03]  /*12520*/  SHF.R.U32.HI R3, RZ, 0x1f, R2 ;  /* 0x0000001fff037819 */ /* 0x000fc60000011602 */
[----:B------:R-:W-:Y:S01]  /*12530*/  IMAD.HI R0, R0, 0x66666667, RZ ;  /* 0x6666666700007827 */ /* 0x000fe200078e02ff */
[----:B------:R-:W-:-:S04]  /*12540*/  LEA.HI.SX32 R3, R2, R3, 0x1b ;  /* 0x0000000302037211 */ /* 0x000fc800078fdaff */
[----:B------:R-:W-:-:S04]  /*12550*/  SHF.R.U32.HI R2, RZ, 0x1f, R0 ;  /* 0x0000001fff027819 */ /* 0x000fc80000011600 */
[----:B------:R-:W-:-:S04]  /*12560*/  LEA.HI.SX32 R2, R0, R2, 0x1b ;  /* 0x0000000200027211 */ /* 0x000fc800078fdaff */
[----:B------:R-:W-:-:S04]  /*12570*/  VIMNMX R4, R3, R2, PT ;  /* 0x0000000203047248 */ /* 0x000fc80003fe0100 */
[----:B------:R-:W-:Y:S01]  /*12580*/  ISETP.GT.AND P0, PT, R4, RZ, PT ;  /* 0x000000ff0400720c */ /* 0x000fe20003f04270 */
[----:B------:R0:W-:-:S12]  /*12590*/  STL [R1+0x2c], R4 ;  /* 0x00002c0401007387 */ /* 0x0001d80000100800 */
[----:B0-----:R-:W-:Y:S05]  /*125a0*/  @P0 BRA `(.L_x_2658) ;  /* 0x0000000000480947 */ /* 0x001fea0003800000 */
[----:B------:R-:W0:Y:S02]  /*125b0*/  S2R R4, SR_TID.X ;  /* 0x0000000000047919 */ /* 0x000e240000002100 */
[----:B0-----:R-:W-:-:S04]  /*125c0*/  LOP3.LUT R4, R4, 0x7f, RZ, 0xc0, !PT ;  /* 0x0000007f04047812 */ /* 0x001fc800078ec0ff */
[----:B------:R-:W-:-:S13]  /*125d0*/  ISETP.NE.AND P0, PT, R4, RZ, PT ;  /* 0x000000ff0400720c */ /* 0x000fda0003f05270 */
[----:B------:R-:W-:Y:S05]  /*125e0*/  @P0 BRA `(.L_x_2659) ;  /* 0x0000004c00b80947 */ /* 0x000fea0003800000 */
[----:B------:R-:W0:Y:S01]  /*125f0*/  S2R R3, SR_LANEID ;  /* 0x0000000000037919 */ /* 0x000e220000000000 */
[----:B------:R-:W-:Y:S01]  /*12600*/  VOTEU.ANY UR4, UPT, PT ;  /* 0x0000000000047886 */ /* 0x000fe200038e0100 */
[----:B------:R-:W-:Y:S01]  /*12610*/  ULDC.64 UR6, c[0x0][0x208] ;  /* 0x0000820000067ab9 */ /* 0x000fe20000000a00 */
[----:B------:R-:W0:Y:S08]  /*12620*/  FLO.U32 R0, UR4 ;  /* 0x0000000400007d00 */ /* 0x000e3000080e0000 */
[----:B------:R-:W4:Y:S01]  /*12630*/  POPC R5, UR4 ;  /* 0x0000000400057d09 */ /* 0x000f220008000000 */
[----:B0-----:R-:W-:-:S02]  /*12640*/  ISETP.EQ.U32.AND P0, PT, R0, R3, PT ;  /* 0x000000030000720c */ /* 0x001fc40003f02070 */
[----:B------:R-:W4:Y:S11]  /*12650*/  LDC.64 R2, c[0x0][0xc60] ;  /* 0x00031800ff027b82 */ /* 0x000f360000000a00 */
[----:B----4-:R-:W4:Y:S01]  /*12660*/  @P0 ATOMG.E.ADD.STRONG.GPU PT, R3, desc[UR6][R2.64], R5 ;  /* 0x00000005020309a8 */ /* 0x010f2200081ee1c6 */
[----:B------:R-:W0:Y:S02]  /*12670*/  S2R R4, SR_LTMASK ;  /* 0x0000000000047919 */ /* 0x000e240000003900 */
[----:B0-----:R-:W-:-:S04]  /*12680*/  LOP3.LUT R4, R4, UR4, RZ, 0xc0, !PT ;  /* 0x0000000404047c12 */ /* 0x001fc8000f8ec0ff */
[----:B---3--:R-:W0:Y:S01]  /*12690*/  POPC R7, R4 ;  /* 0x0000000400077309 */ /* 0x008e220000000000 */
[----:B----4-:R-:W0:Y:S02]  /*126a0*/  SHFL.IDX PT, R0, R3, R0, 0x1f ;  /* 0x00001f0003007589 */ /* 0x010e2400000e0000 */
[----:B0-----:R-:W-:Y:S01]  /*126b0*/  IADD3 R16, R0, UR38, R7 ;  /* 0x0000002600107c10 */ /* 0x001fe2000fffe007 */
[----:B------:R-:W-:Y:S06]  /*126c0*/  BRA `(.L_x_2659) ;  /* 0x0000004c00807947 */ /* 0x000fec0003800000 */
.L_x_2658:
[----:B------:R-:W4:Y:S01]  /*126d0*/  LDL R0, [R1+0x4] ;  /* 0x0000040001007983 */ /* 0x000f220000100800 */
[----:B------:R-:W-:Y:S01]  /*126e0*/  BSSY B6, `(.L_x_2660) ;  /* 0x0000014000067945 */ /* 0x000fe20003800000 */
[----:B----4-:R-:W-:-:S05]  /*126f0*/  VIADD R0, R0, 0x24400 ;  /* 0x0002440000007836 */ /* 0x010fca0000000000 */
        /* <DEDUP_REMOVED lines=10> */
[----:B---3--:R-:W-:-:S02]  /*127a0*/  IMAD.U32 R7, RZ, RZ, UR9 ;  /* 0x00000009ff077e24 */ /* 0x008fc4000f8e00ff */
[----:B------:R-:W-:Y:S02]  /*127b0*/  IMAD.U32 R10, RZ, RZ, UR4 ;  /* 0x00000004ff0a7e24 */ /* 0x000fe4000f8e00ff */
[----:B------:R-:W-:Y:S02]  /*127c0*/  IMAD.U32 R11, RZ, RZ, UR5 ;  /* 0x00000005ff0b7e24 */ /* 0x000fe4000f8e00ff */
[----:B------:R-:W-:Y:S02]  /*127d0*/  IMAD.MOV.U32 R8, RZ, RZ, 0x70 ;  /* 0x00000070ff087424 */ /* 0x000fe400078e00ff */
[----:B------:R-:W-:Y:S02]  /*127e0*/  IMAD.MOV.U32 R12, RZ, RZ, 0x1 ;  /* 0x00000001ff0c7424 */ /* 0x000fe400078e00ff */
[----:B------:R-:W-:-:S07]  /*127f0*/  IMAD.MOV.U32 R13, RZ, RZ, RZ ;  /* 0x000000ffff0d7224 */ /* 0x000fce00078e00ff */
[----:B------:R-:W-:-:S07]  /*12800*/  LEPC R20, `(.L_x_2661) ;  /* 0x000000001014794e */ /* 0x000fce0000000000 */
[----:B012---:R-:W-:Y:S05]  /*12810*/  CALL.ABS.NOINC R2 ;  /* 0x0000000002007343 */ /* 0x007fea0003c00000 */
.L_x_2661:
[----:B------:R-:W-:Y:S05]  /*12820*/  BSYNC B6 ;  /* 0x0000000000067941 */ /* 0x000fea0003800000 */
.L_x_2660:
        /* <DEDUP_REMOVED lines=13> */
[----:B---3--:R-:W-:-:S02]  /*12900*/  IMAD.U32 R7, RZ, RZ, UR9 ;  /* 0x00000009ff077e24 */ /* 0x008fc4000f8e00ff */
[----:B------:R-:W-:Y:S02]  /*12910*/  IMAD.U32 R10, RZ, RZ, UR4 ;  /* 0x00000004ff0a7e24 */ /* 0x000fe4000f8e00ff */
[----:B------:R-:W-:Y:S02]  /*12920*/  IMAD.U32 R11, RZ, RZ, UR5 ;  /* 0x00000005ff0b7e24 */ /* 0x000fe4000f8e00ff */
[----:B------:R-:W-:Y:S02]  /*12930*/  IMAD.MOV.U32 R8, RZ, RZ, 0x70 ;  /* 0x00000070ff087424 */ /* 0x000fe400078e00ff */
[----:B------:R-:W-:Y:S02]  /*12940*/  IMAD.MOV.U32 R12, RZ, RZ, 0x1 ;  /* 0x00000001ff0c7424 */ /* 0x000fe400078e00ff */
[----:B0-----:R-:W-:-:S07]  /*12950*/  IMAD.MOV.U32 R13, RZ, RZ, RZ ;  /* 0x000000ffff0d7224 */ /* 0x001fce00078e00ff */
[----:B------:R-:W-:-:S07]  /*12960*/  LEPC R20, `(.L_x_2664) ;  /* 0x000000001014794e */ /* 0x000fce0000000000 */
[----:B-12-4-:R-:W-:Y:S05]  /*12970*/  CALL.ABS.NOINC R2 ;  /* 0x0000000002007343 */ /* 0x016fea0003c00000 */
.L_x_2664:
        /* <DEDUP_REMOVED lines=16> */
.L_x_2663:
[----:B------:R-:W-:Y:S05]  /*12a80*/  BSYNC B6 ;  /* 0x0000000000067941 */ /* 0x000fea0003800000 */
.L_x_2662:
[----:B------:R-:W4:Y:S01]  /*12a90*/  LDL.LU R2, [R1] ;  /* 0x0000000001027983 */ /* 0x000f220000300800 */
[----:B------:R-:W-:-:S03]  /*12aa0*/  ULDC.64 UR4, c[0x0][0x9f8] ;  /* 0x00027e0000047ab9 */ /* 0x000fc60000000a00 */
[----:B------:R-:W5:Y:S04]  /*12ab0*/  LDL.LU R4, [R1+0xc] ;  /* 0x00000c0001047983 */ /* 0x000f680000300800 */
[----:B---3--:R-:W3:Y:S01]  /*12ac0*/  LDL R7, [R1+0x10] ;  /* 0x0000100001077983 */ /* 0x008ee20000100800 */
[----:B------:R-:W-:Y:S01]  /*12ad0*/  ISETP.NE.U32.AND P0, PT, RZ, UR4, PT ;  /* 0x00000004ff007c0c */ /* 0x000fe2000bf05070 */
[----:B------:R-:W-:Y:S02]  /*12ae0*/  ULDC.64 UR6, c[0x0][0x208] ;  /* 0x0000820000067ab9 */ /* 0x000fe40000000a00 */
[----:B------:R-:W2:Y:S01]  /*12af0*/  LDL R0, [R1+0x2c] ;  /* 0x00002c0001007983 */ /* 0x000ea20000100800 */
[----:B------:R-:W-:-:S13]  /*12b00*/  ISETP.NE.AND.EX P0, PT, RZ, UR5, PT, P0 ;  /* 0x00000005ff007c0c */ /* 0x000fda000bf05300 */
[----:B----4-:R-:W-:-:S04]  /*12b10*/  @P0 IADD3 R2, P1, R2, UR4, RZ ;  /* 0x0000000402020c10 */ /* 0x010fc8000ff3e0ff */
[----:B-----5:R-:W-:Y:S01]  /*12b20*/  @P0 IADD3.X R3, R4, UR5, RZ, P1, !PT ;  /* 0x0000000504030c10 */ /* 0x020fe20008ffe4ff */
[----:B------:R-:W-:-:S04]  /*12b30*/  ULDC.64 UR4, c[0x0][0xa08] ;  /* 0x0002820000047ab9 */ /* 0x000fc80000000a00 */
[----:B---3--:R0:W3:Y:S02]  /*12b40*/  @P0 LDG.E R7, desc[UR6][R2.64] ;  /* 0x0000000602070981 */ /* 0x0080e4000c1e1900 */
[----:B0-----:R-:W0:Y:S01]  /*12b50*/  LDC.64 R2, c[0x0][0x418] ;  /* 0x00010600ff027b82 */ /* 0x001e220000000a00 */
[----:B--2---:R-:W-:Y:S01]  /*12b60*/  VIADD R4, R0, 0xffffffff ;  /* 0xffffffff00047836 */ /* 0x004fe20000000000 */
[----:B---3--:R-:W-:Y:S01]  /*12b70*/  SHF.R.S32.HI R8, RZ, 0x1f, R7 ;  /* 0x0000001fff087819 */ /* 0x008fe20000011407 */
[----:B------:R2:W-:Y:S04]  /*12b80*/  @P0 STL [R1+0x10], R7 ;  /* 0x0000100701000387 */ /* 0x0005e80000100800 */
        /* <DEDUP_REMOVED lines=10> */
.L_x_2782:
[----:B------:R-:W-:Y:S01]  /*12c30*/  PLOP3.LUT P1, PT, PT, PT, PT, 0x8, 0x0 ;  /* 0x000000000000781c */ /* 0x000fe20003f2e170 */
[----:B------:R3:W-:Y:S01]  /*12c40*/  STL [R1], R0 ;  /* 0x0000000001007387 */ /* 0x0007e20000100800 */
[----:B--2---:R-:W-:-:S03]  /*12c50*/  ISETP.NE.AND P0, PT, R14, RZ, PT ;  /* 0x000000ff0e00720c */ /* 0x004fc60003f05270 */
[----:B------:R2:W-:Y:S01]  /*12c60*/  STL [R1+0xc], R4 ;  /* 0x00000c0401007387 */ /* 0x0005e20000100800 */
[----:B---3--:R-:W-:-:S05]  /*12c70*/  P2R R0, PR, RZ, 0x2 ;  /* 0x00000002ff007803 */ /* 0x008fca0000000000 */
[----:B------:R2:W-:Y:S04]  /*12c80*/  STL [R1+0x20], R0 ;  /* 0x0000200001007387 */ /* 0x0005e80000100800 */
[----:B------:R-:W-:Y:S05]  /*12c90*/  @P0 BRA `(.L_x_2666) ;  /* 0x00000004005c0947 */ /* 0x000fea0003800000 */
[----:B------:R-:W-:-:S03]  /*12ca0*/  UMOV UR4, 0xffffffff ;  /* 0xffffffff00047882 */ /* 0x000fc60000000000 */
[----:B------:R-:W-:Y:S05]  /*12cb0*/  BRA.DIV UR4, `(.L_x_2667) ;  /* 0x0000005e040c7947 */ /* 0x000fea000b800000 */
[----:B------:R-:W-:-:S13]  /*12cc0*/  ELECT P6, URZ, PT ;  /* 0x00000000003f782f */ /* 0x000fda00038c0000 */
.L_x_2785:
[----:B------:R-:W-:Y:S05]  /*12cd0*/  @!P6 BRA `(.L_x_2666) ;  /* 0x00000004004ce947 */ /* 0x000fea0003800000 */
[----:B------:R-:W-:-:S04]  /*12ce0*/  ISETP.NE.U32.AND P0, PT, R2, RZ, PT ;  /* 0x000000ff0200720c */ /* 0x000fc80003f05070 */
[----:B------:R-:W-:-:S13]  /*12cf0*/  ISETP.NE.AND.EX P0, PT, R3, RZ, PT, P0 ;  /* 0x000000ff0300720c */ /* 0x000fda0003f05300 */
[----:B------:R-:W-:Y:S05]  /*12d00*/  @!P0 BRA `(.L_x_2668) ;  /* 0x0000000000588947 */ /* 0x000fea0003800000 */
[----:B------:R-:W3:Y:S01]  /*12d10*/  LDC R6, c[0x0][0x43c] ;  /* 0x00010f00ff067b82 */ /* 0x000ee20000000800 */
[----:B-1----:R-:W-:Y:S01]  /*12d20*/  IMAD.MOV.U32 R9, RZ, RZ, R4 ;  /* 0x000000ffff097224 */ /* 0x002fe200078e0004 */
[----:B------:R-:W-:Y:S01]  /*12d30*/  ULDC.64 UR4, c[0x0][0x428] ;  /* 0x00010a0000047ab9 */ /* 0x000fe20000000a00 */
[----:B------:R-:W-:Y:S02]  /*12d40*/  ULDC.64 UR6, c[0x0][0x208] ;  /* 0x0000820000067ab9 */ /* 0x000fe40000000a00 */
[----:B--2---:R-:W-:Y:S01]  /*12d50*/  IMAD.MOV.U32 R0, RZ, RZ, R9 ;  /* 0x000000ffff007224 */ /* 0x004fe200078e0009 */
[----:B---3--:R-:W-:-:S13]  /*12d60*/  ISETP.NE.AND P0, PT, R6, 0x1, PT ;  /* 0x000000010600780c */ /* 0x008fda0003f05270 */
[----:B0-----:R-:W0:Y:S02]  /*12d70*/  @P0 LDC.64 R4, c[0x0][0x440] ;  /* 0x00011000ff040b82 */ /* 0x001e240000000a00 */
[----:B0-----:R-:W-:-:S05]  /*12d80*/  @P0 IMAD.HI.U32 R4, R9, R4, RZ ;  /* 0x0000000409040227 */ /* 0x001fca00078e00ff */
        /* <DEDUP_REMOVED lines=12> */
[----:B------:R-:W2:Y:S04]  /*12e50*/  LDG.E R0, desc[UR6][R2.64] ;  /* 0x0000000602007981 */ /* 0x000ea8000c1e1900 */
[----:B--2---:R3:W-:Y:S02]  /*12e60*/  STL [R1], R0 ;  /* 0x0000000001007387 */ /* 0x0047e40000100800 */
.L_x_2668:
[----:B------:R-:W4:Y:S04]  /*12e70*/  LDL R7, [R1+0x4] ;  /* 0x0000040001077983 */ /* 0x000f280000100800 */
[----:B--23--:R-:W4:Y:S04]  /*12e80*/  LDL R0, [R1+0x8] ;  /* 0x0000080001007983 */ /* 0x00cf280000100800 */
[----:B------:R-:W2:Y:S01]  /*12e90*/  LDL R2, [R1+0x14] ;  /* 0x0000140001027983 */ /* 0x000ea20000100800 */
[----:B----4-:R-:W-:Y:S01]  /*12ea0*/  IMAD R0, R0, 0x8, R7 ;  /* 0x0000000800007824 */ /* 0x010fe200078e0207 */
[----:B--2---:R-:W-:-:S04]  /*12eb0*/  SHF.L.U32 R2, R2, 0x1f, RZ ;  /* 0x0000001f02027819 */ /* 0x004fc800000006ff */
[----:B------:R-:W2:Y:S02]  /*12ec0*/  SYNCS.PHASECHK.TRANS64.TRYWAIT P0, [R0+URZ+0x38840], R2 ;  /* 0x03884002000075a7 */ /* 0x000ea4000800017f */
[----:B--2---:R-:W-:Y:S05]  /*12ed0*/  @!P0 BRA `(.L_x_2669) ;  /* 0x0000005800a48947 */ /* 0x004fea0003800000 */
.L_x_2786:
        /* <DEDUP_REMOVED lines=11> */
.L_x_2670:
[----:B------:R-:W3:Y:S04]  /*12f90*/  LDL R6, [R1+0x4] ;  /* 0x0000040001067983 */ /* 0x000ee80000100800 */
[----:B0-----:R-:W3:Y:S04]  /*12fa0*/  LDL R5, [R1+0x8] ;  /* 0x0000080001057983 */ /* 0x001ee80000100800 */
[----:B------:R-:W4:Y:S04]  /*12fb0*/  LDL R4, [R1+0xc] ;  /* 0x00000c0001047983 */ /* 0x000f280000100800 */
[----:B------:R-:W5:Y:S04]  /*12fc0*/  LDL R3, [R1+0x18] ;  /* 0x0000180001037983 */ /* 0x000f680000100800 */
[----:B--2---:R-:W2:Y:S01]  /*12fd0*/  LDL R2, [R1] ;  /* 0x0000000001027983 */ /* 0x004ea20000100800 */
        /* <DEDUP_REMOVED lines=9> */
[----:B---3--:R-:W-:Y:S01]  /*13070*/  IMAD R0, R5, 0xa000, R6 ;  /* 0x0000a00005007824 */ /* 0x008fe200078e0206 */
[----:B----4-:R-:W-:-:S04]  /*13080*/  R2UR UR11, R4 ;  /* 0x00000000040b72ca */ /* 0x010fc800000e0000 */
[----:B------:R-:W-:Y:S02]  /*13090*/  R2UR UR14, R0 ;  /* 0x00000000000e72ca */ /* 0x000fe400000e0000 */
[----:B-----5:R-:W-:Y:S02]  /*130a0*/  R2UR UR5, R3 ;  /* 0x00000000030572ca */ /* 0x020fe400000e0000 */
[----:B------:R-:W-:Y:S02]  /*130b0*/  P2R R0, PR, RZ, 0x1 ;  /* 0x00000001ff007803 */ /* 0x000fe40000000000 */
[----:B--2---:R-:W-:-:S03]  /*130c0*/  R2UR UR13, R2 ;  /* 0x00000000020d72ca */ /* 0x004fc600000e0000 */
        /* <DEDUP_REMOVED lines=9> */
[----:B0-----:R-:W-:Y:S01]  /*13160*/  UMOV UR8, UR15 ;  /* 0x0000000f00087c82 */ /* 0x001fe20008000000 */
[----:B------:R-:W-:Y:S02]  /*13170*/  UMOV UR10, UR16 ;  /* 0x00000010000a7c82 */ /* 0x000fe40008000000 */
[----:B------:R0:W-:Y:S02]  /*13180*/  UTMALDG.4D [UR8], [UR4], desc[UR6] ;  /* 0x00000608040075b4 */ /* 0x0001e40008019000 */
[----:B0-----:R-:W-:Y:S01]  /*13190*/  UMOV UR8, UR17 ;  /* 0x0000001100087c82 */ /* 0x001fe20008000000 */
[----:B------:R-:W-:Y:S01]  /*131a0*/  UMOV UR10, UR14 ;  /* 0x0000000e000a7c82 */ /* 0x000fe20008000000 */
[----:B------:R-:W-:Y:S01]  /*131b0*/  UMOV UR14, 0xc0 ;  /* 0x000000c0000e7882 */ /* 0x000fe20000000000 */
[----:B------:R0:W-:Y:S02]  /*131c0*/  UTMALDG.4D [UR8], [UR4], desc[UR6] ;  /* 0x00000608040075b4 */ /* 0x0001e40008019000 */
[----:B0-----:R-:W-:Y:S01]  /*131d0*/  UMOV UR8, UR18 ;  /* 0x0000001200087c82 */ /* 0x001fe20008000000 */
[----:B------:R-:W-:-:S02]  /*131e0*/  UMOV UR10, UR14 ;  /* 0x0000000e000a7c82 */ /* 0x000fc40008000000 */
[----:B------:R3:W-:Y:S02]  /*131f0*/  UTMALDG.4D [UR8], [UR4], desc[UR6] ;  /* 0x00000608040075b4 */ /* 0x0007e40008019000 */
[----:B---3--:R-:W-:Y:S01]  /*13200*/  NOP ;  /* 0x0000000000007918 */ /* 0x008fe20000000000 */
.L_x_2666:
[----:B------:R-:W3:Y:S04]  /*13210*/  LDL R2, [R1+0x4] ;  /* 0x0000040001027983 */ /* 0x000ee80000100800 */
[----:B------:R-:W4:Y:S04]  /*13220*/  LDL.LU R3, [R1+0x30] ;  /* 0x0000300001037983 */ /* 0x000f280000300800 */
[----:B0-----:R-:W5:Y:S04]  /*13230*/  LDL.LU R5, [R1+0x28] ;  /* 0x0000280001057983 */ /* 0x001f680000300800 */
        /* <DEDUP_REMOVED lines=8> */
[----:B---3--:R-:W-:Y:S01]  /*132c0*/  VIADD R2, R2, 0x14400 ;  /* 0x0001440002027836 */ /* 0x008fe20000000000 */
[----:B----4-:R-:W-:-:S04]  /*132d0*/  SHF.R.S32.HI R0, RZ, 0x1f, R3 ;  /* 0x0000001fff007819 */ /* 0x010fc80000011403 */
        /* <DEDUP_REMOVED lines=30> */
.L_x_2672:
[----:B------:R-:W-:Y:S05]  /*134c0*/  BSYNC B6 ;  /* 0x0000000000067941 */ /* 0x000fea0003800000 */
.L_x_2671:
[----:B--2---:R-:W2:Y:S01]  /*134d0*/  LDL.LU R5, [R1+0x30] ;  /* 0x0000300001057983 */ /* 0x004ea20000300800 */
[----:B------:R-:W-:Y:S01]  /*134e0*/  ULDC.64 UR4, c[0x0][0x2d8] ;  /* 0x0000b60000047ab9 */ /* 0x000fe20000000a00 */
[----:B------:R-:W0:Y:S01]  /*134f0*/  LDC R7, c[0x0][0x448] ;  /* 0x00011200ff077b82 */ /* 0x000e220000000800 */
[----:B------:R-:W-:Y:S01]  /*13500*/  ULDC.64 UR6, c[0x0][0x280] ;  /* 0x0000a00000067ab9 */ /* 0x000fe20000000a00 */
[----:B------:R-:W2:Y:S04]  /*13510*/  LDL.LU.64 R2, [R1+0x40] ;  /* 0x0000400001027983 */ /* 0x000ea80000300a00 */
[----:B------:R-:W3:Y:S04]  /*13520*/  LDL.LU R0, [R1+0x38] ;  /* 0x0000380001007983 */ /* 0x000ee80000300800 */
        /* <DEDUP_REMOVED lines=9> */
[C---:B------:R-:W-:Y:S02]  /*135c0*/  LOP3.LUT R11, R8.reuse, 0x80, RZ, 0xfc, !PT ;  /* 0x00000080080b7812 */ /* 0x040fe400078efcff */
[----:B------:R-:W-:Y:S02]  /*135d0*/  LOP3.LUT R8, R8, 0xc0, RZ, 0xfc, !PT ;  /* 0x000000c008087812 */ /* 0x000fe400078efcff */
[----:B------:R-:W-:Y:S01]  /*135e0*/  LOP3.LUT R9, R9, 0x38, RZ, 0xc0, !PT ;  /* 0x0000003809097812 */ /* 0x000fe200078ec0ff */
[----:B--2---:R-:W-:Y:S02]  /*135f0*/  IMAD.MOV.U32 R3, RZ, RZ, R5 ;  /* 0x000000ffff037224 */ /* 0x004fe400078e0005 */
[----:B------:R-:W0:Y:S01]  /*13600*/  S2R R5, SR_TID.X ;  /* 0x0000000000057919 */ /* 0x000e220000002100 */
[----:B---3--:R-:W-:-:S02]  /*13610*/  IMAD R0, R0, UR4, RZ ;  /* 0x0000000400007c24 */ /* 0x008fc4000f8e02ff */
[----:B------:R-:W-:-:S04]  /*13620*/  IMAD.WIDE.U32 R2, R18, UR4, R2 ;  /* 0x0000000412027c25 */ /* 0x000fc8000f8e0002 */
[----:B------:R-:W-:Y:S01]  /*13630*/  IMAD R0, R18, UR5, R0 ;  /* 0x0000000512007c24 */ /* 0x000fe2000f8e0200 */
[----:B------:R-:W-:-:S03]  /*13640*/  ULDC.64 UR4, c[0x0][0x2e0] ;  /* 0x0000b80000047ab9 */ /* 0x000fc60000000a00 */
[----:B------:R-:W-:Y:S02]  /*13650*/  IMAD.IADD R3, R3, 0x1, R0 ;  /* 0x0000000103037824 */ /* 0x000fe400078e0200 */
[----:B----4-:R-:W-:Y:S02]  /*13660*/  IMAD R0, R6, UR4, RZ ;  /* 0x0000000406007c24 */ /* 0x010fe4000f8e02ff */
[C---:B------:R-:W-:Y:S01]  /*13670*/  IMAD.WIDE.U32 R2, R4.reuse, UR4, R2 ;  /* 0x0000000404027c25 */ /* 0x040fe2000f8e0002 */
[----:B------:R-:W1:Y:S03]  /*13680*/  @P0 LDC R6, c[0x0][0x450] ;  /* 0x00011400ff060b82 */ /* 0x000e660000000800 */
[----:B------:R-:W-:Y:S01]  /*13690*/  IMAD R0, R4, UR5, R0 ;  /* 0x0000000504007c24 */ /* 0x000fe2000f8e0200 */
[----:B------:R-:W-:Y:S01]  /*136a0*/  ULDC.64 UR4, c[0x0][0x2d0] ;  /* 0x0000b40000047ab9 */ /* 0x000fe20000000a00 */
[----:B------:R-:W2:Y:S02]  /*136b0*/  S2R R4, SR_TID.X ;  /* 0x0000000000047919 */ /* 0x000ea40000002100 */
[----:B------:R-:W-:Y:S01]  /*136c0*/  IMAD.IADD R3, R3, 0x1, R0 ;  /* 0x0000000103037824 */ /* 0x000fe200078e0200 */
[----:B0-----:R-:W-:-:S04]  /*136d0*/  LOP3.LUT R5, R5, 0x7f, RZ, 0xc0, !PT ;  /* 0x0000007f05057812 */ /* 0x001fc800078ec0ff */
[----:B------:R-:W-:Y:S01]  /*136e0*/  SHF.R.U32.HI R5, RZ, 0x3, R5 ;  /* 0x00000003ff057819 */ /* 0x000fe20000011605 */
[----:B--2---:R-:W-:-:S05]  /*136f0*/  IMAD.SHL.U32 R4, R4, 0x10, RZ ;  /* 0x0000001004047824 */ /* 0x004fca00078e00ff */
[----:B------:R-:W-:Y:S02]  /*13700*/  LOP3.LUT R4, R5, 0x70, R4, 0xf8, !PT ;  /* 0x0000007005047812 */ /* 0x000fe400078ef804 */
[----:B------:R-:W0:Y:S03]  /*13710*/  @P0 LDC R5, c[0x0][0x44c] ;  /* 0x00011300ff050b82 */ /* 0x000e260000000800 */
[----:B------:R-:W-:-:S04]  /*13720*/  IMAD R0, R17, 0x80, R4 ;  /* 0x0000008011007824 */ /* 0x000fc800078e0204 */
        /* <DEDUP_REMOVED lines=11> */
[----:B------:R-:W-:-:S05]  /*137e0*/  SHF.R.S32.HI R4, RZ, 0x1f, R0 ;  /* 0x0000001fff047819 */ /* 0x000fca0000011400 */
[----:B------:R-:W-:Y:S02]  /*137f0*/  IMAD R6, R4, UR4, RZ ;  /* 0x0000000404067c24 */ /* 0x000fe4000f8e02ff */
[----:B------:R-:W-:Y:S01]  /*13800*/  IMAD.WIDE.U32 R4, R0, UR4, R2 ;  /* 0x0000000400047c25 */ /* 0x000fe2000f8e0002 */
[----:B------:R-:W-:Y:S02]  /*13810*/  ULDC UR4, c[0x0][0x2b8] ;  /* 0x0000ae0000047ab9 */ /* 0x000fe40000000800 */
[----:B------:R-:W-:Y:S01]  /*13820*/  ISETP.GE.AND P3, PT, R8, UR4, PT ;  /* 0x0000000408007c0c */ /* 0x000fe2000bf66270 */
[----:B------:R-:W-:Y:S01]  /*13830*/  IMAD R0, R0, UR5, R6 ;  /* 0x0000000500007c24 */ /* 0x000fe2000f8e0206 */
[----:B------:R0:W5:Y:S01]  /*13840*/  LDL R8, [R1+0x24] ;  /* 0x0000240001087983 */ /* 0x0001620000100800 */
[----:B------:R-:W-:Y:S02]  /*13850*/  LEA R3, P4, R4, UR6, 0x1 ;  /* 0x0000000604037c11 */ /* 0x000fe4000f8808ff */
[----:B------:R-:W-:Y:S01]  /*13860*/  IMAD.IADD R0, R5, 0x1, R0 ;  /* 0x0000000105007824 */ /* 0x000fe200078e0200 */
[----:B------:R-:W-:-:S02]  /*13870*/  ISETP.GE.AND P0, PT, R9, UR4, PT ;  /* 0x0000000409007c0c */ /* 0x000fc4000bf06270 */
[----:B------:R-:W-:Y:S02]  /*13880*/  ISETP.GE.AND P1, PT, R12, UR4, PT ;  /* 0x000000040c007c0c */ /* 0x000fe4000bf26270 */
[----:B------:R-:W-:Y:S01]  /*13890*/  ISETP.GE.AND P2, PT, R11, UR4, PT ;  /* 0x000000040b007c0c */ /* 0x000fe2000bf46270 */
[----:B------:R-:W-:Y:S01]  /*138a0*/  UMOV UR4, 0xffffffff ;  /* 0xffffffff00047882 */ /* 0x000fe20000000000 */
[----:B------:R-:W-:Y:S02]  /*138b0*/  LOP3.LUT R10, R10, 0x7f, RZ, 0xc0, !PT ;  /* 0x0000007f0a0a7812 */ /* 0x000fe400078ec0ff */
[----:B------:R-:W-:Y:S02]  /*138c0*/  LEA.HI.X R0, R4, UR7, R0, 0x1, P4 ;  /* 0x0000000704007c11 */ /* 0x000fe4000a0f0c00 */
[----:B------:R-:W-:Y:S01]  /*138d0*/  SHF.R.U32.HI R10, RZ, 0x3, R10 ;  /* 0x00000003ff0a7819 */ /* 0x000fe2000001160a */
[----:B0-----:R-:W-:Y:S06]  /*138e0*/  BRA.DIV UR4, `(.L_x_2673) ;  /* 0x0000005204347947 */ /* 0x001fec000b800000 */
[----:B------:R-:W2:Y:S01]  /*138f0*/  LDL.LU R4, [R1+0x34] ;  /* 0x0000340001047983 */ /* 0x000ea20000300800 */
[----:B------:R-:W-:Y:S01]  /*13900*/  IMAD R17, R17, 0x80, R10 ;  /* 0x0000008011117824 */ /* 0x000fe200078e020a */
[----:B------:R-:W-:Y:S02]  /*13910*/  ULDC.64 UR4, c[0x0][0x208] ;  /* 0x0000820000047ab9 */ /* 0x000fe40000000a00 */
[----:B------:R-:W0:Y:S04]  /*13920*/  SHFL.IDX PT, R5, R3, RZ, 0x181f ;  /* 0x00181fff03057589 */ /* 0x000e2800000e0000 */
[----:B------:R-:W-:Y:S01]  /*13930*/  SHFL.IDX PT, R6, R0, 0x6, 0x181f ;  /* 0x00d81f0000067f89 */ /* 0x000fe200000e0000 */
[----:B--2---:R-:W-:-:S03]  /*13940*/  IMAD R2, R4, R7, RZ ;  /* 0x0000000704027224 */ /* 0x004fc600078e02ff */
[----:B------:R-:W1:Y:S02]  /*13950*/  SHFL.IDX PT, R4, R0, RZ, 0x181f ;  /* 0x00181fff00047589 */ /* 0x000e6400000e0000 */
        /* <DEDUP_REMOVED lines=75> */
[----:B0-----:R-:W0:Y:S01]  /*13e10*/  SHFL.IDX PT, R5, R3, 0x6, 0x181f ;  /* 0x00d81f0003057f89 */ /* 0x001e2200000e0000 */
[----:B------:R-:W-:-:S03]  /*13e20*/  VIADD R4, R17, 0x60 ;  /* 0x0000006011047836 */ /* 0x000fc60000000000 */
[----:B------:R-:W1:Y:S02]  /*13e30*/  SHFL.IDX PT, R3, R3, 0x7, 0x181f ;  /* 0x00f81f0003037f89 */ /* 0x000e6400000e0000 */
[----:B------:R-:W-:-:S13]  /*13e40*/  ISETP.GE.AND P5, PT, R4, R2, PT ;  /* 0x000000020400720c */ /* 0x000fda0003fa6270 */
[----:B0-----:R-:W-:-:S05]  /*13e50*/  @!P5 LEA R5, P4, R9, R5, 0x1 ;  /* 0x000000050905d211 */ /* 0x001fca00078808ff */
[----:B------:R-:W-:Y:S02]  /*13e60*/  @!P5 IMAD.X R4, RZ, RZ, R6, P4 ;  /* 0x000000ffff04d224 */ /* 0x000fe400020e0606 */
[----:B------:R0:W2:Y:S03]  /*13e70*/  SHFL.IDX PT, R6, R0, 0x7, 0x181f ;  /* 0x00f81f0000067f89 */ /* 0x0000a600000e0000 */
[----:B------:R-:W-:-:S04]  /*13e80*/  @!P5 LOP3.LUT R5, R5, R4, RZ, 0x3c, !PT ;  /* 0x000000040505d212 */ /* 0x000fc800078e3cff */
[----:B------:R-:W-:-:S04]  /*13e90*/  @!P5 LOP3.LUT R4, R5, R4, RZ, 0x3c, !PT ;  /* 0x000000040504d212 */ /* 0x000fc800078e3cff */
[----:B------:R-:W-:-:S05]  /*13ea0*/  @!P5 LOP3.LUT R5, R5, R4, RZ, 0x3c, !PT ;  /* 0x000000040505d212 */ /* 0x000fca00078e3cff */
[----:B------:R0:W-:Y:S04]  /*13eb0*/  @!P5 LDGSTS.E.BYPASS.LTC128B.128 [R8+0x17400], desc[UR4][R4.64], !P0 ;  /* 0x174000000408dfae */ /* 0x0001e8000c101d44 */
[----:B------:R0:W-:Y:S04]  /*13ec0*/  @!P5 LDGSTS.E.BYPASS.LTC128B.128 [R8+0x1b400], desc[UR4][R4.64+0x80], !P1 ;  /* 0x1b4000800408dfae */ /* 0x0001e8000c901d44 */
[----:B------:R0:W-:Y:S04]  /*13ed0*/  @!P5 LDGSTS.E.BYPASS.LTC128B.128 [R8+0x1f400], desc[UR4][R4.64+0x100], !P2 ;  /* 0x1f4001000408dfae */ /* 0x0001e8000d101d44 */
[----:B-12---:R0:W-:Y:S02]  /*13ee0*/  @!P5 LDGSTS.E.BYPASS.LTC128B.128 [R8+0x23400], desc[UR4][R4.64+0x180], !P3 ;  /* 0x234001800408dfae */ /* 0x0061e4000d901d44 */
.L_x_2803:
[----:B------:R-:W-:Y:S01]  /*13ef0*/  VIADD R17, R17, 0x70 ;  /* 0x0000007011117836 */ /* 0x000fe20000000000 */
[----:B------:R-:W-:Y:S04]  /*13f00*/  BSSY B0, `(.L_x_2674) ;  /* 0x000000d000007945 */ /* 0x000fe80003800000 */
[----:B------:R-:W-:-:S13]  /*13f10*/  ISETP.GE.AND P4, PT, R17, R2, PT ;  /* 0x000000021100720c */ /* 0x000fda0003f86270 */
[----:B------:R-:W-:Y:S05]  /*13f20*/  @P4 BRA `(.L_x_2675) ;  /* 0x0000000000284947 */ /* 0x000fea0003800000 */
[----:B------:R-:W-:Y:S01]  /*13f30*/  LEA R2, P4, R9, R3, 0x1 ;  /* 0x0000000309027211 */ /* 0x000fe200078808ff */
        /* <DEDUP_REMOVED lines=9> */
.L_x_2675:
[----:B------:R-:W-:Y:S05]  /*13fd0*/  BSYNC B0 ;  /* 0x0000000000007941 */ /* 0x000fea0003800000 */
.L_x_2674:
[----:B01----:R-:W2:Y:S01]  /*13fe0*/  LDL R8, [R1+0x4] ;  /* 0x0000040001087983 */ /* 0x003ea20000100800 */
[----:B------:R-:W-:Y:S01]  /*13ff0*/  PLOP3.LUT P0, PT, PT, PT, PT, 0x80, 0x0 ;  /* 0x000000000000781c */ /* 0x000fe20003f0f070 */
[----:B------:R-:W-:Y:S01]  /*14000*/  NOP ;  /* 0x0000000000007918 */ /* 0x000fe20000000000 */
[----:B--2---:R-:W-:-:S11]  /*14010*/  VIADD R6, R8, 0x38800 ;  /* 0x0003880008067836 */ /* 0x004fd60000000000 */
.L_x_2676:
        /* <DEDUP_REMOVED lines=19> */
.L_x_2804:
[----:B------:R-:W-:Y:S05]  /*14150*/  BSYNC B0 ;  /* 0x0000000000007941 */ /* 0x000fea0003800000 */
.L_x_2677:
[----:B0-----:R-:W2:Y:S01]  /*14160*/  LDL R2, [R1+0x2c] ;  /* 0x00002c0001027983 */ /* 0x001ea20000100800 */
[----:B------:R-:W-:Y:S01]  /*14170*/  BSSY B0, `(.L_x_2679) ;  /* 0x00002b7000007945 */ /* 0x000fe20003800000 */
[----:B--2---:R-:W-:-:S13]  /*14180*/  ISETP.GE.AND P0, PT, R2, 0x2, PT ;  /* 0x000000020200780c */ /* 0x004fda0003f06270 */
[----:B------:R-:W-:Y:S05]  /*14190*/  @!P0 BRA `(.L_x_2680) ;  /* 0x0000002800d08947 */ /* 0x000fea0003800000 */
[C---:B------:R-:W-:Y:S01]  /*141a0*/  LOP3.LUT R0, R2.reuse, 0x1, RZ, 0xc0, !PT ;  /* 0x0000000102007812 */ /* 0x040fe200078ec0ff */
[----:B------:R-:W-:Y:S01]  /*141b0*/  VIADD R4, R2, 0xfffffffe ;  /* 0xfffffffe02047836 */ /* 0x000fe20000000000 */
[----:B------:R-:W-:Y:S02]  /*141c0*/  BSSY B2, `(.L_x_2681) ;  /* 0x00000ed000027945 */ /* 0x000fe40003800000 */
[----:B------:R-:W-:Y:S01]  /*141d0*/  ISETP.NE.U32.AND P0, PT, R0, 0x1, PT ;  /* 0x000000010000780c */ /* 0x000fe20003f05070 */
[----:B------:R-:W-:-:S12]  /*141e0*/  IMAD.MOV.U32 R0, RZ, RZ, R4 ;  /* 0x000000ffff007224 */ /* 0x000fd800078e0004 */
[----:B------:R-:W-:Y:S05]  /*141f0*/  @!P0 BRA `(.L_x_2682) ;  /* 0x0000000c00a48947 */ /* 0x000fea0003800000 */
        /* <DEDUP_REMOVED lines=14> */
[----:B------:R-:W-:Y:S01]  /*142e0*/  ISETP.NE.AND.EX P0, PT, RZ, UR5, PT, P0 ;  /* 0x00000005ff007c0c */ /* 0x000fe2000bf05300 */
[----:B------:R-:W-:-:S12]  /*142f0*/  IMAD.MOV.U32 R8, RZ, RZ, R4 ;  /* 0x000000ffff087224 */ /* 0x000fd800078e0004 */
[----:B0-----:R-:W-:Y:S05]  /*14300*/  @!P0 BRA `(.L_x_2685) ;  /* 0x0000000000548947 */ /* 0x001fea0003800000 */
[----:B------:R-:W2:Y:S01]  /*14310*/  LDL R10, [R1+0x1c] ;  /* 0x00001c00010a7983 */ /* 0x000ea20000100800 */
[----:B-----5:R-:W0:Y:S03]  /*14320*/  LDC R5, c[0x0][0x43c] ;  /* 0x00010f00ff057b82 */ /* 0x020e260000000800 */
[----:B------:R-:W3:Y:S01]  /*14330*/  LDL R7, [R1+0x10] ;  /* 0x0000100001077983 */ /* 0x000ee20000100800 */
[----:B------:R-:W-:Y:S01]  /*14340*/  IMAD.MOV.U32 R0, RZ, RZ, R4 ;  /* 0x000000ffff007224 */ /* 0x000fe200078e0004 */
[----:B------:R-:W-:Y:S01]  /*14350*/  ULDC.64 UR6, c[0x0][0x428] ;  /* 0x00010a0000067ab9 */ /* 0x000fe20000000a00 */
[----:B------:R-:W-:Y:S01]  /*14360*/  ULDC.64 UR8, c[0x0][0x208] ;  /* 0x0000820000087ab9 */ /* 0x000fe20000000a00 */
[----:B0-----:R-:W-:-:S13]  /*14370*/  ISETP.NE.AND P0, PT, R5, 0x1, PT ;  /* 0x000000010500780c */ /* 0x001fda0003f05270 */
[----:B------:R-:W0:Y:S02]  /*14380*/  @P0 LDC.64 R2, c[0x0][0x440] ;  /* 0x00011000ff020b82 */ /* 0x000e240000000a00 */
[----:B0-----:R-:W-:-:S05]  /*14390*/  @P0 IMAD.HI.U32 R2, R4, R2, RZ ;  /* 0x0000000204020227 */ /* 0x001fca00078e00ff */
[----:B------:R-:W-:-:S04]  /*143a0*/  @P0 SHF.R.U32.HI R0, RZ, R3, R2 ;  /* 0x00000003ff000219 */ /* 0x000fc80000011602 */
[--C-:B------:R-:W-:Y:S01]  /*143b0*/  SHF.R.S32.HI R3, RZ, 0x1f, R0.reuse ;  /* 0x0000001fff037819 */ /* 0x100fe20000011400 */
[----:B------:R-:W-:-:S04]  /*143c0*/  IMAD.MOV R8, RZ, RZ, -R0 ;  /* 0x000000ffff087224 */ /* 0x000fc800078e0a00 */
[----:B------:R-:W-:Y:S02]  /*143d0*/  IMAD R8, R5, R8, R4 ;  /* 0x0000000805087224 */ /* 0x000fe400078e0204 */
[----:B--2---:R-:W-:-:S04]  /*143e0*/  IMAD R2, R10, UR6, RZ ;  /* 0x000000060a027c24 */ /* 0x004fc8000f8e02ff */
[----:B---3--:R-:W-:Y:S02]  /*143f0*/  IMAD R5, R7, UR7, R2 ;  /* 0x0000000707057c24 */ /* 0x008fe4000f8e0202 */
[----:B------:R-:W-:-:S04]  /*14400*/  IMAD.MOV.U32 R2, RZ, RZ, R0 ;  /* 0x000000ffff027224 */ /* 0x000fc800078e0000 */
[----:B------:R-:W-:-:S04]  /*14410*/  IMAD.WIDE.U32 R2, R7, UR6, R2 ;  /* 0x0000000607027c25 */ /* 0x000fc8000f8e0002 */
[----:B------:R-:W-:Y:S01]  /*14420*/  IMAD.IADD R0, R5, 0x1, R3 ;  /* 0x0000000105007824 */ /* 0x000fe200078e0203 */
[----:B------:R-:W-:-:S04]  /*14430*/  LEA R10, P0, R2, UR4, 0x2 ;  /* 0x00000004020a7c11 */ /* 0x000fc8000f8010ff */
[----:B------:R-:W-:-:S05]  /*14440*/  LEA.HI.X R11, R2, UR5, R0, 0x2, P0 ;  /* 0x00000005020b7c11 */ /* 0x000fca00080f1400 */
[----:B------:R0:W5:Y:S04]  /*14450*/  LDG.E R5, desc[UR8][R10.64] ;  /* 0x000000080a057981 */ /* 0x000168000c1e1900 */
.L_x_2685:
[----:B------:R-:W2:Y:S01]  /*14460*/  LDL R0, [R1+0x4] ;  /* 0x0000040001007983 */ /* 0x000ea20000100800 */
[----:B------:R-:W-:Y:S01]  /*14470*/  BSSY B3, `(.L_x_2686) ;  /* 0x0000005000037945 */ /* 0x000fe20003800000 */
[----:B--2---:R-:W-:Y:S01]  /*14480*/  IMAD R2, R9, 0x8, R0 ;  /* 0x0000000809027824 */ /* 0x004fe200078e0200 */
[----:B------:R-:W-:-:S04]  /*14490*/  SHF.L.U32 R0, R12, 0x1f, RZ ;  /* 0x0000001f0c007819 */ /* 0x000fc800000006ff */
[----:B------:R-:W1:Y:S02]  /*144a0*/  SYNCS.PHASECHK.TRANS64.TRYWAIT P0, [R2+URZ+0x38840], R0 ;  /* 0x03884000020075a7 */ /* 0x000e64000800017f */
[----:B-1----:R-:W-:Y:S05]  /*144b0*/  @!P0 BRA `(.L_x_2687) ;  /* 0x0000005000708947 */ /* 0x002fea0003800000 */
.L_x_2805:
[----:B------:R-:W-:Y:S05]  /*144c0*/  BSYNC B3 ;  /* 0x0000000000037941 */ /* 0x000fea0003800000 */
.L_x_2686:
[----:B------:R-:W2:Y:S01]  /*144d0*/  S2R R3, SR_TID.X ;  /* 0x0000000000037919 */ /* 0x000ea20000002100 */
[----:B------:R-:W-:Y:S01]  /*144e0*/  BSSY B3, `(.L_x_2688) ;  /* 0x000000b000037945 */ /* 0x000fe20003800000 */
        /* <DEDUP_REMOVED lines=10> */
.L_x_2689:
[----:B------:R-:W-:Y:S05]  /*14590*/  BSYNC B3 ;  /* 0x0000000000037941 */ /* 0x000fea0003800000 */
.L_x_2688:
        /* <DEDUP_REMOVED lines=13> */
.L_x_2690:
        /* <DEDUP_REMOVED lines=16> */
.L_x_2691:
        /* <DEDUP_REMOVED lines=16> */
.L_x_2692:
        /* <DEDUP_REMOVED lines=16> */
.L_x_2693:
        /* <DEDUP_REMOVED lines=10> */
[----:B0-----:R-:W2:Y:S04]  /*14a10*/  LDL.LU R10, [R1+0x14] ;  /* 0x00001400010a7983 */ /* 0x001ea80000300800 */
[----:B------:R-:W3:Y:S01]  /*14a20*/  LDL R7, [R1+0x8] ;  /* 0x0000080001077983 */ /* 0x000ee20000100800 */
[----:B------:R-:W-:Y:S01]  /*14a30*/  BSSY B3, `(.L_x_2694) ;  /* 0x0000005000037945 */ /* 0x000fe20003800000 */
[----:B--2---:R-:W-:Y:S01]  /*14a40*/  SHF.L.U32 R0, R10, 0x1f, RZ ;  /* 0x0000001f0a007819 */ /* 0x004fe200000006ff */
[----:B---3--:R-:W-:-:S04]  /*14a50*/  IMAD R2, R7, 0x8, R6 ;  /* 0x0000000807027824 */ /* 0x008fc800078e0206 */
[----:B------:R-:W0:Y:S02]  /*14a60*/  SYNCS.PHASECHK.TRANS64.TRYWAIT P0, [R2+URZ+0x60], R0 ;  /* 0x00006000020075a7 */ /* 0x000e24000800017f */
[----:B0-----:R-:W-:Y:S05]  /*14a70*/  @!P0 BRA `(.L_x_2695) ;  /* 0x0000004c00148947 */ /* 0x001fea0003800000 */
.L_x_2806:
[----:B------:R-:W-:Y:S05]  /*14a80*/  BSYNC B3 ;  /* 0x0000000000037941 */ /* 0x000fea0003800000 */
.L_x_2694:
        /* <DEDUP_REMOVED lines=14> */
.L_x_2697:
[----:B------:R-:W-:Y:S05]  /*14b70*/  BSYNC B3 ;  /* 0x0000000000037941 */ /* 0x000fea0003800000 */
.L_x_2696:
        /* <DEDUP_REMOVED lines=15> */
.L_x_2698:
        /* <DEDUP_REMOVED lines=16> */
.L_x_2699:
        /* <DEDUP_REMOVED lines=16> */
.L_x_2700:
        /* <DEDUP_REMOVED lines=16> */
.L_x_2701:
        /* <DEDUP_REMOVED lines=13> */
.L_x_2684:
[----:B------:R-:W-:Y:S05]  /*15040*/  BSYNC B1 ;  /* 0x0000000000017941 */ /* 0x000fea0003800000 */
.L_x_2683:
[----:B------:R-:W2:Y:S04]  /*15050*/  LDL.LU R0, [R1+0x2c] ;  /* 0x00002c0001007983 */ /* 0x000ea80000300800 */
[----:B------:R1:W-:Y:S04]  /*15060*/  STL [R1+0x8], R9 ;  /* 0x0000080901007387 */ /* 0x0003e80000100800 */
[----:B------:R1:W-:Y:S02]  /*15070*/  STL [R1+0x14], R12 ;  /* 0x0000140c01007387 */ /* 0x0003e40000100800 */
[----:B-12---:R-:W-:-:S07]  /*15080*/  VIADD R0, R0, 0xfffffffd ;  /* 0xfffffffd00007836 */ /* 0x006fce0000000000 */
.L_x_2682:
[----:B------:R-:W-:Y:S05]  /*15090*/  BSYNC B2 ;  /* 0x0000000000027941 */ /* 0x000fea0003800000 */
.L_x_2681:
[----:B------:R-:W-:-:S13]  /*150a0*/  ISETP.NE.AND P0, PT, R4, RZ, PT ;  /* 0x000000ff0400720c */ /* 0x000fda0003f05270 */
[----:B------:R-:W-:Y:S05]  /*150b0*/  @!P0 BRA `(.L_x_2680) ;  /* 0x0000001c00088947 */ /* 0x000fea0003800000 */
[----:B0-----:R0:W5:Y:S02]  /*150c0*/  LDL R8, [R1] ;  /* 0x0000000001087983 */ /* 0x0011640000100800 */
.L_x_2740:
        /* <DEDUP_REMOVED lines=8> */
[----:B------:R-:W-:Y:S02]  /*15150*/  SEL R5, RZ, 0x1, P0 ;  /* 0x00000001ff057807 */ /* 0x000fe40000000000 */
[----:B------:R-:W-:Y:S02]  /*15160*/  SEL R4, R4, RZ, P0 ;  /* 0x000000ff04047207 */ /* 0x000fe40000000000 */
[----:B----4-:R-:W-:Y:S01]  /*15170*/  LOP3.LUT R5, R2, R5, RZ, 0x3c, !PT ;  /* 0x0000000502057212 */ /* 0x010fe200078e3cff */
[----:B-1----:R-:W-:Y:S06]  /*15180*/  @!P1 BRA `(.L_x_2703) ;  /* 0x0000000c004c9947 */ /* 0x002fec0003800000 */
        /* <DEDUP_REMOVED lines=25> */
.L_x_2704:
[----:B------:R-:W2:Y:S01]  /*15320*/  LDL R2, [R1+0x4] ;  /* 0x0000040001027983 */ /* 0x000ea20000100800 */
[----:B------:R-:W-:Y:S01]  /*15330*/  BSSY B2, `(.L_x_2705) ;  /* 0x0000005000027945 */ /* 0x000fe20003800000 */
[----:B--2---:R-:W-:Y:S01]  /*15340*/  IMAD R3, R4, 0x8, R2 ;  /* 0x0000000804037824 */ /* 0x004fe200078e0202 */
[----:B------:R-:W-:-:S04]  /*15350*/  SHF.L.U32 R2, R5, 0x1f, RZ ;  /* 0x0000001f05027819 */ /* 0x000fc800000006ff */
[----:B------:R-:W2:Y:S02]  /*15360*/  SYNCS.PHASECHK.TRANS64.TRYWAIT P0, [R3+URZ+0x38840], R2 ;  /* 0x03884002030075a7 */ /* 0x000ea4000800017f */
[----:B--2---:R-:W-:Y:S05]  /*15370*/  @!P0 BRA `(.L_x_2706) ;  /* 0x0000004000e88947 */ /* 0x004fea0003800000 */
.L_x_2807:
[----:B------:R-:W-:Y:S05]  /*15380*/  BSYNC B2 ;  /* 0x0000000000027941 */ /* 0x000fea0003800000 */
.L_x_2705:
        /* <DEDUP_REMOVED lines=12> */
.L_x_2708:
[----:B------:R-:W-:Y:S05]  /*15450*/  BSYNC B2 ;  /* 0x0000000000027941 */ /* 0x000fea0003800000 */
.L_x_2707:
        /* <DEDUP_REMOVED lines=13> */
.L_x_2709:
        /* <DEDUP_REMOVED lines=16> */
.L_x_2710:
        /* <DEDUP_REMOVED lines=16> */
.L_x_2711:
        /* <DEDUP_REMOVED lines=16> */
.L_x_2712:
        /* <DEDUP_REMOVED lines=17> */
.L_x_2808:
[----:B------:R-:W-:Y:S05]  /*15940*/  BSYNC B2 ;  /* 0x0000000000027941 */ /* 0x000fea0003800000 */
.L_x_2713:
        /* <DEDUP_REMOVED lines=11> */
.L_x_2716:
[----:B------:R-:W-:Y:S05]  /*15a00*/  BSYNC B2 ;  /* 0x0000000000027941 */ /* 0x000fea0003800000 */
.L_x_2715:
        /* <DEDUP_REMOVED lines=14> */
.L_x_2717:
        /* <DEDUP_REMOVED lines=16> */
.L_x_2718:
        /* <DEDUP_REMOVED lines=16> */
.L_x_2719:
        /* <DEDUP_REMOVED lines=16> */
.L_x_2720:
        /* <DEDUP_REMOVED lines=13> */
.L_x_2703:
[----:B------:R-:W-:Y:S05]  /*15ec0*/  BSYNC B1 ;  /* 0x0000000000017941 */ /* 0x000fea0003800000 */
.L_x_2702:
        /* <DEDUP_REMOVED lines=36> */
.L_x_2723:
[----:B------:R-:W3:Y:S01]  /*16110*/  LDL R2, [R1+0x4] ;  /* 0x0000040001027983 */ /* 0x000ee20000100800 */
[----:B------:R-:W-:Y:S01]  /*16120*/  SHF.L.U32 R3, R10, 0x1f, RZ ;  /* 0x0000001f0a037819 */ /* 0x000fe200000006ff */
[----:B------:R-:W-:Y:S01]  /*16130*/  BSSY B2, `(.L_x_2724) ;  /* 0x0000004000027945 */ /* 0x000fe20003800000 */
[----:B---3--:R-:W-:-:S04]  /*16140*/  IMAD R2, R11, 0x8, R2 ;  /* 0x000000080b027824 */ /* 0x008fc800078e0202 */
[----:B------:R-:W3:Y:S02]  /*16150*/  SYNCS.PHASECHK.TRANS64.TRYWAIT P0, [R2+URZ+0x38840], R3 ;  /* 0x03884003020075a7 */ /* 0x000ee4000800017f */
[----:B---3--:R-:W-:Y:S05]  /*16160*/  @!P0 BRA `(.L_x_2725) ;  /* 0x0000003400948947 */ /* 0x008fea0003800000 */
.L_x_2809:
[----:B------:R-:W-:Y:S05]  /*16170*/  BSYNC B2 ;  /* 0x0000000000027941 */ /* 0x000fea0003800000 */
.L_x_2724:
        /* <DEDUP_REMOVED lines=12> */
.L_x_2727:
[----:B------:R-:W-:Y:S05]  /*16240*/  BSYNC B2 ;  /* 0x0000000000027941 */ /* 0x000fea0003800000 */
.L_x_2726:
        /* <DEDUP_REMOVED lines=15> */
.L_x_2728:
        /* <DEDUP_REMOVED lines=16> */
.L_x_2729:
        /* <DEDUP_REMOVED lines=16> */
.L_x_2730:
        /* <DEDUP_REMOVED lines=16> */
.L_x_2731:
        /* <DEDUP_REMOVED lines=15> */
.L_x_2810:
[----:B------:R-:W-:Y:S05]  /*16730*/  BSYNC B2 ;  /* 0x0000000000027941 */ /* 0x000fea0003800000 */
.L_x_2732:
        /* <DEDUP_REMOVED lines=11> */
.L_x_2735:
[----:B------:R-:W-:Y:S05]  /*167f0*/  BSYNC B2 ;  /* 0x0000000000027941 */ /* 0x000fea0003800000 */
.L_x_2734:
        /* <DEDUP_REMOVED lines=13> */
.L_x_2736:
        /* <DEDUP_REMOVED lines=16> */
.L_x_2737:
        /* <DEDUP_REMOVED lines=16> */
.L_x_2738:
        /* <DEDUP_REMOVED lines=16> */
.L_x_2739:
        /* <DEDUP_REMOVED lines=13> */
.L_x_2722:
[----:B------:R-:W-:Y:S05]  /*16ca0*/  BSYNC B1 ;  /* 0x0000000000017941 */ /* 0x000fea0003800000 */
.L_x_2721:
[C---:B------:R-:W-:Y:S01]  /*16cb0*/  ISETP.GT.AND P0, PT, R0.reuse, 0x1, PT ;  /* 0x000000010000780c */ /* 0x040fe20003f04270 */
[----:B------:R-:W-:-:S12]  /*16cc0*/  VIADD R0, R0, 0xfffffffe ;  /* 0xfffffffe00007836 */ /* 0x000fd80000000000 */
[----:B------:R-:W-:Y:S05]  /*16cd0*/  @P0 BRA `(.L_x_2740) ;  /* 0xffffffe000fc0947 */ /* 0x000fea000383ffff */
.L_x_2680:
[----:B------:R-:W-:Y:S05]  /*16ce0*/  BSYNC B0 ;  /* 0x0000000000007941 */ /* 0x000fea0003800000 */
.L_x_2679:
[----:B------:R-:W4:Y:S01]  /*16cf0*/  S2R R2, SR_TID.X ;  /* 0x0000000000027919 */ /* 0x000f220000002100 */
[----:B------:R-:W-:Y:S01]  /*16d00*/  BSSY B0, `(.L_x_2741) ;  /* 0x0000011000007945 */ /* 0x000fe20003800000 */
[----:B----4-:R-:W-:-:S04]  /*16d10*/  LOP3.LUT R3, R2, 0x7f, RZ, 0xc0, !PT ;  /* 0x0000007f02037812 */ /* 0x010fc800078ec0ff */
[----:B------:R-:W-:-:S13]  /*16d20*/  ISETP.NE.AND P0, PT, R3, RZ, PT ;  /* 0x000000ff0300720c */ /* 0x000fda0003f05270 */
[----:B------:R-:W-:Y:S05]  /*16d30*/  @P0 BRA `(.L_x_2742) ;  /* 0x0000000000340947 */ /* 0x000fea0003800000 */
[----:B------:R-:W4:Y:S01]  /*16d40*/  S2R R2, SR_LANEID ;  /* 0x0000000000027919 */ /* 0x000f220000000000 */
[----:B------:R-:W-:Y:S01]  /*16d50*/  VOTEU.ANY UR4, UPT, PT ;  /* 0x0000000000047886 */ /* 0x000fe200038e0100 */
[----:B0-----:R-:W0:Y:S01]  /*16d60*/  LDC.64 R4, c[0x0][0xc60] ;  /* 0x00031800ff047b82 */ /* 0x001e220000000a00 */
[----:B------:R-:W4:Y:S01]  /*16d70*/  FLO.U32 R0, UR4 ;  /* 0x0000000400007d00 */ /* 0x000f2200080e0000 */
[----:B------:R-:W-:Y:S01]  /*16d80*/  ULDC.64 UR6, c[0x0][0x208] ;  /* 0x0000820000067ab9 */ /* 0x000fe20000000a00 */
[----:B----4-:R-:W-:-:S06]  /*16d90*/  ISETP.EQ.U32.AND P0, PT, R0, R2, PT ;  /* 0x000000020000720c */ /* 0x010fcc0003f02070 */
[----:B------:R-:W0:Y:S07]  /*16da0*/  POPC R2, UR4 ;  /* 0x0000000400027d09 */ /* 0x000e2e0008000000 */
[----:B0-----:R-:W4:Y:S04]  /*16db0*/  @P0 ATOMG.E.ADD.STRONG.GPU PT, R2, desc[UR6][R4.64], R2 ;  /* 0x00000002040209a8 */ /* 0x001f2800081ee1c6 */
[----:B----4-:R0:W4:Y:S02]  /*16dc0*/  SHFL.IDX PT, R2, R2, R0, 0x1f ;  /* 0x00001f0002027589 */ /* 0x01012400000e0000 */
[----:B0-----:R-:W0:Y:S02]  /*16dd0*/  S2R R0, SR_LTMASK ;  /* 0x0000000000007919 */ /* 0x001e240000003900 */
[----:B0-----:R-:W-:-:S06]  /*16de0*/  LOP3.LUT R0, R0, UR4, RZ, 0xc0, !PT ;  /* 0x0000000400007c12 */ /* 0x001fcc000f8ec0ff */
[----:B------:R-:W4:Y:S02]  /*16df0*/  POPC R0, R0 ;  /* 0x0000000000007309 */ /* 0x000f240000000000 */
[----:B----4-:R-:W-:-:S07]  /*16e00*/  IADD3 R16, R2, UR38, R0 ;  /* 0x0000002602107c10 */ /* 0x010fce000fffe000 */
.L_x_2742:
[----:B------:R-:W-:Y:S05]  /*16e10*/  BSYNC B0 ;  /* 0x0000000000007941 */ /* 0x000fea0003800000 */
.L_x_2741:
        /* <DEDUP_REMOVED lines=13> */
.L_x_2811:
[----:B------:R-:W-:Y:S05]  /*16ef0*/  BSYNC B1 ;  /* 0x0000000000017941 */ /* 0x000fea0003800000 */
.L_x_2745:
        /* <DEDUP_REMOVED lines=9> */
.L_x_2748:
[----:B------:R-:W-:Y:S05]  /*16f90*/  BSYNC B1 ;  /* 0x0000000000017941 */ /* 0x000fea0003800000 */
.L_x_2747:
[----:B0-----:R-:W4:Y:S04]  /*16fa0*/  LDL.LU R5, [R1+0x18] ;  /* 0x0000180001057983 */ /* 0x001f280000300800 */
[----:B------:R-:W4:Y:S04]  /*16fb0*/  LDL.LU R3, [R1+0xc] ;  /* 0x00000c0001037983 */ /* 0x000f280000300800 */
[----:B------:R-:W3:Y:S04]  /*16fc0*/  LDL R4, [R1+0x4] ;  /* 0x0000040001047983 */ /* 0x000ee80000100800 */
[----:B--2---:R-:W3:Y:S01]  /*16fd0*/  LDL R2, [R1+0x8] ;  /* 0x0000080001027983 */ /* 0x004ee20000100800 */
        /* <DEDUP_REMOVED lines=8> */
[----:B---3--:R-:W-:-:S04]  /*17060*/  IMAD R2, R2, 0xa000, R4 ;  /* 0x0000a00002027824 */ /* 0x008fc800078e0204 */
[----:B------:R-:W-:-:S07]  /*17070*/  VIADD R4, R2, 0x400 ;  /* 0x0000040002047836 */ /* 0x000fce0000000000 */
.L_x_2749:
        /* <DEDUP_REMOVED lines=11> */
[----:B------:R-:W-:Y:S01]  /*17130*/  PLOP3.LUT P0, PT, PT, PT, PT, 0x80, 0x0 ;  /* 0x000000000000781c */ /* 0x000fe20003f0f070 */
[----:B------:R-:W-:Y:S01]  /*17140*/  VIADD R4, R2, 0x2c00 ;  /* 0x00002c0002047836 */ /* 0x000fe20000000000 */
[----:B------:R-:W-:Y:S01]  /*17150*/  UMOV UR6, 0x0 ;  /* 0x0000000000067882 */ /* 0x000fe20000000000 */
[----:B------:R-:W-:Y:S01]  /*17160*/  UMOV UR7, 0x14f00000 ;  /* 0x14f0000000077882 */ /* 0x000fe20000000000 */
[----:B------:R-:W-:-:S09]  /*17170*/  UMOV UR10, 0x40 ;  /* 0x00000040000a7882 */ /* 0x000fd20000000000 */
.L_x_2750:
        /* <DEDUP_REMOVED lines=16> */
.L_x_2751:
        /* <DEDUP_REMOVED lines=16> */
.L_x_2752:
        /* <DEDUP_REMOVED lines=11> */
.L_x_2744:
[----:B------:R-:W-:Y:S05]  /*17430*/  BSYNC B0 ;  /* 0x0000000000007941 */ /* 0x000fea0003800000 */
.L_x_2743:
[----:B0-----:R-:W4:Y:S04]  /*17440*/  LDL.LU R5, [R1+0x8] ;  /* 0x0000080001057983 */ /* 0x001f280000300800 */
        /* <DEDUP_REMOVED lines=8> */
.L_x_2659:
[----:B------:R-:W-:Y:S05]  /*174d0*/  BSYNC B7 ;  /* 0x0000000000077941 */ /* 0x000fea0003800000 */
.L_x_2657:
[----:B0-----:R-:W4:Y:S02]  /*174e0*/  LDL R0, [R1+0x50] ;  /* 0x0000500001007983 */ /* 0x001f240000100800 */
[----:B----4-:R-:W-:-:S13]  /*174f0*/  ISETP.NE.AND P0, PT, R0, RZ, PT ;  /* 0x000000ff0000720c */ /* 0x010fda0003f05270 */
[----:B------:R-:W-:Y:S05]  /*17500*/  @!P0 BRA `(.L_x_2753) ;  /* 0x0000000000288947 */ /* 0x000fea0003800000 */
[----:B------:R-:W-:Y:S05]  /*17510*/  WARPSYNC.ALL ;  /* 0x0000000000007948 */ /* 0x000fea0003800000 */
[----:B------:R-:W0:Y:S08]  /*17520*/  S2UR UR5, SR_CgaCtaId ;  /* 0x00000000000579c3 */ /* 0x000e300000008800 */
[----:B------:R-:W-:Y:S06]  /*17530*/  BAR.SYNC.DEFER_BLOCKING 0x5, 0x180 ;  /* 0x0146000000007b1d */ /* 0x000fec0000010000 */
[----:B------:R-:W-:-:S02]  /*17540*/  UMOV UR4, 0x400 ;  /* 0x0000040000047882 */ /* 0x000fc40000000000 */
[----:B0-----:R-:W-:-:S06]  /*17550*/  ULEA UR4, UR5, UR4, 0x18 ;  /* 0x0000000405047291 */ /* 0x001fcc000f8ec03f */
[----:B------:R-:W-:-:S05]  /*17560*/  IMAD.U32 R0, RZ, RZ, UR4 ;  /* 0x00000004ff007e24 */ /* 0x000fca000f8e00ff */
[----:B------:R4:W0:Y:S04]  /*17570*/  LDS.128 R16, [R0+0x388d0] ;  /* 0x0388d00000107984 */ /* 0x0008280000000c00 */
[----:B------:R4:W-:Y:S01]  /*17580*/  STL [R1+0x4], R0 ;  /* 0x0000040001007387 */ /* 0x0009e20000100800 */
[----:B------:R-:W-:Y:S06]  /*17590*/  BAR.ARV 0x4, 0x180 ;  /* 0x0106000000007b1d */ /* 0x000fec0000002000 */
[----:B------:R-:W-:Y:S05]  /*175a0*/  BRA `(.L_x_2754) ;  /* 0x0000000800e47947 */ /* 0x000fea0003800000 */
.L_x_2753:
[----:B------:R-:W0:Y:S01]  /*175b0*/  S2R R0, SR_TID.X ;  /* 0x0000000000007919 */ /* 0x000e220000002100 */
[----:B------:R-:W-:Y:S01]  /*175c0*/  UMOV UR4, 0xffffffff ;  /* 0xffffffff00047882 */ /* 0x000fe20000000000 */
[----:B0-----:R-:W-:-:S04]  /*175d0*/  LOP3.LUT R6, R0, 0x1f, RZ, 0xc0, !PT ;  /* 0x0000001f00067812 */ /* 0x001fc800078ec0ff */
[----:B------:R-:W-:Y:S01]  /*175e0*/  ISETP.NE.AND P0, PT, R6, 0x1f, PT ;  /* 0x0000001f0600780c */ /* 0x000fe20003f05270 */
[----:B------:R-:W-:-:S12]  /*175f0*/  BRA.DIV UR4, `(.L_x_2755) ;  /* 0x0000002204ac7947 */ /* 0x000fd8000b800000 */
[----:B------:R-:W-:Y:S01]  /*17600*/  IMAD.IADD R5, R19, 0x1, R6 ;  /* 0x0000000113057824 */ /* 0x000fe200078e0206 */
[----:B------:R-:W-:Y:S01]  /*17610*/  ULDC UR4, c[0x0][0xc3c] ;  /* 0x00030f0000047ab9 */ /* 0x000fe20000000800 */
[----:B------:R-:W-:-:S03]  /*17620*/  ULDC.64 UR6, c[0x0][0x208] ;  /* 0x0000820000067ab9 */ /* 0x000fc60000000a00 */
[----:B------:R-:W-:-:S13]  /*17630*/  ISETP.GE.OR P1, PT, R5, UR4, !P0 ;  /* 0x0000000405007c0c */ /* 0x000fda000c726670 */
[----:B------:R-:W0:Y:S02]  /*17640*/  @!P1 LDC.64 R2, c[0x0][0xc80] ;  /* 0x00032000ff029b82 */ /* 0x000e240000000a00 */
[----:B0-----:R-:W-:-:S06]  /*17650*/  @!P1 IMAD.WIDE R2, R5, 0x4, R2 ;  /* 0x0000000405029825 */ /* 0x001fcc00078e0202 */
[----:B------:R0:W4:Y:S01]  /*17660*/  @!P1 LDG.E R3, desc[UR6][R2.64] ;  /* 0x0000000602039981 */ /* 0x000122000c1e1900 */
[C---:B------:R-:W-:Y:S02]  /*17670*/  ISETP.GE.U32.AND P2, PT, R6.reuse, 0x2, PT ;  /* 0x000000020600780c */ /* 0x040fe40003f46070 */
[C---:B------:R-:W-:Y:S01]  /*17680*/  ISETP.GE.U32.AND P3, PT, R6.reuse, 0x4, PT ;  /* 0x000000040600780c */ /* 0x040fe20003f66070 */
[----:B------:R-:W-:Y:S01]  /*17690*/  SHFL.IDX PT, R0, R16, RZ, 0x1f ;  /* 0x00001fff10007589 */ /* 0x000fe200000e0000 */
[C---:B------:R-:W-:Y:S02]  /*176a0*/  ISETP.GE.U32.AND P4, PT, R6.reuse, 0x8, PT ;  /* 0x000000080600780c */ /* 0x040fe40003f86070 */
[C---:B------:R-:W-:Y:S01]  /*176b0*/  ISETP.GE.U32.AND P5, PT, R6.reuse, 0x10, PT ;  /* 0x000000100600780c */ /* 0x040fe20003fa6070 */
[----:B0-----:R-:W-:Y:S02]  /*176c0*/  IMAD.MOV.U32 R2, RZ, RZ, RZ ;  /* 0x000000ffff027224 */ /* 0x001fe400078e00ff */
[----:B----4-:R-:W-:Y:S01]  /*176d0*/  @!P1 IMAD.MOV.U32 R2, RZ, RZ, R3 ;  /* 0x000000ffff029224 */ /* 0x010fe200078e0003 */
[----:B------:R-:W-:-:S04]  /*176e0*/  ISETP.NE.AND P1, PT, R6, RZ, PT ;  /* 0x000000ff0600720c */ /* 0x000fc80003f25270 */
[----:B------:R-:W0:Y:S02]  /*176f0*/  SHFL.UP PT, R3, R2, 0x1, RZ ;  /* 0x0420000002037989 */ /* 0x000e2400000e00ff */
[----:B0-----:R-:W-:-:S05]  /*17700*/  SEL R5, R3, RZ, P1 ;  /* 0x000000ff03057207 */ /* 0x001fca0000800000 */
[----:B------:R-:W-:Y:S02]  /*17710*/  IMAD.IADD R3, R2, 0x1, R5 ;  /* 0x0000000102037824 */ /* 0x000fe400078e0205 */
[----:B------:R-:W-:Y:S04]  /*17720*/  SHFL.IDX PT, R5, R16, 0x1, 0x1f ;  /* 0x00201f0010057f89 */ /* 0x000fe800000e0000 */
        /* <DEDUP_REMOVED lines=12> */
[----:B------:R0:W4:Y:S02]  /*177f0*/  SHFL.IDX PT, R16, R3, 0x1f, 0x1f ;  /* 0x03e01f0003107f89 */ /* 0x00012400000e0000 */
.L_x_2821:
[----:B------:R-:W-:Y:S02]  /*17800*/  ULDC UR4, c[0x0][0xc38] ;  /* 0x00030e0000047ab9 */ /* 0x000fe40000000800 */
[----:B------:R-:W-:-:S04]  /*17810*/  IMAD.U32 R4, RZ, RZ, UR4 ;  /* 0x00000004ff047e24 */ /* 0x000fc8000f8e00ff */
[----:B----4-:R-:W-:-:S04]  /*17820*/  IMAD R16, R16, R4, RZ ;  /* 0x0000000410107224 */ /* 0x010fc800078e02ff */
[----:B------:R-:W-:-:S05]  /*17830*/  IMAD.IADD R5, R5, 0x1, R16 ;  /* 0x0000000105057824 */ /* 0x000fca00078e0210 */
[----:B------:R-:W-:-:S13]  /*17840*/  ISETP.GT.AND P6, PT, R5, R0, PT ;  /* 0x000000000500720c */ /* 0x000fda0003fc4270 */
[----:B------:R-:W-:Y:S05]  /*17850*/  @P6 BRA `(.L_x_2756) ;  /* 0x0000000000a06947 */ /* 0x000fea0003800000 */
.L_x_2761:
[----:B0-----:R-:W0:Y:S01]  /*17860*/  LDC R3, c[0x0][0xc3c] ;  /* 0x00030f00ff037b82 */ /* 0x001e220000000800 */
[----:B------:R-:W-:-:S05]  /*17870*/  VIADD R19, R19, 0x1f ;  /* 0x0000001f13137836 */ /* 0x000fca0000000000 */
[----:B0-----:R-:W-:-:S13]  /*17880*/  ISETP.GE.AND P6, PT, R19, R3, PT ;  /* 0x000000031300720c */ /* 0x001fda0003fc6270 */
[----:B------:R-:W-:Y:S05]  /*17890*/  @P6 BRA `(.L_x_2757) ;  /* 0x0000000400dc6947 */ /* 0x000fea0003800000 */
[----:B------:R-:W0:Y:S01]  /*178a0*/  S2R R2, SR_TID.X ;  /* 0x0000000000027919 */ /* 0x000e220000002100 */
[----:B------:R-:W-:Y:S01]  /*178b0*/  BSSY B0, `(.L_x_2758) ;  /* 0x000000a000007945 */ /* 0x000fe20003800000 */
[----:B0-----:R-:W-:-:S05]  /*178c0*/  LOP3.LUT R2, R2, 0x1f, RZ, 0xc0, !PT ;  /* 0x0000001f02027812 */ /* 0x001fca00078ec0ff */
[----:B------:R-:W-:Y:S02]  /*178d0*/  IMAD.IADD R4, R19, 0x1, R2 ;  /* 0x0000000113047824 */ /* 0x000fe400078e0202 */
[----:B------:R-:W-:-:S03]  /*178e0*/  IMAD.MOV.U32 R2, RZ, RZ, RZ ;  /* 0x000000ffff027224 */ /* 0x000fc600078e00ff */
[----:B------:R-:W-:-:S13]  /*178f0*/  ISETP.GE.OR P6, PT, R4, R3, !P0 ;  /* 0x000000030400720c */ /* 0x000fda00047c6670 */
[----:B------:R-:W-:Y:S05]  /*17900*/  @P6 BRA `(.L_x_2759) ;  /* 0x0000000000106947 */ /* 0x000fea0003800000 */
[----:B------:R-:W0:Y:S01]  /*17910*/  LDC.64 R2, c[0x0][0xc80] ;  /* 0x00032000ff027b82 */ /* 0x000e220000000a00 */
[----:B------:R-:W-:Y:S01]  /*17920*/  ULDC.64 UR4, c[0x0][0x208] ;  /* 0x0000820000047ab9 */ /* 0x000fe20000000a00 */
[----:B0-----:R-:W-:-:S06]  /*17930*/  IMAD.WIDE R2, R4, 0x4, R2 ;  /* 0x0000000404027825 */ /* 0x001fcc00078e0202 */
[----:B------:R0:W5:Y:S02]  /*17940*/  LDG.E R2, desc[UR4][R2.64] ;  /* 0x0000000402027981 */ /* 0x000164000c1e1900 */
.L_x_2759:
[----:B------:R-:W-:Y:S05]  /*17950*/  BSYNC B0 ;  /* 0x0000000000007941 */ /* 0x000fea0003800000 */
.L_x_2758:
[----:B------:R-:W-:-:S03]  /*17960*/  UMOV UR4, 0xffffffff ;  /* 0xffffffff00047882 */ /* 0x000fc60000000000 */
[----:B------:R-:W-:Y:S05]  /*17970*/  BRA.DIV UR4, `(.L_x_2760) ;  /* 0x00000026040c7947 */ /* 0x000fea000b800000 */
[----:B-----5:R-:W0:Y:S02]  /*17980*/  SHFL.UP PT, R14, R2, 0x1, RZ ;  /* 0x04200000020e7989 */ /* 0x020e2400000e00ff */
        /* <DEDUP_REMOVED lines=15> */
.L_x_2829:
[----:B------:R-:W-:Y:S02]  /*17a80*/  ULDC UR4, c[0x0][0xc38] ;  /* 0x00030e0000047ab9 */ /* 0x000fe40000000800 */
[----:B------:R-:W-:-:S04]  /*17a90*/  IMAD.U32 R4, RZ, RZ, UR4 ;  /* 0x00000004ff047e24 */ /* 0x000fc8000f8e00ff */
[----:B----4-:R-:W-:-:S04]  /*17aa0*/  IMAD R16, R16, R4, RZ ;  /* 0x0000000410107224 */ /* 0x010fc800078e02ff */
[----:B------:R-:W-:-:S05]  /*17ab0*/  IMAD.IADD R5, R16, 0x1, R5 ;  /* 0x0000000110057824 */ /* 0x000fca00078e0205 */
[----:B------:R-:W-:-:S13]  /*17ac0*/  ISETP.GT.AND P6, PT, R5, R0, PT ;  /* 0x000000000500720c */ /* 0x000fda0003fc4270 */
[----:B------:R-:W-:Y:S05]  /*17ad0*/  @!P6 BRA `(.L_x_2761) ;  /* 0xfffffffc0060e947 */ /* 0x000fea000383ffff */
.L_x_2756:
        /* <DEDUP_REMOVED lines=8> */
.L_x_2833:
[----:B------:R-:W-:Y:S01]  /*17b60*/  ISETP.NE.AND P0, PT, R5, RZ, PT ;  /* 0x000000ff0500720c */ /* 0x000fe20003f05270 */
[----:B------:R-:W-:-:S12]  /*17b70*/  IMAD.MOV.U32 R5, RZ, RZ, RZ ;  /* 0x000000ffff057224 */ /* 0x000fd800078e00ff */
[----:B------:R-:W-:Y:S05]  /*17b80*/  @!P0 BRA `(.L_x_2763) ;  /* 0x0000000000148947 */ /* 0x000fea0003800000 */
[----:B------:R-:W-:Y:S01]  /*17b90*/  UMOV UR4, 0xffffffff ;  /* 0xffffffff00047882 */ /* 0x000fe20000000000 */
[----:B------:R-:W-:Y:S02]  /*17ba0*/  VIADD R12, R6, 0xffffffff ;  /* 0xffffffff060c7836 */ /* 0x000fe40000000000 */
[----:B------:R-:W-:Y:S05]  /*17bb0*/  BRA.DIV UR4, `(.L_x_2764) ;  /* 0x0000002604987947 */ /* 0x000fea000b800000 */
[----:B0-----:R0:W0:Y:S02]  /*17bc0*/  SHFL.IDX PT, R3, R3, R12, 0x1f ;  /* 0x00001f0c03037589 */ /* 0x00102400000e0000 */
.L_x_2836:
[----:B0-----:R-:W-:-:S07]  /*17bd0*/  IMAD.MOV.U32 R5, RZ, RZ, R3 ;  /* 0x000000ffff057224 */ /* 0x001fce00078e0003 */
.L_x_2763:
[----:B0---4-:R-:W0:Y:S01]  /*17be0*/  LDC.64 R2, c[0x0][0xc90] ;  /* 0x00032400ff027b82 */ /* 0x011e220000000a00 */
[----:B------:R-:W-:Y:S01]  /*17bf0*/  IMAD.IADD R19, R6, 0x1, R19 ;  /* 0x0000000106137824 */ /* 0x000fe200078e0213 */
[----:B------:R-:W-:-:S03]  /*17c00*/  ULDC.64 UR4, c[0x0][0x208] ;  /* 0x0000820000047ab9 */ /* 0x000fc60000000a00 */
[----:B0-----:R-:W-:-:S05]  /*17c10*/  IMAD.WIDE R2, R19, 0x4, R2 ;  /* 0x0000000413027825 */ /* 0x001fca00078e0202 */
[----:B-1-3--:R-:W3:Y:S01]  /*17c20*/  LDG.E R7, desc[UR4][R2.64] ;  /* 0x0000000402077981 */ /* 0x00aee2000c1e1900 */
[----:B------:R-:W-:-:S04]  /*17c30*/  IMAD R16, R5, R4, R16 ;  /* 0x0000000405107224 */ /* 0x000fc800078e0210 */
[----:B------:R-:W-:Y:S02]  /*17c40*/  IMAD.IADD R0, R0, 0x1, -R16 ;  /* 0x0000000100007824 */ /* 0x000fe400078e0a10 */
[----:B---3--:R-:W-:-:S05]  /*17c50*/  IMAD R6, R17, R7, RZ ;  /* 0x0000000711067224 */ /* 0x008fca00078e02ff */
[----:B-----5:R-:W-:-:S04]  /*17c60*/  IABS R8, R6 ;  /* 0x0000000600087213 */ /* 0x020fc80000000000 */
        /* <DEDUP_REMOVED lines=58> */
.L_x_2757:
[----:B------:R-:W-:Y:S01]  /*18010*/  UMOV UR4, URZ ;  /* 0x0000003f00047c82 */ /* 0x000fe20008000000 */
[----:B------:R-:W-:Y:S01]  /*18020*/  UMOV UR5, URZ ;  /* 0x0000003f00057c82 */ /* 0x000fe20008000000 */
[----:B------:R-:W-:Y:S01]  /*18030*/  ULDC UR6, c[0x0][0xc3c] ;  /* 0x00030f0000067ab9 */ /* 0x000fe20000000800 */
[----:B------:R-:W-:Y:S02]  /*18040*/  IMAD.MOV.U32 R16, RZ, RZ, R0 ;  /* 0x000000ffff107224 */ /* 0x000fe400078e0000 */
[----:B------:R-:W-:Y:S02]  /*18050*/  IMAD.U32 R17, RZ, RZ, UR4 ;  /* 0x00000004ff117e24 */ /* 0x000fe4000f8e00ff */
[----:B------:R-:W-:Y:S02]  /*18060*/  IMAD.U32 R18, RZ, RZ, UR5 ;  /* 0x00000005ff127e24 */ /* 0x000fe4000f8e00ff */
[----:B------:R-:W-:-:S07]  /*18070*/  IMAD.U32 R19, RZ, RZ, UR6 ;  /* 0x00000006ff137e24 */ /* 0x000fce000f8e00ff */
.L_x_2765:
[----:B------:R0:W4:Y:S01]  /*18080*/  LDL R3, [R1+0x4] ;  /* 0x0000040001037983 */ /* 0x0001220000100800 */
[----:B------:R-:W1:Y:S01]  /*18090*/  S2R R0, SR_TID.X ;  /* 0x0000000000007919 */ /* 0x000e620000002100 */
[----:B------:R-:W-:Y:S05]  /*180a0*/  WARPSYNC.ALL ;  /* 0x0000000000007948 */ /* 0x000fea0003800000 */
[----:B-1----:R-:W-:Y:S01]  /*180b0*/  LOP3.LUT R0, R0, 0x1f, RZ, 0xc0, !PT ;  /* 0x0000001f00007812 */ /* 0x002fe200078ec0ff */
        /* <DEDUP_REMOVED lines=8> */
.L_x_2754:
[----:B------:R-:W-:Y:S02]  /*18140*/  ULDC UR4, c[0x0][0xc3c] ;  /* 0x00030f0000047ab9 */ /* 0x000fe40000000800 */
[----:B0-----:R-:W-:-:S13]  /*18150*/  ISETP.GE.AND P0, PT, R19, UR4, PT ;  /* 0x0000000413007c0c */ /* 0x001fda000bf06270 */
[----:B------:R-:W-:Y:S05]  /*18160*/  @!P0 BRA `(.L_x_2766) ;  /* 0xffffff9c00808947 */ /* 0x000fea000383ffff */
[----:B------:R-:W-:Y:S05]  /*18170*/  BSYNC B8 ;  /* 0x0000000000087941 */ /* 0x000fea0003800000 */
.L_x_2653:
[----:B----4-:R-:W4:Y:S01]  /*18180*/  LDL.LU R0, [R1+0x48] ;  /* 0x0000480001007983 */ /* 0x010f220000300800 */
[----:B------:R-:W-:Y:S01]  /*18190*/  BSSY B0, `(.L_x_2767) ;  /* 0x000000b000007945 */ /* 0x000fe20003800000 */
[----:B------:R-:W0:Y:S01]  /*181a0*/  S2R R5, SR_CgaCtaId ;  /* 0x0000000000057919 */ /* 0x000e220000008800 */
[----:B----4-:R-:W-:-:S05]  /*181b0*/  VIADD R0, R0, 0x1 ;  /* 0x0000000100007836 */ /* 0x010fca0000000000 */
[----:B------:R-:W-:-:S04]  /*181c0*/  LEA.HI R2, R0, R0, RZ, 0x1 ;  /* 0x0000000000027211 */ /* 0x000fc800078f08ff */
[----:B------:R-:W-:-:S05]  /*181d0*/  LOP3.LUT R3, R2, 0xfffffffe, RZ, 0xc0, !PT ;  /* 0xfffffffe02037812 */ /* 0x000fca00078ec0ff */
[----:B------:R-:W-:Y:S01]  /*181e0*/  IMAD.IADD R3, R0, 0x1, -R3 ;  /* 0x0000000100037824 */ /* 0x000fe200078e0a03 */
[----:B------:R-:W-:-:S04]  /*181f0*/  MOV R0, 0x400 ;  /* 0x0000040000007802 */ /* 0x000fc80000000f00 */
[----:B0-----:R-:W-:Y:S02]  /*18200*/  LEA R0, R5, R0, 0x18 ;  /* 0x0000000005007211 */ /* 0x001fe400078ec0ff */
[----:B------:R-:W-:-:S04]  /*18210*/  SHF.L.U32 R3, R3, 0x1f, RZ ;  /* 0x0000001f03037819 */ /* 0x000fc800000006ff */
[----:B------:R-:W0:Y:S02]  /*18220*/  SYNCS.PHASECHK.TRANS64.TRYWAIT P0, [R0+URZ+0x38820], R3 ;  /* 0x03882003000075a7 */ /* 0x000e24000800017f */
[----:B0-----:R-:W-:Y:S05]  /*18230*/  @!P0 BRA `(.L_x_2768) ;  /* 0x0000002000208947 */ /* 0x001fea0003800000 */
.L_x_2837:
[----:B------:R-:W-:Y:S05]  /*18240*/  BSYNC B0 ;  /* 0x0000000000007941 */ /* 0x000fea0003800000 */
.L_x_2767:
[----:B------:R-:W-:-:S03]  /*18250*/  UMOV UR4, 0xffffffff ;  /* 0xffffffff00047882 */ /* 0x000fc60000000000 */
[----:B------:R-:W-:Y:S05]  /*18260*/  BRA.DIV UR4, `(.L_x_2769) ;  /* 0x0000002204287947 */ /* 0x000fea000b800000 */
[----:B------:R-:W4:Y:S02]  /*18270*/  S2R R2, SR_TID.X ;  /* 0x0000000000027919 */ /* 0x000f240000002100 */
[----:B----4-:R-:W-:-:S04]  /*18280*/  SHF.R.U32.HI R2, RZ, 0x5, R2 ;  /* 0x00000005ff027819 */ /* 0x010fc80000011602 */
[----:B------:R-:W-:-:S05]  /*18290*/  LOP3.LUT R2, R2, 0x3, RZ, 0xc0, !PT ;  /* 0x0000000302027812 */ /* 0x000fca00078ec0ff */
[----:B------:R4:W0:Y:S02]  /*182a0*/  SHFL.IDX PT, R14, R2, RZ, 0x1f ;  /* 0x00001fff020e7589 */ /* 0x00082400000e0000 */
.L_x_2840:
[----:B0-----:R-:W-:Y:S01]  /*182b0*/  ISETP.NE.AND P0, PT, R14, RZ, PT ;  /* 0x000000ff0e00720c */ /* 0x001fe20003f05270 */
[----:B------:R-:W-:-:S12]  /*182c0*/  BSSY B0, `(.L_x_2770) ;  /* 0x0000029000007945 */ /* 0x000fd80003800000 */
[----:B------:R-:W-:Y:S05]  /*182d0*/  @P0 BRA `(.L_x_2771) ;  /* 0x00000000009c0947 */ /* 0x000fea0003800000 */
[----:B------:R-:W-:-:S03]  /*182e0*/  UMOV UR4, 0xffffffff ;  /* 0xffffffff00047882 */ /* 0x000fc60000000000 */
[----:B------:R-:W-:Y:S05]  /*182f0*/  BRA.DIV UR4, `(.L_x_2772) ;  /* 0x0000002204387947 */ /* 0x000fea000b800000 */
[----:B------:R-:W-:-:S13]  /*18300*/  ELECT P6, URZ, PT ;  /* 0x00000000003f782f */ /* 0x000fda00038c0000 */
.L_x_2843:
[----:B------:R-:W-:Y:S05]  /*18310*/  @!P6 BRA `(.L_x_2771) ;  /* 0x00000000008ce947 */ /* 0x000fea0003800000 */
[----:B----4-:R-:W4:Y:S02]  /*18320*/  LDL R2, [R1+0x54] ;  /* 0x0000540001027983 */ /* 0x010f240000100800 */
[----:B----4-:R-:W-:-:S13]  /*18330*/  R2UR UR4, R2 ;  /* 0x00000000020472ca */ /* 0x010fda00000e0000 */
[----:B------:R-:W-:-:S06]  /*18340*/  ULOP3.LUT UR4, UR4, 0x2, URZ, 0xfc, !UPT ;  /* 0x0000000204047892 */ /* 0x000fcc000f8efc3f */
[----:B------:R-:W-:-:S05]  /*18350*/  IMAD.U32 R2, RZ, RZ, UR4 ;  /* 0x00000004ff027e24 */ /* 0x000fca000f8e00ff */
[----:B------:R-:W-:-:S13]  /*18360*/  ISETP.NE.AND P2, PT, R2, 0x3, PT ;  /* 0x000000030200780c */ /* 0x000fda0003f45270 */
[----:B------:R-:W-:Y:S05]  /*18370*/  @!P2 BRA `(.L_x_2773) ;  /* 0x000000000004a947 */ /* 0x000fea0003800000 */
[----:B------:R-:W-:Y:S01]  /*18380*/  BPT.TRAP 0x1 ;  /* 0x000000040000795c */ /* 0x000fe20000300000 */
.L_x_2773:
[----:B------:R-:W4:Y:S04]  /*18390*/  LDL R3, [R1+0x8] ;  /* 0x0000080001037983 */ /* 0x000f280000100800 */
[----:B-1-3--:R-:W3:Y:S01]  /*183a0*/  LDL.LU R7, [R1+0x14] ;  /* 0x0000140001077983 */ /* 0x00aee20000300800 */
[----:B------:R-:W-:-:S04]  /*183b0*/  VIADD R2, R0, 0x38840 ;  /* 0x0003884000027836 */ /* 0x000fc80000000000 */
[C---:B----4-:R-:W-:Y:S02]  /*183c0*/  IMAD R6, R3.reuse, 0x8, R2 ;  /* 0x0000000803067824 */ /* 0x050fe400078e0202 */
[----:B------:R-:W-:Y:S01]  /*183d0*/  VIADD R3, R3, 0x1 ;  /* 0x0000000103037836 */ /* 0x000fe20000000000 */
[----:B---3--:R-:W-:-:S04]  /*183e0*/  SHF.L.U32 R5, R7, 0x1f, RZ ;  /* 0x0000001f07057819 */ /* 0x008fc800000006ff */
        /* <DEDUP_REMOVED lines=8> */
.L_x_2844:
[----:B------:R-:W1:Y:S02]  /*18470*/  SYNCS.PHASECHK.TRANS64.TRYWAIT P0, [R7+URZ], R2 ;  /* 0x00000002070075a7 */ /* 0x000e64000800017f */
[----:B-1----:R-:W-:Y:S05]  /*18480*/  @!P0 BRA `(.L_x_2775) ;  /* 0x0000002000088947 */ /* 0x002fea0003800000 */
.L_x_2845:
[----:B------:R-:W-:Y:S05]  /*18490*/  @!P2 BRA `(.L_x_2776) ;  /* 0x000000000004a947 */ /* 0x000fea0003800000 */
[----:B------:R-:W-:Y:S01]  /*184a0*/  BPT.TRAP 0x1 ;  /* 0x000000040000795c */ /* 0x000fe20000300000 */
.L_x_2776:
[----:B------:R-:W3:Y:S01]  /*184b0*/  LDL.LU R4, [R1+0x8] ;  /* 0x0000080001047983 */ /* 0x000ee20000300800 */
[----:B------:R-:W-:-:S04]  /*184c0*/  VIADD R0, R0, 0x38860 ;  /* 0x0003886000007836 */ /* 0x000fc80000000000 */
[----:B---3--:R-:W-:-:S04]  /*184d0*/  IMAD R4, R4, 0x8, R0 ;  /* 0x0000000804047824 */ /* 0x008fc800078e0200 */
[----:B------:R-:W3:Y:S02]  /*184e0*/  SYNCS.PHASECHK.TRANS64.TRYWAIT P0, [R4+URZ], R5 ;  /* 0x00000005040075a7 */ /* 0x000ee4000800017f */
[----:B---3--:R-:W-:Y:S05]  /*184f0*/  @!P0 BRA `(.L_x_2777) ;  /* 0x0000002000008947 */ /* 0x008fea0003800000 */
.L_x_2846:
[----:B------:R-:W-:-:S07]  /*18500*/  IMAD R3, R3, 0x8, R0 ;  /* 0x0000000803037824 */ /* 0x000fce00078e0200 */
.L_x_2778:
[----:B----4-:R4:W0:Y:S02]  /*18510*/  SYNCS.PHASECHK.TRANS64.TRYWAIT P0, [R3+URZ], R2 ;  /* 0x00000002030075a7 */ /* 0x010824000800017f */
[----:B0-----:R-:W-:Y:S05]  /*18520*/  @!P0 NANOSLEEP.SYNCS 0x989680 ;  /* 0x009896800000895d */ /* 0x001fea0003900000 */
[----:B------:R-:W0:Y:S02]  /*18530*/  @!P0 SYNCS.PHASECHK.TRANS64 P0, [R3+URZ], R2 ;  /* 0x00000002030085a7 */ /* 0x000e24000800007f */
[----:B0-----:R-:W-:Y:S05]  /*18540*/  @!P0 BRA `(.L_x_2778) ;  /* 0xfffffffc00f08947 */ /* 0x001fea000383ffff */
.L_x_2771:
[----:B------:R-:W-:Y:S05]  /*18550*/  BSYNC B0 ;  /* 0x0000000000007941 */ /* 0x000fea0003800000 */
.L_x_2770:
[----:B------:R-:W-:Y:S05]  /*18560*/  EXIT ;  /* 0x000000000000794d */ /* 0x000fea0003800000 */
.L_x_2595:
[----:B------:R-:W-:-:S13]  /*18570*/  R2UR UR4, R17 ;  /* 0x00000000110472ca */ /* 0x000fda00000e0000 */
[----:B0-----:R-:W-:-:S04]  /*18580*/  IMAD.U32 R3, RZ, RZ, UR4 ;  /* 0x00000004ff037e24 */ /* 0x001fc8000f8e00ff */
[----:B------:R0:W1:Y:S03]  /*18590*/  SYNCS.PHASECHK.TRANS64.TRYWAIT P1, [R3+URZ+0x38800], R0 ;  /* 0x03880000030075a7 */ /* 0x000066000802017f */
[----:B-1----:R-:W-:Y:S05]  /*185a0*/  @!P1 NANOSLEEP.SYNCS 0x989680 ;  /* 0x009896800000995d */ /* 0x002fea0003900000 */
[----:B------:R-:W1:Y:S02]  /*185b0*/  @!P1 SYNCS.PHASECHK.TRANS64 P1, [R3+URZ+0x38800], R0 ;  /* 0x03880000030095a7 */ /* 0x000e64000802007f */
[----:B-1----:R-:W-:Y:S05]  /*185c0*/  @!P1 BRA `(.L_x_2595) ;  /* 0xfffffffc00e89947 */ /* 0x002fea000383ffff */
[----:B------:R-:W-:Y:S05]  /*185d0*/  BRA `(.L_x_2779) ;  /* 0xfffffe9400a07947 */ /* 0x000fea000383ffff */
.L_x_2599:
[----:B-1----:R1:W2:Y:S02]  /*185e0*/  SYNCS.PHASECHK.TRANS64.TRYWAIT P2, [R0+URZ+0x38830], R3 ;  /* 0x03883003000075a7 */ /* 0x0022a4000804017f */
[----:B--2---:R-:W-:Y:S05]  /*185f0*/  @!P2 NANOSLEEP.SYNCS 0x989680 ;  /* 0x009896800000a95d */ /* 0x004fea0003900000 */
[----:B------:R-:W2:Y:S02]  /*18600*/  @!P2 SYNCS.PHASECHK.TRANS64 P2, [R0+URZ+0x38830], R3 ;  /* 0x038830030000a5a7 */ /* 0x000ea4000804007f */
[----:B--2---:R-:W-:Y:S05]  /*18610*/  @!P2 BRA `(.L_x_2599) ;  /* 0xfffffffc00f0a947 */ /* 0x004fea000383ffff */
[----:B------:R-:W-:Y:S05]  /*18620*/  BRA `(.L_x_2598) ;  /* 0xfffffe9400cc7947 */ /* 0x000fea000383ffff */
.L_x_2604:
[----:B------:R-:W-:-:S13]  /*18630*/  R2UR UR4, R3 ;  /* 0x00000000030472ca */ /* 0x000fda00000e0000 */
[----:B-1----:R-:W-:-:S04]  /*18640*/  IMAD.U32 R153, RZ, RZ, UR4 ;  /* 0x00000004ff997e24 */ /* 0x002fc8000f8e00ff */
[----:B------:R1:W2:Y:S03]  /*18650*/  SYNCS.PHASECHK.TRANS64.TRYWAIT P3, [R153+URZ+0x38830], R4 ;  /* 0x03883004990075a7 */ /* 0x0002a6000806017f */
[----:B--2---:R-:W-:Y:S05]  /*18660*/  @!P3 NANOSLEEP.SYNCS 0x989680 ;  /* 0x009896800000b95d */ /* 0x004fea0003900000 */
[----:B------:R-:W2:Y:S02]  /*18670*/  @!P3 SYNCS.PHASECHK.TRANS64 P3, [R153+URZ+0x38830], R4 ;  /* 0x038830049900b5a7 */ /* 0x000ea4000806007f */
[----:B--2---:R-:W-:Y:S05]  /*18680*/  @!P3 BRA `(.L_x_2604) ;  /* 0xfffffffc00e8b947 */ /* 0x004fea000383ffff */
[----:B------:R-:W-:Y:S05]  /*18690*/  BRA `(.L_x_2603) ;  /* 0xfffffed000247947 */ /* 0x000fea000383ffff */
.L_x_2608:
[----:B--2---:R-:W-:-:S04]  /*186a0*/  IMAD.U32 R233, RZ, RZ, UR4 ;  /* 0x00000004ffe97e24 */ /* 0x004fc8000f8e00ff */
[----:B------:R2:W3:Y:S03]  /*186b0*/  SYNCS.PHASECHK.TRANS64.TRYWAIT P3, [R233+URZ+0x38850], R0 ;  /* 0x03885000e90075a7 */ /* 0x0004e6000806017f */
[----:B---3--:R-:W-:Y:S05]  /*186c0*/  @!P3 NANOSLEEP.SYNCS 0x989680 ;  /* 0x009896800000b95d */ /* 0x008fea0003900000 */
[----:B------:R-:W3:Y:S02]  /*186d0*/  @!P3 SYNCS.PHASECHK.TRANS64 P3, [R233+URZ+0x38850], R0 ;  /* 0x03885000e900b5a7 */ /* 0x000ee4000806007f */
[----:B---3--:R-:W-:Y:S05]  /*186e0*/  @!P3 BRA `(.L_x_2608) ;  /* 0xfffffffc00ecb947 */ /* 0x008fea000383ffff */
[----:B------:R-:W-:Y:S05]  /*186f0*/  BRA `(.L_x_2607) ;  /* 0xfffffef4004c7947 */ /* 0x000fea000383ffff */
.L_x_2614:
[----:B-1----:R-:W-:-:S04]  /*18700*/  IMAD.U32 R4, RZ, RZ, UR4 ;  /* 0x00000004ff047e24 */ /* 0x002fc8000f8e00ff */
[----:B------:R1:W2:Y:S03]  /*18710*/  SYNCS.PHASECHK.TRANS64.TRYWAIT P2, [R4+URZ+0x38830], R3 ;  /* 0x03883003040075a7 */ /* 0x0002a6000804017f */
[----:B--2---:R-:W-:Y:S05]  /*18720*/  @!P2 NANOSLEEP.SYNCS 0x989680 ;  /* 0x009896800000a95d */ /* 0x004fea0003900000 */
[----:B------:R-:W2:Y:S02]  /*18730*/  @!P2 SYNCS.PHASECHK.TRANS64 P2, [R4+URZ+0x38830], R3 ;  /* 0x038830030400a5a7 */ /* 0x000ea4000804007f */
[----:B--2---:R-:W-:Y:S05]  /*18740*/  @!P2 BRA `(.L_x_2614) ;  /* 0xfffffffc00eca947 */ /* 0x004fea000383ffff */
[----:B------:R-:W-:Y:S05]  /*18750*/  BRA `(.L_x_2613) ;  /* 0xffffff0c00387947 */ /* 0x000fea000383ffff */
.L_x_2618:
[----:B01----:R-:W-:-:S04]  /*18760*/  IMAD.U32 R3, RZ, RZ, UR4 ;  /* 0x00000004ff037e24 */ /* 0x003fc8000f8e00ff */
[----:B------:R0:W1:Y:S03]  /*18770*/  SYNCS.PHASECHK.TRANS64.TRYWAIT P2, [R3+URZ+0x38850], R0 ;  /* 0x03885000030075a7 */ /* 0x000066000804017f */
[----:B-1----:R-:W-:Y:S05]  /*18780*/  @!P2 NANOSLEEP.SYNCS 0x989680 ;  /* 0x009896800000a95d */ /* 0x002fea0003900000 */
[----:B------:R-:W1:Y:S02]  /*18790*/  @!P2 SYNCS.PHASECHK.TRANS64 P2, [R3+URZ+0x38850], R0 ;  /* 0x038850000300a5a7 */ /* 0x000e64000804007f */
[----:B-1----:R-:W-:Y:S05]  /*187a0*/  @!P2 BRA `(.L_x_2618) ;  /* 0xfffffffc00eca947 */ /* 0x002fea000383ffff */
[----:B------:R-:W-:Y:S05]  /*187b0*/  BRA `(.L_x_2617) ;  /* 0xffffff34005c7947 */ /* 0x000fea000383ffff */
.L_x_2623:
[----:B-1----:R-:W-:-:S04]  /*187c0*/  IMAD.U32 R7, RZ, RZ, UR7 ;  /* 0x00000007ff077e24 */ /* 0x002fc8000f8e00ff */
[----:B------:R1:W2:Y:S03]  /*187d0*/  SYNCS.PHASECHK.TRANS64.TRYWAIT P0, [R7+URZ+0x38850], R0 ;  /* 0x03885000070075a7 */ /* 0x0002a6000800017f */
[----:B--2---:R-:W-:Y:S05]  /*187e0*/  @!P0 NANOSLEEP.SYNCS 0x989680 ;  /* 0x009896800000895d */ /* 0x004fea0003900000 */
[----:B------:R-:W2:Y:S02]  /*187f0*/  @!P0 SYNCS.PHASECHK.TRANS64 P0, [R7+URZ+0x38850], R0 ;  /* 0x03885000070085a7 */ /* 0x000ea4000800007f */
[----:B--2---:R-:W-:Y:S05]  /*18800*/  @!P0 BRA `(.L_x_2623) ;  /* 0xfffffffc00ec8947 */ /* 0x004fea000383ffff */
[----:B------:R-:W-:Y:S05]  /*18810*/  BRA `(.L_x_2622) ;  /* 0xffffff4c005c7947 */ /* 0x000fea000383ffff */
.L_x_2665:
        /* <DEDUP_REMOVED lines=11> */
.L_x_2781:
[----:B------:R-:W-:Y:S05]  /*188d0*/  BSYNC B0 ;  /* 0x0000000000007941 */ /* 0x000fea0003800000 */
.L_x_2780:
[----:B------:R-:W-:Y:S05]  /*188e0*/  BRA `(.L_x_2782) ;  /* 0xffffffa000d07947 */ /* 0x000fea000383ffff */
.L_x_2667:
[----:B------:R-:W-:Y:S01]  /*188f0*/  BSSY B0, `(.L_x_2783) ;  /* 0x0000006000007945 */ /* 0x000fe20003800000 */
[----:B------:R-:W-:-:S07]  /*18900*/  IMAD.MOV.U32 R15, RZ, RZ, -0x1 ;  /* 0xffffffffff0f7424 */ /* 0x000fce00078e00ff */
[----:B012---:R-:W-:Y:S05]  /*18910*/  WARPSYNC.COLLECTIVE R15, `(.L_x_2784) ;  /* 0x000000000f0c7348 */ /* 0x007fea0003c00000 */
[----:B------:R-:W-:Y:S02]  /*18920*/  ELECT P6, UR62, PT ;  /* 0x00000000003e782f */ /* 0x000fe400038c0000 */
[----:B------:R-:W-:Y:S01]  /*18930*/  MOV R14, UR62 ;  /* 0x0000003e000e7c02 */ /* 0x000fe20008000f00 */
[----:B012---:R-:W-:Y:S10]  /*18940*/  ENDCOLLECTIVE ;  /* 0x000000000000791b */ /* 0x007ff40003800000 */
.L_x_2784:
[----:B------:R-:W-:Y:S05]  /*18950*/  BSYNC B0 ;  /* 0x0000000000007941 */ /* 0x000fea0003800000 */
.L_x_2783:
[----:B------:R-:W-:Y:S05]  /*18960*/  BRA `(.L_x_2785) ;  /* 0xffffffa000d87947 */ /* 0x000fea000383ffff */
.L_x_2669:
[----:B--2---:R2:W3:Y:S02]  /*18970*/  SYNCS.PHASECHK.TRANS64.TRYWAIT P0, [R0+URZ+0x38840], R2 ;  /* 0x03884002000075a7 */ /* 0x0044e4000800017f */
[----:B---3--:R-:W-:Y:S05]  /*18980*/  @!P0 NANOSLEEP.SYNCS 0x989680 ;  /* 0x009896800000895d */ /* 0x008fea0003900000 */
[----:B------:R-:W3:Y:S02]  /*18990*/  @!P0 SYNCS.PHASECHK.TRANS64 P0, [R0+URZ+0x38840], R2 ;  /* 0x03884002000085a7 */ /* 0x000ee4000800007f */
[----:B---3--:R-:W-:Y:S05]  /*189a0*/  @!P0 BRA `(.L_x_2669) ;  /* 0xfffffffc00f08947 */ /* 0x008fea000383ffff */
[----:B------:R-:W-:Y:S05]  /*189b0*/  BRA `(.L_x_2786) ;  /* 0xffffffa400487947 */ /* 0x000fea000383ffff */
.L_x_2673:
[----:B------:R-:W2:Y:S01]  /*189c0*/  LDL.LU R11, [R1+0x34] ;  /* 0x00003400010b7983 */ /* 0x000ea20000300800 */
[----:B------:R-:W-:Y:S02]  /*189d0*/  IMAD.MOV.U32 R13, RZ, RZ, R0 ;  /* 0x000000ffff0d7224 */ /* 0x000fe400078e0000 */
[----:B------:R-:W-:Y:S02]  /*189e0*/  IMAD.MOV.U32 R12, RZ, RZ, RZ ;  /* 0x000000ffff0c7224 */ /* 0x000fe400078e00ff */
[----:B------:R-:W-:Y:S02]  /*189f0*/  IMAD.MOV.U32 R15, RZ, RZ, -0x1 ;  /* 0xffffffffff0f7424 */ /* 0x000fe400078e00ff */
[----:B------:R-:W-:Y:S02]  /*18a00*/  IMAD R17, R17, 0x80, R10 ;  /* 0x0000008011117824 */ /* 0x000fe400078e020a */
[----:B--2---:R-:W-:Y:S02]  /*18a10*/  IMAD R2, R11, R7, RZ ;  /* 0x000000070b027224 */ /* 0x004fe400078e02ff */
[----:B------:R-:W-:-:S02]  /*18a20*/  IMAD.MOV.U32 R11, RZ, RZ, 0x181f ;  /* 0x0000181fff0b7424 */ /* 0x000fc400078e00ff */
[C---:B------:R-:W-:Y:S01]  /*18a30*/  VIADD R7, R17.reuse, 0x60 ;  /* 0x0000006011077836 */ /* 0x040fe20000000000 */
[----:B------:R-:W-:-:S13]  /*18a40*/  ISETP.GE.AND P5, PT, R17, R2, PT ;  /* 0x000000021100720c */ /* 0x000fda0003fa6270 */
[----:B-----5:R-:W-:Y:S05]  /*18a50*/  WARPSYNC.COLLECTIVE R15, `(.L_x_2787) ;  /* 0x000000000f087348 */ /* 0x020fea0003c00000 */
[----:B------:R0:W1:Y:S02]  /*18a60*/  SHFL.IDX P6, R14, R13, R12, R11 ;  /* 0x0000000c0d0e7389 */ /* 0x00006400000c000b */
[----:B01---5:R-:W-:Y:S01]  /*18a70*/  ENDCOLLECTIVE ;  /* 0x000000000000791b */ /* 0x023fe20003800000 */
.L_x_2787:
[----:B------:R-:W-:Y:S02]  /*18a80*/  IMAD.MOV.U32 R13, RZ, RZ, R3 ;  /* 0x000000ffff0d7224 */ /* 0x000fe400078e0003 */
[----:B------:R-:W-:-:S07]  /*18a90*/  IMAD.MOV.U32 R4, RZ, RZ, R14 ;  /* 0x000000ffff047224 */ /* 0x000fce00078e000e */
[----:B------:R-:W-:Y:S05]  /*18aa0*/  WARPSYNC.COLLECTIVE R15, `(.L_x_2788) ;  /* 0x000000000f087348 */ /* 0x000fea0003c00000 */
[----:B------:R0:W1:Y:S02]  /*18ab0*/  SHFL.IDX P6, R14, R13, R12, R11 ;  /* 0x0000000c0d0e7389 */ /* 0x00006400000c000b */
[----:B01----:R-:W-:Y:S01]  /*18ac0*/  ENDCOLLECTIVE ;  /* 0x000000000000791b */ /* 0x003fe20003800000 */
.L_x_2788:
        /* <DEDUP_REMOVED lines=19> */
.L_x_2789:
[----:B------:R-:W-:-:S05]  /*18c00*/  VIADD R4, R17, 0x10 ;  /* 0x0000001011047836 */ /* 0x000fca0000000000 */
[----:B------:R-:W-:Y:S01]  /*18c10*/  ISETP.GE.AND P5, PT, R4, R2, PT ;  /* 0x000000020400720c */ /* 0x000fe20003fa6270 */
[----:B------:R-:W-:Y:S02]  /*18c20*/  IMAD.MOV.U32 R13, RZ, RZ, R3 ;  /* 0x000000ffff0d7224 */ /* 0x000fe400078e0003 */
[----:B------:R-:W-:-:S10]  /*18c30*/  IMAD.MOV.U32 R4, RZ, RZ, R14 ;  /* 0x000000ffff047224 */ /* 0x000fd400078e000e */
[----:B------:R-:W-:Y:S05]  /*18c40*/  WARPSYNC.COLLECTIVE R15, `(.L_x_2790) ;  /* 0x000000000f087348 */ /* 0x000fea0003c00000 */
[----:B------:R0:W1:Y:S02]  /*18c50*/  SHFL.IDX P6, R14, R13, R12, R11 ;  /* 0x0000000c0d0e7389 */ /* 0x00006400000c000b */
[----:B01----:R-:W-:Y:S01]  /*18c60*/  ENDCOLLECTIVE ;  /* 0x000000000000791b */ /* 0x003fe20003800000 */
.L_x_2790:
        /* <DEDUP_REMOVED lines=19> */
.L_x_2791:
[----:B------:R-:W-:-:S05]  /*18da0*/  VIADD R4, R17, 0x20 ;  /* 0x0000002011047836 */ /* 0x000fca0000000000 */
[----:B------:R-:W-:Y:S01]  /*18db0*/  ISETP.GE.AND P5, PT, R4, R2, PT ;  /* 0x000000020400720c */ /* 0x000fe20003fa6270 */
[----:B------:R-:W-:Y:S02]  /*18dc0*/  IMAD.MOV.U32 R13, RZ, RZ, R3 ;  /* 0x000000ffff0d7224 */ /* 0x000fe400078e0003 */
[----:B------:R-:W-:-:S10]  /*18dd0*/  IMAD.MOV.U32 R4, RZ, RZ, R14 ;  /* 0x000000ffff047224 */ /* 0x000fd400078e000e */
[----:B------:R-:W-:Y:S05]  /*18de0*/  WARPSYNC.COLLECTIVE R15, `(.L_x_2792) ;  /* 0x000000000f087348 */ /* 0x000fea0003c00000 */
[----:B------:R0:W1:Y:S02]  /*18df0*/  SHFL.IDX P6, R14, R13, R12, R11 ;  /* 0x0000000c0d0e7389 */ /* 0x00006400000c000b */
[----:B01----:R-:W-:Y:S01]  /*18e00*/  ENDCOLLECTIVE ;  /* 0x000000000000791b */ /* 0x003fe20003800000 */
.L_x_2792:
        /* <DEDUP_REMOVED lines=19> */
.L_x_2793:
[----:B------:R-:W-:-:S05]  /*18f40*/  VIADD R4, R17, 0x30 ;  /* 0x0000003011047836 */ /* 0x000fca0000000000 */
[----:B------:R-:W-:Y:S01]  /*18f50*/  ISETP.GE.AND P5, PT, R4, R2, PT ;  /* 0x000000020400720c */ /* 0x000fe20003fa6270 */
[----:B------:R-:W-:Y:S02]  /*18f60*/  IMAD.MOV.U32 R13, RZ, RZ, R3 ;  /* 0x000000ffff0d7224 */ /* 0x000fe400078e0003 */
[----:B------:R-:W-:-:S10]  /*18f70*/  IMAD.MOV.U32 R4, RZ, RZ, R14 ;  /* 0x000000ffff047224 */ /* 0x000fd400078e000e */
[----:B------:R-:W-:Y:S05]  /*18f80*/  WARPSYNC.COLLECTIVE R15, `(.L_x_2794) ;  /* 0x000000000f087348 */ /* 0x000fea0003c00000 */
[----:B------:R0:W1:Y:S02]  /*18f90*/  SHFL.IDX P6, R14, R13, R12, R11 ;  /* 0x0000000c0d0e7389 */ /* 0x00006400000c000b */
[----:B01----:R-:W-:Y:S01]  /*18fa0*/  ENDCOLLECTIVE ;  /* 0x000000000000791b */ /* 0x003fe20003800000 */
.L_x_2794:
        /* <DEDUP_REMOVED lines=19> */
.L_x_2795:
[----:B------:R-:W-:-:S05]  /*190e0*/  VIADD R4, R17, 0x40 ;  /* 0x0000004011047836 */ /* 0x000fca0000000000 */
[----:B------:R-:W-:Y:S01]  /*190f0*/  ISETP.GE.AND P5, PT, R4, R2, PT ;  /* 0x000000020400720c */ /* 0x000fe20003fa6270 */
[----:B------:R-:W-:Y:S02]  /*19100*/  IMAD.MOV.U32 R13, RZ, RZ, R3 ;  /* 0x000000ffff0d7224 */ /* 0x000fe400078e0003 */
[----:B------:R-:W-:-:S10]  /*19110*/  IMAD.MOV.U32 R4, RZ, RZ, R14 ;  /* 0x000000ffff047224 */ /* 0x000fd400078e000e */
[----:B------:R-:W-:Y:S05]  /*19120*/  WARPSYNC.COLLECTIVE R15, `(.L_x_2796) ;  /* 0x000000000f087348 */ /* 0x000fea0003c00000 */
[----:B------:R0:W1:Y:S02]  /*19130*/  SHFL.IDX P6, R14, R13, R12, R11 ;  /* 0x0000000c0d0e7389 */ /* 0x00006400000c000b */
[----:B01----:R-:W-:Y:S01]  /*19140*/  ENDCOLLECTIVE ;  /* 0x000000000000791b */ /* 0x003fe20003800000 */
.L_x_2796:
        /* <DEDUP_REMOVED lines=19> */
.L_x_2797:
[----:B------:R-:W-:-:S05]  /*19280*/  VIADD R4, R17, 0x50 ;  /* 0x0000005011047836 */ /* 0x000fca0000000000 */
[----:B------:R-:W-:Y:S01]  /*19290*/  ISETP.GE.AND P5, PT, R4, R2, PT ;  /* 0x000000020400720c */ /* 0x000fe20003fa6270 */
[----:B------:R-:W-:Y:S02]  /*192a0*/  IMAD.MOV.U32 R13, RZ, RZ, R3 ;  /* 0x000000ffff0d7224 */ /* 0x000fe400078e0003 */
[----:B------:R-:W-:-:S10]  /*192b0*/  IMAD.MOV.U32 R4, RZ, RZ, R14 ;  /* 0x000000ffff047224 */ /* 0x000fd400078e000e */
[----:B------:R-:W-:Y:S05]  /*192c0*/  WARPSYNC.COLLECTIVE R15, `(.L_x_2798) ;  /* 0x000000000f087348 */ /* 0x000fea0003c00000 */
[----:B------:R0:W1:Y:S02]  /*192d0*/  SHFL.IDX P6, R14, R13, R12, R11 ;  /* 0x0000000c0d0e7389 */ /* 0x00006400000c000b */
[----:B01----:R-:W-:Y:S01]  /*192e0*/  ENDCOLLECTIVE ;  /* 0x000000000000791b */ /* 0x003fe20003800000 */
.L_x_2798:
        /* <DEDUP_REMOVED lines=20> */
.L_x_2799:
[----:B------:R-:W-:Y:S02]  /*19430*/  IMAD.MOV.U32 R13, RZ, RZ, R3 ;  /* 0x000000ffff0d7224 */ /* 0x000fe400078e0003 */
[----:B------:R-:W-:-:S07]  /*19440*/  IMAD.MOV.U32 R6, RZ, RZ, R14 ;  /* 0x000000ffff067224 */ /* 0x000fce00078e000e */
[----:B------:R-:W-:Y:S05]  /*19450*/  WARPSYNC.COLLECTIVE R15, `(.L_x_2800) ;  /* 0x000000000f087348 */ /* 0x000fea0003c00000 */
[----:B------:R0:W1:Y:S02]  /*19460*/  SHFL.IDX P6, R14, R13, R12, R11 ;  /* 0x0000000c0d0e7389 */ /* 0x00006400000c000b */
[----:B01----:R-:W-:Y:S01]  /*19470*/  ENDCOLLECTIVE ;  /* 0x000000000000791b */ /* 0x003fe20003800000 */
.L_x_2800:
        /* <DEDUP_REMOVED lines=19> */
.L_x_2801:
[----:B------:R-:W-:Y:S02]  /*195b0*/  IMAD.MOV.U32 R13, RZ, RZ, R3 ;  /* 0x000000ffff0d7224 */ /* 0x000fe400078e0003 */
[----:B------:R-:W-:-:S07]  /*195c0*/  IMAD.MOV.U32 R6, RZ, RZ, R14 ;  /* 0x000000ffff067224 */ /* 0x000fce00078e000e */
[----:B------:R-:W-:Y:S05]  /*195d0*/  WARPSYNC.COLLECTIVE R15, `(.L_x_2802) ;  /* 0x000000000f087348 */ /* 0x000fea0003c00000 */
[----:B------:R0:W1:Y:S02]  /*195e0*/  SHFL.IDX P6, R14, R13, R12, R11 ;  /* 0x0000000c0d0e7389 */ /* 0x00006400000c000b */
[----:B01----:R-:W-:Y:S01]  /*195f0*/  ENDCOLLECTIVE ;  /* 0x000000000000791b */ /* 0x003fe20003800000 */
.L_x_2802:
[----:B------:R-:W-:Y:S01]  /*19600*/  IMAD.MOV.U32 R3, RZ, RZ, R14 ;  /* 0x000000ffff037224 */ /* 0x000fe200078e000e */
[----:B------:R-:W-:Y:S06]  /*19610*/  BRA `(.L_x_2803) ;  /* 0xffffffa800347947 */ /* 0x000fec000383ffff */
.L_x_2678:
[----:B0-----:R-:W2:Y:S02]  /*19620*/  LDL R2, [R1+0x4] ;  /* 0x0000040001027983 */ /* 0x001ea40000100800 */
[----:B--2---:R0:W1:Y:S02]  /*19630*/  SYNCS.PHASECHK.TRANS64.TRYWAIT P0, [R2+URZ+0x38820], R0 ;  /* 0x03882000020075a7 */ /* 0x004064000800017f */
[----:B-1----:R-:W-:Y:S05]  /*19640*/  @!P0 NANOSLEEP.SYNCS 0x989680 ;  /* 0x009896800000895d */ /* 0x002fea0003900000 */
[----:B------:R-:W1:Y:S02]  /*19650*/  @!P0 SYNCS.PHASECHK.TRANS64 P0, [R2+URZ+0x38820], R0 ;  /* 0x03882000020085a7 */ /* 0x000e64000800007f */
[----:B-1----:R-:W-:Y:S05]  /*19660*/  @!P0 BRA `(.L_x_2678) ;  /* 0xfffffffc00ec8947 */ /* 0x002fea000383ffff */
[----:B------:R-:W-:Y:S05]  /*19670*/  BRA `(.L_x_2804) ;  /* 0xffffffa800b47947 */ /* 0x000fea000383ffff */
.L_x_2687:
[----:B-1----:R1:W2:Y:S02]  /*19680*/  SYNCS.PHASECHK.TRANS64.TRYWAIT P0, [R2+URZ+0x38840], R0 ;  /* 0x03884000020075a7 */ /* 0x0022a4000800017f */
[----:B--2---:R-:W-:Y:S05]  /*19690*/  @!P0 NANOSLEEP.SYNCS 0x989680 ;  /* 0x009896800000895d */ /* 0x004fea0003900000 */
[----:B------:R-:W2:Y:S02]  /*196a0*/  @!P0 SYNCS.PHASECHK.TRANS64 P0, [R2+URZ+0x38840], R0 ;  /* 0x03884000020085a7 */ /* 0x000ea4000800007f */
[----:B--2---:R-:W-:Y:S05]  /*196b0*/  @!P0 BRA `(.L_x_2687) ;  /* 0xfffffffc00f08947 */ /* 0x004fea000383ffff */
[----:B------:R-:W-:Y:S05]  /*196c0*/  BRA `(.L_x_2805) ;  /* 0xffffffac007c7947 */ /* 0x000fea000383ffff */
.L_x_2695:
[----:B0-----:R0:W1:Y:S02]  /*196d0*/  SYNCS.PHASECHK.TRANS64.TRYWAIT P0, [R2+URZ+0x60], R0 ;  /* 0x00006000020075a7 */ /* 0x001064000800017f */
[----:B-1----:R-:W-:Y:S05]  /*196e0*/  @!P0 NANOSLEEP.SYNCS 0x989680 ;  /* 0x009896800000895d */ /* 0x002fea0003900000 */
[----:B------:R-:W1:Y:S02]  /*196f0*/  @!P0 SYNCS.PHASECHK.TRANS64 P0, [R2+URZ+0x60], R0 ;  /* 0x00006000020085a7 */ /* 0x000e64000800007f */
[----:B-1----:R-:W-:Y:S05]  /*19700*/  @!P0 BRA `(.L_x_2695) ;  /* 0xfffffffc00f08947 */ /* 0x002fea000383ffff */
[----:B------:R-:W-:Y:S05]  /*19710*/  BRA `(.L_x_2806) ;  /* 0xffffffb000d87947 */ /* 0x000fea000383ffff */
.L_x_2706:
[----:B--2---:R2:W3:Y:S02]  /*19720*/  SYNCS.PHASECHK.TRANS64.TRYWAIT P0, [R3+URZ+0x38840], R2 ;  /* 0x03884002030075a7 */ /* 0x0044e4000800017f */
[----:B---3--:R-:W-:Y:S05]  /*19730*/  @!P0 NANOSLEEP.SYNCS 0x989680 ;  /* 0x009896800000895d */ /* 0x008fea0003900000 */
[----:B------:R-:W3:Y:S02]  /*19740*/  @!P0 SYNCS.PHASECHK.TRANS64 P0, [R3+URZ+0x38840], R2 ;  /* 0x03884002030085a7 */ /* 0x000ee4000800007f */
[----:B---3--:R-:W-:Y:S05]  /*19750*/  @!P0 BRA `(.L_x_2706) ;  /* 0xfffffffc00f08947 */ /* 0x008fea000383ffff */
[----:B------:R-:W-:Y:S05]  /*19760*/  BRA `(.L_x_2807) ;  /* 0xffffffbc00047947 */ /* 0x000fea000383ffff */
.L_x_2714:
[----:B-1----:R1:W2:Y:S02]  /*19770*/  SYNCS.PHASECHK.TRANS64.TRYWAIT P0, [R2+URZ+0x60], R3 ;  /* 0x00006003020075a7 */ /* 0x0022a4000800017f */
[----:B--2---:R-:W-:Y:S05]  /*19780*/  @!P0 NANOSLEEP.SYNCS 0x989680 ;  /* 0x009896800000895d */ /* 0x004fea0003900000 */
[----:B------:R-:W2:Y:S02]  /*19790*/  @!P0 SYNCS.PHASECHK.TRANS64 P0, [R2+URZ+0x60], R3 ;  /* 0x00006003020085a7 */ /* 0x000ea4000800007f */
[----:B--2---:R-:W-:Y:S05]  /*197a0*/  @!P0 BRA `(.L_x_2714) ;  /* 0xfffffffc00f08947 */ /* 0x004fea000383ffff */
[----:B------:R-:W-:Y:S05]  /*197b0*/  BRA `(.L_x_2808) ;  /* 0xffffffc000607947 */ /* 0x000fea000383ffff */
.L_x_2725:
[----:B---3--:R3:W4:Y:S02]  /*197c0*/  SYNCS.PHASECHK.TRANS64.TRYWAIT P0, [R2+URZ+0x38840], R3 ;  /* 0x03884003020075a7 */ /* 0x008724000800017f */
[----:B----4-:R-:W-:Y:S05]  /*197d0*/  @!P0 NANOSLEEP.SYNCS 0x989680 ;  /* 0x009896800000895d */ /* 0x010fea0003900000 */
[----:B------:R-:W4:Y:S02]  /*197e0*/  @!P0 SYNCS.PHASECHK.TRANS64 P0, [R2+URZ+0x38840], R3 ;  /* 0x03884003020085a7 */ /* 0x000f24000800007f */
[----:B----4-:R-:W-:Y:S05]  /*197f0*/  @!P0 BRA `(.L_x_2725) ;  /* 0xfffffffc00f08947 */ /* 0x010fea000383ffff */
[----:B------:R-:W-:Y:S05]  /*19800*/  BRA `(.L_x_2809) ;  /* 0xffffffc800587947 */ /* 0x000fea000383ffff */
.L_x_2733:
[----:B-1----:R1:W2:Y:S02]  /*19810*/  SYNCS.PHASECHK.TRANS64.TRYWAIT P0, [R2+URZ+0x60], R5 ;  /* 0x00006005020075a7 */ /* 0x0022a4000800017f */
[----:B--2---:R-:W-:Y:S05]  /*19820*/  @!P0 NANOSLEEP.SYNCS 0x989680 ;  /* 0x009896800000895d */ /* 0x004fea0003900000 */
[----:B------:R-:W2:Y:S02]  /*19830*/  @!P0 SYNCS.PHASECHK.TRANS64 P0, [R2+URZ+0x60], R5 ;  /* 0x00006005020085a7 */ /* 0x000ea4000800007f */
[----:B--2---:R-:W-:Y:S05]  /*19840*/  @!P0 BRA `(.L_x_2733) ;  /* 0xfffffffc00f08947 */ /* 0x004fea000383ffff */
[----:B------:R-:W-:Y:S05]  /*19850*/  BRA `(.L_x_2810) ;  /* 0xffffffcc00b47947 */ /* 0x000fea000383ffff */
.L_x_2746:
[----:B--2---:R2:W4:Y:S02]  /*19860*/  SYNCS.PHASECHK.TRANS64.TRYWAIT P0, [R0+URZ+0x38860], R2 ;  /* 0x03886002000075a7 */ /* 0x004524000800017f */
[----:B----4-:R-:W-:Y:S05]  /*19870*/  @!P0 NANOSLEEP.SYNCS 0x989680 ;  /* 0x009896800000895d */ /* 0x010fea0003900000 */
[----:B------:R-:W4:Y:S02]  /*19880*/  @!P0 SYNCS.PHASECHK.TRANS64 P0, [R0+URZ+0x38860], R2 ;  /* 0x03886002000085a7 */ /* 0x000f24000800007f */
[----:B----4-:R-:W-:Y:S05]  /*19890*/  @!P0 BRA `(.L_x_2746) ;  /* 0xfffffffc00f08947 */ /* 0x010fea000383ffff */
[----:B------:R-:W-:Y:S05]  /*198a0*/  BRA `(.L_x_2811) ;  /* 0xffffffd400907947 */ /* 0x000fea000383ffff */
.L_x_2755:
[----:B------:R-:W-:Y:S01]  /*198b0*/  BSSY B0, `(.L_x_2812) ;  /* 0x0000008000007945 */ /* 0x000fe20003800000 */
[----:B------:R-:W-:Y:S02]  /*198c0*/  IMAD.MOV.U32 R13, RZ, RZ, R16 ;  /* 0x000000ffff0d7224 */ /* 0x000fe400078e0010 */
[----:B------:R-:W-:Y:S02]  /*198d0*/  IMAD.MOV.U32 R12, RZ, RZ, RZ ;  /* 0x000000ffff0c7224 */ /* 0x000fe400078e00ff */
[----:B------:R-:W-:Y:S02]  /*198e0*/  IMAD.MOV.U32 R11, RZ, RZ, 0x1f ;  /* 0x0000001fff0b7424 */ /* 0x000fe400078e00ff */
[----:B------:R-:W-:-:S07]  /*198f0*/  IMAD.MOV.U32 R15, RZ, RZ, -0x1 ;  /* 0xffffffffff0f7424 */ /* 0x000fce00078e00ff */
[----:B-123-5:R-:W-:Y:S05]  /*19900*/  WARPSYNC.COLLECTIVE R15, `(.L_x_2813) ;  /* 0x000000000f087348 */ /* 0x02efea0003c00000 */
[----:B------:R0:W4:Y:S02]  /*19910*/  SHFL.IDX P6, R14, R13, R12, R11 ;  /* 0x0000000c0d0e7389 */ /* 0x00012400000c000b */
[----:B012345:R-:W-:Y:S01]  /*19920*/  ENDCOLLECTIVE ;  /* 0x000000000000791b */ /* 0x03ffe20003800000 */
.L_x_2813:
[----:B------:R-:W-:Y:S05]  /*19930*/  BSYNC B0 ;  /* 0x0000000000007941 */ /* 0x000fea0003800000 */
.L_x_2812:
        /* <DEDUP_REMOVED lines=9> */
.L_x_2814:
        /* <DEDUP_REMOVED lines=19> */
.L_x_2815:
        /* <DEDUP_REMOVED lines=8> */
.L_x_2816:
        /* <DEDUP_REMOVED lines=8> */
.L_x_2817:
        /* <DEDUP_REMOVED lines=8> */
.L_x_2818:
        /* <DEDUP_REMOVED lines=8> */
.L_x_2819:
        /* <DEDUP_REMOVED lines=9> */
.L_x_2820:
[----:B------:R-:W-:Y:S01]  /*19d90*/  IMAD.MOV.U32 R16, RZ, RZ, R14 ;  /* 0x000000ffff107224 */ /* 0x000fe200078e000e */
[----:B------:R-:W-:Y:S06]  /*19da0*/  BRA `(.L_x_2821) ;  /* 0xffffffd800947947 */ /* 0x000fec000383ffff */
.L_x_2760:
[----:B------:R-:W-:Y:S01]  /*19db0*/  BSSY B0, `(.L_x_2822) ;  /* 0x0000008000007945 */ /* 0x000fe20003800000 */
[----:B-----5:R-:W-:Y:S02]  /*19dc0*/  IMAD.MOV.U32 R13, RZ, RZ, R2 ;  /* 0x000000ffff0d7224 */ /* 0x020fe400078e0002 */
[----:B------:R-:W-:Y:S02]  /*19dd0*/  IMAD.MOV.U32 R12, RZ, RZ, 0x1 ;  /* 0x00000001ff0c7424 */ /* 0x000fe400078e00ff */
[----:B------:R-:W-:Y:S02]  /*19de0*/  IMAD.MOV.U32 R11, RZ, RZ, RZ ;  /* 0x000000ffff0b7224 */ /* 0x000fe400078e00ff */
[----:B------:R-:W-:-:S07]  /*19df0*/  IMAD.MOV.U32 R15, RZ, RZ, -0x1 ;  /* 0xffffffffff0f7424 */ /* 0x000fce00078e00ff */
[----:B0123--:R-:W-:Y:S05]  /*19e00*/  WARPSYNC.COLLECTIVE R15, `(.L_x_2823) ;  /* 0x000000000f087348 */ /* 0x00ffea0003c00000 */
[----:B------:R4:W0:Y:S02]  /*19e10*/  SHFL.UP P6, R14, R13, R12, R11 ;  /* 0x0400000c0d0e7389 */ /* 0x00082400000c000b */
[----:B01234-:R-:W-:Y:S01]  /*19e20*/  ENDCOLLECTIVE ;  /* 0x000000000000791b */ /* 0x01ffe20003800000 */
.L_x_2823:
[----:B------:R-:W-:Y:S05]  /*19e30*/  BSYNC B0 ;  /* 0x0000000000007941 */ /* 0x000fea0003800000 */
.L_x_2822:
        /* <DEDUP_REMOVED lines=9> */
.L_x_2824:
        /* <DEDUP_REMOVED lines=8> */
.L_x_2825:
        /* <DEDUP_REMOVED lines=8> */
.L_x_2826:
        /* <DEDUP_REMOVED lines=8> */
.L_x_2827:
        /* <DEDUP_REMOVED lines=9> */
.L_x_2828:
[----:B------:R-:W-:Y:S01]  /*1a0e0*/  IMAD.MOV.U32 R16, RZ, RZ, R14 ;  /* 0x000000ffff107224 */ /* 0x000fe200078e000e */
[----:B------:R-:W-:Y:S06]  /*1a0f0*/  BRA `(.L_x_2829) ;  /* 0xffffffd800607947 */ /* 0x000fec000383ffff */
.L_x_2762:
[----:B------:R-:W-:Y:S01]  /*1a100*/  BSSY B0, `(.L_x_2830) ;  /* 0x0000006000007945 */ /* 0x000fe20003800000 */
[----:B------:R-:W-:Y:S01]  /*1a110*/  PLOP3.LUT P6, PT, P6, PT, PT, 0x8, 0x0 ;  /* 0x000000000000781c */ /* 0x000fe200037ce170 */
[----:B------:R-:W-:-:S12]  /*1a120*/  IMAD.MOV.U32 R15, RZ, RZ, -0x1 ;  /* 0xffffffffff0f7424 */ /* 0x000fd800078e00ff */
[----:B0123-5:R-:W-:Y:S05]  /*1a130*/  WARPSYNC.COLLECTIVE R15, `(.L_x_2831) ;  /* 0x000000000f087348 */ /* 0x02ffea0003c00000 */
[----:B------:R-:W-:Y:S01]  /*1a140*/  VOTE.ANY R14, PT, P6 ;  /* 0x00000000000e7806 */ /* 0x000fe200030e0100 */
[----:B0123-5:R-:W-:Y:S06]  /*1a150*/  ENDCOLLECTIVE ;  /* 0x000000000000791b */ /* 0x02ffec0003800000 */
.L_x_2831:
[----:B------:R-:W-:Y:S05]  /*1a160*/  BSYNC B0 ;  /* 0x0000000000007941 */ /* 0x000fea0003800000 */
.L_x_2830:
        /* <DEDUP_REMOVED lines=9> */
.L_x_2832:
[----:B------:R-:W-:Y:S01]  /*1a200*/  IMAD.MOV.U32 R17, RZ, RZ, R14 ;  /* 0x000000ffff117224 */ /* 0x000fe200078e000e */
[----:B------:R-:W-:Y:S06]  /*1a210*/  BRA `(.L_x_2833) ;  /* 0xffffffd800507947 */ /* 0x000fec000383ffff */
.L_x_2764:
[----:B------:R-:W-:Y:S01]  /*1a220*/  BSSY B0, `(.L_x_2834) ;  /* 0x0000007000007945 */ /* 0x000fe20003800000 */
[----:B------:R-:W-:Y:S02]  /*1a230*/  IMAD.MOV.U32 R13, RZ, RZ, R3 ;  /* 0x000000ffff0d7224 */ /* 0x000fe400078e0003 */
[----:B------:R-:W-:Y:S02]  /*1a240*/  IMAD.MOV.U32 R11, RZ, RZ, 0x1f ;  /* 0x0000001fff0b7424 */ /* 0x000fe400078e00ff */
[----:B------:R-:W-:-:S07]  /*1a250*/  IMAD.MOV.U32 R15, RZ, RZ, -0x1 ;  /* 0xffffffffff0f7424 */ /* 0x000fce00078e00ff */
[----:B012345:R-:W-:Y:S05]  /*1a260*/  WARPSYNC.COLLECTIVE R15, `(.L_x_2835) ;  /* 0x000000000f087348 */ /* 0x03ffea0003c00000 */
[----:B------:R0:W0:Y:S02]  /*1a270*/  SHFL.IDX P6, R14, R13, R12, R11 ;  /* 0x0000000c0d0e7389 */ /* 0x00002400000c000b */
[----:B012345:R-:W-:Y:S01]  /*1a280*/  ENDCOLLECTIVE ;  /* 0x000000000000791b */ /* 0x03ffe20003800000 */
.L_x_2835:
[----:B------:R-:W-:Y:S05]  /*1a290*/  BSYNC B0 ;  /* 0x0000000000007941 */ /* 0x000fea0003800000 */
.L_x_2834:
[----:B------:R-:W-:Y:S01]  /*1a2a0*/  IMAD.MOV.U32 R3, RZ, RZ, R14 ;  /* 0x000000ffff037224 */ /* 0x000fe200078e000e */
[----:B------:R-:W-:Y:S06]  /*1a2b0*/  BRA `(.L_x_2836) ;  /* 0xffffffd800447947 */ /* 0x000fec000383ffff */
.L_x_2768:
[----:B0-----:R0:W4:Y:S02]  /*1a2c0*/  SYNCS.PHASECHK.TRANS64.TRYWAIT P0, [R0+URZ+0x38820], R3 ;  /* 0x03882003000075a7 */ /* 0x001124000800017f */
[----:B----4-:R-:W-:Y:S05]  /*1a2d0*/  @!P0 NANOSLEEP.SYNCS 0x989680 ;  /* 0x009896800000895d */ /* 0x010fea0003900000 */
[----:B------:R-:W4:Y:S02]  /*1a2e0*/  @!P0 SYNCS.PHASECHK.TRANS64 P0, [R0+URZ+0x38820], R3 ;  /* 0x03882003000085a7 */ /* 0x000f24000800007f */
[----:B----4-:R-:W-:Y:S05]  /*1a2f0*/  @!P0 BRA `(.L_x_2768) ;  /* 0xfffffffc00f08947 */ /* 0x010fea000383ffff */
[----:B------:R-:W-:Y:S05]  /*1a300*/  BRA `(.L_x_2837) ;  /* 0xffffffdc00cc7947 */ /* 0x000fea000383ffff */
.L_x_2769:
[----:B------:R-:W4:Y:S01]  /*1a310*/  S2R R2, SR_TID.X ;  /* 0x0000000000027919 */ /* 0x000f220000002100 */
[----:B------:R-:W-:Y:S01]  /*1a320*/  BSSY B0, `(.L_x_2838) ;  /* 0x000000a000007945 */ /* 0x000fe20003800000 */
[----:B------:R-:W-:Y:S02]  /*1a330*/  IMAD.MOV.U32 R12, RZ, RZ, RZ ;  /* 0x000000ffff0c7224 */ /* 0x000fe400078e00ff */
[----:B------:R-:W-:Y:S02]  /*1a340*/  IMAD.MOV.U32 R11, RZ, RZ, 0x1f ;  /* 0x0000001fff0b7424 */ /* 0x000fe400078e00ff */
[----:B------:R-:W-:Y:S01]  /*1a350*/  IMAD.MOV.U32 R15, RZ, RZ, -0x1 ;  /* 0xffffffffff0f7424 */ /* 0x000fe200078e00ff */
[----:B----4-:R-:W-:-:S04]  /*1a360*/  SHF.R.U32.HI R2, RZ, 0x5, R2 ;  /* 0x00000005ff027819 */ /* 0x010fc80000011602 */
[----:B------:R-:W-:-:S05]  /*1a370*/  LOP3.LUT R2, R2, 0x3, RZ, 0xc0, !PT ;  /* 0x0000000302027812 */ /* 0x000fca00078ec0ff */
[----:B------:R-:W-:-:S07]  /*1a380*/  IMAD.MOV.U32 R13, RZ, RZ, R2 ;  /* 0x000000ffff0d7224 */ /* 0x000fce00078e0002 */
[----:B0123-5:R-:W-:Y:S05]  /*1a390*/  WARPSYNC.COLLECTIVE R15, `(.L_x_2839) ;  /* 0x000000000f087348 */ /* 0x02ffea0003c00000 */
[----:B------:R4:W0:Y:S02]  /*1a3a0*/  SHFL.IDX P6, R14, R13, R12, R11 ;  /* 0x0000000c0d0e7389 */ /* 0x00082400000c000b */
[----:B012345:R-:W-:Y:S01]  /*1a3b0*/  ENDCOLLECTIVE ;  /* 0x000000000000791b */ /* 0x03ffe20003800000 */
.L_x_2839:
[----:B------:R-:W-:Y:S05]  /*1a3c0*/  BSYNC B0 ;  /* 0x0000000000007941 */ /* 0x000fea0003800000 */
.L_x_2838:
[----:B------:R-:W-:Y:S05]  /*1a3d0*/  BRA `(.L_x_2840) ;  /* 0xffffffdc00b47947 */ /* 0x000fea000383ffff */
.L_x_2772:
[----:B------:R-:W-:Y:S01]  /*1a3e0*/  BSSY B1, `(.L_x_2841) ;  /* 0x0000006000017945 */ /* 0x000fe20003800000 */
[----:B------:R-:W-:-:S07]  /*1a3f0*/  IMAD.MOV.U32 R15, RZ, RZ, -0x1 ;  /* 0xffffffffff0f7424 */ /* 0x000fce00078e00ff */
[----:B-12345:R-:W-:Y:S05]  /*1a400*/  WARPSYNC.COLLECTIVE R15, `(.L_x_2842) ;  /* 0x000000000f0c7348 */ /* 0x03efea0003c00000 */
[----:B------:R-:W-:Y:S02]  /*1a410*/  ELECT P6, UR62, PT ;  /* 0x00000000003e782f */ /* 0x000fe400038c0000 */
[----:B------:R-:W-:Y:S01]  /*1a420*/  MOV R14, UR62 ;  /* 0x0000003e000e7c02 */ /* 0x000fe20008000f00 */
[----:B-12345:R-:W-:Y:S10]  /*1a430*/  ENDCOLLECTIVE ;  /* 0x000000000000791b */ /* 0x03eff40003800000 */
.L_x_2842:
[----:B------:R-:W-:Y:S05]  /*1a440*/  BSYNC B1 ;  /* 0x0000000000017941 */ /* 0x000fea0003800000 */
.L_x_2841:
[----:B------:R-:W-:Y:S05]  /*1a450*/  BRA `(.L_x_2843) ;  /* 0xffffffdc00ac7947 */ /* 0x000fea000383ffff */
.L_x_2774:
[----:B0-----:R0:W1:Y:S02]  /*1a460*/  SYNCS.PHASECHK.TRANS64.TRYWAIT P0, [R6+URZ], R5 ;  /* 0x00000005060075a7 */ /* 0x001064000800017f */
[----:B-1----:R-:W-:Y:S05]  /*1a470*/  @!P0 NANOSLEEP.SYNCS 0x989680 ;  /* 0x009896800000895d */ /* 0x002fea0003900000 */
[----:B------:R-:W1:Y:S02]  /*1a480*/  @!P0 SYNCS.PHASECHK.TRANS64 P0, [R6+URZ], R5 ;  /* 0x00000005060085a7 */ /* 0x000e64000800007f */
[----:B-1----:R-:W-:Y:S05]  /*1a490*/  @!P0 BRA `(.L_x_2774) ;  /* 0xfffffffc00f08947 */ /* 0x002fea000383ffff */
[----:B------:R-:W-:Y:S05]  /*1a4a0*/  BRA `(.L_x_2844) ;  /* 0xffffffdc00f07947 */ /* 0x000fea000383ffff */
.L_x_2775:
[----:B-1----:R1:W3:Y:S02]  /*1a4b0*/  SYNCS.PHASECHK.TRANS64.TRYWAIT P0, [R7+URZ], R2 ;  /* 0x00000002070075a7 */ /* 0x0022e4000800017f */
[----:B---3--:R-:W-:Y:S05]  /*1a4c0*/  @!P0 NANOSLEEP.SYNCS 0x989680 ;  /* 0x009896800000895d */ /* 0x008fea0003900000 */
[----:B------:R-:W3:Y:S02]  /*1a4d0*/  @!P0 SYNCS.PHASECHK.TRANS64 P0, [R7+URZ], R2 ;  /* 0x00000002070085a7 */ /* 0x000ee4000800007f */
[----:B---3--:R-:W-:Y:S05]  /*1a4e0*/  @!P0 BRA `(.L_x_2775) ;  /* 0xfffffffc00f08947 */ /* 0x008fea000383ffff */
[----:B------:R-:W-:Y:S05]  /*1a4f0*/  BRA `(.L_x_2845) ;  /* 0xffffffdc00e47947 */ /* 0x000fea000383ffff */
.L_x_2777:
[----:B---3--:R3:W4:Y:S02]  /*1a500*/  SYNCS.PHASECHK.TRANS64.TRYWAIT P0, [R4+URZ], R5 ;  /* 0x00000005040075a7 */ /* 0x008724000800017f */
[----:B----4-:R-:W-:Y:S05]  /*1a510*/  @!P0 NANOSLEEP.SYNCS 0x989680 ;  /* 0x009896800000895d */ /* 0x010fea0003900000 */
[----:B------:R-:W4:Y:S02]  /*1a520*/  @!P0 SYNCS.PHASECHK.TRANS64 P0, [R4+URZ], R5 ;  /* 0x00000005040085a7 */ /* 0x000f24000800007f */
[----:B----4-:R-:W-:Y:S05]  /*1a530*/  @!P0 BRA `(.L_x_2777) ;  /* 0xfffffffc00f08947 */ /* 0x010fea000383ffff */
[----:B------:R-:W-:Y:S05]  /*1a540*/  BRA `(.L_x_2846) ;  /* 0xffffffdc00ec7947 */ /* 0x000fea000383ffff */
.L_x_2847:
        /* <DEDUP_REMOVED lines=11> */
.L_x_3432:


//--------------------- .text._ZN7cutlass13device_kernelIN5flash11enable_sm90INS1_16FlashAttnFwdSm90INS1_25CollectiveMainloopFwdSm90ILi2EN4cute5tupleIJNS5_1CILi1EEES8_S8_EEENS6_IJNS7_ILi128EEENS7_ILi80EEENS7_ILi256EEEEEELi256ENS_6half_tEfNS_4arch4Sm90ELb1ELb0ELb0ELb1ELb0ELb1ELb0ELb1ELb1ELb1ELb0ELb0EEENS1_21CollectiveEpilogueFwdINS6_IJSA_SC_SB_EEES9_SE_SG_Li256ELb1ELb1ELb0ELb0EEENS1_36VarlenDynamicPersistentTileSchedulerILi128ELi80ELi256ELi128ELb0ELb1ELb1ELb1ELb1ELb1EEEEEEEEEvNT_6ParamsE --------------------------
	.section	.text._ZN7cutlass13device_kernelIN5flash11enable_sm90INS1_16FlashAttnFwdSm90INS1_25CollectiveMainloopFwdSm90ILi2EN4cute5tupleIJNS5_1CILi1EEES8_S8_EEENS6_IJNS7_ILi128EEENS7_ILi80EEENS7_ILi256EEEEEELi256ENS_6half_tEfNS_4arch4Sm90ELb1ELb0ELb0ELb1ELb0ELb1ELb0ELb1ELb1ELb1ELb0ELb0EEENS1_21CollectiveEpilogueFwdINS6_IJSA_SC_SB_EEES9_SE_SG_Li256ELb1ELb1ELb0ELb0EEENS1_36VarlenDynamicPersistentTileSchedulerILi128ELi80ELi256ELi128ELb0ELb1ELb1ELb1ELb1ELb1EEEEEEEEEvNT_6ParamsE,"ax",@progbits
	.align	128
.text._ZN7cutlass13device_kernelIN5flash11enable_sm90INS1_16FlashAttnFwdSm90INS1_25CollectiveMainloopFwdSm90ILi2EN4cute5tupleIJNS5_1CILi1EEES8_S8_EEENS6_IJNS7_ILi128EEENS7_ILi80EEENS7_ILi256EEEEEELi256ENS_6half_tEfNS_4arch4Sm90ELb1ELb0ELb0ELb1ELb0ELb1ELb0ELb1ELb1ELb1ELb0ELb0EEENS1_21CollectiveEpilogueFwdINS6_IJSA_SC_SB_EEES9_SE_SG_Li256ELb1ELb1ELb0ELb0EEENS1_36VarlenDynamicPersistentTileSchedulerILi128ELi80ELi256ELi128ELb0ELb1ELb1ELb1ELb1ELb1EEEEEEEEEvNT_6ParamsE:
        .type           _ZN7cutlass13device_kernelIN5flash11enable_sm90INS1_16FlashAttnFwdSm90INS1_25CollectiveMainloopFwdSm90ILi2EN4cute5tupleIJNS5_1CILi1EEES8_S8_EEENS6_IJNS7_ILi128EEENS7_ILi80EEENS7_ILi256EEEEEELi256ENS_6half_tEfNS_4arch4Sm90ELb1ELb0ELb0ELb1ELb0ELb1ELb0ELb1ELb1ELb1ELb0ELb0EEENS1_21CollectiveEpilogueFwdINS6_IJSA_SC_SB_EEES9_SE_SG_Li256ELb1ELb1ELb0ELb0EEENS1_36VarlenDynamicPersistentTileSchedulerILi128ELi80ELi256ELi128ELb0ELb1ELb1ELb1ELb1ELb1EEEEEEEEEvNT_6ParamsE,@function
        .size           _ZN7cutlass13device_kernelIN5flash11enable_sm90INS1_16FlashAttnFwdSm90INS1_25CollectiveMainloopFwdSm90ILi2EN4cute5tupleIJNS5_1CILi1EEES8_S8_EEENS6_IJNS7_ILi128EEENS7_ILi80EEENS7_ILi256EEEEEELi256ENS_6half_tEfNS_4arch4Sm90ELb1ELb0ELb0ELb1ELb0ELb1ELb0ELb1ELb1ELb1ELb0ELb0EEENS1_21CollectiveEpilogueFwdINS6_IJSA_SC_SB_EEES9_SE_SG_Li256ELb1ELb1ELb0ELb0EEENS1_36VarlenDynamicPersistentTileSchedulerILi128ELi80ELi256ELi128ELb0ELb1ELb1ELb1ELb1ELb1EEEEEEEEEvNT_6ParamsE,(.L_x_3433 - _ZN7cutlass13device_kernelIN5flash11enable_sm90INS1_16FlashAttnFwdSm90INS1_25CollectiveMainloopFwdSm90ILi2EN4cute5tupleIJNS5_1CILi1EEES8_S8_EEENS6_IJNS7_ILi128EEENS7_ILi80EEENS7_ILi256EEEEEELi256ENS_6half_tEfNS_4arch4Sm90ELb1ELb0ELb0ELb1ELb0ELb1ELb0ELb1ELb1ELb1ELb0ELb0EEENS1_21CollectiveEpilogueFwdINS6_IJSA_SC_SB_EEES9_SE_SG_Li256ELb1ELb1ELb0ELb0EEENS1_36VarlenDynamicPersistentTileSchedulerILi128ELi80ELi256ELi128ELb0ELb1ELb1ELb1ELb1ELb1EEEEEEEEEvNT_6ParamsE)
        .other          _ZN7cutlass13device_kernelIN5flash11enable_sm90INS1_16FlashAttnFwdSm90INS1_25CollectiveMainloopFwdSm90ILi2EN4cute5tupleIJNS5_1CILi1EEES8_S8_EEENS6_IJNS7_ILi128EEENS7_ILi80EEENS7_ILi256EEEEEELi256ENS_6half_tEfNS_4arch4Sm90ELb1ELb0ELb0ELb1ELb0ELb1ELb0ELb1ELb1ELb1ELb0ELb0EEENS1_21CollectiveEpilogueFwdINS6_IJSA_SC_SB_EEES9_SE_SG_Li256ELb1ELb1ELb0ELb0EEENS1_36VarlenDynamicPersistentTileSchedulerILi128ELi80ELi256ELi128ELb0ELb1ELb1ELb1ELb1ELb1EEEEEEEEEvNT_6ParamsE,@"STO_CUDA_ENTRY STV_DEFAULT"
_ZN7cutlass13device_kernelIN5flash11enable_sm90INS1_16FlashAttnFwdSm90INS1_25CollectiveMainloopFwdSm90ILi2EN4cute5tupleIJNS5_1CILi1EEES8_S8_EEENS6_IJNS7_ILi128EEENS7_ILi80EEENS7_ILi256EEEEEELi256ENS_6half_tEfNS_4arch4Sm90ELb1ELb0ELb0ELb1ELb0ELb1ELb0ELb1ELb1ELb1ELb0ELb0EEENS1_21CollectiveEpilogueFwdINS6_IJSA_SC_SB_EEES9_SE_SG_Li256ELb1ELb1ELb0ELb0EEENS1_36VarlenDynamicPersistentTileSchedulerILi128ELi80ELi256ELi128ELb0ELb1ELb1ELb1ELb1ELb1EEEEEEEEEvNT_6ParamsE:
        /* <DEDUP_REMOVED lines=24> */
.L_x_2849:
[----:B------:R-:W-:Y:S05]  /*0180*/  BSYNC B0 ;  /* 0x0000000000007941 */ /* 0x000fea0003800000 */
.L_x_2848:
        /* <DEDUP_REMOVED lines=41> */
.L_x_2850:
        /* <DEDUP_REMOVED lines=22> */
.L_x_2851:
        /* <DEDUP_REMOVED lines=18> */
.L_x_2852:
        /* <DEDUP_REMOVED lines=22> */
.L_x_2853:
        /* <DEDUP_REMOVED lines=22> */
.L_x_2854:
        /* <DEDUP_REMOVED lines=9> */
.L_x_2857:
        /* <DEDUP_REMOVED lines=16> */
[----:B------:R-:W-:Y:S01]  /*0af0*/  VIADD R4, R4, 0xffffff80 ;  /* 0xffffff8004047836 */ /* 0x000fe20000000000 */
[----:B------:R-:W-:Y:S02]  /*0b00*/  R2UR UR4, R18 ;  /* 0x00000000120472ca */ /* 0x000fe400000e0000 */
[----:B------:R-:W-:Y:S02]  /*0b10*/  CS2R R218, SRZ ;  /* 0x0000000000da7805 */ /* 0x000fe4000001ff00 */
[----:B------:R-:W-:Y:S01]  /*0b20*/  MOV R19, RZ ;  /* 0x000000ff00137202 */ /* 0x000fe20000000f00 */
[----:B------:R-:W-:Y:S01]  /*0b30*/  IMAD.MOV.U32 R217, RZ, RZ, RZ ;  /* 0x000000ffffd97224 */ /* 0x000fe200078e00ff */
[----:B------:R-:W-:-:S04]  /*0b40*/  SHF.R.S32.HI R3, RZ, 0x1f, R4 ;  /* 0x0000001fff037819 */ /* 0x000fc80000011404 */
[CC--:B------:R-:W-:Y:S02]  /*0b50*/  LEA.HI R8, R3.reuse, R4.reuse, RZ, 0x2 ;  /* 0x0000000403087211 */ /* 0x0c0fe400078f10ff */
[CC--:B------:R-:W-:Y:S02]  /*0b60*/  LEA.HI R5, R3.reuse, R4.reuse, RZ, 0x5 ;  /* 0x0000000403057211 */ /* 0x0c0fe400078f28ff */
[----:B------:R-:W-:Y:S01]  /*0b70*/  LOP3.LUT R11, R8, 0xfffffffc, RZ, 0xc0, !PT ;  /* 0xfffffffc080b7812 */ /* 0x000fe200078ec0ff */
[----:B------:R-:W-:Y:S01]  /*0b80*/  UIADD3 UR4, UR4, 0x14400, URZ ;  /* 0x0001440004047890 */ /* 0x000fe2000fffe03f */
[-C--:B0-----:R-:W-:Y:S01]  /*0b90*/  LEA.HI R2, R3, R4.reuse, RZ, 0x4 ;  /* 0x0000000403027211 */ /* 0x081fe200078f20ff */
[----:B------:R-:W-:Y:S01]  /*0ba0*/  IMAD.SHL.U32 R6, R5, 0x20, RZ ;  /* 0x0000002005067824 */ /* 0x000fe200078e00ff */
[----:B------:R-:W-:Y:S01]  /*0bb0*/  LEA.HI R212, R3, R4, RZ, 0x3 ;  /* 0x0000000403d47211 */ /* 0x000fe200078f18ff */
[----:B------:R-:W-:Y:S01]  /*0bc0*/  IMAD.IADD R11, R4, 0x1, -R11 ;  /* 0x00000001040b7824 */ /* 0x000fe200078e0a0b */
[----:B------:R-:W-:-:S02]  /*0bd0*/  SHF.R.S32.HI R5, RZ, 0x4, R2 ;  /* 0x00000004ff057819 */ /* 0x000fc40000011402 */
[----:B------:R-:W-:Y:S02]  /*0be0*/  LEA.HI R12, R3, R4, RZ, 0x6 ;  /* 0x00000004030c7211 */ /* 0x000fe400078f30ff */
[----:B------:R-:W-:Y:S02]  /*0bf0*/  LOP3.LUT R237, R212, 0xfffffff8, RZ, 0xc0, !PT ;  /* 0xfffffff8d4ed7812 */ /* 0x000fe400078ec0ff */
[----:B------:R-:W-:Y:S01]  /*0c00*/  LOP3.LUT R6, R6, 0xfffffc00, RZ, 0xc0, !PT ;  /* 0xfffffc0006067812 */ /* 0x000fe200078ec0ff */
[----:B------:R-:W-:Y:S01]  /*0c10*/  IMAD.SHL.U32 R12, R12, 0x8, RZ ;  /* 0x000000080c0c7824 */ /* 0x000fe200078e00ff */
[----:B------:R-:W-:Y:S01]  /*0c20*/  SHF.R.S32.HI R212, RZ, 0x3, R212 ;  /* 0x00000003ffd47819 */ /* 0x000fe200000114d4 */
[----:B------:R-:W-:-:S03]  /*0c30*/  IMAD.IADD R237, R4, 0x1, -R237 ;  /* 0x0000000104ed7824 */ /* 0x000fc600078e0aed */
[----:B------:R-:W-:Y:S01]  /*0c40*/  LOP3.LUT R228, R12, 0xfffffe00, RZ, 0xc0, !PT ;  /* 0xfffffe000ce47812 */ /* 0x000fe200078ec0ff */
[C---:B------:R-:W-:Y:S02]  /*0c50*/  IMAD.SHL.U32 R22, R237.reuse, 0x4, RZ ;  /* 0x00000004ed167824 */ /* 0x040fe400078e00ff */
[----:B------:R-:W-:Y:S02]  /*0c60*/  IMAD.SHL.U32 R16, R237, 0x8, RZ ;  /* 0x00000008ed107824 */ /* 0x000fe400078e00ff */
[C---:B------:R-:W-:Y:S01]  /*0c70*/  VIADD R215, R22.reuse, 0x20 ;  /* 0x0000002016d77836 */ /* 0x040fe20000000000 */
[C---:B------:R-:W-:Y:S01]  /*0c80*/  IADD3 R214, R22.reuse, 0x40, RZ ;  /* 0x0000004016d67810 */ /* 0x040fe20007ffe0ff */
[----:B------:R-:W-:Y:S01]  /*0c90*/  VIADD R216, R22, 0x60 ;  /* 0x0000006016d87836 */ /* 0x000fe20000000000 */
[C---:B------:R-:W-:Y:S01]  /*0ca0*/  IADD3 R221, R16.reuse, 0xc0, RZ ;  /* 0x000000c010dd7810 */ /* 0x040fe20007ffe0ff */
[----:B------:R-:W-:Y:S02]  /*0cb0*/  VIADD R220, R16, 0x80 ;  /* 0x0000008010dc7836 */ /* 0x000fe40000000000 */
[----:B------:R-:W-:Y:S01]  /*0cc0*/  IMAD.IADD R213, R22, 0x1, R214 ;  /* 0x0000000116d57824 */ /* 0x000fe200078e02d6 */
[----:B--2---:R-:W-:-:S02]  /*0cd0*/  R2UR UR5, R0 ;  /* 0x00000000000572ca */ /* 0x004fc400000e0000 */
[----:B------:R-:W-:Y:S02]  /*0ce0*/  LEA.HI R0, R3, R4, RZ, 0x7 ;  /* 0x0000000403007211 */ /* 0x000fe400078f38ff */
[----:B------:R-:W-:Y:S02]  /*0cf0*/  LOP3.LUT R3, R2, 0x3fffff0, RZ, 0xc0, !PT ;  /* 0x03fffff002037812 */ /* 0x000fe400078ec0ff */
[----:B------:R-:W-:Y:S02]  /*0d00*/  LOP3.LUT R7, R0, 0xffffff80, RZ, 0xc0, !PT ;  /* 0xffffff8000077812 */ /* 0x000fe400078ec0ff */
[----:B------:R-:W-:Y:S01]  /*0d10*/  LEA.HI R2, R2, R5, RZ, 0x1 ;  /* 0x0000000502027211 */ /* 0x000fe200078f08ff */
[C---:B------:R-:W-:Y:S01]  /*0d20*/  IMAD.IADD R3, R4.reuse, 0x1, -R3 ;  /* 0x0000000104037824 */ /* 0x040fe200078e0a03 */
[----:B------:R-:W-:Y:S02]  /*0d30*/  IADD3 R13, R4, -R7, RZ ;  /* 0x80000007040d7210 */ /* 0x000fe40007ffe0ff */
[----:B------:R-:W-:Y:S01]  /*0d40*/  SHF.R.S32.HI R14, RZ, 0x7, R0 ;  /* 0x00000007ff0e7819 */ /* 0x000fe20000011400 */
[----:B------:R-:W-:Y:S01]  /*0d50*/  ULOP3.LUT UR5, UR5, 0x1, URZ, 0xfc, !UPT ;  /* 0x0000000105057892 */ /* 0x000fe2000f8efc3f */
[----:B------:R-:W-:Y:S01]  /*0d60*/  SHF.R.S32.HI R7, RZ, 0x1f, R13 ;  /* 0x0000001fff077819 */ /* 0x000fe2000001140d */
[----:B------:R-:W-:Y:S01]  /*0d70*/  STL [R1+0x6c], R13 ;  /* 0x00006c0d01007387 */ /* 0x000fe20000100800 */
[----:B------:R-:W-:-:S02]  /*0d80*/  LOP3.LUT R2, R2, 0x1ffffffe, RZ, 0xc0, !PT ;  /* 0x1ffffffe02027812 */ /* 0x000fc400078ec0ff */
[CC--:B------:R-:W-:Y:S01]  /*0d90*/  LEA.HI R8, R7.reuse, R13.reuse, RZ, 0x2 ;  /* 0x0000000d07087211 */ /* 0x0c0fe200078f10ff */
[----:B------:R0:W-:Y:S01]  /*0da0*/  STL [R1+0x7c], R14 ;  /* 0x00007c0e01007387 */ /* 0x0001e20000100800 */
[----:B------:R-:W-:Y:S01]  /*0db0*/  LEA.HI R7, R7, R13, RZ, 0x5 ;  /* 0x0000000d07077211 */ /* 0x000fe200078f28ff */
[----:B------:R-:W-:Y:S01]  /*0dc0*/  IMAD.IADD R2, R5, 0x1, -R2 ;  /* 0x0000000105027824 */ /* 0x000fe200078e0a02 */
[--C-:B------:R-:W-:Y:S02]  /*0dd0*/  SHF.R.S32.HI R9, RZ, 0x2, R8.reuse ;  /* 0x00000002ff097819 */ /* 0x100fe40000011408 */
[----:B------:R-:W-:Y:S02]  /*0de0*/  SHF.R.S32.HI R10, RZ, 0x1f, R8 ;  /* 0x0000001fff0a7819 */ /* 0x000fe40000011408 */
[----:B------:R-:W-:Y:S02]  /*0df0*/  LEA.HI R0, R0, R14, RZ, 0x1 ;  /* 0x0000000e00007211 */ /* 0x000fe400078f08ff */
[----:B------:R-:W-:-:S02]  /*0e00*/  LEA.HI R10, R10, R9, RZ, 0x3 ;  /* 0x000000090a0a7211 */ /* 0x000fc400078f18ff */
[----:B------:R-:W-:Y:S01]  /*0e10*/  LEA R3, R3, R6, 0x6 ;  /* 0x0000000603037211 */ /* 0x000fe200078e30ff */
[----:B------:R-:W-:Y:S01]  /*0e20*/  VIADD R6, R212, 0x60 ;  /* 0x00000060d4067836 */ /* 0x000fe20000000000 */
[----:B------:R-:W-:Y:S02]  /*0e30*/  LOP3.LUT R10, R10, 0xfffffff8, RZ, 0xc0, !PT ;  /* 0xfffffff80a0a7812 */ /* 0x000fe400078ec0ff */
[----:B------:R-:W-:Y:S01]  /*0e40*/  SHF.R.S32.HI R7, RZ, 0x5, R7 ;  /* 0x00000005ff077819 */ /* 0x000fe20000011407 */
[----:B------:R-:W-:Y:S01]  /*0e50*/  IMAD R2, R2, 0x8, R3 ;  /* 0x0000000802027824 */ /* 0x000fe200078e0203 */
[----:B------:R-:W-:Y:S01]  /*0e60*/  LOP3.LUT R0, R0, 0x3fffffe, RZ, 0xc0, !PT ;  /* 0x03fffffe00007812 */ /* 0x000fe200078ec0ff */
[----:B------:R-:W-:Y:S01]  /*0e70*/  IMAD.IADD R10, R9, 0x1, -R10 ;  /* 0x00000001090a7824 */ /* 0x000fe200078e0a0a */
[----:B------:R-:W-:Y:S02]  /*0e80*/  SHF.R.S32.HI R5, RZ, 0x1f, R6 ;  /* 0x0000001fff057819 */ /* 0x000fe40000011406 */
[----:B------:R-:W-:Y:S01]  /*0e90*/  IADD3 R0, R14, -R0, RZ ;  /* 0x800000000e007210 */ /* 0x000fe20007ffe0ff */
[----:B------:R-:W-:Y:S01]  /*0ea0*/  IMAD R7, R7, 0x10, R10 ;  /* 0x0000001007077824 */ /* 0x000fe200078e020a */
[----:B------:R-:W-:Y:S01]  /*0eb0*/  IADD3 R10, R212, 0x40, RZ ;  /* 0x00000040d40a7810 */ /* 0x000fe20007ffe0ff */
[----:B------:R1:W-:Y:S01]  /*0ec0*/  STL [R1+0x84], R2 ;  /* 0x0000840201007387 */ /* 0x0003e20000100800 */
[----:B------:R-:W-:Y:S01]  /*0ed0*/  LEA.HI R5, R5, R6, RZ, 0x3 ;  /* 0x0000000605057211 */ /* 0x000fe200078f18ff */
[----:B------:R-:W-:Y:S01]  /*0ee0*/  IMAD R9, R0, 0x40, R7 ;  /* 0x0000004000097824 */ /* 0x000fe200078e0207 */
[----:B------:R-:W-:Y:S01]  /*0ef0*/  SHF.R.S32.HI R0, RZ, 0x1f, R10 ;  /* 0x0000001fff007819 */ /* 0x000fe2000001140a */
[----:B------:R-:W-:Y:S01]  /*0f00*/  IMAD.SHL.U32 R224, R10, 0x40, RZ ;  /* 0x000000400ae07824 */ /* 0x000fe200078e00ff */
[----:B------:R-:W-:Y:S01]  /*0f10*/  LEA.HI R4, R11, R11, RZ, 0x1 ;  /* 0x0000000b0b047211 */ /* 0x000fe200078f08ff */
[----:B0-----:R-:W-:Y:S01]  /*0f20*/  IMAD.SHL.U32 R14, R212, 0x40, RZ ;  /* 0x00000040d40e7824 */ /* 0x001fe200078e00ff */
[----:B------:R-:W-:Y:S01]  /*0f30*/  LEA.HI R0, R0, R10, RZ, 0x3 ;  /* 0x0000000a00007211 */ /* 0x000fe200078f18ff */
[----:B------:R-:W-:Y:S01]  /*0f40*/  STL [R1+0x80], R9 ;  /* 0x0000800901007387 */ /* 0x000fe20000100800 */
[----:B------:R-:W-:Y:S01]  /*0f50*/  LOP3.LUT R4, R4, 0x1ffffffe, RZ, 0xc0, !PT ;  /* 0x1ffffffe04047812 */ /* 0x000fe200078ec0ff */
[----:B-1----:R-:W-:Y:S01]  /*0f60*/  IMAD.SHL.U32 R2, R6, 0x40, RZ ;  /* 0x0000004006027824 */ /* 0x002fe200078e00ff */
[----:B------:R-:W-:Y:S01]  /*0f70*/  LOP3.LUT R224, R224, 0x1c0, RZ, 0xc0, !PT ;  /* 0x000001c0e0e07812 */ /* 0x000fe200078ec0ff */
[----:B------:R-:W-:Y:S01]  /*0f80*/  IMAD.SHL.U32 R0, R0, 0x40, RZ ;  /* 0x0000004000007824 */ /* 0x000fe200078e00ff */
[----:B------:R-:W-:Y:S01]  /*0f90*/  LOP3.LUT R3, R14, 0x1c0, RZ, 0xc0, !PT ;  /* 0x000001c00e037812 */ /* 0x000fe200078ec0ff */
[----:B------:R-:W-:Y:S01]  /*0fa0*/  IMAD.SHL.U32 R6, R5, 0x40, RZ ;  /* 0x0000004005067824 */ /* 0x000fe200078e00ff */
[----:B------:R-:W-:Y:S01]  /*0fb0*/  LOP3.LUT R12, R2, 0x1c0, RZ, 0xc0, !PT ;  /* 0x000001c0020c7812 */ /* 0x000fe200078ec0ff */
[----:B------:R-:W-:Y:S01]  /*0fc0*/  IMAD.IADD R4, R11, 0x1, -R4 ;  /* 0x000000010b047824 */ /* 0x000fe200078e0a04 */
[----:B------:R-:W-:-:S02]  /*0fd0*/  SHF.R.S32.HI R2, RZ, 0x1f, R213 ;  /* 0x0000001fff027819 */ /* 0x000fc400000114d5 */
[----:B------:R-:W-:Y:S01]  /*0fe0*/  LOP3.LUT R227, R0, 0xfffffe00, RZ, 0xc0, !PT ;  /* 0xfffffe0000e37812 */ /* 0x000fe200078ec0ff */
[----:B------:R-:W-:Y:S01]  /*0ff0*/  IMAD R235, R4, 0x8, R9 ;  /* 0x0000000804eb7824 */ /* 0x000fe200078e0209 */
[CC--:B------:R-:W-:Y:S02]  /*1000*/  LEA.HI R5, R2.reuse, R213.reuse, RZ, 0x3 ;  /* 0x000000d502057211 */ /* 0x0c0fe400078f18ff */
[----:B------:R-:W-:Y:S02]  /*1010*/  LEA.HI R2, R2, R213, RZ, 0x6 ;  /* 0x000000d502027211 */ /* 0x000fe400078f30ff */
[----:B------:R-:W-:Y:S02]  /*1020*/  LOP3.LUT R0, R5, 0x38, RZ, 0xc0, !PT ;  /* 0x0000003805007812 */ /* 0x000fe400078ec0ff */
[----:B------:R-:W-:Y:S01]  /*1030*/  LOP3.LUT R10, R6, 0xfffffe00, RZ, 0xc0, !PT ;  /* 0xfffffe00060a7812 */ /* 0x000fe200078ec0ff */
[----:B------:R-:W-:Y:S01]  /*1040*/  IMAD.SHL.U32 R2, R2, 0x80, RZ ;  /* 0x0000008002027824 */ /* 0x000fe200078e00ff */
[----:B------:R-:W-:-:S02]  /*1050*/  LOP3.LUT R6, R224, 0x38, R5, 0xf8, !PT ;  /* 0x00000038e0067812 */ /* 0x000fc400078ef805 */
[----:B------:R-:W-:Y:S01]  /*1060*/  SHF.R.U32.HI R7, RZ, 0x3, R12 ;  /* 0x00000003ff077819 */ /* 0x000fe2000001160c */
[----:B------:R-:W-:Y:S01]  /*1070*/  STL [R1+0x68], R10 ;  /* 0x0000680a01007387 */ /* 0x000fe20000100800 */
[----:B------:R-:W-:Y:S02]  /*1080*/  LOP3.LUT R5, R12, 0x38, R5, 0xf8, !PT ;  /* 0x000000380c057812 */ /* 0x000fe400078ef805 */
[----:B------:R-:W-:Y:S01]  /*1090*/  SHF.R.U32.HI R229, RZ, 0x3, R3 ;  /* 0x00000003ffe57819 */ /* 0x000fe20000011603 */
[----:B------:R-:W-:Y:S01]  /*10a0*/  STL [R1+0x60], RZ ;  /* 0x000060ff01007387 */ /* 0x000fe20000100800 */
[----:B------:R-:W-:Y:S02]  /*10b0*/  SHF.R.U32.HI R11, RZ, 0x3, R224 ;  /* 0x00000003ff0b7819 */ /* 0x000fe400000116e0 */
[----:B------:R-:W-:Y:S02]  /*10c0*/  LOP3.LUT R0, R0, 0x1c0, R14, 0xf8, !PT ;  /* 0x000001c000007812 */ /* 0x000fe400078ef80e */
[----:B------:R-:W-:-:S02]  /*10d0*/  LOP3.LUT R7, R5, R7, RZ, 0x3c, !PT ;  /* 0x0000000705077212 */ /* 0x000fc400078e3cff */
[----:B------:R-:W-:Y:S02]  /*10e0*/  LOP3.LUT R2, R2, 0xffffe000, RZ, 0xc0, !PT ;  /* 0xffffe00002027812 */ /* 0x000fe400078ec0ff */
[----:B------:R-:W-:Y:S01]  /*10f0*/  LOP3.LUT R6, R6, R11, RZ, 0x3c, !PT ;  /* 0x0000000b06067212 */ /* 0x000fe200078e3cff */
[----:B------:R-:W-:Y:S01]  /*1100*/  IMAD.U32 R11, RZ, RZ, UR4 ;  /* 0x00000004ff0b7e24 */ /* 0x000fe2000f8e00ff */
[----:B------:R-:W-:Y:S01]  /*1110*/  LOP3.LUT R5, R0, R229, RZ, 0x3c, !PT ;  /* 0x000000e500057212 */ /* 0x000fe200078e3cff */
[----:B------:R-:W-:Y:S01]  /*1120*/  IMAD.U32 R0, RZ, RZ, UR5 ;  /* 0x00000005ff007e24 */ /* 0x000fe2000f8e00ff */
[-C--:B------:R-:W-:Y:S02]  /*1130*/  IADD3 R6, R6, R2.reuse, R227 ;  /* 0x0000000206067210 */ /* 0x080fe40007ffe0e3 */
[-C--:B------:R-:W-:Y:S02]  /*1140*/  IADD3 R7, R7, R2.reuse, R10 ;  /* 0x0000000207077210 */ /* 0x080fe40007ffe00a */
[----:B------:R-:W-:Y:S01]  /*1150*/  IADD3 R5, R5, R2, R228 ;  /* 0x0000000205057210 */ /* 0x000fe20007ffe0e4 */
[----:B------:R-:W-:Y:S01]  /*1160*/  VIADD R2, R212, 0x20 ;  /* 0x00000020d4027836 */ /* 0x000fe20000000000 */
[----:B------:R0:W-:Y:S01]  /*1170*/  STL [R1+0x58], R0 ;  /* 0x0000580001007387 */ /* 0x0001e20000100800 */
[----:B------:R-:W-:-:S02]  /*1180*/  LOP3.LUT R233, R3, 0x38, R16, 0xf8, !PT ;  /* 0x0000003803e97812 */ /* 0x000fc400078ef810 */
[----:B------:R-:W-:Y:S01]  /*1190*/  LEA R3, R6, UR4, 0x1 ;  /* 0x0000000406037c11 */ /* 0x000fe2000f8e08ff */
[----:B------:R1:W-:Y:S01]  /*11a0*/  STL [R1+0x64], R11 ;  /* 0x0000640b01007387 */ /* 0x0003e20000100800 */
[----:B------:R-:W-:Y:S02]  /*11b0*/  SHF.L.U32 R223, R2, 0x6, RZ ;  /* 0x0000000602df7819 */ /* 0x000fe400000006ff */
[----:B------:R-:W-:Y:S01]  /*11c0*/  LOP3.LUT R234, R8, 0x7ffffffc, RZ, 0xc0, !PT ;  /* 0x7ffffffc08ea7812 */ /* 0x000fe200078ec0ff */
[----:B------:R1:W-:Y:S01]  /*11d0*/  STL [R1+0x74], R3 ;  /* 0x0000740301007387 */ /* 0x0003e20000100800 */
[----:B------:R-:W-:Y:S02]  /*11e0*/  LOP3.LUT R223, R223, 0x1c0, RZ, 0xc0, !PT ;  /* 0x000001c0dfdf7812 */ /* 0x000fe400078ec0ff */
[----:B0-----:R-:W-:Y:S01]  /*11f0*/  SHF.R.S32.HI R0, RZ, 0x1f, R2 ;  /* 0x0000001fff007819 */ /* 0x001fe20000011402 */
[----:B------:R-:W-:Y:S01]  /*1200*/  IMAD.IADD R234, R13, 0x1, -R234 ;  /* 0x000000010dea7824 */ /* 0x000fe200078e0aea */
[----:B------:R-:W-:-:S02]  /*1210*/  SHF.R.S32.HI R10, RZ, 0x1f, R212 ;  /* 0x0000001fff0a7819 */ /* 0x000fc400000114d4 */
[----:B------:R-:W-:Y:S02]  /*1220*/  LEA.HI R0, R0, R2, RZ, 0x3 ;  /* 0x0000000200007211 */ /* 0x000fe400078f18ff */
[----:B------:R-:W-:Y:S02]  /*1230*/  SHF.R.U32.HI R2, RZ, 0x3, R223 ;  /* 0x00000003ff027819 */ /* 0x000fe400000116df */
[----:B------:R-:W-:Y:S01]  /*1240*/  LEA R2, R7, UR4, 0x1 ;  /* 0x0000000407027c11 */ /* 0x000fe2000f8e08ff */
[----:B------:R-:W-:Y:S01]  /*1250*/  IMAD.SHL.U32 R0, R0, 0x40, RZ ;  /* 0x0000004000007824 */ /* 0x000fe200078e00ff */
[----:B------:R-:W-:-:S04]  /*1260*/  LOP3.LUT R233, R228, R233, R229, 0xf6, !PT ;  /* 0x000000e9e4e97212 */ /* 0x000fc800078ef6e5 */
[----:B------:R-:W-:Y:S02]  /*1270*/  LOP3.LUT R226, R0, 0xfffffe00, RZ, 0xc0, !PT ;  /* 0xfffffe0000e27812 */ /* 0x000fe400078ec0ff */
[----:B------:R-:W-:-:S05]  /*1280*/  LEA R0, R5, UR4, 0x1 ;  /* 0x0000000405007c11 */ /* 0x000fca000f8e08ff */
[----:B------:R1:W-:Y:S04]  /*1290*/  STL [R1+0x78], R0 ;  /* 0x0000780001007387 */ /* 0x0003e80000100800 */
[----:B------:R1:W-:Y:S02]  /*12a0*/  STL [R1+0x70], R2 ;  /* 0x0000700201007387 */ /* 0x0003e40000100800 */
.L_x_3114:
[----:B01-34-:R-:W0:Y:S01]  /*12b0*/  LDC.64 R2, c[0x0][0xc88] ;  /* 0x00032200ff027b82 */ /* 0x01be220000000a00 */
[----:B------:R-:W-:Y:S01]  /*12c0*/  ULDC.64 UR10, c[0x0][0x208] ;  /* 0x00008200000a7ab9 */ /* 0x000fe20000000a00 */
[----:B------:R-:W-:Y:S01]  /*12d0*/  ULDC.64 UR4, c[0x0][0xa28] ;  /* 0x00028a0000047ab9 */ /* 0x000fe20000000a00 */
[----:B------:R-:W-:Y:S01]  /*12e0*/  ULDC.64 UR8, c[0x0][0xa18] ;  /* 0x0002860000087ab9 */ /* 0x000fe20000000a00 */
[----:B------:R-:W-:Y:S01]  /*12f0*/  ULDC.64 UR6, c[0x0][0xa08] ;  /* 0x0002820000067ab9 */ /* 0x000fe20000000a00 */
[----:B0-----:R-:W-:-:S05]  /*1300*/  IMAD.WIDE R2, R55, 0x4, R2 ;  /* 0x0000000437027825 */ /* 0x001fca00078e0202 */
[----:B--2---:R-:W2:Y:S01]  /*1310*/  LDG.E R236, desc[UR10][R2.64] ;  /* 0x0000000a02ec7981 */ /* 0x004ea2000c1e1900 */
[----:B------:R-:W-:Y:S01]  /*1320*/  ISETP.NE.U32.AND P2, PT, RZ, UR4, PT ;  /* 0x00000004ff007c0c */ /* 0x000fe2000bf45070 */
[----:B------:R-:W-:Y:S01]  /*1330*/  IMAD.MOV.U32 R26, RZ, RZ, RZ ;  /* 0x000000ffff1a7224 */ /* 0x000fe200078e00ff */
[----:B------:R-:W-:Y:S02]  /*1340*/  ISETP.NE.U32.AND P1, PT, RZ, UR8, PT ;  /* 0x00000008ff007c0c */ /* 0x000fe4000bf25070 */
[----:B------:R-:W-:Y:S02]  /*1350*/  ISETP.NE.AND.EX P2, PT, RZ, UR5, PT, P2 ;  /* 0x00000005ff007c0c */ /* 0x000fe4000bf45320 */
[----:B------:R-:W-:Y:S01]  /*1360*/  ISETP.NE.AND.EX P1, PT, RZ, UR9, PT, P1 ;  /* 0x00000009ff007c0c */ /* 0x000fe2000bf25310 */
[----:B------:R0:W-:Y:S01]  /*1370*/  STL [R1+0x5c], R54 ;  /* 0x00005c3601007387 */ /* 0x0001e20000100800 */
[----:B------:R-:W-:Y:S02]  /*1380*/  ISETP.NE.U32.AND P0, PT, RZ, UR6, PT ;  /* 0x00000006ff007c0c */ /* 0x000fe4000bf05070 */
[----:B------:R-:W-:-:S02]  /*1390*/  MOV R0, RZ ;  /* 0x000000ff00007202 */ /* 0x000fc40000000f00 */
[----:B------:R-:W-:Y:S02]  /*13a0*/  ISETP.NE.AND.EX P0, PT, RZ, UR7, PT, P0 ;  /* 0x00000007ff007c0c */ /* 0x000fe4000bf05300 */
[----:B--2---:R-:W-:Y:S01]  /*13b0*/  SHF.R.S32.HI R5, RZ, 0x1f, R236 ;  /* 0x0000001fff057819 */ /* 0x004fe200000114ec */
[C---:B------:R-:W-:Y:S02]  /*13c0*/  IMAD.SHL.U32 R28, R236.reuse, 0x4, RZ ;  /* 0x00000004ec1c7824 */ /* 0x040fe400078e00ff */
[C---:B------:R-:W-:Y:S01]  /*13d0*/  @P2 LEA R2, P3, R236.reuse, UR4, 0x2 ;  /* 0x00000004ec022c11 */ /* 0x040fe2000f8610ff */
[----:B------:R-:W-:Y:S01]  /*13e0*/  ULDC UR4, c[0x0][0x288] ;  /* 0x0000a20000047ab9 */ /* 0x000fe20000000800 */
[C-C-:B------:R-:W-:Y:S01]  /*13f0*/  SHF.L.U64.HI R29, R236.reuse, 0x2, R5.reuse ;  /* 0x00000002ec1d7819 */ /* 0x140fe20000010205 */
[----:B------:R-:W-:Y:S01]  /*1400*/  IMAD.U32 R231, RZ, RZ, UR4 ;  /* 0x00000004ffe77e24 */ /* 0x000fe2000f8e00ff */
[----:B------:R-:W-:Y:S01]  /*1410*/  @P2 LEA.HI.X R3, R236, UR5, R5, 0x2, P3 ;  /* 0x00000005ec032c11 */ /* 0x000fe200098f1405 */
[----:B------:R-:W-:Y:S01]  /*1420*/  ULDC.64 UR4, c[0x0][0x418] ;  /* 0x0001060000047ab9 */ /* 0x000fe20000000a00 */
[----:B------:R-:W-:Y:S01]  /*1430*/  IADD3 R6, P4, R28, UR6, RZ ;  /* 0x000000061c067c10 */ /* 0x000fe2000ff9e0ff */
[----:B------:R-:W-:-:S02]  /*1440*/  UISETP.NE.U32.AND UP0, UPT, UR4, URZ, UPT ;  /* 0x0000003f0400728c */ /* 0x000fc4000bf05070 */
[----:B------:R0:W5:Y:S01]  /*1450*/  @P2 LDG.E R0, desc[UR10][R2.64] ;  /* 0x0000000a02002981 */ /* 0x000162000c1e1900 */
[----:B------:R-:W-:Y:S01]  /*1460*/  @P1 IADD3 R4, P2, R28, UR8, RZ ;  /* 0x000000081c041c10 */ /* 0x000fe2000ff5e0ff */
[----:B------:R-:W-:Y:S01]  /*1470*/  UISETP.NE.AND.EX UP0, UPT, UR5, URZ, UPT, UP0 ;  /* 0x0000003f0500728c */ /* 0x000fe2000bf05300 */
[C---:B------:R-:W-:Y:S01]  /*1480*/  IADD3.X R7, R29.reuse, UR7, RZ, P4, !PT ;  /* 0x000000071d077c10 */ /* 0x040fe2000a7fe4ff */
[----:B------:R-:W-:Y:S01]  /*1490*/  ULDC UR4, c[0x0][0x424] ;  /* 0x0001090000047ab9 */ /* 0x000fe20000000800 */
[----:B------:R-:W-:Y:S01]  /*14a0*/  ULDC.64 UR6, c[0x0][0xa20] ;  /* 0x0002880000067ab9 */ /* 0x000fe20000000a00 */
[----:B------:R-:W-:Y:S01]  /*14b0*/  @P1 IADD3.X R5, R29, UR9, RZ, P2, !PT ;  /* 0x000000091d051c10 */ /* 0x000fe200097fe4ff */
[----:B------:R-:W-:Y:S01]  /*14c0*/  USEL UR4, UR4, 0x1, UP0 ;  /* 0x0000000104047887 */ /* 0x000fe20008000000 */
[----:B------:R-:W-:Y:S01]  /*14d0*/  ISETP.NE.U32.AND P2, PT, RZ, UR6, PT ;  /* 0x00000006ff007c0c */ /* 0x000fe2000bf45070 */
[----:B------:R-:W-:Y:S01]  /*14e0*/  ULDC UR5, c[0x0][0x2f0] ;  /* 0x0000bc0000057ab9 */ /* 0x000fe20000000800 */
[----:B------:R0:W5:Y:S01]  /*14f0*/  @P0 LDG.E R26, desc[UR10][R6.64] ;  /* 0x0000000a061a0981 */ /* 0x000162000c1e1900 */
[----:B------:R-:W-:Y:S01]  /*1500*/  UIMAD UR4, UR4, UR5, URZ ;  /* 0x00000005040472a4 */ /* 0x000fe2000f8e023f */
[----:B------:R-:W-:-:S02]  /*1510*/  ISETP.NE.AND.EX P2, PT, RZ, UR7, PT, P2 ;  /* 0x00000007ff007c0c */ /* 0x000fc4000bf45320 */
        /* <DEDUP_REMOVED lines=14> */
.L_x_2859:
        /* <DEDUP_REMOVED lines=8> */
.L_x_2860:
[----:B------:R-:W-:Y:S05]  /*1680*/  @!P0 BRA `(.L_x_2861) ;  /* 0x0000000000108947 */ /* 0x000fea0003800000 */
[----:B------:R-:W-:Y:S02]  /*1690*/  ULDC.64 UR4, c[0x0][0x208] ;  /* 0x0000820000047ab9 */ /* 0x000fe40000000a00 */
[----:B------:R-:W2:Y:S04]  /*16a0*/  LDG.E R4, desc[UR4][R6.64] ;  /* 0x0000000406047981 */ /* 0x000ea8000c1e1900 */
[----:B------:R-:W2:Y:S02]  /*16b0*/  LDG.E R27, desc[UR4][R6.64+0x4] ;  /* 0x00000404061b7981 */ /* 0x000ea4000c1e1900 */
[----:B--2---:R-:W-:-:S07]  /*16c0*/  IMAD.IADD R27, R27, 0x1, -R4 ;  /* 0x000000011b1b7824 */ /* 0x004fce00078e0a04 */
.L_x_2861:
[----:B------:R-:W-:Y:S01]  /*16d0*/  ULDC.64 UR4, c[0x0][0xa10] ;  /* 0x0002840000047ab9 */ /* 0x000fe20000000a00 */
[----:B------:R-:W-:Y:S01]  /*16e0*/  ULDC.64 UR6, c[0x0][0x208] ;  /* 0x0000820000067ab9 */ /* 0x000fe20000000a00 */
[----:B------:R-:W-:Y:S01]  /*16f0*/  ISETP.NE.U32.AND P0, PT, RZ, UR4, PT ;  /* 0x00000004ff007c0c */ /* 0x000fe2000bf05070 */
[----:B------:R-:W1:Y:S03]  /*1700*/  LDC R9, c[0x0][0x448] ;  /* 0x00011200ff097b82 */ /* 0x000e660000000800 */
[----:B------:R-:W-:Y:S01]  /*1710*/  ISETP.NE.AND.EX P0, PT, RZ, UR5, PT, P0 ;  /* 0x00000005ff007c0c */ /* 0x000fe2000bf05300 */
[----:B------:R-:W-:-:S12]  /*1720*/  ULDC.64 UR4, c[0x0][0xa30] ;  /* 0x00028c0000047ab9 */ /* 0x000fd80000000a00 */
[----:B0-----:R-:W0:Y:S02]  /*1730*/  @P0 LDC.64 R4, c[0x0][0xa10] ;  /* 0x00028400ff040b82 */ /* 0x001e240000000a00 */
[----:B0-----:R-:W-:-:S05]  /*1740*/  @P0 IMAD.WIDE R4, R25, 0x4, R4 ;  /* 0x0000000419040825 */ /* 0x001fca00078e0204 */
[----:B------:R-:W2:Y:S04]  /*1750*/  @P0 LDG.E R3, desc[UR6][R4.64] ;  /* 0x0000000604030981 */ /* 0x000ea8000c1e1900 */
[----:B------:R0:W2:Y:S01]  /*1760*/  @P0 LDG.E R8, desc[UR6][R4.64+0x4] ;  /* 0x0000040604080981 */ /* 0x0000a2000c1e1900 */
[----:B------:R-:W-:Y:S01]  /*1770*/  ISETP.NE.U32.AND P1, PT, RZ, UR4, PT ;  /* 0x00000004ff007c0c */ /* 0x000fe2000bf25070 */
[----:B-----5:R-:W-:-:S03]  /*1780*/  IMAD.MOV.U32 R144, RZ, RZ, R27 ;  /* 0x000000ffff907224 */ /* 0x020fc600078e001b */
[----:B------:R-:W-:-:S13]  /*1790*/  ISETP.NE.AND.EX P1, PT, RZ, UR5, PT, P1 ;  /* 0x00000005ff007c0c */ /* 0x000fda000bf25310 */
[----:B------:R-:W-:-:S04]  /*17a0*/  @P1 IADD3 R6, P2, R28, UR4, RZ ;  /* 0x000000041c061c10 */ /* 0x000fc8000ff5e0ff */
[----:B------:R-:W-:-:S05]  /*17b0*/  @P1 IADD3.X R7, R29, UR5, RZ, P2, !PT ;  /* 0x000000051d071c10 */ /* 0x000fca00097fe4ff */
[----:B------:R3:W5:Y:S01]  /*17c0*/  @P1 LDG.E R144, desc[UR6][R6.64] ;  /* 0x0000000606901981 */ /* 0x000762000c1e1900 */
[----:B-1----:R-:W-:Y:S01]  /*17d0*/  ISETP.NE.AND P1, PT, R9, 0x1, PT ;  /* 0x000000010900780c */ /* 0x002fe20003f25270 */
[----:B------:R-:W-:Y:S01]  /*17e0*/  IMAD.SHL.U32 R230, R53, 0x80, RZ ;  /* 0x0000008035e67824 */ /* 0x000fe200078e00ff */
[----:B------:R-:W-:-:S04]  /*17f0*/  PLOP3.LUT P2, PT, PT, PT, PT, 0x80, 0x0 ;  /* 0x000000000000781c */ /* 0x000fc80003f4f070 */
[----:B0-----:R-:W-:-:S07]  /*1800*/  IADD3 R4, R230, 0x7f, RZ ;  /* 0x0000007fe6047810 */ /* 0x001fce0007ffe0ff */
[----:B------:R-:W0:Y:S08]  /*1810*/  @P1 LDC R9, c[0x0][0x44c] ;  /* 0x00011300ff091b82 */ /* 0x000e300000000800 */
[----:B------:R-:W1:Y:S01]  /*1820*/  @P1 LDC R5, c[0x0][0x450] ;  /* 0x00011400ff051b82 */ /* 0x000e620000000800 */
[----:B--2---:R-:W-:Y:S02]  /*1830*/  @P0 IMAD.IADD R2, R8, 0x1, -R3 ;  /* 0x0000000108020824 */ /* 0x004fe400078e0a03 */
[----:B------:R-:W-:-:S02]  /*1840*/  IMAD.IADD R8, R27, 0x1, -R0 ;  /* 0x000000011b087824 */ /* 0x000fc400078e0a00 */
[----:B0-----:R-:W-:-:S04]  /*1850*/  @P1 IMAD.HI.U32 R0, R4, R9, RZ ;  /* 0x0000000904001227 */ /* 0x001fc800078e00ff */
[----:B------:R-:W-:Y:S01]  /*1860*/  IMAD.IADD R232, R8, 0x1, R2 ;  /* 0x0000000108e87824 */ /* 0x000fe200078e0202 */
[----:B-1----:R-:W-:Y:S01]  /*1870*/  @P1 SHF.R.U32.HI R4, RZ, R5, R0 ;  /* 0x00000005ff041219 */ /* 0x002fe20000011600 */
[----:B------:R-:W-:Y:S02]  /*1880*/  IMAD.MOV R120, RZ, RZ, -R8 ;  /* 0x000000ffff787224 */ /* 0x000fe400078e0a08 */
[C---:B------:R-:W-:Y:S01]  /*1890*/  VIADD R0, R232.reuse, 0x4f ;  /* 0x0000004fe8007836 */ /* 0x040fe20000000000 */
[----:B------:R-:W-:Y:S02]  /*18a0*/  IADD3 R149, R232, 0x50, -R231 ;  /* 0x00000050e8957810 */ /* 0x000fe40007ffe8e7 */
[----:B------:R-:W-:Y:S01]  /*18b0*/  VIMNMX R120, RZ, R120, !PT ;  /* 0x00000078ff787248 */ /* 0x000fe20007fe0100 */
[----:B------:R-:W-:Y:S01]  /*18c0*/  IMAD.HI R0, R0, 0x66666667, RZ ;  /* 0x6666666700007827 */ /* 0x000fe200078e02ff */
[----:B------:R-:W-:-:S04]  /*18d0*/  IADD3 R4, R149, R4, RZ ;  /* 0x0000000495047210 */ /* 0x000fc80007ffe0ff */
[----:B------:R-:W-:Y:S01]  /*18e0*/  SHF.R.U32.HI R3, RZ, 0x1f, R0 ;  /* 0x0000001fff037819 */ /* 0x000fe20000011600 */
[----:B------:R-:W-:-:S03]  /*18f0*/  IMAD.HI R4, R4, 0x66666667, RZ ;  /* 0x6666666704047827 */ /* 0x000fc600078e02ff */
[----:B------:R-:W-:Y:S02]  /*1900*/  LEA.HI.SX32 R150, R0, R3, 0x1b ;  /* 0x0000000300967211 */ /* 0x000fe400078fdaff */
[----:B------:R-:W-:-:S04]  /*1910*/  SHF.R.U32.HI R5, RZ, 0x1f, R4 ;  /* 0x0000001fff057819 */ /* 0x000fc80000011604 */
[----:B------:R-:W-:-:S04]  /*1920*/  LEA.HI.SX32 R5, R4, R5, 0x1b ;  /* 0x0000000504057211 */ /* 0x000fc800078fdaff */
[----:B------:R-:W-:-:S05]  /*1930*/  VIMNMX R5, R150, R5, PT ;  /* 0x0000000596057248 */ /* 0x000fca0003fe0100 */
        /* <DEDUP_REMOVED lines=11> */
[----:B---3--:R-:W-:Y:S05]  /*19f0*/  @!P0 BRA `(.L_x_2862) ;  /* 0x0000009000188947 */ /* 0x008fea0003800000 */
        /* <DEDUP_REMOVED lines=20> */
.L_x_2864:
[----:B------:R-:W-:Y:S05]  /*1b40*/  BSYNC B6 ;  /* 0x0000000000067941 */ /* 0x000fea0003800000 */
.L_x_2863:
        /* <DEDUP_REMOVED lines=20> */
.L_x_2866:
[----:B------:R-:W-:Y:S05]  /*1c90*/  BSYNC B6 ;  /* 0x0000000000067941 */ /* 0x000fea0003800000 */
.L_x_2865:
[----:B------:R-:W-:Y:S01]  /*1ca0*/  ULDC.64 UR4, c[0x0][0x9f8] ;  /* 0x00027e0000047ab9 */ /* 0x000fe20000000a00 */
[----:B------:R-:W-:Y:S01]  /*1cb0*/  ULDC.64 UR6, c[0x0][0x208] ;  /* 0x0000820000067ab9 */ /* 0x000fe20000000a00 */
[----:B------:R-:W-:Y:S01]  /*1cc0*/  ISETP.NE.U32.AND P0, PT, RZ, UR4, PT ;  /* 0x00000004ff007c0c */ /* 0x000fe2000bf05070 */
[----:B------:R-:W0:Y:S01]  /*1cd0*/  LDC.64 R98, c[0x0][0x300] ;  /* 0x0000c000ff627b82 */ /* 0x000e220000000a00 */
[----:B------:R-:W-:Y:S01]  /*1ce0*/  SHF.R.S32.HI R8, RZ, 0x1f, R54 ;  /* 0x0000001fff087819 */ /* 0x000fe20000011436 */
[----:B------:R-:W-:Y:S01]  /*1cf0*/  IMAD.IADD R113, R26, 0x1, R27 ;  /* 0x000000011a717824 */ /* 0x000fe200078e021b */
[----:B------:R-:W-:Y:S01]  /*1d00*/  ISETP.NE.AND.EX P0, PT, RZ, UR5, PT, P0 ;  /* 0x00000005ff007c0c */ /* 0x000fe2000bf05300 */
[----:B------:R-:W-:Y:S01]  /*1d10*/  ULDC.64 UR8, c[0x0][0xa08] ;  /* 0x0002820000087ab9 */ /* 0x000fe20000000a00 */
[----:B------:R-:W-:-:S03]  /*1d20*/  SHF.R.S32.HI R17, RZ, 0x1f, R16 ;  /* 0x0000001fff117819 */ /* 0x000fc60000011410 */
[----:B------:R-:W1:Y:S08]  /*1d30*/  LDC R117, c[0x0][0x3f4] ;  /* 0x0000fd00ff757b82 */ /* 0x000e700000000800 */
[----:B------:R-:W-:Y:S01]  /*1d40*/  @P0 IADD3 R4, P1, R28, UR4, RZ ;  /* 0x000000041c040c10 */ /* 0x000fe2000ff3e0ff */
[----:B------:R-:W2:Y:S03]  /*1d50*/  LDC.64 R104, c[0x0][0x408] ;  /* 0x00010200ff687b82 */ /* 0x000ea60000000a00 */
[----:B------:R-:W-:Y:S01]  /*1d60*/  @P0 IADD3.X R5, R29, UR5, RZ, P1, !PT ;  /* 0x000000051d050c10 */ /* 0x000fe20008ffe4ff */
[----:B------:R-:W-:-:S04]  /*1d70*/  ULDC.64 UR4, c[0x0][0x330] ;  /* 0x0000cc0000047ab9 */ /* 0x000fc80000000a00 */
[----:B------:R3:W4:Y:S01]  /*1d80*/  @P0 LDG.E R25, desc[UR6][R4.64] ;  /* 0x0000000604190981 */ /* 0x000722000c1e1900 */
[----:B------:R-:W-:Y:S01]  /*1d90*/  ULDC UR6, c[0x0][0x2f4] ;  /* 0x0000bd0000067ab9 */ /* 0x000fe20000000800 */
[----:B------:R-:W-:Y:S01]  /*1da0*/  IMAD R3, R8, UR4, RZ ;  /* 0x0000000408037c24 */ /* 0x000fe2000f8e02ff */
[----:B------:R-:W-:Y:S01]  /*1db0*/  SHF.R.S32.HI R11, RZ, 0x1f, R113 ;  /* 0x0000001fff0b7819 */ /* 0x000fe20000011471 */
[----:B------:R-:W-:Y:S01]  /*1dc0*/  IMAD.WIDE.U32 R6, R54, UR4, R16 ;  /* 0x0000000436067c25 */ /* 0x000fe2000f8e0010 */
[----:B------:R-:W-:Y:S01]  /*1dd0*/  ISETP.GE.AND P1, PT, R213, UR6, PT ;  /* 0x00000006d5007c0c */ /* 0x000fe2000bf26270 */
[----:B------:R-:W1:Y:S01]  /*1de0*/  LDC.64 R110, c[0x0][0x3f8] ;  /* 0x0000fe00ff6e7b82 */ /* 0x000e620000000a00 */
[----:B------:R-:W-:Y:S01]  /*1df0*/  ISETP.GE.AND P0, PT, R16, UR6, PT ;  /* 0x0000000610007c0c */ /* 0x000fe2000bf06270 */
[----:B------:R-:W-:Y:S01]  /*1e00*/  IMAD R13, R54, UR5, R3 ;  /* 0x00000005360d7c24 */ /* 0x000fe2000f8e0203 */
[----:B------:R-:W-:Y:S01]  /*1e10*/  SEL R3, RZ, 0xffffffff, P1 ;  /* 0xffffffffff037807 */ /* 0x000fe20000800000 */
[-C--:B0-----:R-:W-:Y:S01]  /*1e20*/  IMAD R0, R11, R98.reuse, RZ ;  /* 0x000000620b007224 */ /* 0x081fe200078e02ff */
[----:B------:R-:W-:Y:S01]  /*1e30*/  ULDC.64 UR4, c[0x0][0x308] ;  /* 0x0000c20000047ab9 */ /* 0x000fe20000000a00 */
[----:B---3--:R-:W-:Y:S01]  /*1e40*/  IMAD.WIDE.U32 R4, R113, R98, RZ ;  /* 0x0000006271047225 */ /* 0x008fe200078e00ff */
[----:B------:R-:W-:Y:S01]  /*1e50*/  ISETP.GE.AND P1, PT, R220, UR6, PT ;  /* 0x00000006dc007c0c */ /* 0x000fe2000bf26270 */
[----:B------:R-:W0:Y:S01]  /*1e60*/  S2R R151, SR_TID.X ;  /* 0x0000000000977919 */ /* 0x000e220000002100 */
[----:B------:R-:W-:Y:S01]  /*1e70*/  IADD3 R7, R7, R13, RZ ;  /* 0x0000000d07077210 */ /* 0x000fe20007ffe0ff */
[----:B------:R-:W-:Y:S01]  /*1e80*/  IMAD R9, R113, R99, R0 ;  /* 0x0000006371097224 */ /* 0x000fe200078e0200 */
[----:B------:R-:W-:Y:S01]  /*1e90*/  SEL R0, RZ, 0x1, P0 ;  /* 0x00000001ff007807 */ /* 0x000fe20000000000 */
[----:B------:R-:W-:Y:S01]  /*1ea0*/  IMAD.SHL.U32 R3, R3, 0x2, RZ ;  /* 0x0000000203037824 */ /* 0x000fe200078e00ff */
[----:B------:R-:W-:Y:S01]  /*1eb0*/  ISETP.NE.U32.AND P0, PT, RZ, UR8, PT ;  /* 0x00000008ff007c0c */ /* 0x000fe2000bf05070 */
[----:B------:R-:W-:Y:S01]  /*1ec0*/  IMAD.IADD R5, R5, 0x1, R9 ;  /* 0x0000000105057824 */ /* 0x000fe200078e0209 */
[----:B------:R-:W-:Y:S01]  /*1ed0*/  SHF.R.S32.HI R20, RZ, 0x1f, R212 ;  /* 0x0000001fff147819 */ /* 0x000fe200000114d4 */
[----:B--2---:R-:W-:Y:S01]  /*1ee0*/  IMAD.WIDE.U32 R102, R212, R104, R16 ;  /* 0x00000068d4667225 */ /* 0x004fe200078e0010 */
[----:B------:R-:W-:-:S02]  /*1ef0*/  LOP3.LUT R0, R3, 0x2, R0, 0xe2, !PT ;  /* 0x0000000203007812 */ /* 0x000fc400078ee200 */
[----:B------:R-:W-:Y:S01]  /*1f00*/  ISETP.NE.AND.EX P0, PT, RZ, UR9, PT, P0 ;  /* 0x00000009ff007c0c */ /* 0x000fe2000bf05300 */
[----:B------:R-:W-:Y:S01]  /*1f10*/  IMAD R3, R8, UR4, RZ ;  /* 0x0000000408037c24 */ /* 0x000fe2000f8e02ff */
[----:B------:R-:W-:Y:S01]  /*1f20*/  ULDC.64 UR8, c[0x0][0x338] ;  /* 0x0000ce0000087ab9 */ /* 0x000fe20000000a00 */
[C---:B------:R-:W-:Y:S01]  /*1f30*/  IMAD.WIDE.U32 R4, R54.reuse, UR4, R4 ;  /* 0x0000000436047c25 */ /* 0x040fe2000f8e0004 */
[--C-:B------:R-:W-:Y:S02]  /*1f40*/  SHF.R.S32.HI R23, RZ, 0x1f, R22.reuse ;  /* 0x0000001fff177819 */ /* 0x100fe40000011416 */
[----:B------:R-:W-:Y:S01]  /*1f50*/  SHF.R.U32.HI R30, RZ, 0x3, R223 ;  /* 0x00000003ff1e7819 */ /* 0x000fe200000116df */
[----:B------:R-:W-:Y:S01]  /*1f60*/  IMAD R9, R54, UR5, R3 ;  /* 0x0000000536097c24 */ /* 0x000fe2000f8e0203 */
[----:B------:R-:W-:Y:S01]  /*1f70*/  SEL R3, RZ, 0x4, P1 ;  /* 0x00000004ff037807 */ /* 0x000fe20000800000 */
[----:B------:R-:W-:Y:S01]  /*1f80*/  ULDC.64 UR4, c[0x0][0x310] ;  /* 0x0000c40000047ab9 */ /* 0x000fe20000000a00 */
[----:B------:R-:W-:Y:S01]  /*1f90*/  IMAD.WIDE.U32 R100, R212, R104, R22 ;  /* 0x00000068d4647225 */ /* 0x000fe200078e0016 */
[----:B------:R-:W-:-:S02]  /*1fa0*/  SHF.R.U32.HI R21, RZ, 0x3, R224 ;  /* 0x00000003ff157819 */ /* 0x000fc400000116e0 */
[----:B------:R-:W-:Y:S01]  /*1fb0*/  LOP3.LUT R3, R0, R3, RZ, 0xfc, !PT ;  /* 0x0000000300037212 */ /* 0x000fe200078efcff */
[----:B------:R-:W-:Y:S01]  /*1fc0*/  IMAD.IADD R5, R5, 0x1, R9 ;  /* 0x0000000105057824 */ /* 0x000fe200078e0209 */
[----:B------:R-:W-:Y:S01]  /*1fd0*/  ISETP.GE.AND P2, PT, R221, UR6, PT ;  /* 0x00000006dd007c0c */ /* 0x000fe2000bf46270 */
[CC--:B-1----:R-:W-:Y:S01]  /*1fe0*/  IMAD.WIDE.U32 R106, R212.reuse, R110.reuse, R22 ;  /* 0x0000006ed46a7225 */ /* 0x0c2fe200078e0016 */
[----:B------:R-:W-:Y:S02]  /*1ff0*/  IADD3 R112, P3, R212, R113, RZ ;  /* 0x00000071d4707210 */ /* 0x000fe40007f7e0ff */
[----:B------:R-:W-:Y:S01]  /*2000*/  SHF.L.U64.HI R29, R110, 0x6, R111 ;  /* 0x000000066e1d7819 */ /* 0x000fe2000001026f */
[----:B------:R-:W-:Y:S01]  /*2010*/  IMAD.WIDE.U32 R108, R212, R110, R16 ;  /* 0x0000006ed46c7225 */ /* 0x000fe200078e0010 */
[C-C-:B------:R-:W-:Y:S02]  /*2020*/  SHF.L.U64.HI R128, R98.reuse, 0x5, R99.reuse ;  /* 0x0000000562807819 */ /* 0x140fe40000010263 */
[----:B------:R-:W-:Y:S01]  /*2030*/  SHF.L.U64.HI R130, R98, 0x6, R99 ;  /* 0x0000000662827819 */ /* 0x000fe20000010263 */
[----:B------:R-:W-:Y:S01]  /*2040*/  IMAD.SHL.U32 R31, R212, 0x40, RZ ;  /* 0x00000040d41f7824 */ /* 0x000fe200078e00ff */
[--C-:B------:R-:W-:Y:S01]  /*2050*/  SHF.L.U64.HI R34, R104, 0x5, R105.reuse ;  /* 0x0000000568227819 */ /* 0x100fe20000010269 */
[----:B------:R-:W-:Y:S01]  /*2060*/  IMAD.SHL.U32 R28, R110, 0x20, RZ ;  /* 0x000000206e1c7824 */ /* 0x000fe200078e00ff */
[----:B------:R-:W-:Y:S01]  /*2070*/  SHF.L.U64.HI R33, R104, 0x6, R105 ;  /* 0x0000000668217819 */ /* 0x000fe20000010269 */
[----:B------:R-:W-:Y:S01]  /*2080*/  IMAD.SHL.U32 R27, R110, 0x40, RZ ;  /* 0x000000406e1b7824 */ /* 0x000fe200078e00ff */
[----:B------:R-:W-:Y:S01]  /*2090*/  SHF.L.U32 R32, R104, 0x5, RZ ;  /* 0x0000000568207819 */ /* 0x000fe200000006ff */
[----:B------:R-:W-:Y:S01]  /*20a0*/  VIADD R10, R212, 0x20 ;  /* 0x00000020d40a7836 */ /* 0x000fe20000000000 */
[----:B0-----:R-:W-:Y:S01]  /*20b0*/  LEA.HI R151, R151, 0x8, RZ, 0x19 ;  /* 0x0000000897977811 */ /* 0x001fe200078fc8ff */
[----:B------:R-:W-:Y:S01]  /*20c0*/  IMAD R121, R99, 0x50, RZ ;  /* 0x0000005063797824 */ /* 0x000fe200078e02ff */
[----:B------:R-:W-:Y:S01]  /*20d0*/  LOP3.LUT R26, R3, 0x1, RZ, 0xc0, !PT ;  /* 0x00000001031a7812 */ /* 0x000fe200078ec0ff */
[C---:B------:R-:W-:Y:S01]  /*20e0*/  IMAD.SHL.U32 R129, R98.reuse, 0x20, RZ ;  /* 0x0000002062817824 */ /* 0x040fe200078e00ff */
[----:B------:R-:W-:Y:S01]  /*20f0*/  SHF.R.S32.HI R148, RZ, 0x1f, R10 ;  /* 0x0000001fff947819 */ /* 0x000fe2000001140a */
[----:B------:R-:W-:-:S02]  /*2100*/  IMAD.SHL.U32 R131, R98, 0x40, RZ ;  /* 0x0000004062837824 */ /* 0x000fc400078e00ff */
[----:B------:R-:W-:Y:S02]  /*2110*/  IMAD R123, R105, 0x50, RZ ;  /* 0x00000050697b7824 */ /* 0x000fe400078e02ff */
[----:B------:R-:W-:Y:S01]  /*2120*/  IMAD.X R113, R20, 0x1, R11, P3 ;  /* 0x0000000114717824 */ /* 0x000fe200018e060b */
[----:B----4-:R-:W-:Y:S02]  /*2130*/  SHF.R.S32.HI R8, RZ, 0x1f, R25 ;  /* 0x0000001fff087819 */ /* 0x010fe40000011419 */
        /* <DEDUP_REMOVED lines=9> */
[-C--:B------:R-:W-:Y:S02]  /*21d0*/  IMAD R6, R20, R98.reuse, RZ ;  /* 0x0000006214067224 */ /* 0x080fe400078e02ff */
[----:B------:R-:W-:-:S04]  /*21e0*/  IMAD.WIDE.U32 R4, R212, R98, R16 ;  /* 0x00000062d4047225 */ /* 0x000fc800078e0010 */
[----:B------:R-:W-:Y:S01]  /*21f0*/  IMAD R35, R212, R99, R6 ;  /* 0x00000063d4237224 */ /* 0x000fe200078e0206 */
[----:B------:R-:W-:Y:S01]  /*2200*/  IADD3 R37, P1, R96, R4, RZ ;  /* 0x0000000460257210 */ /* 0x000fe20007f3e0ff */
[----:B------:R-:W-:Y:S02]  /*2210*/  IMAD.IADD R36, R97, 0x1, R9 ;  /* 0x0000000161247824 */ /* 0x000fe400078e0209 */
[----:B------:R-:W-:Y:S02]  /*2220*/  IMAD R0, R20, R104, RZ ;  /* 0x0000006814007224 */ /* 0x000fe400078e02ff */
[----:B------:R-:W-:Y:S01]  /*2230*/  IMAD.WIDE.U32 R98, R98, 0x50, RZ ;  /* 0x0000005062627825 */ /* 0x000fe200078e00ff */
[----:B------:R-:W-:Y:S02]  /*2240*/  IADD3.X R35, R36, R5, R35, P1, !PT ;  /* 0x0000000524237210 */ /* 0x000fe40000ffe423 */
[----:B------:R-:W-:Y:S01]  /*2250*/  SEL R5, R117, RZ, P0 ;  /* 0x000000ff75057207 */ /* 0x000fe20000000000 */
[----:B------:R-:W-:Y:S01]  /*2260*/  IMAD R7, R212, R105, R0 ;  /* 0x00000069d4077224 */ /* 0x000fe200078e0200 */
[----:B------:R-:W-:Y:S01]  /*2270*/  ISETP.GE.AND P1, PT, R213, R117, PT ;  /* 0x00000075d500720c */ /* 0x000fe20003f26270 */
[----:B------:R-:W-:-:S02]  /*2280*/  IMAD R0, R20, R110, RZ ;  /* 0x0000006e14007224 */ /* 0x000fc400078e02ff */
[----:B------:R-:W-:Y:S01]  /*2290*/  IMAD.IADD R5, R16, 0x1, R5 ;  /* 0x0000000110057824 */ /* 0x000fe200078e0205 */
[----:B------:R-:W-:Y:S01]  /*22a0*/  IADD3 R101, R101, R7, RZ ;  /* 0x0000000765657210 */ /* 0x000fe20007ffe0ff */
[----:B------:R-:W-:Y:S01]  /*22b0*/  IMAD.IADD R103, R7, 0x1, R103 ;  /* 0x0000000107677824 */ /* 0x000fe200078e0267 */
[----:B------:R-:W-:Y:S01]  /*22c0*/  SEL R4, R117, RZ, P1 ;  /* 0x000000ff75047207 */ /* 0x000fe20000800000 */
[----:B------:R-:W-:Y:S01]  /*22d0*/  IMAD R7, R212, R111, R0 ;  /* 0x0000006fd4077224 */ /* 0x000fe200078e0200 */
[----:B------:R-:W-:Y:S01]  /*22e0*/  SHF.R.S32.HI R0, RZ, 0x1f, R5 ;  /* 0x0000001fff007819 */ /* 0x000fe20000011405 */
[----:B-----5:R-:W-:Y:S01]  /*22f0*/  IMAD.WIDE.U32 R100, R144, R104, R100 ;  /* 0x0000006890647225 */ /* 0x020fe200078e0064 */
[----:B------:R-:W-:Y:S02]  /*2300*/  IADD3 R4, R213, R4, RZ ;  /* 0x00000004d5047210 */ /* 0x000fe40007ffe0ff */
[CC--:B------:R-:W-:Y:S01]  /*2310*/  LEA.HI R13, R0.reuse, R5.reuse, RZ, 0x3 ;  /* 0x00000005000d7211 */ /* 0x0c0fe200078f18ff */
[----:B------:R-:W-:Y:S01]  /*2320*/  IMAD.IADD R107, R107, 0x1, R7 ;  /* 0x000000016b6b7824 */ /* 0x000fe200078e0207 */
[----:B------:R-:W-:Y:S01]  /*2330*/  LEA.HI R0, R0, R5, RZ, 0x6 ;  /* 0x0000000500007211 */ /* 0x000fe200078f30ff */
[----:B------:R-:W-:Y:S01]  /*2340*/  IMAD.IADD R109, R7, 0x1, R109 ;  /* 0x00000001076d7824 */ /* 0x000fe200078e026d */
[----:B------:R-:W-:Y:S01]  /*2350*/  SHF.R.S32.HI R7, RZ, 0x1f, R4 ;  /* 0x0000001fff077819 */ /* 0x000fe20000011404 */
[----:B------:R-:W-:Y:S01]  /*2360*/  IMAD.WIDE.U32 R106, R144, R110, R106 ;  /* 0x0000006e906a7225 */ /* 0x000fe200078e006a */
[----:B------:R-:W-:-:S02]  /*2370*/  SHF.R.S32.HI R5, RZ, 0x6, R0 ;  /* 0x00000006ff057819 */ /* 0x000fc40000011400 */
[----:B------:R-:W-:Y:S01]  /*2380*/  LOP3.LUT R0, R223, 0x38, R13, 0xf8, !PT ;  /* 0x00000038df007812 */ /* 0x000fe200078ef80d */
[----:B------:R-:W-:Y:S01]  /*2390*/  IMAD.WIDE.U32 R108, R144, R110, R108 ;  /* 0x0000006e906c7225 */ /* 0x000fe200078e006c */
[----:B------:R-:W-:Y:S02]  /*23a0*/  LOP3.LUT R8, R224, 0x38, R13, 0xf8, !PT ;  /* 0x00000038e0087812 */ /* 0x000fe400078ef80d */
        /* <DEDUP_REMOVED lines=17> */
[----:B------:R-:W-:Y:S01]  /*24c0*/  LOP3.LUT R0, R0, R229, RZ, 0x3c, !PT ;  /* 0x000000e500007212 */ /* 0x000fe200078e3cff */
[----:B------:R-:W-:Y:S01]  /*24d0*/  IMAD.SHL.U32 R31, R104, 0x40, RZ ;  /* 0x00000040681f7824 */ /* 0x000fe200078e00ff */
[----:B------:R-:W-:Y:S01]  /*24e0*/  LOP3.LUT R9, R224, 0x38, R4, 0xf8, !PT ;  /* 0x00000038e0097812 */ /* 0x000fe200078ef804 */
[----:B------:R-:W-:Y:S01]  /*24f0*/  IMAD.IADD R136, R136, 0x1, R5 ;  /* 0x0000000188887824 */ /* 0x000fe200078e0205 */
[----:B------:R-:W-:Y:S01]  /*2500*/  SHF.R.S32.HI R5, RZ, 0x1f, R144 ;  /* 0x0000001fff057819 */ /* 0x000fe20000011490 */
[----:B------:R-:W-:Y:S01]  /*2510*/  IMAD.IADD R137, R137, 0x1, R0 ;  /* 0x0000000189897824 */ /* 0x000fe200078e0200 */
[-C--:B------:R-:W-:Y:S01]  /*2520*/  LOP3.LUT R8, R8, R21.reuse, RZ, 0x3c, !PT ;  /* 0x0000001508087212 */ /* 0x080fe200078e3cff */
[----:B------:R-:W-:Y:S01]  /*2530*/  IMAD.SHL.U32 R117, R117, 0x2, RZ ;  /* 0x0000000275757824 */ /* 0x000fe200078e00ff */
[----:B------:R-:W-:Y:S01]  /*2540*/  LOP3.LUT R9, R9, R21, RZ, 0x3c, !PT ;  /* 0x0000001509097212 */ /* 0x000fe200078e3cff */
[----:B------:R-:W-:Y:S01]  /*2550*/  IMAD R0, R5, R104, RZ ;  /* 0x0000006805007224 */ /* 0x000fe200078e02ff */
[----:B------:R-:W-:Y:S01]  /*2560*/  SHF.R.S32.HI R14, RZ, 0x3, R13 ;  /* 0x00000003ff0e7819 */ /* 0x000fe2000001140d */
[----:B------:R-:W-:Y:S01]  /*2570*/  IMAD.IADD R133, R133, 0x1, R8 ;  /* 0x0000000185857824 */ /* 0x000fe200078e0208 */
[----:B------:R-:W-:Y:S01]  /*2580*/  LOP3.LUT R8, R223, 0x38, R4, 0xf8, !PT ;  /* 0x00000038df087812 */ /* 0x000fe200078ef804 */
[----:B------:R-:W-:Y:S01]  /*2590*/  IMAD R21, R144, R105, R0 ;  /* 0x0000006990157224 */ /* 0x000fe200078e0200 */
[----:B------:R-:W-:Y:S01]  /*25a0*/  LOP3.LUT R13, R13, 0xfffffff8, RZ, 0xc0, !PT ;  /* 0xfffffff80d0d7812 */ /* 0x000fe200078ec0ff */
[----:B------:R-:W-:Y:S01]  /*25b0*/  IMAD R0, R5, R110, RZ ;  /* 0x0000006e05007224 */ /* 0x000fe200078e02ff */
[----:B------:R-:W-:Y:S01]  /*25c0*/  LOP3.LUT R7, R8, R30, RZ, 0x3c, !PT ;  /* 0x0000001e08077212 */ /* 0x000fe200078e3cff */
[----:B------:R-:W-:Y:S01]  /*25d0*/  IMAD R5, R111, 0x50, RZ ;  /* 0x000000506f057824 */ /* 0x000fe200078e02ff */
[----:B------:R-:W-:Y:S01]  /*25e0*/  SHF.L.U64.HI R30, R110, 0x5, R111 ;  /* 0x000000056e1e7819 */ /* 0x000fe2000001026f */
[----:B------:R-:W-:Y:S01]  /*25f0*/  IMAD R15, R144, R111, R0 ;  /* 0x0000006f900f7224 */ /* 0x000fe200078e0200 */
[----:B------:R-:W-:Y:S01]  /*2600*/  SEL R0, RZ, 0x8, P2 ;  /* 0x00000008ff007807 */ /* 0x000fe20001000000 */
[----:B------:R-:W-:Y:S01]  /*2610*/  IMAD.WIDE.U32 R110, R110, 0x50, RZ ;  /* 0x000000506e6e7825 */ /* 0x000fe200078e00ff */
[----:B------:R-:W-:-:S02]  /*2620*/  IADD3 R8, R212, 0x40, RZ ;  /* 0x00000040d4087810 */ /* 0x000fc40007ffe0ff */
[----:B------:R-:W-:Y:S01]  /*2630*/  LOP3.LUT R0, R3, R0, RZ, 0xfc, !PT ;  /* 0x0000000003007212 */ /* 0x000fe200078efcff */
[----:B------:R-:W-:Y:S01]  /*2640*/  IMAD.WIDE.U32 R104, R104, 0x50, RZ ;  /* 0x0000005068687825 */ /* 0x000fe200078e00ff */
[----:B------:R-:W-:Y:S02]  /*2650*/  LOP3.LUT R11, R4, 0xfffffff8, RZ, 0xc0, !PT ;  /* 0xfffffff8040b7812 */ /* 0x000fe400078ec0ff */
[----:B------:R-:W-:Y:S01]  /*2660*/  IADD3 R132, R132, R9, RZ ;  /* 0x0000000984847210 */ /* 0x000fe20007ffe0ff */
[----:B------:R-:W-:Y:S01]  /*2670*/  IMAD.IADD R134, R134, 0x1, R7 ;  /* 0x0000000186867824 */ /* 0x000fe200078e0207 */
[----:B------:R-:W-:Y:S01]  /*2680*/  SHF.R.S32.HI R146, RZ, 0x1f, R8 ;  /* 0x0000001fff927819 */ /* 0x000fe20000011408 */
[----:B------:R-:W-:Y:S01]  /*2690*/  IMAD.IADD R25, R101, 0x1, R21 ;  /* 0x0000000165197824 */ /* 0x000fe200078e0215 */
[----:B------:R-:W-:Y:S01]  /*26a0*/  IADD3 R122, R111, R5, RZ ;  /* 0x000000056f7a7210 */ /* 0x000fe20007ffe0ff */
[----:B------:R-:W-:Y:S01]  /*26b0*/  IMAD.IADD R20, R107, 0x1, R15 ;  /* 0x000000016b147824 */ /* 0x000fe200078e020f */
[----:B------:R-:W-:Y:S01]  /*26c0*/  SHF.R.S32.HI R12, RZ, 0x3, R4 ;  /* 0x00000003ff0c7819 */ /* 0x000fe20000011404 */
[----:B------:R-:W-:Y:S01]  /*26d0*/  IMAD.IADD R121, R99, 0x1, R121 ;  /* 0x0000000163797824 */ /* 0x000fe200078e0279 */
[C---:B------:R-:W-:Y:S01]  /*26e0*/  LOP3.LUT R10, R0.reuse, 0x2, RZ, 0xc0, !PT ;  /* 0x00000002000a7812 */ /* 0x040fe200078ec0ff */
[----:B------:R-:W-:Y:S01]  /*26f0*/  IMAD.IADD R123, R105, 0x1, R123 ;  /* 0x00000001697b7824 */ /* 0x000fe200078e027b */
[C---:B------:R-:W-:Y:S01]  /*2700*/  LOP3.LUT R9, R0.reuse, 0x4, RZ, 0xc0, !PT ;  /* 0x0000000400097812 */ /* 0x040fe200078ec0ff */
[----:B------:R-:W-:Y:S01]  /*2710*/  IMAD.IADD R21, R21, 0x1, R103 ;  /* 0x0000000115157824 */ /* 0x000fe200078e0267 */
[----:B------:R-:W-:Y:S01]  /*2720*/  LOP3.LUT R8, R0, 0x8, RZ, 0xc0, !PT ;  /* 0x0000000800087812 */ /* 0x000fe200078ec0ff */
[----:B------:R-:W-:Y:S01]  /*2730*/  IMAD.IADD R15, R15, 0x1, R109 ;  /* 0x000000010f0f7824 */ /* 0x000fe200078e026d */
[----:B------:R-:W-:-:S02]  /*2740*/  SHF.R.S32.HI R7, RZ, 0x1f, R13 ;  /* 0x0000001fff077819 */ /* 0x000fc4000001140d */
[----:B------:R-:W-:Y:S02]  /*2750*/  SHF.R.S32.HI R6, RZ, 0x1f, R11 ;  /* 0x0000001fff067819 */ /* 0x000fe4000001140b */
[----:B------:R-:W-:-:S07]  /*2760*/  IADD3 R5, R39, R41, RZ ;  /* 0x0000002927057210 */ /* 0x000fce0007ffe0ff */
.L_x_2974:
[----:B------:R-:W0:Y:S01]  /*2770*/  LDC.64 R118, c[0x0][0x2e8] ;  /* 0x0000ba00ff767b82 */ /* 0x000e220000000a00 */
[----:B------:R-:W-:Y:S01]  /*2780*/  VIADD R45, R24, 0xffffffff ;  /* 0xffffffff182d7836 */ /* 0x000fe20000000000 */
[----:B------:R-:W-:Y:S05]  /*2790*/  YIELD ;  /* 0x0000000000007946 */ /* 0x000fea0003800000 */
[----:B--2---:R-:W-:Y:S01]  /*27a0*/  SHF.R.S32.HI R42, RZ, 0x1f, R45 ;  /* 0x0000001fff2a7819 */ /* 0x004fe2000001142d */
[----:B------:R-:W1:Y:S01]  /*27b0*/  LDC R116, c[0x0][0x3f4] ;  /* 0x0000fd00ff747b82 */ /* 0x000e620000000800 */
[-C--:B------:R-:W-:Y:S01]  /*27c0*/  IMAD R3, R121, R45.reuse, RZ ;  /* 0x0000002d79037224 */ /* 0x080fe200078e02ff */
[----:B------:R-:W-:Y:S01]  /*27d0*/  BSSY B0, `(.L_x_2867) ;  /* 0x0000799000007945 */ /* 0x000fe20003800000 */
[----:B------:R-:W-:-:S04]  /*27e0*/  IMAD.WIDE.U32 R126, R98, R45, RZ ;  /* 0x0000002d627e7225 */ /* 0x000fc800078e00ff */
[----:B------:R-:W-:Y:S01]  /*27f0*/  IMAD R3, R42, R98, R3 ;  /* 0x000000622a037224 */ /* 0x000fe200078e0203 */
[CC--:B------:R-:W-:Y:S02]  /*2800*/  IADD3 R40, P2, R37.reuse, R126.reuse, RZ ;  /* 0x0000007e25287210 */ /* 0x0c0fe40007f5e0ff */
[-C--:B------:R-:W-:Y:S01]  /*2810*/  IADD3 R0, P3, P4, R37, R126.reuse, R131 ;  /* 0x0000007e25007210 */ /* 0x080fe20007c7e083 */
[----:B------:R-:W-:Y:S01]  /*2820*/  IMAD.IADD R92, R127, 0x1, R3 ;  /* 0x000000017f5c7824 */ /* 0x000fe200078e0203 */
[----:B------:R-:W-:-:S03]  /*2830*/  IADD3 R4, P5, P6, R37, R126, R129 ;  /* 0x0000007e25047210 */ /* 0x000fc60007ebe081 */
[----:B------:R-:W-:Y:S01]  /*2840*/  IMAD.X R41, R92, 0x1, R35, P2 ;  /* 0x000000015c297824 */ /* 0x000fe200010e0623 */
[C---:B0-----:R-:W-:Y:S02]  /*2850*/  LEA R52, P2, R0.reuse, R118, 0x1 ;  /* 0x0000007600347211 */ /* 0x041fe400078408ff */
[CC--:B------:R-:W-:Y:S02]  /*2860*/  IADD3.X R3, R35.reuse, R92.reuse, R130, P3, P4 ;  /* 0x0000005c23037210 */ /* 0x0c0fe40001fe8482 */
[----:B------:R-:W-:Y:S02]  /*2870*/  IADD3.X R24, R35, R92, R128, P5, P6 ;  /* 0x0000005c23187210 */ /* 0x000fe40002fec480 */
[----:B------:R-:W-:Y:S01]  /*2880*/  LEA.HI.X R53, R0, R119, R3, 0x1, P2 ;  /* 0x0000007700357211 */ /* 0x000fe200010f0c03 */
[----:B------:R-:W-:Y:S01]  /*2890*/  IMAD R3, R19, 0x5000, R233 ;  /* 0x0000500013037824 */ /* 0x000fe200078e02e9 */
[----:B-1----:R-:W-:Y:S02]  /*28a0*/  ISETP.GE.AND P2, PT, R116, 0x1, PT ;  /* 0x000000017400780c */ /* 0x002fe40003f46270 */
[----:B------:R-:W-:-:S02]  /*28b0*/  LEA R54, P5, R4, R118, 0x1 ;  /* 0x0000007604367211 */ /* 0x000fc400078a08ff */
[----:B------:R-:W-:Y:S02]  /*28c0*/  LEA R60, P6, R40, R118, 0x1 ;  /* 0x00000076283c7211 */ /* 0x000fe400078c08ff */
[----:B------:R-:W-:Y:S02]  /*28d0*/  ISETP.GT.AND P3, PT, R45, R120, PT ;  /* 0x000000782d00720c */ /* 0x000fe40003f64270 */
[-C--:B------:R-:W-:Y:S01]  /*28e0*/  LEA.HI.X R55, R4, R119.reuse, R24, 0x1, P5 ;  /* 0x0000007704377211 */ /* 0x080fe200028f0c18 */
[----:B------:R-:W-:Y:S01]  /*28f0*/  IMAD R4, R3, 0x2, R18 ;  /* 0x0000000203047824 */ /* 0x000fe200078e0212 */
[----:B------:R-:W-:Y:S02]  /*2900*/  LEA.HI.X R61, R40, R119, R41, 0x1, P6 ;  /* 0x00000077283d7211 */ /* 0x000fe400030f0c29 */
[----:B------:R-:W-:Y:S02]  /*2910*/  P2R R114, PR, RZ, 0x8 ;  /* 0x00000008ff727803 */ /* 0x000fe40000000000 */
[----:B------:R-:W-:Y:S01]  /*2920*/  MOV R24, R45 ;  /* 0x0000002d00187202 */ /* 0x000fe20000000f00 */
[----:B------:R-:W-:Y:S06]  /*2930*/  @!P2 BRA `(.L_x_2868) ;  /* 0x000000740004a947 */ /* 0x000fec0003800000 */
[----:B------:R-:W-:Y:S01]  /*2940*/  ULDC.U8 UR4, c[0x0][0x410] ;  /* 0x0001040000047ab9 */ /* 0x000fe20000000000 */
[-C--:B------:R-:W-:Y:S01]  /*2950*/  IMAD R3, R122, R45.reuse, RZ ;  /* 0x0000002d7a037224 */ /* 0x080fe200078e02ff */
[----:B------:R-:W-:Y:S01]  /*2960*/  ISETP.NE.AND P2, PT, RZ, UR4, PT ;  /* 0x00000004ff007c0c */ /* 0x000fe2000bf45270 */
[-C--:B------:R-:W-:Y:S02]  /*2970*/  IMAD R43, R123, R45.reuse, RZ ;  /* 0x0000002d7b2b7224 */ /* 0x080fe400078e02ff */
        /* <DEDUP_REMOVED lines=25> */
[-C--:B------:R-:W-:Y:S01]  /*2b10*/  ISETP.GE.AND P5, PT, R22, R116.reuse, PT ;  /* 0x000000741600720c */ /* 0x080fe20003fa6270 */
[----:B------:R-:W-:Y:S01]  /*2b20*/  IMAD.X R42, R0, 0x1, R20, P2 ;  /* 0x00000001002a7824 */ /* 0x000fe200010e0614 */
[----:B------:R-:W-:Y:S01]  /*2b30*/  LEA R40, P2, R41, UR4, 0x1 ;  /* 0x0000000429287c11 */ /* 0x000fe2000f8408ff */
[----:B------:R-:W-:Y:S01]  /*2b40*/  IMAD.X R44, R115, 0x1, R25, P4 ;  /* 0x00000001732c7824 */ /* 0x000fe200020e0619 */
[----:B------:R-:W-:Y:S01]  /*2b50*/  CS2R R126, SRZ ;  /* 0x00000000007e7805 */ /* 0x000fe2000001ff00 */
[----:B------:R-:W-:Y:S01]  /*2b60*/  ULDC.64 UR6, c[0x0][0x208] ;  /* 0x0000820000067ab9 */ /* 0x000fe20000000a00 */
[----:B------:R-:W-:Y:S01]  /*2b70*/  LEA.HI.X R41, R41, UR5, R42, 0x1, P2 ;  /* 0x0000000529297c11 */ /* 0x000fe200090f0c2a */
[----:B------:R-:W-:Y:S01]  /*2b80*/  ULDC.64 UR4, c[0x0][0x400] ;  /* 0x0001000000047ab9 */ /* 0x000fe20000000a00 */
[----:B------:R-:W-:-:S02]  /*2b90*/  ISETP.GE.AND P4, PT, R215, R116, PT ;  /* 0x00000074d700720c */ /* 0x000fc40003f86270 */
[----:B------:R-:W-:-:S03]  /*2ba0*/  LEA R42, P2, R43, UR4, 0x1 ;  /* 0x000000042b2a7c11 */ /* 0x000fc6000f8408ff */
[----:B------:R0:W5:Y:S01]  /*2bb0*/  @!P5 LDG.E.64 R124, desc[UR6][R40.64] ;  /* 0x00000006287cd981 */ /* 0x000162000c1e1b00 */
[----:B------:R-:W-:Y:S02]  /*2bc0*/  LEA.HI.X R43, R43, UR5, R44, 0x1, P2 ;  /* 0x000000052b2b7c11 */ /* 0x000fe400090f0c2c */
        /* <DEDUP_REMOVED lines=15> */
.L_x_2871:
[----:B------:R-:W-:Y:S05]  /*2cc0*/  BSYNC B1 ;  /* 0x0000000000017941 */ /* 0x000fea0003800000 */
.L_x_2870:
[----:B0----5:R-:W-:Y:S01]  /*2cd0*/  IMAD.MOV.U32 R41, RZ, RZ, R83 ;  /* 0x000000ffff297224 */ /* 0x021fe200078e0053 */
[----:B------:R-:W-:Y:S01]  /*2ce0*/  MOV R40, R82 ;  /* 0x0000005200287202 */ /* 0x000fe20000000f00 */
[----:B------:R-:W-:Y:S01]  /*2cf0*/  IMAD.MOV.U32 R42, RZ, RZ, R86 ;  /* 0x000000ffff2a7224 */ /* 0x000fe200078e0056 */
[----:B------:R-:W-:Y:S01]  /*2d00*/  IADD3 R43, R212, 0x20, RZ ;  /* 0x00000020d42b7810 */ /* 0x000fe20007ffe0ff */
[----:B------:R-:W-:Y:S01]  /*2d10*/  BSSY B1, `(.L_x_2872) ;  /* 0x000003e000017945 */ /* 0x000fe20003800000 */
[----:B------:R-:W-:Y:S01]  /*2d20*/  PRMT R163, R41, 0x5410, R40 ;  /* 0x0000541029a37816 */ /* 0x000fe20000000028 */
[----:B------:R-:W-:Y:S01]  /*2d30*/  IMAD.MOV.U32 R40, RZ, RZ, R87 ;  /* 0x000000ffff287224 */ /* 0x000fe200078e0057 */
[----:B------:R-:W-:Y:S01]  /*2d40*/  ISETP.GE.AND P4, PT, R43, R3, PT ;  /* 0x000000032b00720c */ /* 0x000fe20003f86270 */
[----:B------:R-:W-:Y:S01]  /*2d50*/  IMAD.MOV.U32 R41, RZ, RZ, R94 ;  /* 0x000000ffff297224 */ /* 0x000fe200078e005e */
[----:B------:R-:W-:Y:S02]  /*2d60*/  CS2R R70, SRZ ;  /* 0x0000000000467805 */ /* 0x000fe4000001ff00 */
[----:B------:R-:W-:-:S02]  /*2d70*/  CS2R R74, SRZ ;  /* 0x00000000004a7805 */ /* 0x000fc4000001ff00 */
[----:B------:R-:W-:Y:S01]  /*2d80*/  PRMT R165, R42, 0x5410, R40 ;  /* 0x000054102aa57816 */ /* 0x000fe20000000028 */
[----:B------:R-:W-:Y:S01]  /*2d90*/  IMAD.MOV.U32 R42, RZ, RZ, R124 ;  /* 0x000000ffff2a7224 */ /* 0x000fe200078e007c */
[----:B------:R-:W-:Y:S02]  /*2da0*/  MOV R40, R95 ;  /* 0x0000005f00287202 */ /* 0x000fe40000000f00 */
        /* <DEDUP_REMOVED lines=8> */
[----:B------:R-:W-:Y:S01]  /*2e30*/  PRMT R157, R42, 0x5410, R41 ;  /* 0x000054102a9d7816 */ /* 0x000fe20000000029 */
[----:B------:R-:W-:Y:S01]  /*2e40*/  IMAD.MOV.U32 R41, RZ, RZ, R85 ;  /* 0x000000ffff297224 */ /* 0x000fe200078e0055 */
[----:B------:R-:W-:-:S04]  /*2e50*/  MOV R42, R92 ;  /* 0x0000005c002a7202 */ /* 0x000fc80000000f00 */
[----:B------:R-:W-:Y:S01]  /*2e60*/  PRMT R164, R40, 0x5410, R41 ;  /* 0x0000541028a47816 */ /* 0x000fe20000000029 */
[----:B------:R-:W-:Y:S02]  /*2e70*/  IMAD.MOV.U32 R40, RZ, RZ, R93 ;  /* 0x000000ffff287224 */ /* 0x000fe400078e005d */
[----:B------:R-:W-:-:S03]  /*2e80*/  IMAD.MOV.U32 R41, RZ, RZ, R118 ;  /* 0x000000ffff297224 */ /* 0x000fc600078e0076 */
[----:B------:R-:W-:Y:S01]  /*2e90*/  PRMT R167, R42, 0x5410, R40 ;  /* 0x000054102aa77816 */ /* 0x000fe20000000028 */
[----:B------:R-:W-:Y:S02]  /*2ea0*/  IMAD.MOV.U32 R40, RZ, RZ, R119 ;  /* 0x000000ffff287224 */ /* 0x000fe400078e0077 */
[----:B------:R-:W-:-:S03]  /*2eb0*/  IMAD.MOV.U32 R42, RZ, RZ, R126 ;  /* 0x000000ffff2a7224 */ /* 0x000fc600078e007e */
[----:B------:R-:W-:Y:S01]  /*2ec0*/  PRMT R168, R41, 0x5410, R40 ;  /* 0x0000541029a87816 */ /* 0x000fe20000000028 */
[----:B------:R-:W-:-:S05]  /*2ed0*/  IMAD.MOV.U32 R41, RZ, RZ, R127 ;  /* 0x000000ffff297224 */ /* 0x000fca00078e007f */
        /* <DEDUP_REMOVED lines=33> */
.L_x_2873:
[----:B------:R-:W-:Y:S05]  /*30f0*/  BSYNC B1 ;  /* 0x0000000000017941 */ /* 0x000fea0003800000 */
.L_x_2872:
        /* <DEDUP_REMOVED lines=9> */
[----:B------:R-:W-:Y:S01]  /*3190*/  CS2R R58, SRZ ;  /* 0x00000000003a7805 */ /* 0x000fe2000001ff00 */
[----:B-----5:R-:W-:Y:S01]  /*31a0*/  IMAD.MOV.U32 R138, RZ, RZ, R66 ;  /* 0x000000ffff8a7224 */ /* 0x020fe200078e0042 */
        /* <DEDUP_REMOVED lines=33> */
.L_x_2875:
[----:B------:R-:W-:Y:S05]  /*33c0*/  BSYNC B1 ;  /* 0x0000000000017941 */ /* 0x000fea0003800000 */
.L_x_2874:
[----:B------:R-:W2:Y:S01]  /*33d0*/  LDL R0, [R1+0x58] ;  /* 0x0000580001007983 */ /* 0x000ea20000100800 */
[----:B0-----:R-:W-:Y:S01]  /*33e0*/  IMAD.MOV.U32 R41, RZ, RZ, R71 ;  /* 0x000000ffff297224 */ /* 0x001fe200078e0047 */
[----:B------:R-:W-:Y:S01]  /*33f0*/  MOV R40, R70 ;  /* 0x0000004600287202 */ /* 0x000fe20000000f00 */
[----:B------:R-:W-:Y:S01]  /*3400*/  IMAD.MOV.U32 R42, RZ, RZ, R74 ;  /* 0x000000ffff2a7224 */ /* 0x000fe200078e004a */
[----:B------:R-:W-:Y:S02]  /*3410*/  PRMT R141, R138, 0x7610, R141 ;  /* 0x000076108a8d7816 */ /* 0x000fe4000000008d */
        /* <DEDUP_REMOVED lines=14> */
[----:B------:R-:W-:Y:S02]  /*3500*/  IMAD.MOV.U32 R41, RZ, RZ, R80 ;  /* 0x000000ffff297224 */ /* 0x000fe400078e0050 */
[----:B------:R-:W-:Y:S01]  /*3510*/  IMAD.MOV.U32 R42, RZ, RZ, R81 ;  /* 0x000000ffff2a7224 */ /* 0x000fe200078e0051 */
[----:B------:R-:W-:Y:S01]  /*3520*/  PRMT R158, R158, 0x5410, R40 ;  /* 0x000054109e9e7816 */ /* 0x000fe20000000028 */
[----:B-----5:R-:W-:Y:S01]  /*3530*/  IMAD.MOV.U32 R40, RZ, RZ, R51 ;  /* 0x000000ffff287224 */ /* 0x020fe200078e0033 */
[----:B------:R-:W-:Y:S01]  /*3540*/  PRMT R162, R41, 0x7610, R162 ;  /* 0x0000761029a27816 */ /* 0x000fe200000000a2 */
[----:B------:R-:W-:Y:S01]  /*3550*/  IMAD.MOV.U32 R41, RZ, RZ, R50 ;  /* 0x000000ffff297224 */ /* 0x000fe200078e0032 */
[----:B------:R-:W-:-:S02]  /*3560*/  PRMT R161, R161, 0x5410, R42 ;  /* 0x00005410a1a17816 */ /* 0x000fc4000000002a */
[----:B------:R-:W-:Y:S02]  /*3570*/  MOV R42, R45 ;  /* 0x0000002d002a7202 */ /* 0x000fe40000000f00 */
[----:B------:R-:W-:Y:S01]  /*3580*/  PRMT R90, R41, 0x5410, R40 ;  /* 0x00005410295a7816 */ /* 0x000fe20000000028 */
[----:B------:R-:W-:Y:S01]  /*3590*/  IMAD.MOV.U32 R40, RZ, RZ, R63 ;  /* 0x000000ffff287224 */ /* 0x000fe200078e003f */
[----:B------:R-:W-:-:S04]  /*35a0*/  MOV R41, R62 ;  /* 0x0000003e00297202 */ /* 0x000fc80000000f00 */
[----:B------:R-:W-:Y:S01]  /*35b0*/  PRMT R140, R41, 0x5410, R40 ;  /* 0x00005410298c7816 */ /* 0x000fe20000000028 */
[----:B------:R-:W-:Y:S02]  /*35c0*/  IMAD.MOV.U32 R41, RZ, RZ, R47 ;  /* 0x000000ffff297224 */ /* 0x000fe400078e002f */
[----:B------:R-:W-:Y:S01]  /*35d0*/  IMAD.MOV.U32 R40, RZ, RZ, R48 ;  /* 0x000000ffff287224 */ /* 0x000fe200078e0030 */
[----:B--2---:R-:W-:Y:S01]  /*35e0*/  R2UR UR4, R0 ;  /* 0x00000000000472ca */ /* 0x004fe200000e0000 */
[----:B------:R-:W-:-:S05]  /*35f0*/  IMAD.MOV.U32 R0, RZ, RZ, R67 ;  /* 0x000000ffff007224 */ /* 0x000fca00078e0043 */
[----:B------:R-:W-:Y:S01]  /*3600*/  PRMT R141, R141, 0x5410, R0 ;  /* 0x000054108d8d7816 */ /* 0x000fe20000000000 */
[----:B------:R-:W-:-:S05]  /*3610*/  IMAD.MOV.U32 R0, RZ, RZ, R75 ;  /* 0x000000ffff007224 */ /* 0x000fca00078e004b */
[----:B------:R-:W-:Y:S01]  /*3620*/  PRMT R153, R153, 0x5410, R0 ;  /* 0x0000541099997816 */ /* 0x000fe20000000000 */
[----:B------:R-:W-:Y:S01]  /*3630*/  IMAD.MOV.U32 R0, RZ, RZ, R69 ;  /* 0x000000ffff007224 */ /* 0x000fe200078e0045 */
[----:B------:R-:W-:-:S04]  /*3640*/  UISETP.NE.AND UP0, UPT, UR4, 0x3, UPT ;  /* 0x000000030400788c */ /* 0x000fc8000bf05270 */
[----:B------:R-:W-:Y:S01]  /*3650*/  PRMT R142, R142, 0x5410, R0 ;  /* 0x000054108e8e7816 */ /* 0x000fe20000000000 */
[----:B------:R-:W-:Y:S01]  /*3660*/  IMAD.MOV.U32 R0, RZ, RZ, R44 ;  /* 0x000000ffff007224 */ /* 0x000fe200078e002c */
[----:B------:R-:W-:-:S04]  /*3670*/  PLOP3.LUT P2, PT, PT, PT, UP0, 0x80, 0x0 ;  /* 0x000000000000781c */ /* 0x000fc80003f4f008 */
[----:B------:R-:W-:Y:S01]  /*3680*/  PRMT R88, R0, 0x7610, R88 ;  /* 0x0000761000587816 */ /* 0x000fe20000000058 */
[----:B------:R-:W-:-:S03]  /*3690*/  IMAD.MOV.U32 R0, RZ, RZ, R56 ;  /* 0x000000ffff007224 */ /* 0x000fc600078e0038 */
[----:B------:R-:W-:Y:S01]  /*36a0*/  PRMT R88, R88, 0x5410, R42 ;  /* 0x0000541058587816 */ /* 0x000fe2000000002a */
[----:B------:R-:W-:Y:S01]  /*36b0*/  IMAD.MOV.U32 R42, RZ, RZ, R57 ;  /* 0x000000ffff2a7224 */ /* 0x000fe200078e0039 */
[----:B------:R-:W-:Y:S01]  /*36c0*/  PRMT R138, R0, 0x7610, R138 ;  /* 0x00007610008a7816 */ /* 0x000fe2000000008a */
[----:B------:R-:W-:-:S03]  /*36d0*/  IMAD.MOV.U32 R0, RZ, RZ, R46 ;  /* 0x000000ffff007224 */ /* 0x000fc600078e002e */
[----:B------:R-:W-:Y:S01]  /*36e0*/  PRMT R138, R138, 0x5410, R42 ;  /* 0x000054108a8a7816 */ /* 0x000fe2000000002a */
[----:B------:R-:W-:Y:S01]  /*36f0*/  IMAD.MOV.U32 R42, RZ, RZ, R58 ;  /* 0x000000ffff2a7224 */ /* 0x000fe200078e003a */
[----:B------:R-:W-:Y:S02]  /*3700*/  PRMT R89, R0, 0x7610, R89 ;  /* 0x0000761000597816 */ /* 0x000fe40000000059 */
[----:B------:R-:W-:Y:S02]  /*3710*/  MOV R0, R49 ;  /* 0x0000003100007202 */ /* 0x000fe40000000f00 */
[----:B------:R-:W-:Y:S01]  /*3720*/  PRMT R89, R89, 0x5410, R41 ;  /* 0x0000541059597816 */ /* 0x000fe20000000029 */
[----:B------:R-:W-:Y:S01]  /*3730*/  IMAD.MOV.U32 R41, RZ, RZ, R59 ;  /* 0x000000ffff297224 */ /* 0x000fe200078e003b */
[----:B------:R-:W-:Y:S01]  /*3740*/  PRMT R91, R40, 0x5410, R0 ;  /* 0x00005410285b7816 */ /* 0x000fe20000000000 */
[----:B------:R-:W-:Y:S02]  /*3750*/  IMAD.MOV.U32 R40, RZ, RZ, R64 ;  /* 0x000000ffff287224 */ /* 0x000fe400078e0040 */
[----:B------:R-:W-:Y:S01]  /*3760*/  IMAD.MOV.U32 R0, RZ, RZ, R65 ;  /* 0x000000ffff007224 */ /* 0x000fe200078e0041 */
[----:B------:R-:W-:-:S04]  /*3770*/  PRMT R139, R42, 0x5410, R41 ;  /* 0x000054102a8b7816 */ /* 0x000fc80000000029 */
[----:B------:R-:W-:Y:S01]  /*3780*/  PRMT R160, R40, 0x5410, R0 ;  /* 0x0000541028a07816 */ /* 0x000fe20000000000 */
[----:B------:R-:W-:Y:S06]  /*3790*/  @!P2 BRA `(.L_x_2876) ;  /* 0x000000000004a947 */ /* 0x000fec0003800000 */
[----:B------:R-:W-:Y:S01]  /*37a0*/  BPT.TRAP 0x1 ;  /* 0x000000040000795c */ /* 0x000fe20000300000 */
.L_x_2876:
[----:B------:R-:W-:Y:S01]  /*37b0*/  LEA R0, R19, R18, 0x3 ;  /* 0x0000001213007211 */ /* 0x000fe200078e18ff */
[----:B------:R-:W-:Y:S01]  /*37c0*/  BSSY B1, `(.L_x_2877) ;  /* 0x0000004000017945 */ /* 0x000fe20003800000 */
[----:B------:R-:W-:-:S04]  /*37d0*/  SHF.L.U32 R115, R219, 0x1f, RZ ;  /* 0x0000001fdb737819 */ /* 0x000fc800000006ff */
[----:B------:R-:W0:Y:S02]  /*37e0*/  SYNCS.PHASECHK.TRANS64.TRYWAIT P6, [R0+URZ+0x38890], R115 ;  /* 0x03889073000075a7 */ /* 0x000e2400080c017f */
[----:B0-----:R-:W-:Y:S05]  /*37f0*/  @!P6 BRA `(.L_x_2878) ;  /* 0x000002c000b8e947 */ /* 0x001fea0003800000 */
.L_x_3292:
[----:B------:R-:W-:Y:S05]  /*3800*/  BSYNC B1 ;  /* 0x0000000000017941 */ /* 0x000fea0003800000 */
.L_x_2877:
        /* <DEDUP_REMOVED lines=14> */
[--C-:B------:R-:W-:Y:S01]  /*38f0*/  HADD2.F32 R126, -RZ, R43.reuse.H1_H1 ;  /* 0x3000002bff7e7230 */ /* 0x100fe20000004100 */
[----:B------:R-:W-:Y:S01]  /*3900*/  SHF.R.U32.HI R127, RZ, 0x10, R127 ;  /* 0x00000010ff7f7819 */ /* 0x000fe2000001167f */
[----:B------:R-:W-:Y:S02]  /*3910*/  HADD2.F32 R154, -RZ, R43.H0_H0 ;  /* 0x2000002bff9a7230 */ /* 0x000fe40000004100 */
[----:B------:R-:W-:Y:S02]  /*3920*/  HADD2.F32 R155, -RZ, R125.H0_H0 ;  /* 0x2000007dff9b7230 */ /* 0x000fe40000004100 */
[----:B------:R-:W-:-:S02]  /*3930*/  HADD2.F32 R127, -RZ, R127.H0_H0 ;  /* 0x2000007fff7f7230 */ /* 0x000fc40000004100 */
[----:B------:R-:W-:Y:S02]  /*3940*/  HADD2.F32 R143, -RZ, R143.H0_H0 ;  /* 0x2000008fff8f7230 */ /* 0x000fe40000004100 */
[----:B------:R-:W-:Y:S01]  /*3950*/  FMUL.FTZ R41, R152, R155 ;  /* 0x0000009b98297220 */ /* 0x000fe20000410000 */
[----:B------:R-:W-:Y:S02]  /*3960*/  HADD2.F32 R125, -RZ, R124.H0_H0 ;  /* 0x2000007cff7d7230 */ /* 0x000fe40000004100 */
[----:B------:R-:W-:Y:S01]  /*3970*/  FMUL.FTZ R43, R126, R127 ;  /* 0x0000007f7e2b7220 */ /* 0x000fe20000410000 */
[----:B------:R-:W-:Y:S01]  /*3980*/  FMUL.FTZ R155, R156, R155 ;  /* 0x0000009b9c9b7220 */ /* 0x000fe20000410000 */
[----:B------:R-:W-:Y:S01]  /*3990*/  FMUL.FTZ R127, R154, R127 ;  /* 0x0000007f9a7f7220 */ /* 0x000fe20000410000 */
[----:B------:R-:W-:Y:S01]  /*39a0*/  FFMA.FTZ R41, R156, R143, -R41 ;  /* 0x0000008f9c297223 */ /* 0x000fe20000010829 */
[----:B------:R-:W-:Y:S01]  /*39b0*/  FFMA.FTZ R43, R154, R125, -R43 ;  /* 0x0000007d9a2b7223 */ /* 0x000fe2000001082b */
[----:B------:R-:W-:Y:S01]  /*39c0*/  FFMA.FTZ R124, R152, R143, R155 ;  /* 0x0000008f987c7223 */ /* 0x000fe2000001009b */
[----:B------:R-:W-:Y:S01]  /*39d0*/  FFMA.FTZ R126, R126, R125, R127 ;  /* 0x0000007d7e7e7223 */ /* 0x000fe2000001007f */
[----:B------:R-:W-:-:S02]  /*39e0*/  HADD2.F32 R127, -RZ, R159.H0_H0 ;  /* 0x2000009fff7f7230 */ /* 0x000fc40000004100 */
[--C-:B------:R-:W-:Y:S01]  /*39f0*/  HADD2.F32 R152, -RZ, R40.reuse.H1_H1 ;  /* 0x30000028ff987230 */ /* 0x100fe20000004100 */
[----:B------:R-:W-:Y:S01]  /*3a00*/  F2FP.F16.F32.PACK_AB R41, R124, R41 ;  /* 0x000000297c29723e */ /* 0x000fe200000000ff */
[----:B------:R-:W-:Y:S01]  /*3a10*/  HADD2.F32 R154, -RZ, R40.H0_H0 ;  /* 0x20000028ff9a7230 */ /* 0x000fe20000004100 */
[----:B------:R-:W-:Y:S01]  /*3a20*/  F2FP.F16.F32.PACK_AB R43, R126, R43 ;  /* 0x0000002b7e2b723e */ /* 0x000fe200000000ff */
[----:B------:R-:W-:Y:S02]  /*3a30*/  HADD2.F32 R125, -RZ, R159.H1_H1 ;  /* 0x3000009fff7d7230 */ /* 0x000fe40000004100 */
[-C--:B------:R-:W-:Y:S01]  /*3a40*/  FMUL.FTZ R155, R152, R127.reuse ;  /* 0x0000007f989b7220 */ /* 0x080fe20000410000 */
[----:B------:R-:W-:Y:S02]  /*3a50*/  HADD2.F32 R40, -RZ, R42.H1_H1 ;  /* 0x3000002aff287230 */ /* 0x000fe40000004100 */
[----:B------:R-:W-:Y:S01]  /*3a60*/  FMUL.FTZ R159, R154, R127 ;  /* 0x0000007f9a9f7220 */ /* 0x000fe20000410000 */
[----:B------:R-:W-:-:S02]  /*3a70*/  HADD2.F32 R143, -RZ, R157.H0_H0 ;  /* 0x2000009dff8f7230 */ /* 0x000fc40000004100 */
[----:B------:R-:W-:Y:S02]  /*3a80*/  HADD2.F32 R42, -RZ, R42.H0_H0 ;  /* 0x2000002aff2a7230 */ /* 0x000fe40000004100 */
[----:B------:R-:W-:Y:S01]  /*3a90*/  FMUL.FTZ R127, R40, R125 ;  /* 0x0000007d287f7220 */ /* 0x000fe20000410000 */
[----:B------:R-:W-:Y:S02]  /*3aa0*/  HADD2.F32 R157, -RZ, R157.H1_H1 ;  /* 0x3000009dff9d7230 */ /* 0x000fe40000004100 */
        /* <DEDUP_REMOVED lines=8> */
.L_x_2884:
[----:B------:R-:W-:Y:S05]  /*3b30*/  BSYNC B3 ;  /* 0x0000000000037941 */ /* 0x000fea0003800000 */
.L_x_2883:
[----:B------:R-:W-:Y:S02]  /*3b40*/  ULDC.64 UR4, c[0x0][0x208] ;  /* 0x0000820000047ab9 */ /* 0x000fe40000000a00 */
[----:B--2---:R1:W-:Y:S03]  /*3b50*/  STG.E.128 desc[UR4][R60.64], R40 ;  /* 0x000000283c007986 */ /* 0x0043e6000c101d04 */
.L_x_2882:
[----:B------:R-:W-:Y:S05]  /*3b60*/  BSYNC B2 ;  /* 0x0000000000027941 */ /* 0x000fea0003800000 */
.L_x_2881:
        /* <DEDUP_REMOVED lines=48> */
.L_x_2888:
[----:B------:R-:W-:Y:S05]  /*3e70*/  BSYNC B3 ;  /* 0x0000000000037941 */ /* 0x000fea0003800000 */
.L_x_2887:
[----:B------:R-:W-:Y:S02]  /*3e80*/  ULDC.64 UR4, c[0x0][0x208] ;  /* 0x0000820000047ab9 */ /* 0x000fe40000000a00 */
[----:B--2---:R2:W-:Y:S03]  /*3e90*/  STG.E.128 desc[UR4][R60.64+0x80], R40 ;  /* 0x000080283c007986 */ /* 0x0045e6000c101d04 */
.L_x_2886:
[----:B------:R-:W-:Y:S05]  /*3ea0*/  BSYNC B2 ;  /* 0x0000000000027941 */ /* 0x000fea0003800000 */
.L_x_2885:
        /* <DEDUP_REMOVED lines=48> */
.L_x_2892:
[----:B------:R-:W-:Y:S05]  /*41b0*/  BSYNC B3 ;  /* 0x0000000000037941 */ /* 0x000fea0003800000 */
.L_x_2891:
[----:B------:R-:W-:Y:S02]  /*41c0*/  ULDC.64 UR4, c[0x0][0x208] ;  /* 0x0000820000047ab9 */ /* 0x000fe40000000a00 */
[----:B--2---:R3:W-:Y:S03]  /*41d0*/  STG.E.128 desc[UR4][R60.64+0x100], R40 ;  /* 0x000100283c007986 */ /* 0x0047e6000c101d04 */
.L_x_2890:
[----:B------:R-:W-:Y:S05]  /*41e0*/  BSYNC B2 ;  /* 0x0000000000027941 */ /* 0x000fea0003800000 */
.L_x_2889:
[----:B------:R-:W-:-:S13]  /*41f0*/  ISETP.NE.AND P3, PT, R8, RZ, PT ;  /* 0x000000ff0800720c */ /* 0x000fda0003f65270 */
[----:B------:R-:W-:Y:S05]  /*4200*/  @!P3 BRA `(.L_x_2880) ;  /* 0x0000000000c0b947 */ /* 0x000fea0003800000 */
[----:B-123--:R1:W2:Y:S01]  /*4210*/  LDS.128 R40, [R4+0x2bc00] ;  /* 0x02bc000004287984 */ /* 0x00e2a20000000c00 */
[----:B------:R-:W-:Y:S01]  /*4220*/  ISETP.GE.AND P3, PT, R216, R116, PT ;  /* 0x00000074d800720c */ /* 0x000fe20003f66270 */
[----:B------:R-:W-:-:S12]  /*4230*/  BSSY B2, `(.L_x_2893) ;  /* 0x000002b000027945 */ /* 0x000fd80003800000 */
[----:B-1----:R-:W-:Y:S05]  /*4240*/  @P3 BRA `(.L_x_2894) ;  /* 0x0000000000a43947 */ /* 0x002fea0003800000 */
[--C-:B------:R-:W-:Y:S01]  /*4250*/  SHF.R.U64 R84, R84, 0x10, R85.reuse ;  /* 0x0000001054547819 */ /* 0x100fe20000001255 */
[----:B--2---:R-:W-:Y:S01]  /*4260*/  HADD2.F32 R87, -RZ, R41.H1_H1 ;  /* 0x30000029ff577230 */ /* 0x004fe20000004100 */
[----:B------:R-:W-:Y:S01]  /*4270*/  SHF.R.U32.HI R85, RZ, 0x10, R85 ;  /* 0x00000010ff557819 */ /* 0x000fe20000011655 */
[----:B------:R-:W-:Y:S01]  /*4280*/  HADD2.F32 R86, -RZ, R43.H1_H1 ;  /* 0x3000002bff567230 */ /* 0x000fe20000004100 */
[--C-:B------:R-:W-:Y:S01]  /*4290*/  SHF.R.U64 R82, R82, 0x10, R83.reuse ;  /* 0x0000001052527819 */ /* 0x100fe20000001253 */
[----:B------:R-:W-:Y:S01]  /*42a0*/  HADD2.F32 R84, -RZ, R84.H0_H0 ;  /* 0x20000054ff547230 */ /* 0x000fe20000004100 */
[----:B------:R-:W-:Y:S01]  /*42b0*/  SHF.R.U32.HI R83, RZ, 0x10, R83 ;  /* 0x00000010ff537819 */ /* 0x000fe20000011653 */
[----:B------:R-:W-:Y:S02]  /*42c0*/  HADD2.F32 R85, -RZ, R85.H0_H0 ;  /* 0x20000055ff557230 */ /* 0x000fe40000004100 */
[----:B------:R-:W-:Y:S02]  /*42d0*/  HADD2.F32 R41, -RZ, R41.H0_H0 ;  /* 0x20000029ff297230 */ /* 0x000fe40000004100 */
[----:B------:R-:W-:Y:S01]  /*42e0*/  FMUL.FTZ R94, R87, R84 ;  /* 0x00000054575e7220 */ /* 0x000fe20000410000 */
[----:B------:R-:W-:-:S02]  /*42f0*/  HADD2.F32 R92, -RZ, R43.H0_H0 ;  /* 0x2000002bff5c7230 */ /* 0x000fc40000004100 */
[-C--:B------:R-:W-:Y:S01]  /*4300*/  FMUL.FTZ R43, R86, R85.reuse ;  /* 0x00000055562b7220 */ /* 0x080fe20000410000 */
[----:B------:R-:W-:Y:S02]  /*4310*/  HADD2.F32 R82, -RZ, R82.H0_H0 ;  /* 0x20000052ff527230 */ /* 0x000fe40000004100 */
[C---:B------:R-:W-:Y:S01]  /*4320*/  FMUL.FTZ R84, R41.reuse, R84 ;  /* 0x0000005429547220 */ /* 0x040fe20000410000 */
[----:B------:R-:W-:Y:S02]  /*4330*/  HADD2.F32 R83, -RZ, R83.H0_H0 ;  /* 0x20000053ff537230 */ /* 0x000fe40000004100 */
[----:B------:R-:W-:Y:S01]  /*4340*/  FMUL.FTZ R85, R92, R85 ;  /* 0x000000555c557220 */ /* 0x000fe20000410000 */
[-C--:B------:R-:W-:Y:S01]  /*4350*/  FFMA.FTZ R94, R41, R82.reuse, -R94 ;  /* 0x00000052295e7223 */ /* 0x080fe2000001085e */
[----:B------:R-:W-:Y:S02]  /*4360*/  FFMA.FTZ R87, R87, R82, R84 ;  /* 0x0000005257577223 */ /* 0x000fe40000010054 */
[----:B------:R-:W-:Y:S01]  /*4370*/  FFMA.FTZ R86, R86, R83, R85 ;  /* 0x0000005356567223 */ /* 0x000fe20000010055 */
[----:B------:R-:W-:-:S02]  /*4380*/  HADD2.F32 R85, -RZ, R164.H0_H0 ;  /* 0x200000a4ff557230 */ /* 0x000fc40000004100 */
[----:B------:R-:W-:Y:S01]  /*4390*/  FFMA.FTZ R43, R92, R83, -R43 ;  /* 0x000000535c2b7223 */ /* 0x000fe2000001082b */
[--C-:B------:R-:W-:Y:S02]  /*43a0*/  HADD2.F32 R82, -RZ, R40.reuse.H1_H1 ;  /* 0x30000028ff527230 */ /* 0x100fe40000004100 */
[----:B------:R-:W-:Y:S02]  /*43b0*/  HADD2.F32 R84, -RZ, R40.H0_H0 ;  /* 0x20000028ff547230 */ /* 0x000fe40000004100 */
[----:B------:R-:W-:Y:S02]  /*43c0*/  HADD2.F32 R83, -RZ, R164.H1_H1 ;  /* 0x300000a4ff537230 */ /* 0x000fe40000004100 */
[-C--:B------:R-:W-:Y:S01]  /*43d0*/  FMUL.FTZ R93, R82, R85.reuse ;  /* 0x00000055525d7220 */ /* 0x080fe20000410000 */
[--C-:B------:R-:W-:Y:S02]  /*43e0*/  HADD2.F32 R40, -RZ, R42.reuse.H1_H1 ;  /* 0x3000002aff287230 */ /* 0x100fe40000004100 */
[----:B------:R-:W-:Y:S01]  /*43f0*/  FMUL.FTZ R85, R84, R85 ;  /* 0x0000005554557220 */ /* 0x000fe20000410000 */
[----:B------:R-:W-:Y:S01]  /*4400*/  HADD2.F32 R41, -RZ, R163.H1_H1 ;  /* 0x300000a3ff297230 */ /* 0x000fe20000004100 */
[----:B------:R-:W-:Y:S01]  /*4410*/  F2FP.F16.F32.PACK_AB R43, R86, R43 ;  /* 0x0000002b562b723e */ /* 0x000fe200000000ff */
[----:B------:R-:W-:-:S02]  /*4420*/  HADD2.F32 R42, -RZ, R42.H0_H0 ;  /* 0x2000002aff2a7230 */ /* 0x000fc40000004100 */
[----:B------:R-:W-:Y:S01]  /*4430*/  FMUL.FTZ R95, R40, R83 ;  /* 0x00000053285f7220 */ /* 0x000fe20000410000 */
[----:B------:R-:W-:Y:S02]  /*4440*/  HADD2.F32 R163, -RZ, R163.H0_H0 ;  /* 0x200000a3ffa37230 */ /* 0x000fe40000004100 */
[-C--:B------:R-:W-:Y:S01]  /*4450*/  FFMA.FTZ R84, R84, R41.reuse, -R93 ;  /* 0x0000002954547223 */ /* 0x080fe2000001085d */
[----:B------:R-:W-:Y:S01]  /*4460*/  FFMA.FTZ R85, R82, R41, R85 ;  /* 0x0000002952557223 */ /* 0x000fe20000010055 */
[C---:B------:R-:W-:Y:S01]  /*4470*/  FMUL.FTZ R83, R42.reuse, R83 ;  /* 0x000000532a537220 */ /* 0x040fe20000410000 */
[----:B------:R-:W-:Y:S01]  /*4480*/  F2FP.F16.F32.PACK_AB R41, R87, R94 ;  /* 0x0000005e5729723e */ /* 0x000fe200000000ff */
[-C--:B------:R-:W-:Y:S02]  /*4490*/  FFMA.FTZ R95, R42, R163.reuse, -R95 ;  /* 0x000000a32a5f7223 */ /* 0x080fe4000001085f */
[----:B------:R-:W-:Y:S01]  /*44a0*/  FFMA.FTZ R40, R40, R163, R83 ;  /* 0x000000a328287223 */ /* 0x000fe20000010053 */
[----:B------:R-:W-:-:S04]  /*44b0*/  F2FP.F16.F32.PACK_AB R84, R85, R84 ;  /* 0x000000545554723e */ /* 0x000fc800000000ff */
[----:B------:R-:W-:Y:S01]  /*44c0*/  F2FP.F16.F32.PACK_AB R42, R40, R95 ;  /* 0x0000005f282a723e */ /* 0x000fe200000000ff */
[----:B------:R-:W-:-:S07]  /*44d0*/  IMAD.MOV.U32 R40, RZ, RZ, R84 ;  /* 0x000000ffff287224 */ /* 0x000fce00078e0054 */
.L_x_2894:
[----:B------:R-:W-:Y:S05]  /*44e0*/  BSYNC B2 ;  /* 0x0000000000027941 */ /* 0x000fea0003800000 */
.L_x_2893:
[----:B------:R-:W-:Y:S02]  /*44f0*/  ULDC.64 UR4, c[0x0][0x208] ;  /* 0x0000820000047ab9 */ /* 0x000fe40000000a00 */
[----:B--2---:R4:W-:Y:S03]  /*4500*/  STG.E.128 desc[UR4][R60.64+0x180], R40 ;  /* 0x000180283c007986 */ /* 0x0049e6000c101d04 */
.L_x_2880:
[----:B------:R-:W-:Y:S05]  /*4510*/  BSYNC B1 ;  /* 0x0000000000017941 */ /* 0x000fea0003800000 */
.L_x_2879:
        /* <DEDUP_REMOVED lines=9> */
[----:B------:R-:W-:Y:S01]  /*45b0*/  SHF.R.U64 R84, R78, 0x10, R79 ;  /* 0x000000104e547819 */ /* 0x000fe2000000124f */
[----:B--2---:R-:W-:Y:S01]  /*45c0*/  IMAD.MOV.U32 R61, RZ, RZ, R43 ;  /* 0x000000ffff3d7224 */ /* 0x004fe200078e002b */
[--C-:B------:R-:W-:Y:S01]  /*45d0*/  SHF.R.U64 R78, R80, 0x10, R81.reuse ;  /* 0x00000010504e7819 */ /* 0x100fe20000001251 */
[--C-:B------:R-:W-:Y:S01]  /*45e0*/  HADD2.F32 R43, -RZ, R41.reuse.H1_H1 ;  /* 0x30000029ff2b7230 */ /* 0x100fe20000004100 */
[----:B------:R-:W-:Y:S02]  /*45f0*/  SHF.R.U32.HI R82, RZ, 0x10, R81 ;  /* 0x00000010ff527819 */ /* 0x000fe40000011651 */
[----:B------:R-:W-:Y:S01]  /*4600*/  MOV R60, R40 ;  /* 0x00000028003c7202 */ /* 0x000fe20000000f00 */
[----:B------:R-:W-:Y:S01]  /*4610*/  HADD2.F32 R81, -RZ, R78.H0_H0 ;  /* 0x2000004eff517230 */ /* 0x000fe20000004100 */
[----:B------:R-:W-:Y:S01]  /*4620*/  SHF.R.U32.HI R83, RZ, 0x10, R79 ;  /* 0x00000010ff537819 */ /* 0x000fe2000001164f */
[----:B------:R-:W-:Y:S02]  /*4630*/  HADD2.F32 R40, -RZ, R41.H0_H0 ;  /* 0x20000029ff287230 */ /* 0x000fe40000004100 */
[----:B------:R-:W-:-:S02]  /*4640*/  HADD2.F32 R82, -RZ, R82.H0_H0 ;  /* 0x20000052ff527230 */ /* 0x000fc40000004100 */
[-C--:B------:R-:W-:Y:S01]  /*4650*/  FMUL.FTZ R41, R43, R81.reuse ;  /* 0x000000512b297220 */ /* 0x080fe20000410000 */
[--C-:B------:R-:W-:Y:S02]  /*4660*/  HADD2.F32 R78, -RZ, R61.reuse.H1_H1 ;  /* 0x3000003dff4e7230 */ /* 0x100fe40000004100 */
[----:B------:R-:W-:Y:S02]  /*4670*/  HADD2.F32 R61, -RZ, R61.H0_H0 ;  /* 0x2000003dff3d7230 */ /* 0x000fe40000004100 */
[----:B------:R-:W-:Y:S02]  /*4680*/  HADD2.F32 R79, -RZ, R84.H0_H0 ;  /* 0x20000054ff4f7230 */ /* 0x000fe40000004100 */
[----:B------:R-:W-:Y:S01]  /*4690*/  FMUL.FTZ R84, R40, R81 ;  /* 0x0000005128547220 */ /* 0x000fe20000410000 */
[----:B------:R-:W-:Y:S02]  /*46a0*/  HADD2.F32 R80, -RZ, R83.H0_H0 ;  /* 0x20000053ff507230 */ /* 0x000fe40000004100 */
[-C--:B------:R-:W-:Y:S01]  /*46b0*/  FMUL.FTZ R86, R78, R82.reuse ;  /* 0x000000524e567220 */ /* 0x080fe20000410000 */
[----:B------:R-:W-:Y:S01]  /*46c0*/  FMUL.FTZ R81, R61, R82 ;  /* 0x000000523d517220 */ /* 0x000fe20000410000 */
[-C--:B------:R-:W-:Y:S01]  /*46d0*/  FFMA.FTZ R40, R40, R79.reuse, -R41 ;  /* 0x0000004f28287223 */ /* 0x080fe20000010829 */
[----:B------:R-:W-:Y:S01]  /*46e0*/  FFMA.FTZ R41, R43, R79, R84 ;  /* 0x0000004f2b297223 */ /* 0x000fe20000010054 */
[-C--:B------:R-:W-:Y:S01]  /*46f0*/  FFMA.FTZ R43, R61, R80.reuse, -R86 ;  /* 0x000000503d2b7223 */ /* 0x080fe20000010856 */
[----:B------:R-:W-:Y:S01]  /*4700*/  FFMA.FTZ R80, R78, R80, R81 ;  /* 0x000000504e507223 */ /* 0x000fe20000010051 */
[----:B------:R-:W-:-:S02]  /*4710*/  HADD2.F32 R79, -RZ, R162.H1_H1 ;  /* 0x300000a2ff4f7230 */ /* 0x000fc40000004100 */
[----:B------:R-:W-:Y:S01]  /*4720*/  HADD2.F32 R162, -RZ, R162.H0_H0 ;  /* 0x200000a2ffa27230 */ /* 0x000fe20000004100 */
[----:B------:R-:W-:Y:S01]  /*4730*/  F2FP.F16.F32.PACK_AB R41, R41, R40 ;  /* 0x000000282929723e */ /* 0x000fe200000000ff */
[----:B------:R-:W-:Y:S01]  /*4740*/  HADD2.F32 R81, -RZ, R161.H1_H1 ;  /* 0x300000a1ff517230 */ /* 0x000fe20000004100 */
[----:B------:R-:W-:Y:S01]  /*4750*/  F2FP.F16.F32.PACK_AB R43, R80, R43 ;  /* 0x0000002b502b723e */ /* 0x000fe200000000ff */
[----:B------:R-:W-:Y:S02]  /*4760*/  HADD2.F32 R61, -RZ, R60.H1_H1 ;  /* 0x3000003cff3d7230 */ /* 0x000fe40000004100 */
[----:B------:R-:W-:Y:S02]  /*4770*/  HADD2.F32 R78, -RZ, R42.H1_H1 ;  /* 0x3000002aff4e7230 */ /* 0x000fe40000004100 */
[----:B------:R-:W-:Y:S02]  /*4780*/  HADD2.F32 R60, -RZ, R60.H0_H0 ;  /* 0x2000003cff3c7230 */ /* 0x000fe40000004100 */
[----:B------:R-:W-:Y:S01]  /*4790*/  FMUL.FTZ R83, R61, R162 ;  /* 0x000000a23d537220 */ /* 0x000fe20000410000 */
[----:B------:R-:W-:-:S02]  /*47a0*/  HADD2.F32 R42, -RZ, R42.H0_H0 ;  /* 0x2000002aff2a7230 */ /* 0x000fc40000004100 */
[----:B------:R-:W-:Y:S01]  /*47b0*/  FMUL.FTZ R85, R78, R81 ;  /* 0x000000514e557220 */ /* 0x000fe20000410000 */
[----:B------:R-:W-:Y:S02]  /*47c0*/  HADD2.F32 R161, -RZ, R161.H0_H0 ;  /* 0x200000a1ffa17230 */ /* 0x000fe40000004100 */
[C---:B------:R-:W-:Y:S01]  /*47d0*/  FMUL.FTZ R162, R60.reuse, R162 ;  /* 0x000000a23ca27220 */ /* 0x040fe20000410000 */
[----:B------:R-:W-:Y:S01]  /*47e0*/  FFMA.FTZ R83, R60, R79, -R83 ;  /* 0x0000004f3c537223 */ /* 0x000fe20000010853 */
[C---:B------:R-:W-:Y:S02]  /*47f0*/  FMUL.FTZ R81, R42.reuse, R81 ;  /* 0x000000512a517220 */ /* 0x040fe40000410000 */
[----:B------:R-:W-:Y:S01]  /*4800*/  FFMA.FTZ R162, R61, R79, R162 ;  /* 0x0000004f3da27223 */ /* 0x000fe200000100a2 */
[-C--:B------:R-:W-:Y:S01]  /*4810*/  FFMA.FTZ R85, R42, R161.reuse, -R85 ;  /* 0x000000a12a557223 */ /* 0x080fe20000010855 */
[----:B------:R-:W-:-:S03]  /*4820*/  FFMA.FTZ R78, R78, R161, R81 ;  /* 0x000000a14e4e7223 */ /* 0x000fc60000010051 */
[----:B------:R-:W-:Y:S02]  /*4830*/  F2FP.F16.F32.PACK_AB R40, R162, R83 ;  /* 0x00000053a228723e */ /* 0x000fe400000000ff */
[----:B------:R-:W-:-:S07]  /*4840*/  F2FP.F16.F32.PACK_AB R42, R78, R85 ;  /* 0x000000554e2a723e */ /* 0x000fce00000000ff */
.L_x_2900:
[----:B------:R-:W-:Y:S05]  /*4850*/  BSYNC B3 ;  /* 0x0000000000037941 */ /* 0x000fea0003800000 */
.L_x_2899:
[----:B------:R-:W-:Y:S02]  /*4860*/  ULDC.64 UR4, c[0x0][0x208] ;  /* 0x0000820000047ab9 */ /* 0x000fe40000000a00 */
[----:B--2---:R1:W-:Y:S03]  /*4870*/  STG.E.128 desc[UR4][R54.64], R40 ;  /* 0x0000002836007986 */ /* 0x0043e6000c101d04 */
.L_x_2898:
[----:B------:R-:W-:Y:S05]  /*4880*/  BSYNC B2 ;  /* 0x0000000000027941 */ /* 0x000fea0003800000 */
.L_x_2897:
        /* <DEDUP_REMOVED lines=36> */
[--C-:B------:R-:W-:Y:S02]  /*4ad0*/  HADD2.F32 R43, -RZ, R153.reuse.H0_H0 ;  /* 0x20000099ff2b7230 */ /* 0x100fe40000004100 */
[-C--:B------:R-:W-:Y:S01]  /*4ae0*/  FMUL.FTZ R61, R42, R75.reuse ;  /* 0x0000004b2a3d7220 */ /* 0x080fe20000410000 */
        /* <DEDUP_REMOVED lines=10> */
.L_x_2904:
[----:B------:R-:W-:Y:S05]  /*4b90*/  BSYNC B3 ;  /* 0x0000000000037941 */ /* 0x000fea0003800000 */
.L_x_2903:
[----:B------:R-:W-:Y:S02]  /*4ba0*/  ULDC.64 UR4, c[0x0][0x208] ;  /* 0x0000820000047ab9 */ /* 0x000fe40000000a00 */
[----:B--2---:R1:W-:Y:S03]  /*4bb0*/  STG.E.128 desc[UR4][R54.64+0x80], R40 ;  /* 0x0000802836007986 */ /* 0x0043e6000c101d04 */
.L_x_2902:
[----:B------:R-:W-:Y:S05]  /*4bc0*/  BSYNC B2 ;  /* 0x0000000000027941 */ /* 0x000fea0003800000 */
.L_x_2901:
        /* <DEDUP_REMOVED lines=28> */
[--C-:B------:R-:W-:Y:S02]  /*4d90*/  HADD2.F32 R61, -RZ, R147.reuse.H0_H0 ;  /* 0x20000093ff3d7230 */ /* 0x100fe40000004100 */
        /* <DEDUP_REMOVED lines=19> */
.L_x_2908:
[----:B------:R-:W-:Y:S05]  /*4ed0*/  BSYNC B3 ;  /* 0x0000000000037941 */ /* 0x000fea0003800000 */
.L_x_2907:
[----:B------:R-:W-:Y:S02]  /*4ee0*/  ULDC.64 UR4, c[0x0][0x208] ;  /* 0x0000820000047ab9 */ /* 0x000fe40000000a00 */
[----:B--2---:R1:W-:Y:S03]  /*4ef0*/  STG.E.128 desc[UR4][R54.64+0x100], R40 ;  /* 0x0001002836007986 */ /* 0x0043e6000c101d04 */
.L_x_2906:
[----:B------:R-:W-:Y:S05]  /*4f00*/  BSYNC B2 ;  /* 0x0000000000027941 */ /* 0x000fea0003800000 */
.L_x_2905:
        /* <DEDUP_REMOVED lines=47> */
.L_x_2910:
[----:B------:R-:W-:Y:S05]  /*5200*/  BSYNC B2 ;  /* 0x0000000000027941 */ /* 0x000fea0003800000 */
.L_x_2909:
[----:B------:R-:W-:Y:S02]  /*5210*/  ULDC.64 UR4, c[0x0][0x208] ;  /* 0x0000820000047ab9 */ /* 0x000fe40000000a00 */
[----:B--2---:R1:W-:Y:S03]  /*5220*/  STG.E.128 desc[UR4][R54.64+0x180], R40 ;  /* 0x0001802836007986 */ /* 0x0043e6000c101d04 */
.L_x_2896:
[----:B------:R-:W-:Y:S05]  /*5230*/  BSYNC B1 ;  /* 0x0000000000017941 */ /* 0x000fea0003800000 */
.L_x_2895:
        /* <DEDUP_REMOVED lines=9> */
[----:B--2---:R-:W-:Y:S01]  /*52d0*/  HADD2.F32 R55, -RZ, R43.H1_H1 ;  /* 0x3000002bff377230 */ /* 0x004fe20000004100 */
[----:B------:R-:W-:Y:S01]  /*52e0*/  MOV R54, R42 ;  /* 0x0000002a00367202 */ /* 0x000fe20000000f00 */
[----:B------:R-:W-:Y:S01]  /*52f0*/  HADD2.F32 R42, -RZ, R41.H1_H1 ;  /* 0x30000029ff2a7230 */ /* 0x000fe20000004100 */
[----:B------:R-:W-:Y:S01]  /*5300*/  SHF.R.U64 R60, R62, 0x10, R63 ;  /* 0x000000103e3c7819 */ /* 0x000fe2000000123f */
[----:B------:R-:W-:Y:S01]  /*5310*/  HADD2.F32 R61, -RZ, R61.H0_H0 ;  /* 0x2000003dff3d7230 */ /* 0x000fe20000004100 */
[----:B------:R-:W-:Y:S01]  /*5320*/  SHF.R.U32.HI R64, RZ, 0x10, R65 ;  /* 0x00000010ff407819 */ /* 0x000fe20000011641 */
[----:B------:R-:W-:Y:S01]  /*5330*/  HADD2.F32 R41, -RZ, R41.H0_H0 ;  /* 0x20000029ff297230 */ /* 0x000fe20000004100 */
[----:B------:R-:W-:Y:S01]  /*5340*/  SHF.R.U32.HI R62, RZ, 0x10, R63 ;  /* 0x00000010ff3e7819 */ /* 0x000fe2000001163f */
[----:B------:R-:W-:Y:S02]  /*5350*/  HADD2.F32 R60, -RZ, R60.H0_H0 ;  /* 0x2000003cff3c7230 */ /* 0x000fe40000004100 */
[----:B------:R-:W-:Y:S01]  /*5360*/  FMUL.FTZ R66, R42, R61 ;  /* 0x0000003d2a427220 */ /* 0x000fe20000410000 */
[----:B------:R-:W-:-:S02]  /*5370*/  HADD2.F32 R64, -RZ, R64.H0_H0 ;  /* 0x20000040ff407230 */ /* 0x000fc40000004100 */
[C---:B------:R-:W-:Y:S01]  /*5380*/  FMUL.FTZ R61, R41.reuse, R61 ;  /* 0x0000003d293d7220 */ /* 0x040fe20000410000 */
[----:B------:R-:W-:Y:S02]  /*5390*/  HADD2.F32 R43, -RZ, R43.H0_H0 ;  /* 0x2000002bff2b7230 */ /* 0x000fe40000004100 */
[----:B------:R-:W-:Y:S01]  /*53a0*/  FFMA.FTZ R66, R41, R60, -R66 ;  /* 0x0000003c29427223 */ /* 0x000fe20000010842 */
[----:B------:R-:W-:Y:S02]  /*53b0*/  HADD2.F32 R62, -RZ, R62.H0_H0 ;  /* 0x2000003eff3e7230 */ /* 0x000fe40000004100 */
[----:B------:R-:W-:Y:S01]  /*53c0*/  FMUL.FTZ R68, R55, R64 ;  /* 0x0000004037447220 */ /* 0x000fe20000410000 */
[----:B------:R-:W-:Y:S01]  /*53d0*/  FFMA.FTZ R65, R42, R60, R61 ;  /* 0x0000003c2a417223 */ /* 0x000fe2000001003d */
[C---:B------:R-:W-:Y:S01]  /*53e0*/  FMUL.FTZ R64, R43.reuse, R64 ;  /* 0x000000402b407220 */ /* 0x040fe20000410000 */
[--C-:B------:R-:W-:Y:S02]  /*53f0*/  HADD2.F32 R60, -RZ, R160.reuse.H0_H0 ;  /* 0x200000a0ff3c7230 */ /* 0x100fe40000004100 */
[----:B------:R-:W-:Y:S01]  /*5400*/  FFMA.FTZ R68, R43, R62, -R68 ;  /* 0x0000003e2b447223 */ /* 0x000fe20000010844 */
[----:B------:R-:W-:-:S02]  /*5410*/  HADD2.F32 R61, -RZ, R160.H1_H1 ;  /* 0x300000a0ff3d7230 */ /* 0x000fc40000004100 */
[----:B------:R-:W-:Y:S01]  /*5420*/  FFMA.FTZ R69, R55, R62, R64 ;  /* 0x0000003e37457223 */ /* 0x000fe20000010040 */
[----:B------:R-:W-:Y:S02]  /*5430*/  HADD2.F32 R41, -RZ, R40.H1_H1 ;  /* 0x30000028ff297230 */ /* 0x000fe40000004100 */
[----:B------:R-:W-:Y:S02]  /*5440*/  HADD2.F32 R42, -RZ, R54.H1_H1 ;  /* 0x30000036ff2a7230 */ /* 0x000fe40000004100 */
[----:B------:R-:W-:Y:S02]  /*5450*/  HADD2.F32 R40, -RZ, R40.H0_H0 ;  /* 0x20000028ff287230 */ /* 0x000fe40000004100 */
[----:B------:R-:W-:Y:S01]  /*5460*/  FMUL.FTZ R63, R41, R60 ;  /* 0x0000003c293f7220 */ /* 0x000fe20000410000 */
[----:B------:R-:W-:Y:S02]  /*5470*/  HADD2.F32 R54, -RZ, R54.H0_H0 ;  /* 0x20000036ff367230 */ /* 0x000fe40000004100 */
[----:B------:R-:W-:Y:S01]  /*5480*/  FMUL.FTZ R67, R42, R61 ;  /* 0x0000003d2a437220 */ /* 0x000fe20000410000 */
[----:B------:R-:W-:-:S02]  /*5490*/  HADD2.F32 R43, -RZ, R140.H0_H0 ;  /* 0x2000008cff2b7230 */ /* 0x000fc40000004100 */
[----:B------:R-:W-:Y:S01]  /*54a0*/  FMUL.FTZ R60, R40, R60 ;  /* 0x0000003c283c7220 */ /* 0x000fe20000410000 */
[----:B------:R-:W-:Y:S02]  /*54b0*/  HADD2.F32 R55, -RZ, R140.H1_H1 ;  /* 0x3000008cff377230 */ /* 0x000fe40000004100 */
        /* <DEDUP_REMOVED lines=9> */
.L_x_2915:
[----:B------:R-:W-:Y:S05]  /*5550*/  BSYNC B2 ;  /* 0x0000000000027941 */ /* 0x000fea0003800000 */
.L_x_2914:
[----:B------:R-:W-:Y:S02]  /*5560*/  ULDC.64 UR4, c[0x0][0x208] ;  /* 0x0000820000047ab9 */ /* 0x000fe40000000a00 */
[----:B--2---:R1:W-:Y:S03]  /*5570*/  STG.E.128 desc[UR4][R52.64], R40 ;  /* 0x0000002834007986 */ /* 0x0043e6000c101d04 */
.L_x_2913:
[----:B------:R-:W-:Y:S05]  /*5580*/  BSYNC B1 ;  /* 0x0000000000017941 */ /* 0x000fea0003800000 */
.L_x_2912:
        /* <DEDUP_REMOVED lines=48> */
.L_x_2919:
[----:B------:R-:W-:Y:S05]  /*5890*/  BSYNC B2 ;  /* 0x0000000000027941 */ /* 0x000fea0003800000 */
.L_x_2918:
[----:B------:R-:W-:Y:S02]  /*58a0*/  ULDC.64 UR4, c[0x0][0x208] ;  /* 0x0000820000047ab9 */ /* 0x000fe40000000a00 */
[----:B--2---:R1:W-:Y:S03]  /*58b0*/  STG.E.128 desc[UR4][R52.64+0x80], R40 ;  /* 0x0000802834007986 */ /* 0x0043e6000c101d04 */
.L_x_2917:
[----:B------:R-:W-:Y:S05]  /*58c0*/  BSYNC B1 ;  /* 0x0000000000017941 */ /* 0x000fea0003800000 */
.L_x_2916:
        /* <DEDUP_REMOVED lines=48> */
.L_x_2923:
[----:B------:R-:W-:Y:S05]  /*5bd0*/  BSYNC B2 ;  /* 0x0000000000027941 */ /* 0x000fea0003800000 */
.L_x_2922:
[----:B------:R-:W-:Y:S02]  /*5be0*/  ULDC.64 UR4, c[0x0][0x208] ;  /* 0x0000820000047ab9 */ /* 0x000fe40000000a00 */
[----:B--2---:R1:W-:Y:S03]  /*5bf0*/  STG.E.128 desc[UR4][R52.64+0x100], R40 ;  /* 0x0001002834007986 */ /* 0x0043e6000c101d04 */
.L_x_2921:
[----:B------:R-:W-:Y:S05]  /*5c00*/  BSYNC B1 ;  /* 0x0000000000017941 */ /* 0x000fea0003800000 */
.L_x_2920:
        /* <DEDUP_REMOVED lines=47> */
.L_x_2925:
[----:B------:R-:W-:Y:S05]  /*5f00*/  BSYNC B1 ;  /* 0x0000000000017941 */ /* 0x000fea0003800000 */
.L_x_2924:
[----:B------:R-:W-:Y:S02]  /*5f10*/  ULDC.64 UR4, c[0x0][0x208] ;  /* 0x0000820000047ab9 */ /* 0x000fe40000000a00 */
[----:B--2---:R1:W-:Y:S01]  /*5f20*/  STG.E.128 desc[UR4][R52.64+0x180], R40 ;  /* 0x0001802834007986 */ /* 0x0043e2000c101d04 */
[----:B------:R-:W-:Y:S05]  /*5f30*/  BRA `(.L_x_2911) ;  /* 0x0000004000887947 */ /* 0x000fea0003800000 */
.L_x_2869:
        /* <DEDUP_REMOVED lines=18> */
[----:B------:R-:W-:Y:S02]  /*6060*/  IADD3.X R41, R115, R21, RZ, P4, !PT ;  /* 0x0000001573297210 */ /* 0x000fe400027fe4ff */
[----:B------:R-:W-:Y:S02]  /*6070*/  CS2R R46, SRZ ;  /* 0x00000000002e7805 */ /* 0x000fe4000001ff00 */
[----:B------:R-:W-:-:S02]  /*6080*/  ISETP.GE.AND P4, PT, R213, R116, PT ;  /* 0x00000074d500720c */ /* 0x000fc40003f86270 */
[----:B------:R-:W-:Y:S02]  /*6090*/  CS2R R44, SRZ ;  /* 0x00000000002c7805 */ /* 0x000fe4000001ff00 */
[----:B------:R-:W-:Y:S02]  /*60a0*/  LEA.HI.X R57, R42, UR5, R43, 0x1, P3 ;  /* 0x000000052a397c11 */ /* 0x000fe400098f0c2b */
[----:B------:R-:W-:Y:S02]  /*60b0*/  CS2R R42, SRZ ;  /* 0x00000000002a7805 */ /* 0x000fe4000001ff00 */
[----:B------:R-:W-:Y:S02]  /*60c0*/  ISETP.GE.AND P3, PT, R16, R116, PT ;  /* 0x000000741000720c */ /* 0x000fe40003f66270 */
[----:B------:R-:W-:Y:S02]  /*60d0*/  CS2R R54, SRZ ;  /* 0x0000000000367805 */ /* 0x000fe4000001ff00 */
[----:B------:R-:W-:-:S02]  /*60e0*/  LEA R60, P2, R40, UR6, 0x1 ;  /* 0x00000006283c7c11 */ /* 0x000fc4000f8408ff */
[----:B------:R-:W-:Y:S02]  /*60f0*/  CS2R R52, SRZ ;  /* 0x0000000000347805 */ /* 0x000fe4000001ff00 */
[----:B------:R-:W-:Y:S02]  /*6100*/  CS2R R50, SRZ ;  /* 0x0000000000327805 */ /* 0x000fe4000001ff00 */
[----:B------:R-:W-:Y:S02]  /*6110*/  CS2R R48, SRZ ;  /* 0x0000000000307805 */ /* 0x000fe4000001ff00 */
[----:B------:R-:W-:Y:S02]  /*6120*/  LEA.HI.X R61, R40, UR7, R41, 0x1, P2 ;  /* 0x00000007283d7c11 */ /* 0x000fe400090f0c29 */
[----:B------:R-:W-:Y:S01]  /*6130*/  CS2R R40, SRZ ;  /* 0x0000000000287805 */ /* 0x000fe2000001ff00 */
[----:B------:R-:W-:Y:S02]  /*6140*/  ULDC.64 UR8, c[0x0][0x208] ;  /* 0x0000820000087ab9 */ /* 0x000fe40000000a00 */
[----:B------:R0:W5:Y:S04]  /*6150*/  @!P4 LDG.E.128 R48, desc[UR8][R60.64+0x80] ;  /* 0x000080083c30c981 */ /* 0x000168000c1e1d00 */
[----:B------:R0:W5:Y:S04]  /*6160*/  @!P3 LDG.E.128 R44, desc[UR8][R56.64] ;  /* 0x00000008382cb981 */ /* 0x000168000c1e1d00 */
[----:B------:R0:W5:Y:S04]  /*6170*/  @!P4 LDG.E.128 R40, desc[UR8][R56.64+0x80] ;  /* 0x000080083828c981 */ /* 0x000168000c1e1d00 */
[----:B------:R0:W5:Y:S02]  /*6180*/  @!P3 LDG.E.128 R52, desc[UR8][R60.64] ;  /* 0x000000083c34b981 */ /* 0x000164000c1e1d00 */
.L_x_2927:
[----:B------:R-:W-:Y:S05]  /*6190*/  BSYNC B1 ;  /* 0x0000000000017941 */ /* 0x000fea0003800000 */
.L_x_2926:
[----:B0----5:R-:W-:Y:S01]  /*61a0*/  IMAD.MOV.U32 R56, RZ, RZ, R42 ;  /* 0x000000ffff387224 */ /* 0x021fe200078e002a */
[----:B------:R-:W-:Y:S01]  /*61b0*/  BSSY B1, `(.L_x_2928) ;  /* 0x0000041000017945 */ /* 0x000fe20003800000 */
[----:B------:R-:W-:Y:S01]  /*61c0*/  IMAD.MOV.U32 R60, RZ, RZ, R40 ;  /* 0x000000ffff3c7224 */ /* 0x000fe200078e0028 */
[----:B------:R-:W-:Y:S01]  /*61d0*/  CS2R R62, SRZ ;  /* 0x00000000003e7805 */ /* 0x000fe2000001ff00 */
[----:B------:R-:W-:Y:S01]  /*61e0*/  IMAD.MOV.U32 R57, RZ, RZ, R43 ;  /* 0x000000ffff397224 */ /* 0x000fe200078e002b */
[----:B------:R-:W-:Y:S01]  /*61f0*/  PRMT R176, R176, 0x5410, R56 ;  /* 0x00005410b0b07816 */ /* 0x000fe20000000038 */
[----:B------:R-:W-:Y:S01]  /*6200*/  IMAD.MOV.U32 R56, RZ, RZ, R41 ;  /* 0x000000ffff387224 */ /* 0x000fe200078e0029 */
[----:B------:R-:W-:Y:S01]  /*6210*/  PRMT R177, R177, 0x5410, R60 ;  /* 0x00005410b1b17816 */ /* 0x000fe2000000003c */
[----:B------:R-:W-:Y:S01]  /*6220*/  IMAD.MOV.U32 R60, RZ, RZ, R44 ;  /* 0x000000ffff3c7224 */ /* 0x000fe200078e002c */
[----:B------:R-:W-:Y:S01]  /*6230*/  PRMT R178, R178, 0x5410, R57 ;  /* 0x00005410b2b27816 */ /* 0x000fe20000000039 */
[----:B------:R-:W-:Y:S01]  /*6240*/  VIADD R61, R212, 0x20 ;  /* 0x00000020d43d7836 */ /* 0x000fe20000000000 */
[----:B------:R-:W-:-:S02]  /*6250*/  MOV R57, R46 ;  /* 0x0000002e00397202 */ /* 0x000fc40000000f00 */
[----:B------:R-:W-:Y:S02]  /*6260*/  CS2R R66, SRZ ;  /* 0x0000000000427805 */ /* 0x000fe4000001ff00 */
[----:B------:R-:W-:Y:S01]  /*6270*/  PRMT R179, R56, 0x7610, R179 ;  /* 0x0000761038b37816 */ /* 0x000fe200000000b3 */
[----:B------:R-:W-:Y:S01]  /*6280*/  IMAD.MOV.U32 R56, RZ, RZ, R47 ;  /* 0x000000ffff387224 */ /* 0x000fe200078e002f */
[----:B------:R-:W-:Y:S01]  /*6290*/  PRMT R180, R57, 0x5410, R60 ;  /* 0x0000541039b47816 */ /* 0x000fe2000000003c */
[----:B------:R-:W-:Y:S01]  /*62a0*/  IMAD.MOV.U32 R57, RZ, RZ, R45 ;  /* 0x000000ffff397224 */ /* 0x000fe200078e002d */
[----:B------:R-:W-:Y:S01]  /*62b0*/  ISETP.GE.AND P3, PT, R61, R3, PT ;  /* 0x000000033d00720c */ /* 0x000fe20003f66270 */
[----:B------:R-:W-:Y:S01]  /*62c0*/  IMAD.MOV.U32 R60, RZ, RZ, R48 ;  /* 0x000000ffff3c7224 */ /* 0x000fe200078e0030 */
[----:B------:R-:W-:Y:S01]  /*62d0*/  PRMT R163, R56, 0x7610, R163 ;  /* 0x0000761038a37816 */ /* 0x000fe200000000a3 */
[----:B------:R-:W-:Y:S01]  /*62e0*/  IMAD.MOV.U32 R56, RZ, RZ, R50 ;  /* 0x000000ffff387224 */ /* 0x000fe200078e0032 */
[----:B------:R-:W-:-:S02]  /*62f0*/  PRMT R158, R57, 0x7610, R158 ;  /* 0x00007610399e7816 */ /* 0x000fc4000000009e */
[----:B------:R-:W-:Y:S02]  /*6300*/  CS2R R64, SRZ ;  /* 0x0000000000407805 */ /* 0x000fe4000001ff00 */
[----:B------:R-:W-:Y:S02]  /*6310*/  MOV R57, R51 ;  /* 0x0000003300397202 */ /* 0x000fe40000000f00 */
[----:B------:R-:W-:Y:S02]  /*6320*/  CS2R R70, SRZ ;  /* 0x0000000000467805 */ /* 0x000fe4000001ff00 */
        /* <DEDUP_REMOVED lines=10> */
[----:B------:R-:W-:Y:S01]  /*63d0*/  IMAD.MOV.U32 R57, RZ, RZ, R53 ;  /* 0x000000ffff397224 */ /* 0x000fe200078e0035 */
[----:B------:R-:W-:Y:S02]  /*63e0*/  CS2R R60, SRZ ;  /* 0x00000000003c7805 */ /* 0x000fe4000001ff00 */
        /* <DEDUP_REMOVED lines=29> */
.L_x_2929:
[----:B------:R-:W-:Y:S05]  /*65c0*/  BSYNC B1 ;  /* 0x0000000000017941 */ /* 0x000fea0003800000 */
.L_x_2928:
        /* <DEDUP_REMOVED lines=34> */
.L_x_2931:
[----:B------:R-:W-:Y:S05]  /*67f0*/  BSYNC B1 ;  /* 0x0000000000017941 */ /* 0x000fea0003800000 */
.L_x_2930:
[----:B------:R-:W2:Y:S01]  /*6800*/  LDL R0, [R1+0x58] ;  /* 0x0000580001007983 */ /* 0x000ea20000100800 */
[----:B------:R-:W-:Y:S01]  /*6810*/  PRMT R169, R169, 0x5410, R93 ;  /* 0x00005410a9a97816 */ /* 0x000fe2000000005d */
[----:B0-----:R-:W-:Y:S02]  /*6820*/  IMAD.MOV.U32 R88, RZ, RZ, R56 ;  /* 0x000000ffff587224 */ /* 0x001fe400078e0038 */
[----:B------:R-:W-:Y:S02]  /*6830*/  IMAD.MOV.U32 R89, RZ, RZ, R57 ;  /* 0x000000ffff597224 */ /* 0x000fe400078e0039 */
[----:B------:R-:W-:-:S03]  /*6840*/  IMAD.MOV.U32 R90, RZ, RZ, R62 ;  /* 0x000000ffff5a7224 */ /* 0x000fc600078e003e */
[----:B------:R-:W-:Y:S01]  /*6850*/  PRMT R168, R89, 0x5410, R88 ;  /* 0x0000541059a87816 */ /* 0x000fe20000000058 */
[----:B------:R-:W-:Y:S01]  /*6860*/  IMAD.MOV.U32 R89, RZ, RZ, R61 ;  /* 0x000000ffff597224 */ /* 0x000fe200078e003d */
[----:B------:R-:W-:Y:S01]  /*6870*/  PRMT R173, R173, 0x5410, R90 ;  /* 0x00005410adad7816 */ /* 0x000fe2000000005a */
[----:B------:R-:W-:Y:S01]  /*6880*/  IMAD.MOV.U32 R90, RZ, RZ, R66 ;  /* 0x000000ffff5a7224 */ /* 0x000fe200078e0042 */
[----:B------:R-:W-:Y:S02]  /*6890*/  MOV R88, R60 ;  /* 0x0000003c00587202 */ /* 0x000fe40000000f00 */
[----:B------:R-:W-:Y:S02]  /*68a0*/  PRMT R174, R89, 0x7610, R174 ;  /* 0x0000761059ae7816 */ /* 0x000fe400000000ae */
[----:B------:R-:W-:Y:S01]  /*68b0*/  PRMT R170, R90, 0x7610, R170 ;  /* 0x000076105aaa7816 */ /* 0x000fe200000000aa */
[----:B------:R-:W-:Y:S01]  /*68c0*/  IMAD.MOV.U32 R90, RZ, RZ, R70 ;  /* 0x000000ffff5a7224 */ /* 0x000fe200078e0046 */
[----:B------:R-:W-:-:S04]  /*68d0*/  MOV R89, R65 ;  /* 0x0000004100597202 */ /* 0x000fc80000000f00 */
[----:B------:R-:W-:Y:S02]  /*68e0*/  PRMT R175, R175, 0x5410, R90 ;  /* 0x00005410afaf7816 */ /* 0x000fe4000000005a */
[----:B-----5:R-:W-:-:S04]  /*68f0*/  MOV R90, R74 ;  /* 0x0000004a005a7202 */ /* 0x020fc80000000f00 */
[----:B------:R-:W-:Y:S01]  /*6900*/  PRMT R152, R90, 0x7610, R152 ;  /* 0x000076105a987816 */ /* 0x000fe20000000098 */
[----:B------:R-:W-:-:S05]  /*6910*/  IMAD.MOV.U32 R90, RZ, RZ, R75 ;  /* 0x000000ffff5a7224 */ /* 0x000fca00078e004b */
[----:B------:R-:W-:Y:S02]  /*6920*/  PRMT R152, R152, 0x5410, R90 ;  /* 0x0000541098987816 */ /* 0x000fe4000000005a */
[----:B------:R-:W-:Y:S02]  /*6930*/  MOV R90, R79 ;  /* 0x0000004f005a7202 */ /* 0x000fe40000000f00 */
[----:B--2---:R-:W-:Y:S02]  /*6940*/  R2UR UR4, R0 ;  /* 0x00000000000472ca */ /* 0x004fe400000e0000 */
[----:B------:R-:W-:-:S04]  /*6950*/  MOV R0, R59 ;  /* 0x0000003b00007202 */ /* 0x000fc80000000f00 */
[----:B------:R-:W-:Y:S01]  /*6960*/  PRMT R169, R0, 0x7610, R169 ;  /* 0x0000761000a97816 */ /* 0x000fe200000000a9 */
[----:B------:R-:W-:-:S05]  /*6970*/  IMAD.MOV.U32 R0, RZ, RZ, R63 ;  /* 0x000000ffff007224 */ /* 0x000fca00078e003f */
[----:B------:R-:W-:Y:S01]  /*6980*/  PRMT R172, R88, 0x5410, R0 ;  /* 0x0000541058ac7816 */ /* 0x000fe20000000000 */
[----:B------:R-:W-:Y:S01]  /*6990*/  IMAD.MOV.U32 R0, RZ, RZ, R67 ;  /* 0x000000ffff007224 */ /* 0x000fe200078e0043 */
[----:B------:R-:W-:Y:S01]  /*69a0*/  UISETP.NE.AND UP0, UPT, UR4, 0x3, UPT ;  /* 0x000000030400788c */ /* 0x000fe2000bf05270 */
[----:B------:R-:W-:-:S03]  /*69b0*/  IMAD.MOV.U32 R88, RZ, RZ, R64 ;  /* 0x000000ffff587224 */ /* 0x000fc600078e0040 */
[----:B------:R-:W-:Y:S01]  /*69c0*/  PRMT R170, R170, 0x5410, R0 ;  /* 0x00005410aaaa7816 */ /* 0x000fe20000000000 */
[----:B------:R-:W-:Y:S01]  /*69d0*/  IMAD.MOV.U32 R0, RZ, RZ, R71 ;  /* 0x000000ffff007224 */ /* 0x000fe200078e0047 */
[----:B------:R-:W-:Y:S01]  /*69e0*/  PRMT R171, R88, 0x5410, R89 ;  /* 0x0000541058ab7816 */ /* 0x000fe20000000059 */
[----:B------:R-:W-:Y:S01]  /*69f0*/  IMAD.MOV.U32 R88, RZ, RZ, R68 ;  /* 0x000000ffff587224 */ /* 0x000fe200078e0044 */
[----:B------:R-:W-:Y:S01]  /*6a00*/  PLOP3.LUT P2, PT, PT, PT, UP0, 0x80, 0x0 ;  /* 0x000000000000781c */ /* 0x000fe20003f4f008 */
        /* <DEDUP_REMOVED lines=8> */
[----:B------:R-:W-:-:S03]  /*6a90*/  IMAD.MOV.U32 R0, RZ, RZ, R82 ;  /* 0x000000ffff007224 */ /* 0x000fc600078e0052 */
[----:B------:R-:W-:Y:S01]  /*6aa0*/  PRMT R153, R89, 0x5410, R88 ;  /* 0x0000541059997816 */ /* 0x000fe20000000058 */
[----:B------:R-:W-:Y:S01]  /*6ab0*/  IMAD.MOV.U32 R89, RZ, RZ, R76 ;  /* 0x000000ffff597224 */ /* 0x000fe200078e004c */
[----:B------:R-:W-:Y:S01]  /*6ac0*/  PRMT R154, R0, 0x7610, R154 ;  /* 0x00007610009a7816 */ /* 0x000fe2000000009a */
[----:B------:R-:W-:Y:S01]  /*6ad0*/  IMAD.MOV.U32 R88, RZ, RZ, R77 ;  /* 0x000000ffff587224 */ /* 0x000fe200078e004d */
[----:B------:R-:W-:Y:S01]  /*6ae0*/  PRMT R156, R156, 0x5410, R90 ;  /* 0x000054109c9c7816 */ /* 0x000fe2000000005a */
[----:B------:R-:W-:Y:S02]  /*6af0*/  IMAD.MOV.U32 R0, RZ, RZ, R81 ;  /* 0x000000ffff007224 */ /* 0x000fe400078e0051 */
        /* <DEDUP_REMOVED lines=9> */
[----:B------:R-:W-:Y:S02]  /*6b90*/  PRMT R166, R90, 0x5410, R89 ;  /* 0x000054105aa67816 */ /* 0x000fe40000000059 */
[----:B------:R-:W-:Y:S01]  /*6ba0*/  PRMT R167, R88, 0x5410, R0 ;  /* 0x0000541058a77816 */ /* 0x000fe20000000000 */
[----:B------:R-:W-:Y:S06]  /*6bb0*/  @!P2 BRA `(.L_x_2932) ;  /* 0x000000000004a947 */ /* 0x000fec0003800000 */
[----:B------:R-:W-:Y:S01]  /*6bc0*/  BPT.TRAP 0x1 ;  /* 0x000000040000795c */ /* 0x000fe20000300000 */
.L_x_2932:
[----:B------:R-:W-:Y:S01]  /*6bd0*/  IMAD R0, R19, 0x8, R18 ;  /* 0x0000000813007824 */ /* 0x000fe200078e0212 */
[----:B------:R-:W-:Y:S01]  /*6be0*/  SHF.L.U32 R115, R219, 0x1f, RZ ;  /* 0x0000001fdb737819 */ /* 0x000fe200000006ff */
[----:B------:R-:W0:Y:S01]  /*6bf0*/  LDC R145, c[0x0][0x2f4] ;  /* 0x0000bd00ff917b82 */ /* 0x000e220000000800 */
[----:B------:R-:W-:Y:S02]  /*6c00*/  BSSY B1, `(.L_x_2933) ;  /* 0x0000004000017945 */ /* 0x000fe40003800000 */
[----:B------:R-:W1:Y:S05]  /*6c10*/  SYNCS.PHASECHK.TRANS64.TRYWAIT P6, [R0+URZ+0x38890], R115 ;  /* 0x03889073000075a7 */ /* 0x000e6a00080c017f */
[----:B------:R-:W2:Y:S01]  /*6c20*/  LDC.64 R124, c[0x0][0x300] ;  /* 0x0000c000ff7c7b82 */ /* 0x000ea20000000a00 */
[----:B-1----:R-:W-:Y:S05]  /*6c30*/  @!P6 BRA `(.L_x_2934) ;  /* 0x0000028c00bce947 */ /* 0x002fea0003800000 */
.L_x_3293:
[----:B------:R-:W-:Y:S05]  /*6c40*/  BSYNC B1 ;  /* 0x0000000000017941 */ /* 0x000fea0003800000 */
.L_x_2933:
        /* <DEDUP_REMOVED lines=20> */
[----:B------:R-:W-:-:S04]  /*6d90*/  LEA.HI.SX32 R88, R88, R14, 0x1c ;  /* 0x0000000e58587211 */ /* 0x000fc800078fe2ff */
[----:B------:R-:W-:-:S04]  /*6da0*/  SHF.L.U32 R89, R88, 0x3, RZ ;  /* 0x0000000358597819 */ /* 0x000fc800000006ff */
        /* <DEDUP_REMOVED lines=16> */
[----:B------:R-:W-:Y:S01]  /*6eb0*/  SHF.R.S32.HI R90, RZ, 0x3, R90 ;  /* 0x00000003ff5a7819 */ /* 0x000fe2000001145a */
[----:B------:R-:W-:-:S04]  /*6ec0*/  IMAD R88, R88, 0x2, R18 ;  /* 0x0000000258587824 */ /* 0x000fc800078e0212 */
[----:B------:R-:W-:-:S04]  /*6ed0*/  IMAD R90, R90, 0x1400, R228 ;  /* 0x000014005a5a7824 */ /* 0x000fc800078e02e4 */
[----:B------:R-:W-:-:S04]  /*6ee0*/  IMAD.IADD R89, R90, 0x1, R89 ;  /* 0x000000015a597824 */ /* 0x000fc800078e0259 */
[----:B------:R-:W-:Y:S02]  /*6ef0*/  IMAD R92, R19, 0x5000, R89 ;  /* 0x00005000135c7824 */ /* 0x000fe400078e0259 */
[----:B------:R-:W0:Y:S02]  /*6f00*/  LDS.128 R88, [R88+0x24400] ;  /* 0x0244000058587984 */ /* 0x000e240000000c00 */
[----:B------:R-:W-:-:S06]  /*6f10*/  IMAD R92, R92, 0x2, R18 ;  /* 0x000000025c5c7824 */ /* 0x000fcc00078e0212 */
[----:B------:R-:W2:Y:S01]  /*6f20*/  LDS.128 R92, [R92+0x24400] ;  /* 0x024400005c5c7984 */ /* 0x000ea20000000c00 */
[----:B------:R-:W-:Y:S05]  /*6f30*/  @P6 BRA `(.L_x_2940) ;  /* 0x0000000400646947 */ /* 0x000fea0003800000 */
[----:B------:R-:W-:Y:S01]  /*6f40*/  HADD2.F32 R161, -RZ, R161.H0_H0 ;  /* 0x200000a1ffa17230 */ /* 0x000fe20000004100 */
[----:B------:R-:W-:Y:S01]  /*6f50*/  SHF.R.U64 R44, R44, 0x10, R45 ;  /* 0x000000102c2c7819 */ /* 0x000fe2000000122d */
[----:B--2---:R-:W-:Y:S01]  /*6f60*/  HADD2.F32 R159, -RZ, R93.H0_H0 ;  /* 0x2000005dff9f7230 */ /* 0x004fe20000004100 */
[----:B------:R-:W-:Y:S01]  /*6f70*/  SHF.R.U64 R52, R52, 0x10, R53 ;  /* 0x0000001034347819 */ /* 0x000fe20000001235 */
[----:B0-----:R-:W-:Y:S01]  /*6f80*/  HADD2.F32 R160, -RZ, R89.H0_H0 ;  /* 0x20000059ffa07230 */ /* 0x001fe20000004100 */
[----:B------:R-:W-:Y:S01]  /*6f90*/  SHF.R.U64 R54, R54, 0x10, R55 ;  /* 0x0000001036367819 */ /* 0x000fe20000001237 */
[----:B------:R-:W-:Y:S02]  /*6fa0*/  HADD2.F32 R158, -RZ, R158.H0_H0 ;  /* 0x2000009eff9e7230 */ /* 0x000fe40000004100 */
[-C--:B------:R-:W-:Y:S01]  /*6fb0*/  FMUL.FTZ R162, R159, R161.reuse ;  /* 0x000000a19fa27220 */ /* 0x080fe20000410000 */
[----:B------:R-:W-:Y:S02]  /*6fc0*/  HADD2.F32 R93, -RZ, R93.H1_H1 ;  /* 0x3000005dff5d7230 */ /* 0x000fe40000004100 */
[----:B------:R-:W-:Y:S01]  /*6fd0*/  FMUL.FTZ R161, R160, R161 ;  /* 0x000000a1a0a17220 */ /* 0x000fe20000410000 */
[----:B------:R-:W-:-:S02]  /*6fe0*/  HADD2.F32 R164, -RZ, R164.H0_H0 ;  /* 0x200000a4ffa47230 */ /* 0x000fc40000004100 */
[-C--:B------:R-:W-:Y:S01]  /*6ff0*/  FFMA.FTZ R160, R160, R158.reuse, -R162 ;  /* 0x0000009ea0a07223 */ /* 0x080fe200000108a2 */
[----:B------:R-:W-:Y:S01]  /*7000*/  SHF.R.U32.HI R162, RZ, 0x10, R45 ;  /* 0x00000010ffa27819 */ /* 0x000fe2000001162d */
[----:B------:R-:W-:Y:S01]  /*7010*/  FFMA.FTZ R159, R159, R158, R161 ;  /* 0x0000009e9f9f7223 */ /* 0x000fe200000100a1 */
[----:B------:R-:W-:Y:S01]  /*7020*/  SHF.R.U32.HI R161, RZ, 0x10, R53 ;  /* 0x00000010ffa17819 */ /* 0x000fe20000011635 */
[----:B------:R-:W-:Y:S01]  /*7030*/  HADD2.F32 R158, -RZ, R89.H1_H1 ;  /* 0x30000059ff9e7230 */ /* 0x000fe20000004100 */
[--C-:B------:R-:W-:Y:S01]  /*7040*/  SHF.R.U64 R45, R46, 0x10, R47.reuse ;  /* 0x000000102e2d7819 */ /* 0x100fe2000000122f */
[----:B------:R-:W-:Y:S01]  /*7050*/  HADD2.F32 R89, -RZ, R162.H0_H0 ;  /* 0x200000a2ff597230 */ /* 0x000fe20000004100 */
[----:B------:R-:W-:Y:S01]  /*7060*/  SHF.R.U32.HI R46, RZ, 0x10, R47 ;  /* 0x00000010ff2e7819 */ /* 0x000fe2000001162f */
[----:B------:R-:W-:Y:S01]  /*7070*/  HADD2.F32 R161, -RZ, R161.H0_H0 ;  /* 0x200000a1ffa17230 */ /* 0x000fe20000004100 */
[----:B------:R-:W-:Y:S01]  /*7080*/  SHF.R.U32.HI R47, RZ, 0x10, R55 ;  /* 0x00000010ff2f7819 */ /* 0x000fe20000011637 */
[----:B------:R-:W-:-:S02]  /*7090*/  HADD2.F32 R44, -RZ, R44.H0_H0 ;  /* 0x2000002cff2c7230 */ /* 0x000fc40000004100 */
[----:B------:R-:W-:Y:S02]  /*70a0*/  HADD2.F32 R54, -RZ, R54.H0_H0 ;  /* 0x20000036ff367230 */ /* 0x000fe40000004100 */
[CC--:B------:R-:W-:Y:S01]  /*70b0*/  FMUL.FTZ R162, R93.reuse, R161.reuse ;  /* 0x000000a15da27220 */ /* 0x0c0fe20000410000 */
[C---:B------:R-:W-:Y:S01]  /*70c0*/  FMUL.FTZ R161, R158.reuse, R161 ;  /* 0x000000a19ea17220 */ /* 0x040fe20000410000 */
[----:B------:R-:W-:Y:S02]  /*70d0*/  HADD2.F32 R55, -RZ, R47.H0_H0 ;  /* 0x2000002fff377230 */ /* 0x000fe40000004100 */
[-C--:B------:R-:W-:Y:S01]  /*70e0*/  FFMA.FTZ R158, R158, R89.reuse, -R162 ;  /* 0x000000599e9e7223 */ /* 0x080fe200000108a2 */
[----:B------:R-:W-:Y:S01]  /*70f0*/  FFMA.FTZ R93, R93, R89, R161 ;  /* 0x000000595d5d7223 */ /* 0x000fe200000100a1 */
[----:B------:R-:W-:Y:S01]  /*7100*/  MOV R89, R95 ;  /* 0x0000005f00597202 */ /* 0x000fe20000000f00 */
[----:B------:R-:W-:Y:S02]  /*7110*/  HADD2.F32 R162, -RZ, R91.H0_H0 ;  /* 0x2000005bffa27230 */ /* 0x000fe40000004100 */
[----:B------:R-:W-:Y:S01]  /*7120*/  HADD2.F32 R161, -RZ, R163.H0_H0 ;  /* 0x200000a3ffa17230 */ /* 0x000fe20000004100 */
[----:B------:R-:W-:Y:S01]  /*7130*/  F2FP.F16.F32.PACK_AB R158, R158, R160 ;  /* 0x000000a09e9e723e */ /* 0x000fe200000000ff */
[--C-:B------:R-:W-:Y:S01]  /*7140*/  HADD2.F32 R95, -RZ, R89.reuse.H0_H0 ;  /* 0x20000059ff5f7230 */ /* 0x100fe20000004100 */
[----:B------:R-:W-:Y:S01]  /*7150*/  F2FP.F16.F32.PACK_AB R93, R93, R159 ;  /* 0x0000009f5d5d723e */ /* 0x000fe200000000ff */
[----:B------:R-:W-:-:S02]  /*7160*/  HADD2.F32 R53, -RZ, R89.H1_H1 ;  /* 0x30000059ff357230 */ /* 0x000fc40000004100 */
[----:B------:R-:W-:Y:S02]  /*7170*/  HADD2.F32 R91, -RZ, R91.H1_H1 ;  /* 0x3000005bff5b7230 */ /* 0x000fe40000004100 */
[CC--:B------:R-:W-:Y:S01]  /*7180*/  FMUL.FTZ R163, R95.reuse, R164.reuse ;  /* 0x000000a45fa37220 */ /* 0x0c0fe20000410000 */
[----:B------:R-:W-:Y:S01]  /*7190*/  FMUL.FTZ R164, R162, R164 ;  /* 0x000000a4a2a47220 */ /* 0x000fe20000410000 */
[----:B------:R-:W-:Y:S02]  /*71a0*/  IMAD.MOV.U32 R47, RZ, RZ, R90 ;  /* 0x000000ffff2f7224 */ /* 0x000fe400078e005a */
[----:B------:R-:W-:Y:S02]  /*71b0*/  HADD2.F32 R90, -RZ, R46.H0_H0 ;  /* 0x2000002eff5a7230 */ /* 0x000fe40000004100 */
[----:B------:R-:W-:Y:S01]  /*71c0*/  FFMA.FTZ R164, R95, R161, R164 ;  /* 0x000000a15fa47223 */ /* 0x000fe200000100a4 */
[-C--:B------:R-:W-:Y:S01]  /*71d0*/  FMUL.FTZ R46, R53, R55.reuse ;  /* 0x00000037352e7220 */ /* 0x080fe20000410000 */
[----:B------:R-:W-:Y:S01]  /*71e0*/  FMUL.FTZ R95, R91, R55 ;  /* 0x000000375b5f7220 */ /* 0x000fe20000410000 */
[----:B------:R-:W-:-:S02]  /*71f0*/  HADD2.F32 R55, -RZ, R181.H1_H1 ;  /* 0x300000b5ff377230 */ /* 0x000fc40000004100 */
[----:B------:R-:W-:Y:S01]  /*7200*/  FFMA.FTZ R163, R162, R161, -R163 ;  /* 0x000000a1a2a37223 */ /* 0x000fe200000108a3 */
[----:B------:R-:W-:Y:S02]  /*7210*/  HADD2.F32 R89, -RZ, R92.H0_H0 ;  /* 0x2000005cff597230 */ /* 0x000fe40000004100 */
[-C--:B------:R-:W-:Y:S01]  /*7220*/  FFMA.FTZ R46, R91, R90.reuse, -R46 ;  /* 0x0000005a5b2e7223 */ /* 0x080fe2000001082e */
[----:B------:R-:W-:Y:S01]  /*7230*/  FFMA.FTZ R53, R53, R90, R95 ;  /* 0x0000005a35357223 */ /* 0x000fe2000001005f */
[----:B------:R-:W-:Y:S02]  /*7240*/  HADD2.F32 R90, -RZ, R180.H1_H1 ;  /* 0x300000b4ff5a7230 */ /* 0x000fe40000004100 */
[----:B------:R-:W-:Y:S01]  /*7250*/  HADD2.F32 R91, -RZ, R88.H0_H0 ;  /* 0x20000058ff5b7230 */ /* 0x000fe20000004100 */
[----:B------:R-:W-:Y:S01]  /*7260*/  F2FP.F16.F32.PACK_AB R46, R46, R163 ;  /* 0x000000a32e2e723e */ /* 0x000fe200000000ff */
[----:B------:R-:W-:Y:S02]  /*7270*/  HADD2.F32 R95, -RZ, R52.H0_H0 ;  /* 0x20000034ff5f7230 */ /* 0x000fe40000004100 */
[----:B------:R-:W-:Y:S01]  /*7280*/  FMUL.FTZ R52, R89, R55 ;  /* 0x0000003759347220 */ /* 0x000fe20000410000 */
[----:B------:R-:W-:-:S02]  /*7290*/  HADD2.F32 R92, -RZ, R92.H1_H1 ;  /* 0x3000005cff5c7230 */ /* 0x000fc40000004100 */
[C---:B------:R-:W-:Y:S01]  /*72a0*/  FMUL.FTZ R55, R91.reuse, R55 ;  /* 0x000000375b377220 */ /* 0x040fe20000410000 */
[----:B------:R-:W-:Y:S02]  /*72b0*/  HADD2.F32 R88, -RZ, R88.H1_H1 ;  /* 0x30000058ff587230 */ /* 0x000fe40000004100 */
[----:B------:R-:W-:Y:S01]  /*72c0*/  FFMA.FTZ R52, R91, R90, -R52 ;  /* 0x0000005a5b347223 */ /* 0x000fe20000010834 */
[----:B------:R-:W-:Y:S01]  /*72d0*/  F2FP.F16.F32.PACK_AB R53, R53, R164 ;  /* 0x000000a43535723e */ /* 0x000fe200000000ff */
[-C--:B------:R-:W-:Y:S01]  /*72e0*/  FMUL.FTZ R91, R92, R95.reuse ;  /* 0x0000005f5c5b7220 */ /* 0x080fe20000410000 */
[----:B------:R-:W-:Y:S01]  /*72f0*/  FFMA.FTZ R55, R89, R90, R55 ;  /* 0x0000005a59377223 */ /* 0x000fe20000010037 */
[C---:B------:R-:W-:Y:S01]  /*7300*/  FMUL.FTZ R95, R88.reuse, R95 ;  /* 0x0000005f585f7220 */ /* 0x040fe20000410000 */
[----:B------:R-:W-:Y:S02]  /*7310*/  HADD2.F32 R90, -RZ, R94.H0_H0 ;  /* 0x2000005eff5a7230 */ /* 0x000fe40000004100 */
[----:B------:R-:W-:Y:S01]  /*7320*/  FFMA.FTZ R91, R88, R44, -R91 ;  /* 0x0000002c585b7223 */ /* 0x000fe2000001085b */
[----:B------:R-:W-:-:S02]  /*7330*/  HADD2.F32 R89, -RZ, R47.H0_H0 ;  /* 0x2000002fff597230 */ /* 0x000fc40000004100 */
[----:B------:R-:W-:Y:S01]  /*7340*/  FFMA.FTZ R95, R92, R44, R95 ;  /* 0x0000002c5c5f7223 */ /* 0x000fe2000001005f */
[----:B------:R-:W-:Y:S02]  /*7350*/  HADD2.F32 R44, -RZ, R181.H0_H0 ;  /* 0x200000b5ff2c7230 */ /* 0x000fe40000004100 */
[----:B------:R-:W-:Y:S01]  /*7360*/  HADD2.F32 R94, -RZ, R94.H1_H1 ;  /* 0x3000005eff5e7230 */ /* 0x000fe20000004100 */
[----:B------:R-:W-:Y:S01]  /*7370*/  F2FP.F16.F32.PACK_AB R52, R91, R52 ;  /* 0x000000345b34723e */ /* 0x000fe200000000ff */
[----:B------:R-:W-:Y:S02]  /*7380*/  HADD2.F32 R47, -RZ, R47.H1_H1 ;  /* 0x3000002fff2f7230 */ /* 0x000fe40000004100 */
[-C--:B------:R-:W-:Y:S01]  /*7390*/  FMUL.FTZ R161, R89, R44.reuse ;  /* 0x0000002c59a17220 */ /* 0x080fe20000410000 */
[----:B------:R-:W-:Y:S02]  /*73a0*/  HADD2.F32 R92, -RZ, R45.H0_H0 ;  /* 0x2000002dff5c7230 */ /* 0x000fe40000004100 */
[----:B------:R-:W-:Y:S01]  /*73b0*/  FMUL.FTZ R45, R90, R44 ;  /* 0x0000002c5a2d7220 */ /* 0x000fe20000410000 */
[----:B------:R-:W-:-:S02]  /*73c0*/  HADD2.F32 R88, -RZ, R180.H0_H0 ;  /* 0x200000b4ff587230 */ /* 0x000fc40000004100 */
[-C--:B------:R-:W-:Y:S01]  /*73d0*/  FMUL.FTZ R44, R94, R54.reuse ;  /* 0x000000365e2c7220 */ /* 0x080fe20000410000 */
[----:B------:R-:W-:Y:S01]  /*73e0*/  FMUL.FTZ R54, R47, R54 ;  /* 0x000000362f367220 */ /* 0x000fe20000410000 */
[----:B------:R-:W-:Y:S01]  /*73f0*/  F2FP.F16.F32.PACK_AB R55, R95, R55 ;  /* 0x000000375f37723e */ /* 0x000fe200000000ff */
[----:B------:R-:W-:Y:S02]  /*7400*/  IMAD.MOV.U32 R91, RZ, RZ, R46 ;  /* 0x000000ffff5b7224 */ /* 0x000fe400078e002e */
[----:B------:R-:W-:Y:S01]  /*7410*/  FFMA.FTZ R161, R90, R88, R161 ;  /* 0x000000585aa17223 */ /* 0x000fe200000100a1 */
[----:B------:R-:W-:Y:S01]  /*7420*/  FFMA.FTZ R54, R94, R92, R54 ;  /* 0x0000005c5e367223 */ /* 0x000fe20000010036 */
        /* <DEDUP_REMOVED lines=8> */
[----:B------:R-:W-:Y:S01]  /*74b0*/  MOV R90, R44 ;  /* 0x0000002c005a7202 */ /* 0x000fe20000000f00 */
[----:B------:R-:W-:-:S07]  /*74c0*/  IMAD.MOV.U32 R95, RZ, RZ, R53 ;  /* 0x000000ffff5f7224 */ /* 0x000fce00078e0035 */
.L_x_2940:
[----:B------:R-:W-:Y:S05]  /*74d0*/  BSYNC B3 ;  /* 0x0000000000037941 */ /* 0x000fea0003800000 */
.L_x_2939:
[----:B------:R-:W-:Y:S02]  /*74e0*/  ULDC.64 UR4, c[0x0][0x208] ;  /* 0x0000820000047ab9 */ /* 0x000fe40000000a00 */
[----:B0-----:R0:W-:Y:S04]  /*74f0*/  STG.E.128 desc[UR4][R140.64], R88 ;  /* 0x000000588c007986 */ /* 0x0011e8000c101d04 */
[----:B--2---:R0:W-:Y:S02]  /*7500*/  @!P5 STG.E.128 desc[UR4][R142.64], R92 ;  /* 0x0000005c8e00d986 */ /* 0x0041e4000c101d04 */
.L_x_2938:
[----:B------:R-:W-:Y:S05]  /*7510*/  BSYNC B2 ;  /* 0x0000000000027941 */ /* 0x000fea0003800000 */
.L_x_2937:
[----:B------:R-:W-:-:S13]  /*7520*/  ISETP.NE.AND P5, PT, R10, RZ, PT ;  /* 0x000000ff0a00720c */ /* 0x000fda0003fa5270 */
[----:B------:R-:W-:Y:S05]  /*7530*/  @!P5 BRA `(.L_x_2936) ;  /* 0x000000080004d947 */ /* 0x000fea0003800000 */
[----:B------:R-:W-:Y:S01]  /*7540*/  SEL R44, R117, R147, !P1 ;  /* 0x00000093752c7207 */ /* 0x000fe20004800000 */
[----:B------:R-:W-:Y:S01]  /*7550*/  BSSY B2, `(.L_x_2941) ;  /* 0x000007c000027945 */ /* 0x000fe20003800000 */
[----:B------:R-:W-:Y:S02]  /*7560*/  IADD3 R47, P5, P6, R96, R138, R11 ;  /* 0x0000008a602f7210 */ /* 0x000fe40007ebe00b */
[----:B------:R-:W-:Y:S02]  /*7570*/  SHF.R.S32.HI R45, RZ, 0x1f, R44 ;  /* 0x0000001fff2d7819 */ /* 0x000fe4000001142c */
[----:B------:R-:W-:Y:S02]  /*7580*/  IADD3.X R46, R36, R157, R6, P5, P6 ;  /* 0x0000009d242e7210 */ /* 0x000fe40002fec406 */
[----:B------:R-:W-:Y:S02]  /*7590*/  LEA.HI R45, R45, R44, RZ, 0x4 ;  /* 0x0000002c2d2d7211 */ /* 0x000fe400078f20ff */
[----:B------:R-:W-:-:S02]  /*75a0*/  P2R R52, PR, RZ, 0x1 ;  /* 0x00000001ff347803 */ /* 0x000fc40000000000 */
[----:B------:R-:W-:Y:S02]  /*75b0*/  LEA.HI.SX32 R45, R45, R12, 0x1c ;  /* 0x0000000c2d2d7211 */ /* 0x000fe400078fe2ff */
[----:B------:R-:W-:-:S03]  /*75c0*/  SHF.L.U32 R54, R212, 0x6, RZ ;  /* 0x00000006d4367819 */ /* 0x000fc600000006ff */
        /* <DEDUP_REMOVED lines=20> */
[----:B------:R-:W-:Y:S02]  /*7710*/  IMAD R52, R19, 0x5000, R46 ;  /* 0x0000500013347824 */ /* 0x000fe400078e022e */
[----:B------:R-:W-:-:S02]  /*7720*/  IMAD R44, R44, 0x2, R18 ;  /* 0x000000022c2c7824 */ /* 0x000fc400078e0212 */
[----:B------:R-:W-:-:S04]  /*7730*/  IMAD R52, R52, 0x2, R18 ;  /* 0x0000000234347824 */ /* 0x000fc800078e0212 */
[----:B------:R-:W0:Y:S04]  /*7740*/  LDS.128 R44, [R44+0x24400] ;  /* 0x024400002c2c7984 */ /* 0x000e280000000c00 */
[----:B------:R-:W2:Y:S01]  /*7750*/  LDS.128 R52, [R52+0x24400] ;  /* 0x0244000034347984 */ /* 0x000ea20000000c00 */
[----:B------:R-:W-:Y:S05]  /*7760*/  @P6 BRA `(.L_x_2942) ;  /* 0x0000000400686947 */ /* 0x000fea0003800000 */
[--C-:B------:R-:W-:Y:S01]  /*7770*/  SHF.R.U64 R40, R40, 0x10, R41.reuse ;  /* 0x0000001028287819 */ /* 0x100fe20000001229 */
[----:B------:R-:W-:Y:S01]  /*7780*/  HADD2.F32 R93, -RZ, R179.H0_H0 ;  /* 0x200000b3ff5d7230 */ /* 0x000fe20000004100 */
        /* <DEDUP_REMOVED lines=8> */
[----:B------:R-:W-:Y:S01]  /*7810*/  MOV R53, R55 ;  /* 0x0000003700357202 */ /* 0x000fe20000000f00 */
[----:B------:R-:W-:Y:S01]  /*7820*/  IMAD.MOV.U32 R55, RZ, RZ, R54 ;  /* 0x000000ffff377224 */ /* 0x000fe200078e0036 */
[--C-:B------:R-:W-:Y:S01]  /*7830*/  SHF.R.U64 R42, R42, 0x10, R43.reuse ;  /* 0x000000102a2a7819 */ /* 0x100fe2000000122b */
[----:B------:R-:W-:Y:S01]  /*7840*/  HADD2.F32 R54, -RZ, R179.H1_H1 ;  /* 0x300000b3ff367230 */ /* 0x000fe20000004100 */
        /* <DEDUP_REMOVED lines=76> */
.L_x_2942:
[----:B------:R-:W-:Y:S05]  /*7d10*/  BSYNC B2 ;  /* 0x0000000000027941 */ /* 0x000fea0003800000 */
.L_x_2941:
[----:B------:R-:W-:Y:S02]  /*7d20*/  ULDC.64 UR4, c[0x0][0x208] ;  /* 0x0000820000047ab9 */ /* 0x000fe40000000a00 */
[----:B0-----:R3:W-:Y:S04]  /*7d30*/  STG.E.128 desc[UR4][R88.64], R44 ;  /* 0x0000002c58007986 */ /* 0x0017e8000c101d04 */
[----:B--2---:R3:W-:Y:S02]  /*7d40*/  @!P5 STG.E.128 desc[UR4][R90.64], R52 ;  /* 0x000000345a00d986 */ /* 0x0047e4000c101d04 */
.L_x_2936:
[----:B------:R-:W-:Y:S05]  /*7d50*/  BSYNC B1 ;  /* 0x0000000000017941 */ /* 0x000fea0003800000 */
.L_x_2935:
[----:B------:R-:W-:Y:S04]  /*7d60*/  BSSY B1, `(.L_x_2943) ;  /* 0x00000fb000017945 */ /* 0x000fe80003800000 */
[----:B------:R-:W-:Y:S05]  /*7d70*/  @P3 BRA `(.L_x_2944) ;  /* 0x0000000c00e43947 */ /* 0x000fea0003800000 */
[----:B------:R-:W-:Y:S01]  /*7d80*/  ISETP.NE.AND P3, PT, R26, RZ, PT ;  /* 0x000000ff1a00720c */ /* 0x000fe20003f65270 */
[----:B------:R-:W-:Y:S01]  /*7d90*/  VIADD R41, R212, 0x20 ;  /* 0x00000020d4297836 */ /* 0x000fe20000000000 */
[----:B------:R-:W-:Y:S01]  /*7da0*/  BSSY B2, `(.L_x_2945) ;  /* 0x000007d000027945 */ /* 0x000fe20003800000 */
[-C--:B--2---:R-:W-:Y:S02]  /*7db0*/  IMAD R40, R148, R124.reuse, RZ ;  /* 0x0000007c94287224 */ /* 0x084fe400078e02ff */
[----:B------:R-:W-:-:S04]  /*7dc0*/  IMAD.WIDE.U32 R48, R41, R124, R126 ;  /* 0x0000007c29307225 */ /* 0x000fc800078e007e */
[----:B------:R-:W-:-:S05]  /*7dd0*/  IMAD R41, R41, R125, R40 ;  /* 0x0000007d29297224 */ /* 0x000fca00078e0228 */
[----:B---3--:R-:W-:Y:S01]  /*7de0*/  IADD3 R54, R49, R41, RZ ;  /* 0x0000002931367210 */ /* 0x008fe20007ffe0ff */
        /* <DEDUP_REMOVED lines=8> */
[----:B------:R-:W-:-:S05]  /*7e70*/  LEA.HI.SX32 R44, R41, R14, 0x1c ;  /* 0x0000000e292c7211 */ /* 0x000fca00078fe2ff */
[----:B------:R-:W-:-:S05]  /*7e80*/  IMAD.SHL.U32 R45, R44, 0x8, RZ ;  /* 0x000000082c2d7824 */ /* 0x000fca00078e00ff */
[----:B------:R-:W-:-:S13]  /*7e90*/  ISETP.GE.AND P3, PT, R45, R145, PT ;  /* 0x000000912d00720c */ /* 0x000fda0003f66270 */
[--C-:B------:R-:W-:Y:S02]  /*7ea0*/  @!P3 SHF.R.S32.HI R47, RZ, 0x1f, R45.reuse ;  /* 0x0000001fff2fb819 */ /* 0x100fe4000001142d */
[----:B------:R-:W-:-:S04]  /*7eb0*/  @!P3 IADD3 R41, P5, P6, R96, R48, R45 ;  /* 0x000000306029b210 */ /* 0x000fc80007ebe02d */
[----:B------:R-:W-:Y:S02]  /*7ec0*/  @!P3 IADD3.X R40, R36, R54, R47, P5, P6 ;  /* 0x000000362428b210 */ /* 0x000fe40002fec42f */
[----:B------:R-:W-:Y:S02]  /*7ed0*/  SHF.R.S32.HI R47, RZ, 0x1f, R44 ;  /* 0x0000001fff2f7819 */ /* 0x000fe4000001142c */
[----:B------:R-:W-:Y:S02]  /*7ee0*/  LEA R50, P5, R42, R118, 0x1 ;  /* 0x000000762a327211 */ /* 0x000fe400078a08ff */
[----:B------:R-:W-:Y:S02]  /*7ef0*/  LEA.HI R47, R47, R44, RZ, 0x3 ;  /* 0x0000002c2f2f7211 */ /* 0x000fe400078f18ff */
[----:B------:R-:W-:Y:S02]  /*7f00*/  LOP3.LUT R44, R223, 0x38, R45, 0xf8, !PT ;  /* 0x00000038df2c7812 */ /* 0x000fe400078ef82d */
[----:B------:R-:W-:-:S02]  /*7f10*/  SHF.R.S32.HI R47, RZ, 0x3, R47 ;  /* 0x00000003ff2f7819 */ /* 0x000fc4000001142f */
[----:B------:R-:W-:Y:S02]  /*7f20*/  LOP3.LUT R44, R44, R46, RZ, 0x3c, !PT ;  /* 0x0000002e2c2c7212 */ /* 0x000fe400078e3cff */
[----:B------:R-:W-:Y:S01]  /*7f30*/  LEA.HI.X R51, R42, R119, R43, 0x1, P5 ;  /* 0x000000772a337211 */ /* 0x000fe200028f0c2b */
[----:B------:R-:W-:Y:S01]  /*7f40*/  IMAD R45, R47, 0x1400, R226 ;  /* 0x000014002f2d7824 */ /* 0x000fe200078e02e2 */
[----:B------:R-:W-:-:S03]  /*7f50*/  @!P3 LEA R52, P5, R41, R118, 0x1 ;  /* 0x000000762934b211 */ /* 0x000fc600078a08ff */
[----:B------:R-:W-:Y:S01]  /*7f60*/  IMAD.IADD R44, R45, 0x1, R44 ;  /* 0x000000012d2c7824 */ /* 0x000fe200078e022c */
[----:B------:R-:W-:Y:S01]  /*7f70*/  @!P3 LEA.HI.X R53, R41, R119, R40, 0x1, P5 ;  /* 0x000000772935b211 */ /* 0x000fe200028f0c28 */
[C---:B------:R-:W-:Y:S01]  /*7f80*/  IMAD R45, R19.reuse, 0x5000, R135 ;  /* 0x00005000132d7824 */ /* 0x040fe200078e0287 */
[----:B------:R-:W-:Y:S01]  /*7f90*/  ISETP.GE.AND P5, PT, R16, R116, PT ;  /* 0x000000741000720c */ /* 0x000fe20003fa6270 */
[----:B------:R-:W-:Y:S02]  /*7fa0*/  IMAD R47, R19, 0x5000, R44 ;  /* 0x00005000132f7824 */ /* 0x000fe400078e022c */
[--C-:B------:R-:W-:Y:S02]  /*7fb0*/  IMAD R42, R45, 0x2, R18.reuse ;  /* 0x000000022d2a7824 */ /* 0x100fe400078e0212 */
[----:B------:R-:W-:-:S04]  /*7fc0*/  IMAD R47, R47, 0x2, R18 ;  /* 0x000000022f2f7824 */ /* 0x000fc800078e0212 */
[----:B------:R-:W2:Y:S04]  /*7fd0*/  LDS.128 R40, [R42+0x24400] ;  /* 0x024400002a287984 */ /* 0x000ea80000000c00 */
[----:B------:R-:W3:Y:S01]  /*7fe0*/  LDS.128 R44, [R47+0x24400] ;  /* 0x024400002f2c7984 */ /* 0x000ee20000000c00 */
        /* <DEDUP_REMOVED lines=19> */
[----:B------:R-:W-:Y:S01]  /*8120*/  FFMA.FTZ R92, R89, R71, R92 ;  /* 0x00000047595c7223 */ /* 0x000fe2000001005c */
[----:B------:R-:W-:Y:S01]  /*8130*/  SHF.R.U32.HI R63, RZ, 0x10, R63 ;  /* 0x00000010ff3f7819 */ /* 0x000fe2000001163f */
[----:B------:R-:W-:Y:S01]  /*8140*/  FMUL.FTZ R88, R90, R68 ;  /* 0x000000445a587220 */ /* 0x000fe20000410000 */
[----:B------:R-:W-:-:S02]  /*8150*/  HADD2.F32 R45, -RZ, R47.H0_H0 ;  /* 0x2000002fff2d7230 */ /* 0x000fc40000004100 */
[C---:B------:R-:W-:Y:S01]  /*8160*/  FMUL.FTZ R68, R41.reuse, R68 ;  /* 0x0000004429447220 */ /* 0x040fe20000410000 */
[----:B------:R-:W-:Y:S02]  /*8170*/  HADD2.F32 R71, -RZ, R47.H1_H1 ;  /* 0x3000002fff477230 */ /* 0x000fe40000004100 */
[-C--:B------:R-:W-:Y:S01]  /*8180*/  FFMA.FTZ R88, R41, R91.reuse, -R88 ;  /* 0x0000005b29587223 */ /* 0x080fe20000010858 */
[----:B------:R-:W-:Y:S02]  /*8190*/  HADD2.F32 R174, -RZ, R174.H1_H1 ;  /* 0x300000aeffae7230 */ /* 0x000fe40000004100 */
[----:B------:R-:W-:Y:S01]  /*81a0*/  FFMA.FTZ R68, R90, R91, R68 ;  /* 0x0000005b5a447223 */ /* 0x000fe20000010044 */
[--C-:B------:R-:W-:Y:S02]  /*81b0*/  HADD2.F32 R47, -RZ, R43.reuse.H0_H0 ;  /* 0x2000002bff2f7230 */ /* 0x100fe40000004100 */
[----:B------:R-:W-:Y:S02]  /*81c0*/  HADD2.F32 R70, -RZ, R70.H0_H0 ;  /* 0x20000046ff467230 */ /* 0x000fe40000004100 */
[----:B------:R-:W-:-:S02]  /*81d0*/  HADD2.F32 R43, -RZ, R43.H1_H1 ;  /* 0x3000002bff2b7230 */ /* 0x000fc40000004100 */
[----:B------:R-:W-:Y:S02]  /*81e0*/  HADD2.F32 R41, -RZ, R172.H1_H1 ;  /* 0x300000acff297230 */ /* 0x000fe40000004100 */
[----:B------:R-:W-:Y:S01]  /*81f0*/  FMUL.FTZ R90, R71, R70 ;  /* 0x00000046475a7220 */ /* 0x000fe20000410000 */
[----:B------:R-:W-:Y:S02]  /*8200*/  HADD2.F32 R89, -RZ, R63.H0_H0 ;  /* 0x2000003fff597230 */ /* 0x000fe40000004100 */
[----:B------:R-:W-:Y:S01]  /*8210*/  FMUL.FTZ R63, R45, R174 ;  /* 0x000000ae2d3f7220 */ /* 0x000fe20000410000 */
[----:B------:R-:W-:Y:S01]  /*8220*/  FMUL.FTZ R70, R43, R70 ;  /* 0x000000462b467220 */ /* 0x000fe20000410000 */
[C---:B------:R-:W-:Y:S01]  /*8230*/  FMUL.FTZ R174, R47.reuse, R174 ;  /* 0x000000ae2fae7220 */ /* 0x040fe20000410000 */
[----:B------:R-:W-:Y:S02]  /*8240*/  HADD2.F32 R60, -RZ, R60.H0_H0 ;  /* 0x2000003cff3c7230 */ /* 0x000fe40000004100 */
[----:B------:R-:W-:Y:S01]  /*8250*/  FFMA.FTZ R63, R47, R41, -R63 ;  /* 0x000000292f3f7223 */ /* 0x000fe2000001083f */
[-C--:B------:R-:W-:Y:S01]  /*8260*/  FFMA.FTZ R90, R43, R89.reuse, -R90 ;  /* 0x000000592b5a7223 */ /* 0x080fe2000001085a */
[----:B------:R-:W-:Y:S01]  /*8270*/  FFMA.FTZ R71, R71, R89, R70 ;  /* 0x0000005947477223 */ /* 0x000fe20000010046 */
[----:B------:R-:W-:-:S02]  /*8280*/  HADD2.F32 R47, -RZ, R44.H1_H1 ;  /* 0x3000002cff2f7230 */ /* 0x000fc40000004100 */
[----:B------:R-:W-:Y:S01]  /*8290*/  FFMA.FTZ R174, R45, R41, R174 ;  /* 0x000000292dae7223 */ /* 0x000fe200000100ae */
[----:B------:R-:W-:Y:S01]  /*82a0*/  HADD2.F32 R89, -RZ, R40.H1_H1 ;  /* 0x30000028ff597230 */ /* 0x000fe20000004100 */
[----:B------:R-:W-:Y:S01]  /*82b0*/  F2FP.F16.F32.PACK_AB R63, R90, R63 ;  /* 0x0000003f5a3f723e */ /* 0x000fe200000000ff */
[----:B------:R-:W-:Y:S02]  /*82c0*/  HADD2.F32 R45, -RZ, R44.H0_H0 ;  /* 0x2000002cff2d7230 */ /* 0x000fe40000004100 */
[-C--:B------:R-:W-:Y:S01]  /*82d0*/  FMUL.FTZ R70, R47, R60.reuse ;  /* 0x0000003c2f467220 */ /* 0x080fe20000410000 */
[----:B------:R-:W-:Y:S02]  /*82e0*/  HADD2.F32 R44, -RZ, R55.H0_H0 ;  /* 0x20000037ff2c7230 */ /* 0x000fe40000004100 */
[----:B------:R-:W-:Y:S01]  /*82f0*/  FMUL.FTZ R60, R89, R60 ;  /* 0x0000003c593c7220 */ /* 0x000fe20000410000 */
[----:B------:R-:W-:Y:S01]  /*8300*/  HADD2.F32 R41, -RZ, R173.H0_H0 ;  /* 0x200000adff297230 */ /* 0x000fe20000004100 */
[----:B------:R-:W-:Y:S01]  /*8310*/  F2FP.F16.F32.PACK_AB R71, R71, R174 ;  /* 0x000000ae4747723e */ /* 0x000fe200000000ff */
[----:B------:R-:W-:-:S02]  /*8320*/  HADD2.F32 R43, -RZ, R40.H0_H0 ;  /* 0x20000028ff2b7230 */ /* 0x000fc40000004100 */
[-C--:B------:R-:W-:Y:S01]  /*8330*/  FFMA.FTZ R89, R89, R44.reuse, -R70 ;  /* 0x0000002c59597223 */ /* 0x080fe20000010846 */
[----:B------:R-:W-:Y:S01]  /*8340*/  FFMA.FTZ R47, R47, R44, R60 ;  /* 0x0000002c2f2f7223 */ /* 0x000fe2000001003c */
[----:B------:R-:W-:Y:S02]  /*8350*/  HADD2.F32 R172, -RZ, R172.H0_H0 ;  /* 0x200000acffac7230 */ /* 0x000fe40000004100 */
[-C--:B------:R-:W-:Y:S01]  /*8360*/  FMUL.FTZ R40, R45, R41.reuse ;  /* 0x000000292d287220 */ /* 0x080fe20000410000 */
[----:B------:R-:W-:Y:S02]  /*8370*/  HADD2.F32 R44, -RZ, R46.H0_H0 ;  /* 0x2000002eff2c7230 */ /* 0x000fe40000004100 */
[C---:B------:R-:W-:Y:S01]  /*8380*/  FMUL.FTZ R94, R43.reuse, R41 ;  /* 0x000000292b5e7220 */ /* 0x040fe20000410000 */
[----:B------:R-:W-:Y:S02]  /*8390*/  HADD2.F32 R175, -RZ, R175.H1_H1 ;  /* 0x300000afffaf7230 */ /* 0x000fe40000004100 */
[----:B------:R-:W-:Y:S01]  /*83a0*/  FFMA.FTZ R40, R43, R172, -R40 ;  /* 0x000000ac2b287223 */ /* 0x000fe20000010828 */
[----:B------:R-:W-:-:S02]  /*83b0*/  HADD2.F32 R69, -RZ, R69.H0_H0 ;  /* 0x20000045ff457230 */ /* 0x000fc40000004100 */
[----:B------:R-:W-:Y:S01]  /*83c0*/  FFMA.FTZ R94, R45, R172, R94 ;  /* 0x000000ac2d5e7223 */ /* 0x000fe2000001005e */
[----:B------:R-:W-:Y:S02]  /*83d0*/  HADD2.F32 R60, -RZ, R42.H0_H0 ;  /* 0x2000002aff3c7230 */ /* 0x000fe40000004100 */
[-C--:B------:R-:W-:Y:S01]  /*83e0*/  FMUL.FTZ R45, R44, R175.reuse ;  /* 0x000000af2c2d7220 */ /* 0x080fe20000410000 */
[----:B------:R-:W-:Y:S01]  /*83f0*/  HADD2.F32 R46, -RZ, R46.H1_H1 ;  /* 0x3000002eff2e7230 */ /* 0x000fe20000004100 */
[----:B------:R-:W-:Y:S01]  /*8400*/  F2FP.F16.F32.PACK_AB R40, R89, R40 ;  /* 0x000000285928723e */ /* 0x000fe200000000ff */
        /* <DEDUP_REMOVED lines=16> */
[----:B------:R-:W-:-:S02]  /*8510*/  F2FP.F16.F32.PACK_AB R46, R69, R44 ;  /* 0x0000002c452e723e */ /* 0x000fc400000000ff */
[----:B------:R-:W-:-:S07]  /*8520*/  MOV R44, R94 ;  /* 0x0000005e002c7202 */ /* 0x000fce0000000f00 */
.L_x_2948:
[----:B------:R-:W-:Y:S05]  /*8530*/  BSYNC B3 ;  /* 0x0000000000037941 */ /* 0x000fea0003800000 */
.L_x_2947:
[----:B------:R-:W-:Y:S02]  /*8540*/  ULDC.64 UR4, c[0x0][0x208] ;  /* 0x0000820000047ab9 */ /* 0x000fe40000000a00 */
[----:B--2---:R2:W-:Y:S04]  /*8550*/  STG.E.128 desc[UR4][R50.64], R40 ;  /* 0x0000002832007986 */ /* 0x0045e8000c101d04 */
[----:B---3--:R2:W-:Y:S02]  /*8560*/  @!P3 STG.E.128 desc[UR4][R52.64], R44 ;  /* 0x0000002c3400b986 */ /* 0x0085e4000c101d04 */
.L_x_2946:
[----:B------:R-:W-:Y:S05]  /*8570*/  BSYNC B2 ;  /* 0x0000000000027941 */ /* 0x000fea0003800000 */
.L_x_2945:
        /* <DEDUP_REMOVED lines=35> */
[----:B------:R-:W-:Y:S01]  /*87b0*/  HADD2.F32 R62, -RZ, R168.H0_H0 ;  /* 0x200000a8ff3e7230 */ /* 0x000fe20000004100 */
[----:B------:R-:W-:Y:S01]  /*87c0*/  SHF.R.U32.HI R56, RZ, 0x10, R57 ;  /* 0x00000010ff387819 */ /* 0x000fe20000011639 */
[----:B---3--:R-:W-:Y:S01]  /*87d0*/  IMAD.MOV.U32 R57, RZ, RZ, R45 ;  /* 0x000000ffff397224 */ /* 0x008fe200078e002d */
[----:B------:R-:W-:Y:S01]  /*87e0*/  SHF.R.U32.HI R63, RZ, 0x10, R65 ;  /* 0x00000010ff3f7819 */ /* 0x000fe20000011641 */
[----:B--2---:R-:W-:Y:S01]  /*87f0*/  IMAD.MOV.U32 R45, RZ, RZ, R43 ;  /* 0x000000ffff2d7224 */ /* 0x004fe200078e002b */
[----:B------:R-:W-:Y:S01]  /*8800*/  SHF.R.U64 R54, R58, 0x10, R59 ;  /* 0x000000103a367819 */ /* 0x000fe2000000123b */
[----:B------:R-:W-:Y:S01]  /*8810*/  HADD2.F32 R43, -RZ, R41.H0_H0 ;  /* 0x20000029ff2b7230 */ /* 0x000fe20000004100 */
[----:B------:R-:W-:Y:S01]  /*8820*/  SHF.R.U64 R53, R64, 0x10, R65 ;  /* 0x0000001040357819 */ /* 0x000fe20000001241 */
[----:B------:R-:W-:Y:S01]  /*8830*/  HADD2.F32 R64, -RZ, R171.H1_H1 ;  /* 0x300000abff407230 */ /* 0x000fe20000004100 */
[----:B------:R-:W-:Y:S01]  /*8840*/  SHF.R.U32.HI R58, RZ, 0x10, R59 ;  /* 0x00000010ff3a7819 */ /* 0x000fe2000001163b */
[--C-:B------:R-:W-:Y:S01]  /*8850*/  HADD2.F32 R59, -RZ, R57.reuse.H0_H0 ;  /* 0x20000039ff3b7230 */ /* 0x100fe20000004100 */
[--C-:B------:R-:W-:Y:S01]  /*8860*/  SHF.R.U64 R55, R66, 0x10, R67.reuse ;  /* 0x0000001042377819 */ /* 0x100fe20000001243 */
[----:B------:R-:W-:Y:S01]  /*8870*/  HADD2.F32 R60, -RZ, R57.H1_H1 ;  /* 0x30000039ff3c7230 */ /* 0x000fe20000004100 */
[----:B------:R-:W-:Y:S01]  /*8880*/  SHF.R.U32.HI R66, RZ, 0x10, R67 ;  /* 0x00000010ff427819 */ /* 0x000fe20000011643 */
[----:B------:R-:W-:-:S02]  /*8890*/  HADD2.F32 R63, -RZ, R63.H0_H0 ;  /* 0x2000003fff3f7230 */ /* 0x000fc40000004100 */
[----:B------:R-:W-:Y:S02]  /*88a0*/  HADD2.F32 R61, -RZ, R56.H0_H0 ;  /* 0x20000038ff3d7230 */ /* 0x000fe40000004100 */
[-C--:B------:R-:W-:Y:S01]  /*88b0*/  FMUL.FTZ R56, R59, R64.reuse ;  /* 0x000000403b387220 */ /* 0x080fe20000410000 */
[----:B------:R-:W-:Y:S02]  /*88c0*/  HADD2.F32 R57, -RZ, R41.H1_H1 ;  /* 0x30000029ff397230 */ /* 0x000fe40000004100 */
[C---:B------:R-:W-:Y:S01]  /*88d0*/  FMUL.FTZ R64, R43.reuse, R64 ;  /* 0x000000402b407220 */ /* 0x040fe20000410000 */
[-C--:B------:R-:W-:Y:S01]  /*88e0*/  FMUL.FTZ R68, R60, R63.reuse ;  /* 0x0000003f3c447220 */ /* 0x080fe20000410000 */
[-C--:B------:R-:W-:Y:S01]  /*88f0*/  FFMA.FTZ R41, R43, R62.reuse, -R56 ;  /* 0x0000003e2b297223 */ /* 0x080fe20000010838 */
        /* <DEDUP_REMOVED lines=25> */
[----:B------:R-:W-:Y:S01]  /*8a90*/  HADD2.F32 R53, -RZ, R40.H0_H0 ;  /* 0x20000028ff357230 */ /* 0x000fe20000004100 */
[----:B------:R-:W-:Y:S01]  /*8aa0*/  F2FP.F16.F32.PACK_AB R45, R60, R43 ;  /* 0x0000002b3c2d723e */ /* 0x000fe200000000ff */
[----:B------:R-:W-:Y:S01]  /*8ab0*/  HADD2.F32 R61, -RZ, R44.H1_H1 ;  /* 0x3000002cff3d7230 */ /* 0x000fe20000004100 */
[----:B------:R-:W-:Y:S01]  /*8ac0*/  F2FP.F16.F32.PACK_AB R47, R62, R47 ;  /* 0x0000002f3e2f723e */ /* 0x000fe200000000ff */
[----:B------:R-:W-:Y:S02]  /*8ad0*/  HADD2.F32 R57, -RZ, R40.H1_H1 ;  /* 0x30000028ff397230 */ /* 0x000fe40000004100 */
[-C--:B------:R-:W-:Y:S01]  /*8ae0*/  FMUL.FTZ R40, R59, R64.reuse ;  /* 0x000000403b287220 */ /* 0x080fe20000410000 */
[----:B------:R-:W-:Y:S02]  /*8af0*/  HADD2.F32 R168, -RZ, R168.H1_H1 ;  /* 0x300000a8ffa87230 */ /* 0x000fe40000004100 */
[----:B------:R-:W-:Y:S01]  /*8b00*/  FMUL.FTZ R44, R53, R64 ;  /* 0x00000040352c7220 */ /* 0x000fe20000410000 */
[----:B------:R-:W-:-:S02]  /*8b10*/  HADD2.F32 R52, -RZ, R52.H0_H0 ;  /* 0x20000034ff347230 */ /* 0x000fc40000004100 */
        /* <DEDUP_REMOVED lines=12> */
[-C--:B------:R-:W-:Y:S01]  /*8be0*/  FMUL.FTZ R63, R53, R170.reuse ;  /* 0x000000aa353f7220 */ /* 0x080fe20000410000 */
[----:B------:R-:W-:Y:S02]  /*8bf0*/  HADD2.F32 R46, -RZ, R46.H1_H1 ;  /* 0x3000002eff2e7230 */ /* 0x000fe40000004100 */
[----:B------:R-:W-:Y:S02]  /*8c00*/  HADD2.F32 R42, -RZ, R42.H1_H1 ;  /* 0x3000002aff2a7230 */ /* 0x000fe40000004100 */
[----:B------:R-:W-:Y:S01]  /*8c10*/  FMUL.FTZ R170, R52, R170 ;  /* 0x000000aa34aa7220 */ /* 0x000fe20000410000 */
[----:B------:R-:W-:Y:S02]  /*8c20*/  HADD2.F32 R169, -RZ, R169.H1_H1 ;  /* 0x300000a9ffa97230 */ /* 0x000fe40000004100 */
[-C--:B------:R-:W-:Y:S01]  /*8c30*/  FMUL.FTZ R65, R46, R57.reuse ;  /* 0x000000392e417220 */ /* 0x080fe20000410000 */
[----:B------:R-:W-:Y:S02]  /*8c40*/  HADD2.F32 R55, -RZ, R54.H0_H0 ;  /* 0x20000036ff377230 */ /* 0x000fe40000004100 */
[----:B------:R-:W-:Y:S01]  /*8c50*/  FMUL.FTZ R57, R42, R57 ;  /* 0x000000392a397220 */ /* 0x000fe20000410000 */
[----:B------:R-:W-:-:S02]  /*8c60*/  IMAD.MOV.U32 R43, RZ, RZ, R58 ;  /* 0x000000ffff2b7224 */ /* 0x000fc400078e003a */
[-C--:B------:R-:W-:Y:S01]  /*8c70*/  FFMA.FTZ R63, R52, R169.reuse, -R63 ;  /* 0x000000a9343f7223 */ /* 0x080fe2000001083f */
[----:B------:R-:W-:Y:S01]  /*8c80*/  FFMA.FTZ R170, R53, R169, R170 ;  /* 0x000000a935aa7223 */ /* 0x000fe200000100aa */
[-C--:B------:R-:W-:Y:S01]  /*8c90*/  FFMA.FTZ R42, R42, R55.reuse, -R65 ;  /* 0x000000372a2a7223 */ /* 0x080fe20000010841 */
[----:B------:R-:W-:-:S04]  /*8ca0*/  FFMA.FTZ R57, R46, R55, R57 ;  /* 0x000000372e397223 */ /* 0x000fc80000010039 */
[----:B------:R-:W-:Y:S02]  /*8cb0*/  F2FP.F16.F32.PACK_AB R42, R42, R63 ;  /* 0x0000003f2a2a723e */ /* 0x000fe400000000ff */
[----:B------:R-:W-:-:S07]  /*8cc0*/  F2FP.F16.F32.PACK_AB R46, R57, R170 ;  /* 0x000000aa392e723e */ /* 0x000fce00000000ff */
.L_x_2950:
[----:B------:R-:W-:Y:S05]  /*8cd0*/  BSYNC B2 ;  /* 0x0000000000027941 */ /* 0x000fea0003800000 */
.L_x_2949:
[----:B------:R-:W-:Y:S02]  /*8ce0*/  ULDC.64 UR4, c[0x0][0x208] ;  /* 0x0000820000047ab9 */ /* 0x000fe40000000a00 */
[----:B--2---:R4:W-:Y:S04]  /*8cf0*/  STG.E.128 desc[UR4][R48.64], R40 ;  /* 0x0000002830007986 */ /* 0x0049e8000c101d04 */
[----:B---3--:R4:W-:Y:S02]  /*8d00*/  @!P3 STG.E.128 desc[UR4][R50.64], R44 ;  /* 0x0000002c3200b986 */ /* 0x0089e4000c101d04 */
.L_x_2944:
[----:B------:R-:W-:Y:S05]  /*8d10*/  BSYNC B1 ;  /* 0x0000000000017941 */ /* 0x000fea0003800000 */
.L_x_2943:
[----:B--2-4-:R-:W-:Y:S01]  /*8d20*/  IADD3 R41, R212, 0x40, RZ ;  /* 0x00000040d4297810 */ /* 0x014fe20007ffe0ff */
[----:B------:R-:W-:-:S04]  /*8d30*/  IMAD R40, R146, R124, RZ ;  /* 0x0000007c92287224 */ /* 0x000fc800078e02ff */
        /* <DEDUP_REMOVED lines=23> */
[C---:B------:R-:W-:Y:S01]  /*8eb0*/  LEA R48, P4, R42.reuse, R118, 0x1 ;  /* 0x000000762a307211 */ /* 0x040fe200078808ff */
[----:B------:R-:W-:Y:S01]  /*8ec0*/  IMAD.IADD R40, R41, 0x1, R40 ;  /* 0x0000000129287824 */ /* 0x000fe200078e0228 */
[----:B------:R-:W-:Y:S01]  /*8ed0*/  @!P3 SHF.R.S32.HI R52, RZ, 0x1f, R51 ;  /* 0x0000001fff34b819 */ /* 0x000fe20000011433 */
[C---:B------:R-:W-:Y:S01]  /*8ee0*/  IMAD R41, R19.reuse, 0x5000, R133 ;  /* 0x0000500013297824 */ /* 0x040fe200078e0285 */
[----:B------:R-:W-:Y:S01]  /*8ef0*/  LEA.HI.X R49, R42, R119, R43, 0x1, P4 ;  /* 0x000000772a317211 */ /* 0x000fe200020f0c2b */
[----:B------:R-:W-:Y:S01]  /*8f00*/  IMAD R43, R19, 0x5000, R40 ;  /* 0x00005000132b7824 */ /* 0x000fe200078e0228 */
[----:B------:R-:W-:Y:S01]  /*8f10*/  @!P3 IADD3 R51, P4, P5, R96, R126, R51 ;  /* 0x0000007e6033b210 */ /* 0x000fe20007d9e033 */
[----:B------:R-:W-:-:S03]  /*8f20*/  IMAD R41, R41, 0x2, R18 ;  /* 0x0000000229297824 */ /* 0x000fc600078e0212 */
[----:B------:R-:W-:Y:S02]  /*8f30*/  LEA R44, R43, R18, 0x1 ;  /* 0x000000122b2c7211 */ /* 0x000fe400078e08ff */
        /* <DEDUP_REMOVED lines=8> */
[----:B------:R-:W-:Y:S01]  /*8fc0*/  SHF.R.U32.HI R62, RZ, 0x10, R85 ;  /* 0x00000010ff3e7819 */ /* 0x000fe20000011655 */
[----:B---3--:R-:W-:Y:S01]  /*8fd0*/  IMAD.MOV.U32 R40, RZ, RZ, R45 ;  /* 0x000000ffff287224 */ /* 0x008fe200078e002d */
[----:B------:R-:W-:Y:S01]  /*8fe0*/  MOV R59, R47 ;  /* 0x0000002f003b7202 */ /* 0x000fe20000000f00 */
[----:B------:R-:W-:Y:S01]  /*8ff0*/  IMAD.MOV.U32 R58, RZ, RZ, R44 ;  /* 0x000000ffff3a7224 */ /* 0x000fe200078e002c */
[----:B------:R-:W-:Y:S01]  /*9000*/  SHF.R.U32.HI R60, RZ, 0x10, R77 ;  /* 0x00000010ff3c7819 */ /* 0x000fe2000001164d */
[----:B------:R-:W-:Y:S01]  /*9010*/  HADD2.F32 R63, -RZ, R167.H1_H1 ;  /* 0x300000a7ff3f7230 */ /* 0x000fe20000004100 */
[----:B------:R-:W-:Y:S01]  /*9020*/  SHF.R.U32.HI R66, RZ, 0x10, R87 ;  /* 0x00000010ff427819 */ /* 0x000fe20000011657 */
[--C-:B------:R-:W-:Y:S01]  /*9030*/  HADD2.F32 R44, -RZ, R40.reuse.H0_H0 ;  /* 0x20000028ff2c7230 */ /* 0x100fe20000004100 */
[--C-:B------:R-:W-:Y:S01]  /*9040*/  SHF.R.U64 R52, R78, 0x10, R79.reuse ;  /* 0x000000104e347819 */ /* 0x100fe2000000124f */
[----:B------:R-:W-:Y:S01]  /*9050*/  HADD2.F32 R47, -RZ, R40.H1_H1 ;  /* 0x30000028ff2f7230 */ /* 0x000fe20000004100 */
[----:B------:R-:W-:Y:S01]  /*9060*/  SHF.R.U32.HI R78, RZ, 0x10, R79 ;  /* 0x00000010ff4e7819 */ /* 0x000fe2000001164f */
[----:B------:R-:W-:Y:S01]  /*9070*/  IMAD.MOV.U32 R45, RZ, RZ, R43 ;  /* 0x000000ffff2d7224 */ /* 0x000fe200078e002b */
[----:B------:R-:W-:Y:S01]  /*9080*/  SHF.R.U64 R56, R84, 0x10, R85 ;  /* 0x0000001054387819 */ /* 0x000fe20000001255 */
        /* <DEDUP_REMOVED lines=16> */
[----:B------:R-:W-:Y:S01]  /*9190*/  HADD2.F32 R66, -RZ, R66.H0_H0 ;  /* 0x20000042ff427230 */ /* 0x000fe20000004100 */
[----:B------:R-:W-:Y:S01]  /*91a0*/  F2FP.F16.F32.PACK_AB R43, R43, R40 ;  /* 0x000000282b2b723e */ /* 0x000fe200000000ff */
[----:B------:R-:W-:Y:S02]  /*91b0*/  HADD2.F32 R63, -RZ, R166.H1_H1 ;  /* 0x300000a6ff3f7230 */ /* 0x000fe40000004100 */
[----:B------:R-:W-:Y:S02]  /*91c0*/  HADD2.F32 R60, -RZ, R59.H0_H0 ;  /* 0x2000003bff3c7230 */ /* 0x000fe40000004100 */
[----:B------:R-:W-:Y:S01]  /*91d0*/  FMUL.FTZ R70, R61, R66 ;  /* 0x000000423d467220 */ /* 0x000fe20000410000 */
[----:B------:R-:W-:Y:S02]  /*91e0*/  HADD2.F32 R59, -RZ, R45.H1_H1 ;  /* 0x3000002dff3b7230 */ /* 0x000fe40000004100 */
[----:B------:R-:W-:Y:S02]  /*91f0*/  HADD2.F32 R64, -RZ, R78.H0_H0 ;  /* 0x2000004eff407230 */ /* 0x000fe40000004100 */
[----:B------:R-:W-:Y:S01]  /*9200*/  FMUL.FTZ R68, R60, R63 ;  /* 0x0000003f3c447220 */ /* 0x000fe20000410000 */
[----:B------:R-:W-:-:S02]  /*9210*/  HADD2.F32 R62, -RZ, R156.H1_H1 ;  /* 0x3000009cff3e7230 */ /* 0x000fc40000004100 */
[C---:B------:R-:W-:Y:S01]  /*9220*/  FMUL.FTZ R66, R59.reuse, R66 ;  /* 0x000000423b427220 */ /* 0x040fe20000410000 */
[----:B------:R-:W-:Y:S02]  /*9230*/  HADD2.F32 R47, -RZ, R45.H0_H0 ;  /* 0x2000002dff2f7230 */ /* 0x000fe40000004100 */
[-C--:B------:R-:W-:Y:S01]  /*9240*/  FFMA.FTZ R70, R59, R64.reuse, -R70 ;  /* 0x000000403b467223 */ /* 0x080fe20000010846 */
[----:B------:R-:W-:Y:S02]  /*9250*/  HADD2.F32 R59, -RZ, R56.H0_H0 ;  /* 0x20000038ff3b7230 */ /* 0x000fe40000004100 */
[----:B------:R-:W-:Y:S01]  /*9260*/  FFMA.FTZ R66, R61, R64, R66 ;  /* 0x000000403d427223 */ /* 0x000fe20000010042 */
[----:B------:R-:W-:Y:S02]  /*9270*/  HADD2.F32 R56, -RZ, R58.H0_H0 ;  /* 0x2000003aff387230 */ /* 0x000fe40000004100 */
[C---:B------:R-:W-:Y:S01]  /*9280*/  FMUL.FTZ R63, R47.reuse, R63 ;  /* 0x0000003f2f3f7220 */ /* 0x040fe20000410000 */
[----:B------:R-:W-:Y:S01]  /*9290*/  FFMA.FTZ R45, R47, R62, -R68 ;  /* 0x0000003e2f2d7223 */ /* 0x000fe20000010844 */
[----:B------:R-:W-:-:S02]  /*92a0*/  HADD2.F32 R47, -RZ, R57.H0_H0 ;  /* 0x20000039ff2f7230 */ /* 0x000fc40000004100 */
[----:B------:R-:W-:Y:S02]  /*92b0*/  HADD2.F32 R58, -RZ, R58.H1_H1 ;  /* 0x3000003aff3a7230 */ /* 0x000fe40000004100 */
[----:B------:R-:W-:Y:S01]  /*92c0*/  FFMA.FTZ R65, R60, R62, R63 ;  /* 0x0000003e3c417223 */ /* 0x000fe2000001003f */
[----:B------:R-:W-:Y:S01]  /*92d0*/  HADD2.F32 R57, -RZ, R57.H1_H1 ;  /* 0x30000039ff397230 */ /* 0x000fe20000004100 */
[----:B------:R-:W-:Y:S01]  /*92e0*/  F2FP.F16.F32.PACK_AB R70, R70, R45 ;  /* 0x0000002d4646723e */ /* 0x000fe200000000ff */
[----:B------:R-:W-:Y:S02]  /*92f0*/  HADD2.F32 R167, -RZ, R167.H0_H0 ;  /* 0x200000a7ffa77230 */ /* 0x000fe40000004100 */
[-C--:B------:R-:W-:Y:S01]  /*9300*/  FMUL.FTZ R62, R58, R59.reuse ;  /* 0x0000003b3a3e7220 */ /* 0x080fe20000410000 */
[----:B------:R-:W-:Y:S02]  /*9310*/  HADD2.F32 R54, -RZ, R54.H0_H0 ;  /* 0x20000036ff367230 */ /* 0x000fe40000004100 */
[----:B------:R-:W-:Y:S01]  /*9320*/  FMUL.FTZ R61, R57, R59 ;  /* 0x0000003b393d7220 */ /* 0x000fe20000410000 */
[----:B------:R-:W-:-:S02]  /*9330*/  HADD2.F32 R165, -RZ, R165.H0_H0 ;  /* 0x200000a5ffa57230 */ /* 0x000fc40000004100 */
[-C--:B------:R-:W-:Y:S01]  /*9340*/  FMUL.FTZ R60, R56, R167.reuse ;  /* 0x000000a7383c7220 */ /* 0x080fe20000410000 */
[----:B------:R-:W-:Y:S01]  /*9350*/  FMUL.FTZ R167, R47, R167 ;  /* 0x000000a72fa77220 */ /* 0x000fe20000410000 */
[-C--:B------:R-:W-:Y:S01]  /*9360*/  FFMA.FTZ R59, R57, R54.reuse, -R62 ;  /* 0x00000036393b7223 */ /* 0x080fe2000001083e */
[----:B------:R-:W-:Y:S01]  /*9370*/  FFMA.FTZ R58, R58, R54, R61 ;  /* 0x000000363a3a7223 */ /* 0x000fe2000001003d */
[-C--:B------:R-:W-:Y:S01]  /*9380*/  FFMA.FTZ R60, R47, R165.reuse, -R60 ;  /* 0x000000a52f3c7223 */ /* 0x080fe2000001083c */
[----:B------:R-:W-:Y:S02]  /*9390*/  HADD2.F32 R54, -RZ, R46.H0_H0 ;  /* 0x2000002eff367230 */ /* 0x000fe40000004100 */
[----:B------:R-:W-:Y:S01]  /*93a0*/  FFMA.FTZ R167, R56, R165, R167 ;  /* 0x000000a538a77223 */ /* 0x000fe200000100a7 */
[----:B------:R-:W-:Y:S01]  /*93b0*/  HADD2.F32 R57, -RZ, R55.H0_H0 ;  /* 0x20000037ff397230 */ /* 0x000fe20000004100 */
[----:B------:R-:W-:Y:S01]  /*93c0*/  F2FP.F16.F32.PACK_AB R45, R44, R41 ;  /* 0x000000292c2d723e */ /* 0x000fe200000000ff */
[----:B------:R-:W-:Y:S01]  /*93d0*/  HADD2.F32 R47, -RZ, R42.H0_H0 ;  /* 0x2000002aff2f7230 */ /* 0x000fe20000004100 */
[----:B------:R-:W-:Y:S01]  /*93e0*/  F2FP.F16.F32.PACK_AB R40, R59, R60 ;  /* 0x0000003c3b28723e */ /* 0x000fe200000000ff */
[----:B------:R-:W-:Y:S01]  /*93f0*/  HADD2.F32 R46, -RZ, R46.H1_H1 ;  /* 0x3000002eff2e7230 */ /* 0x000fe20000004100 */
[----:B------:R-:W-:Y:S01]  /*9400*/  F2FP.F16.F32.PACK_AB R44, R58, R167 ;  /* 0x000000a73a2c723e */ /* 0x000fe200000000ff */
[----:B------:R-:W-:-:S02]  /*9410*/  HADD2.F32 R166, -RZ, R166.H0_H0 ;  /* 0x200000a6ffa67230 */ /* 0x000fc40000004100 */
[----:B------:R-:W-:Y:S02]  /*9420*/  HADD2.F32 R42, -RZ, R42.H1_H1 ;  /* 0x3000002aff2a7230 */ /* 0x000fe40000004100 */
[-C--:B------:R-:W-:Y:S01]  /*9430*/  FMUL.FTZ R63, R46, R57.reuse ;  /* 0x000000392e3f7220 */ /* 0x080fe20000410000 */
[----:B------:R-:W-:Y:S02]  /*9440*/  HADD2.F32 R156, -RZ, R156.H0_H0 ;  /* 0x2000009cff9c7230 */ /* 0x000fe40000004100 */
[-C--:B------:R-:W-:Y:S01]  /*9450*/  FMUL.FTZ R61, R47, R166.reuse ;  /* 0x000000a62f3d7220 */ /* 0x080fe20000410000 */
[----:B------:R-:W-:Y:S02]  /*9460*/  HADD2.F32 R55, -RZ, R52.H0_H0 ;  /* 0x20000034ff377230 */ /* 0x000fe40000004100 */
[----:B------:R-:W-:Y:S01]  /*9470*/  FMUL.FTZ R52, R54, R166 ;  /* 0x000000a636347220 */ /* 0x000fe20000410000 */
[----:B------:R-:W-:Y:S01]  /*9480*/  FMUL.FTZ R57, R42, R57 ;  /* 0x000000392a397220 */ /* 0x000fe20000410000 */
[----:B------:R-:W-:Y:S01]  /*9490*/  FFMA.FTZ R61, R54, R156, R61 ;  /* 0x0000009c363d7223 */ /* 0x000fe2000001003d */
[----:B------:R-:W-:-:S02]  /*94a0*/  IMAD.MOV.U32 R41, RZ, RZ, R43 ;  /* 0x000000ffff297224 */ /* 0x000fc400078e002b */
[----:B------:R-:W-:Y:S01]  /*94b0*/  FFMA.FTZ R52, R47, R156, -R52 ;  /* 0x0000009c2f347223 */ /* 0x000fe20000010834 */
[-C--:B------:R-:W-:Y:S01]  /*94c0*/  FFMA.FTZ R63, R42, R55.reuse, -R63 ;  /* 0x000000372a3f7223 */ /* 0x080fe2000001083f */
[----:B------:R-:W-:Y:S01]  /*94d0*/  FFMA.FTZ R46, R46, R55, R57 ;  /* 0x000000372e2e7223 */ /* 0x000fe20000010039 */
[----:B------:R-:W-:Y:S01]  /*94e0*/  F2FP.F16.F32.PACK_AB R47, R66, R65 ;  /* 0x00000041422f723e */ /* 0x000fe200000000ff */
[----:B------:R-:W-:Y:S02]  /*94f0*/  IMAD.MOV.U32 R43, RZ, RZ, R70 ;  /* 0x000000ffff2b7224 */ /* 0x000fe400078e0046 */
[----:B------:R-:W-:Y:S02]  /*9500*/  F2FP.F16.F32.PACK_AB R42, R63, R52 ;  /* 0x000000343f2a723e */ /* 0x000fe400000000ff */
[----:B------:R-:W-:-:S07]  /*9510*/  F2FP.F16.F32.PACK_AB R46, R46, R61 ;  /* 0x0000003d2e2e723e */ /* 0x000fce00000000ff */
.L_x_2954:
[----:B------:R-:W-:Y:S05]  /*9520*/  BSYNC B2 ;  /* 0x0000000000027941 */ /* 0x000fea0003800000 */
.L_x_2953:
[----:B------:R-:W-:Y:S02]  /*9530*/  ULDC.64 UR4, c[0x0][0x208] ;  /* 0x0000820000047ab9 */ /* 0x000fe40000000a00 */
[----:B--2---:R2:W-:Y:S04]  /*9540*/  STG.E.128 desc[UR4][R48.64], R40 ;  /* 0x0000002830007986 */ /* 0x0045e8000c101d04 */
[----:B---3--:R2:W-:Y:S02]  /*9550*/  @!P3 STG.E.128 desc[UR4][R50.64], R44 ;  /* 0x0000002c3200b986 */ /* 0x0085e4000c101d04 */
.L_x_2952:
[----:B------:R-:W-:Y:S05]  /*9560*/  BSYNC B1 ;  /* 0x0000000000017941 */ /* 0x000fea0003800000 */
.L_x_2951:
        /* <DEDUP_REMOVED lines=32> */
[----:B------:R-:W-:Y:S01]  /*9770*/  SHF.R.U64 R52, R82, 0x10, R83 ;  /* 0x0000001052347819 */ /* 0x000fe20000001253 */
[----:B--2---:R-:W-:Y:S01]  /*9780*/  IMAD.MOV.U32 R44, RZ, RZ, R43 ;  /* 0x000000ffff2c7224 */ /* 0x004fe200078e002b */
[----:B------:R-:W-:Y:S01]  /*9790*/  SHF.R.U32.HI R82, RZ, 0x10, R83 ;  /* 0x00000010ff527819 */ /* 0x000fe20000011653 */
[----:B------:R-:W-:Y:S01]  /*97a0*/  HADD2.F32 R57, -RZ, R155.H1_H1 ;  /* 0x3000009bff397230 */ /* 0x000fe20000004100 */
[--C-:B------:R-:W-:Y:S01]  /*97b0*/  SHF.R.U64 R50, R74, 0x10, R75.reuse ;  /* 0x000000104a327819 */ /* 0x100fe2000000124b */
[----:B------:R-:W-:Y:S01]  /*97c0*/  HADD2.F32 R46, -RZ, R45.H0_H0 ;  /* 0x2000002dff2e7230 */ /* 0x000fe20000004100 */
[----:B------:R-:W-:Y:S01]  /*97d0*/  SHF.R.U32.HI R74, RZ, 0x10, R75 ;  /* 0x00000010ff4a7819 */ /* 0x000fe2000001164b */
[----:B------:R-:W-:Y:S01]  /*97e0*/  HADD2.F32 R43, -RZ, R41.H0_H0 ;  /* 0x20000029ff2b7230 */ /* 0x000fe20000004100 */
[----:B------:R-:W-:Y:S01]  /*97f0*/  SHF.R.U64 R66, R80, 0x10, R81 ;  /* 0x0000001050427819 */ /* 0x000fe20000001251 */
[----:B------:R-:W-:-:S02]  /*9800*/  HADD2.F32 R45, -RZ, R45.H1_H1 ;  /* 0x3000002dff2d7230 */ /* 0x000fc40000004100 */
[-C--:B------:R-:W-:Y:S01]  /*9810*/  FMUL.FTZ R62, R46, R57.reuse ;  /* 0x000000392e3e7220 */ /* 0x080fe20000410000 */
[----:B------:R-:W-:Y:S02]  /*9820*/  HADD2.F32 R60, -RZ, R60.H0_H0 ;  /* 0x2000003cff3c7230 */ /* 0x000fe40000004100 */
[----:B------:R-:W-:Y:S01]  /*9830*/  FMUL.FTZ R57, R43, R57 ;  /* 0x000000392b397220 */ /* 0x000fe20000410000 */
[----:B------:R-:W-:Y:S01]  /*9840*/  HADD2.F32 R56, -RZ, R153.H1_H1 ;  /* 0x30000099ff387230 */ /* 0x000fe20000004100 */
[----:B------:R-:W-:Y:S01]  /*9850*/  SHF.R.U64 R67, R72, 0x10, R73 ;  /* 0x0000001048437819 */ /* 0x000fe20000001249 */
[----:B------:R-:W-:Y:S02]  /*9860*/  HADD2.F32 R41, -RZ, R41.H1_H1 ;  /* 0x30000029ff297230 */ /* 0x000fe40000004100 */
[----:B------:R-:W-:Y:S01]  /*9870*/  FMUL.FTZ R64, R45, R60 ;  /* 0x0000003c2d407220 */ /* 0x000fe20000410000 */
[----:B------:R-:W-:Y:S02]  /*9880*/  HADD2.F32 R58, -RZ, R58.H0_H0 ;  /* 0x2000003aff3a7230 */ /* 0x000fe40000004100 */
[-C--:B------:R-:W-:Y:S01]  /*9890*/  FFMA.FTZ R62, R43, R56.reuse, -R62 ;  /* 0x000000382b3e7223 */ /* 0x080fe2000001083e */
[----:B------:R-:W-:Y:S01]  /*98a0*/  FFMA.FTZ R59, R46, R56, R57 ;  /* 0x000000382e3b7223 */ /* 0x000fe20000010039 */
[----:B------:R-:W-:Y:S01]  /*98b0*/  FMUL.FTZ R60, R41, R60 ;  /* 0x0000003c293c7220 */ /* 0x000fe20000410000 */
[----:B------:R-:W-:-:S02]  /*98c0*/  HADD2.F32 R56, -RZ, R154.H1_H1 ;  /* 0x3000009aff387230 */ /* 0x000fc40000004100 */
[-C--:B------:R-:W-:Y:S01]  /*98d0*/  FFMA.FTZ R61, R41, R58.reuse, -R64 ;  /* 0x0000003a293d7223 */ /* 0x080fe20000010840 */
[----:B------:R-:W-:Y:S02]  /*98e0*/  HADD2.F32 R43, -RZ, R47.H0_H0 ;  /* 0x2000002fff2b7230 */ /* 0x000fe40000004100 */
[----:B------:R-:W-:Y:S01]  /*98f0*/  FFMA.FTZ R60, R45, R58, R60 ;  /* 0x0000003a2d3c7223 */ /* 0x000fe2000001003c */
[----:B------:R-:W-:Y:S02]  /*9900*/  HADD2.F32 R41, -RZ, R44.H0_H0 ;  /* 0x2000002cff297230 */ /* 0x000fe40000004100 */
[----:B------:R-:W-:Y:S02]  /*9910*/  HADD2.F32 R57, -RZ, R82.H0_H0 ;  /* 0x20000052ff397230 */ /* 0x000fe40000004100 */
[-C--:B------:R-:W-:Y:S01]  /*9920*/  FMUL.FTZ R58, R43, R56.reuse ;  /* 0x000000382b3a7220 */ /* 0x080fe20000410000 */
[----:B------:R-:W-:Y:S02]  /*9930*/  HADD2.F32 R44, -RZ, R44.H1_H1 ;  /* 0x3000002cff2c7230 */ /* 0x000fe40000004100 */
[----:B------:R-:W-:Y:S01]  /*9940*/  FMUL.FTZ R56, R41, R56 ;  /* 0x0000003829387220 */ /* 0x000fe20000410000 */
[----:B------:R-:W-:-:S02]  /*9950*/  HADD2.F32 R46, -RZ, R152.H1_H1 ;  /* 0x30000098ff2e7230 */ /* 0x000fc40000004100 */
[----:B------:R-:W-:Y:S02]  /*9960*/  HADD2.F32 R47, -RZ, R47.H1_H1 ;  /* 0x3000002fff2f7230 */ /* 0x000fe40000004100 */
[-C--:B------:R-:W-:Y:S01]  /*9970*/  FMUL.FTZ R64, R44, R57.reuse ;  /* 0x000000392c407220 */ /* 0x080fe20000410000 */
[----:B------:R-:W-:Y:S02]  /*9980*/  HADD2.F32 R45, -RZ, R74.H0_H0 ;  /* 0x2000004aff2d7230 */ /* 0x000fe40000004100 */
[-C--:B------:R-:W-:Y:S01]  /*9990*/  FFMA.FTZ R58, R41, R46.reuse, -R58 ;  /* 0x0000002e293a7223 */ /* 0x080fe2000001083a */
[----:B------:R-:W-:Y:S01]  /*99a0*/  FFMA.FTZ R63, R43, R46, R56 ;  /* 0x0000002e2b3f7223 */ /* 0x000fe20000010038 */
[C---:B------:R-:W-:Y:S01]  /*99b0*/  FMUL.FTZ R65, R47.reuse, R57 ;  /* 0x000000392f417220 */ /* 0x040fe20000410000 */
[----:B------:R-:W-:Y:S02]  /*99c0*/  HADD2.F32 R46, -RZ, R155.H0_H0 ;  /* 0x2000009bff2e7230 */ /* 0x000fe40000004100 */
[----:B------:R-:W-:Y:S01]  /*99d0*/  FFMA.FTZ R64, R47, R45, R64 ;  /* 0x0000002d2f407223 */ /* 0x000fe20000010040 */
[----:B------:R-:W-:-:S02]  /*99e0*/  HADD2.F32 R43, -RZ, R54.H0_H0 ;  /* 0x20000036ff2b7230 */ /* 0x000fc40000004100 */
[----:B------:R-:W-:Y:S01]  /*99f0*/  FFMA.FTZ R65, R44, R45, -R65 ;  /* 0x0000002d2c417223 */ /* 0x000fe20000010841 */
[----:B------:R-:W-:Y:S02]  /*9a00*/  HADD2.F32 R47, -RZ, R66.H0_H0 ;  /* 0x20000042ff2f7230 */ /* 0x000fe40000004100 */
[----:B------:R-:W-:Y:S02]  /*9a10*/  HADD2.F32 R54, -RZ, R54.H1_H1 ;  /* 0x30000036ff367230 */ /* 0x000fe40000004100 */
[----:B------:R-:W-:Y:S01]  /*9a20*/  FMUL.FTZ R56, R43, R46 ;  /* 0x0000002e2b387220 */ /* 0x000fe20000410000 */
[----:B------:R-:W-:Y:S01]  /*9a30*/  HADD2.F32 R44, -RZ, R153.H0_H0 ;  /* 0x20000099ff2c7230 */ /* 0x000fe20000004100 */
[----:B------:R-:W-:Y:S01]  /*9a40*/  F2FP.F16.F32.PACK_AB R63, R64, R63 ;  /* 0x0000003f403f723e */ /* 0x000fe200000000ff */
[--C-:B------:R-:W-:Y:S02]  /*9a50*/  HADD2.F32 R41, -RZ, R40.reuse.H0_H0 ;  /* 0x20000028ff297230 */ /* 0x100fe40000004100 */
[----:B------:R-:W-:Y:S01]  /*9a60*/  FMUL.FTZ R57, R54, R47 ;  /* 0x0000002f36397220 */ /* 0x000fe20000410000 */
[----:B------:R-:W-:Y:S01]  /*9a70*/  HADD2.F32 R40, -RZ, R40.H1_H1 ;  /* 0x30000028ff287230 */ /* 0x000fe20000004100 */
[----:B------:R-:W-:Y:S01]  /*9a80*/  F2FP.F16.F32.PACK_AB R58, R65, R58 ;  /* 0x0000003a413a723e */ /* 0x000fe200000000ff */
[----:B------:R-:W-:-:S02]  /*9a90*/  HADD2.F32 R45, -RZ, R67.H0_H0 ;  /* 0x20000043ff2d7230 */ /* 0x000fc40000004100 */
[C---:B------:R-:W-:Y:S01]  /*9aa0*/  FMUL.FTZ R46, R41.reuse, R46 ;  /* 0x0000002e292e7220 */ /* 0x040fe20000410000 */
[-C--:B------:R-:W-:Y:S01]  /*9ab0*/  FFMA.FTZ R56, R41, R44.reuse, -R56 ;  /* 0x0000002c29387223 */ /* 0x080fe20000010838 */
[C---:B------:R-:W-:Y:S01]  /*9ac0*/  FMUL.FTZ R47, R40.reuse, R47 ;  /* 0x0000002f282f7220 */ /* 0x040fe20000410000 */
[----:B------:R-:W-:Y:S02]  /*9ad0*/  HADD2.F32 R41, -RZ, R55.H0_H0 ;  /* 0x20000037ff297230 */ /* 0x000fe40000004100 */
[-C--:B------:R-:W-:Y:S01]  /*9ae0*/  FFMA.FTZ R57, R40, R45.reuse, -R57 ;  /* 0x0000002d28397223 */ /* 0x080fe20000010839 */
[----:B------:R-:W-:Y:S02]  /*9af0*/  HADD2.F32 R154, -RZ, R154.H0_H0 ;  /* 0x2000009aff9a7230 */ /* 0x000fe40000004100 */
[----:B------:R-:W-:Y:S01]  /*9b00*/  FFMA.FTZ R46, R43, R44, R46 ;  /* 0x0000002c2b2e7223 */ /* 0x000fe2000001002e */
[----:B------:R-:W-:Y:S02]  /*9b10*/  HADD2.F32 R52, -RZ, R52.H0_H0 ;  /* 0x20000034ff347230 */ /* 0x000fe40000004100 */
[----:B------:R-:W-:Y:S01]  /*9b20*/  FFMA.FTZ R47, R54, R45, R47 ;  /* 0x0000002d362f7223 */ /* 0x000fe2000001002f */
[----:B------:R-:W-:-:S02]  /*9b30*/  HADD2.F32 R40, -RZ, R42.H0_H0 ;  /* 0x2000002aff287230 */ /* 0x000fc40000004100 */
[-C--:B------:R-:W-:Y:S01]  /*9b40*/  FMUL.FTZ R43, R41, R154.reuse ;  /* 0x0000009a292b7220 */ /* 0x080fe20000410000 */
[----:B------:R-:W-:Y:S02]  /*9b50*/  HADD2.F32 R55, -RZ, R55.H1_H1 ;  /* 0x30000037ff377230 */ /* 0x000fe40000004100 */
[----:B------:R-:W-:Y:S02]  /*9b60*/  HADD2.F32 R42, -RZ, R42.H1_H1 ;  /* 0x3000002aff2a7230 */ /* 0x000fe40000004100 */
[----:B------:R-:W-:Y:S01]  /*9b70*/  FMUL.FTZ R154, R40, R154 ;  /* 0x0000009a289a7220 */ /* 0x000fe20000410000 */
[----:B------:R-:W-:Y:S02]  /*9b80*/  HADD2.F32 R152, -RZ, R152.H0_H0 ;  /* 0x20000098ff987230 */ /* 0x000fe40000004100 */
[-C--:B------:R-:W-:Y:S01]  /*9b90*/  FMUL.FTZ R45, R55, R52.reuse ;  /* 0x00000034372d7220 */ /* 0x080fe20000410000 */
[----:B------:R-:W-:Y:S02]  /*9ba0*/  HADD2.F32 R50, -RZ, R50.H0_H0 ;  /* 0x20000032ff327230 */ /* 0x000fe40000004100 */
        /* <DEDUP_REMOVED lines=8> */
[----:B------:R-:W-:-:S02]  /*9c30*/  F2FP.F16.F32.PACK_AB R45, R60, R59 ;  /* 0x0000003b3c2d723e */ /* 0x000fc400000000ff */
[----:B------:R-:W-:Y:S02]  /*9c40*/  F2FP.F16.F32.PACK_AB R42, R42, R43 ;  /* 0x0000002b2a2a723e */ /* 0x000fe400000000ff */
[----:B------:R-:W-:Y:S02]  /*9c50*/  F2FP.F16.F32.PACK_AB R40, R57, R56 ;  /* 0x000000383928723e */ /* 0x000fe400000000ff */
[----:B------:R-:W-:Y:S02]  /*9c60*/  F2FP.F16.F32.PACK_AB R46, R55, R154 ;  /* 0x0000009a372e723e */ /* 0x000fe400000000ff */
[----:B------:R-:W-:-:S07]  /*9c70*/  MOV R43, R58 ;  /* 0x0000003a002b7202 */ /* 0x000fce0000000f00 */
.L_x_2956:
[----:B------:R-:W-:Y:S05]  /*9c80*/  BSYNC B1 ;  /* 0x0000000000017941 */ /* 0x000fea0003800000 */
.L_x_2955:
        /* <DEDUP_REMOVED lines=12> */
.L_x_2868:
[----:B------:R-:W2:Y:S02]  /*9d50*/  LDL R40, [R1+0x58] ;  /* 0x0000580001287983 */ /* 0x000ea40000100800 */
[----:B--2---:R-:W-:-:S13]  /*9d60*/  R2UR UR4, R40 ;  /* 0x00000000280472ca */ /* 0x004fda00000e0000 */
[----:B------:R-:W-:-:S06]  /*9d70*/  UISETP.NE.AND UP0, UPT, UR4, 0x3, UPT ;  /* 0x000000030400788c */ /* 0x000fcc000bf05270 */
[----:B------:R-:W-:-:S13]  /*9d80*/  PLOP3.LUT P2, PT, PT, PT, UP0, 0x80, 0x0 ;  /* 0x000000000000781c */ /* 0x000fda0003f4f008 */
[----:B------:R-:W-:Y:S05]  /*9d90*/  @!P2 BRA `(.L_x_2957) ;  /* 0x000000000004a947 */ /* 0x000fea0003800000 */
[----:B------:R-:W-:Y:S01]  /*9da0*/  BPT.TRAP 0x1 ;  /* 0x000000040000795c */ /* 0x000fe20000300000 */
.L_x_2957:
        /* <DEDUP_REMOVED lines=8> */
.L_x_3294:
[----:B------:R-:W-:Y:S05]  /*9e30*/  BSYNC B1 ;  /* 0x0000000000017941 */ /* 0x000fea0003800000 */
.L_x_2958:
        /* <DEDUP_REMOVED lines=15> */
.L_x_2961:
[----:B------:R-:W-:Y:S05]  /*9f30*/  BSYNC B1 ;  /* 0x0000000000017941 */ /* 0x000fea0003800000 */
.L_x_2960:
[----:B-1----:R-:W-:Y:S01]  /*9f40*/  VIADD R40, R212, 0x20 ;  /* 0x00000020d4287836 */ /* 0x002fe20000000000 */
[----:B------:R-:W-:Y:S04]  /*9f50*/  BSSY B1, `(.L_x_2962) ;  /* 0x0000010000017945 */ /* 0x000fe80003800000 */
        /* <DEDUP_REMOVED lines=15> */
.L_x_2963:
[----:B------:R-:W-:Y:S05]  /*a050*/  BSYNC B1 ;  /* 0x0000000000017941 */ /* 0x000fea0003800000 */
.L_x_2962:
        /* <DEDUP_REMOVED lines=16> */
.L_x_2911:
[----:B------:R-:W-:Y:S05]  /*a160*/  BSYNC B0 ;  /* 0x0000000000007941 */ /* 0x000fea0003800000 */
.L_x_2867:
        /* <DEDUP_REMOVED lines=12> */
[----:B------:R-:W-:-:S04]  /*a230*/  @!P3 IADD3 R40, R0, 0x388a0, RZ ;  /* 0x000388a00028b810 */ /* 0x000fc80007ffe0ff */
[----:B------:R-:W-:-:S04]  /*a240*/  @!P3 PRMT R40, RZ, 0x654, R40 ;  /* 0x00000654ff28b816 */ /* 0x000fc80000000028 */
[----:B------:R1:W-:Y:S01]  /*a250*/  @!P3 SYNCS.ARRIVE.TRANS64.RED.A1T0 RZ, [R40+URZ], RZ ;  /* 0x000000ff28ffb9a7 */ /* 0x0003e2000810043f */
[----:B------:R-:W-:Y:S05]  /*a260*/  @!P2 BRA `(.L_x_2965) ;  /* 0x000000000004a947 */ /* 0x000fea0003800000 */
[----:B------:R-:W-:Y:S01]  /*a270*/  BPT.TRAP 0x1 ;  /* 0x000000040000795c */ /* 0x000fe20000300000 */
.L_x_2965:
[----:B------:R-:W-:Y:S05]  /*a280*/  BSYNC B0 ;  /* 0x0000000000007941 */ /* 0x000fea0003800000 */
.L_x_2964:
[----:B------:R-:W2:Y:S01]  /*a290*/  SYNCS.PHASECHK.TRANS64.TRYWAIT P2, [R0+URZ+0x388b0], R115 ;  /* 0x0388b073000075a7 */ /* 0x000ea2000804017f */
[----:B------:R-:W-:Y:S01]  /*a2a0*/  ULDC.64 UR4, c[0x0][0x318] ;  /* 0x0000c60000047ab9 */ /* 0x000fe20000000a00 */
[----:B------:R-:W-:Y:S01]  /*a2b0*/  ULDC.64 UR60, c[0x0][0x328] ;  /* 0x0000ca00003c7ab9 */ /* 0x000fe20000000a00 */
[----:B-1----:R-:W-:Y:S01]  /*a2c0*/  IMAD.U32 R40, RZ, RZ, UR5 ;  /* 0x00000005ff287e24 */ /* 0x002fe2000f8e00ff */
[----:B------:R-:W-:Y:S01]  /*a2d0*/  BSSY B0, `(.L_x_2966) ;  /* 0x0000007000007945 */ /* 0x000fe20003800000 */
[----:B------:R-:W-:Y:S01]  /*a2e0*/  IMAD.U32 R41, RZ, RZ, UR4 ;  /* 0x00000004ff297e24 */ /* 0x000fe2000f8e00ff */
[----:B------:R-:W-:Y:S01]  /*a2f0*/  ISETP.GE.AND P4, PT, R212, R3, PT ;  /* 0x00000003d400720c */ /* 0x000fe20003f86270 */
[----:B------:R-:W-:Y:S01]  /*a300*/  IMAD.WIDE R52, R24, 0x50, R112 ;  /* 0x0000005018347825 */ /* 0x000fe200078e0270 */
[----:B------:R1:W-:Y:S04]  /*a310*/  STL [R1+0x50], R40 ;  /* 0x0000502801007387 */ /* 0x0003e80000100800 */
[----:B------:R1:W-:Y:S02]  /*a320*/  STL [R1+0x54], R41 ;  /* 0x0000542901007387 */ /* 0x0003e40000100800 */
[----:B-12---:R-:W-:Y:S05]  /*a330*/  @!P2 BRA `(.L_x_2967) ;  /* 0x000002580024a947 */ /* 0x006fea0003800000 */
.L_x_3295:
[----:B------:R-:W-:Y:S05]  /*a340*/  BSYNC B0 ;  /* 0x0000000000007941 */ /* 0x000fea0003800000 */
.L_x_2966:
[----:B------:R-:W-:Y:S04]  /*a350*/  BSSY B0, `(.L_x_2968) ;  /* 0x000001c000007945 */ /* 0x000fe80003800000 */
[----:B------:R-:W-:Y:S05]  /*a360*/  @P4 BRA `(.L_x_2969) ;  /* 0x0000000000684947 */ /* 0x000fea0003800000 */
[----:B------:R-:W2:Y:S01]  /*a370*/  LDL R41, [R1+0x54] ;  /* 0x0000540001297983 */ /* 0x000ea20000100800 */
[----:B------:R-:W-:-:S03]  /*a380*/  ULDC UR6, c[0x0][0x2f4] ;  /* 0x0000bd0000067ab9 */ /* 0x000fc60000000800 */
[----:B------:R-:W3:Y:S01]  /*a390*/  LDL R40, [R1+0x50] ;  /* 0x0000500001287983 */ /* 0x000ee20000100800 */
[----:B------:R-:W-:Y:S01]  /*a3a0*/  ISETP.GE.AND P5, PT, R16, UR6, PT ;  /* 0x0000000610007c0c */ /* 0x000fe2000bfa6270 */
[----:B------:R-:W-:Y:S01]  /*a3b0*/  IMAD R47, R53, UR60, RZ ;  /* 0x0000003c352f7c24 */ /* 0x000fe2000f8e02ff */
[----:B------:R-:W-:Y:S01]  /*a3c0*/  ISETP.GE.AND P4, PT, R213, UR6, PT ;  /* 0x00000006d5007c0c */ /* 0x000fe2000bf86270 */
[----:B------:R-:W-:Y:S02]  /*a3d0*/  IMAD.MOV.U32 R44, RZ, RZ, R38 ;  /* 0x000000ffff2c7224 */ /* 0x000fe400078e0026 */
[----:B------:R-:W-:Y:S02]  /*a3e0*/  IMAD.MOV.U32 R45, RZ, RZ, R5 ;  /* 0x000000ffff2d7224 */ /* 0x000fe400078e0005 */
[C---:B------:R-:W-:Y:S02]  /*a3f0*/  IMAD R47, R52.reuse, UR61, R47 ;  /* 0x0000003d342f7c24 */ /* 0x040fe4000f8e022f */
[----:B------:R-:W-:-:S05]  /*a400*/  IMAD.WIDE.U32 R44, R52, UR60, R44 ;  /* 0x0000003c342c7c25 */ /* 0x000fca000f8e002c */
[----:B------:R-:W-:Y:S02]  /*a410*/  IADD3 R45, R45, R47, RZ ;  /* 0x0000002f2d2d7210 */ /* 0x000fe40007ffe0ff */
[----:B--2---:R-:W-:Y:S02]  /*a420*/  R2UR UR4, R41 ;  /* 0x00000000290472ca */ /* 0x004fe400000e0000 */
[----:B---3--:R-:W-:Y:S02]  /*a430*/  R2UR UR7, R40 ;  /* 0x00000000280772ca */ /* 0x008fe400000e0000 */
[----:B------:R-:W2:Y:S09]  /*a440*/  @!P5 LDS.128 R40, [R4+0x400] ;  /* 0x000400000428d984 */ /* 0x000eb20000000c00 */
[----:B------:R-:W-:Y:S01]  /*a450*/  LEA R54, P2, R44, UR4, 0x1 ;  /* 0x000000042c367c11 */ /* 0x000fe2000f8408ff */
[----:B------:R-:W-:-:S03]  /*a460*/  ULDC.64 UR4, c[0x0][0x208] ;  /* 0x0000820000047ab9 */ /* 0x000fc60000000a00 */
[----:B------:R-:W-:Y:S02]  /*a470*/  LEA.HI.X R55, R44, UR7, R45, 0x1, P2 ;  /* 0x000000072c377c11 */ /* 0x000fe400090f0c2d */
[----:B------:R-:W-:-:S13]  /*a480*/  ISETP.GE.AND P2, PT, R220, UR6, PT ;  /* 0x00000006dc007c0c */ /* 0x000fda000bf46270 */
[----:B------:R-:W3:Y:S04]  /*a490*/  @!P2 LDS.128 R44, [R4+0x5400] ;  /* 0x00540000042ca984 */ /* 0x000ee80000000c00 */
[----:B--2---:R-:W-:Y:S01]  /*a4a0*/  @!P5 STG.E.128 desc[UR4][R54.64], R40 ;  /* 0x000000283600d986 */ /* 0x004fe2000c101d04 */
[----:B------:R-:W-:-:S03]  /*a4b0*/  ISETP.GE.AND P5, PT, R221, UR6, PT ;  /* 0x00000006dd007c0c */ /* 0x000fc6000bfa6270 */
[----:B------:R-:W2:Y:S10]  /*a4c0*/  @!P4 LDS.128 R40, [R4+0x2c00] ;  /* 0x002c00000428c984 */ /* 0x000eb40000000c00 */
[----:B------:R-:W4:Y:S04]  /*a4d0*/  @!P5 LDS.128 R48, [R4+0x7c00] ;  /* 0x007c00000430d984 */ /* 0x000f280000000c00 */
[----:B---3--:R3:W-:Y:S04]  /*a4e0*/  @!P2 STG.E.128 desc[UR4][R54.64+0x100], R44 ;  /* 0x0001002c3600a986 */ /* 0x0087e8000c101d04 */
[----:B--2---:R3:W-:Y:S04]  /*a4f0*/  @!P4 STG.E.128 desc[UR4][R54.64+0x80], R40 ;  /* 0x000080283600c986 */ /* 0x0047e8000c101d04 */
[----:B----4-:R3:W-:Y:S02]  /*a500*/  @!P5 STG.E.128 desc[UR4][R54.64+0x180], R48 ;  /* 0x000180303600d986 */ /* 0x0107e4000c101d04 */
.L_x_2969:
[----:B------:R-:W-:Y:S05]  /*a510*/  BSYNC B0 ;  /* 0x0000000000007941 */ /* 0x000fea0003800000 */
.L_x_2968:
[----:B---3--:R-:W2:Y:S04]  /*a520*/  LDL R42, [R1+0x54] ;  /* 0x00005400012a7983 */ /* 0x008ea80000100800 */
[----:B------:R-:W3:Y:S01]  /*a530*/  LDL R41, [R1+0x50] ;  /* 0x0000500001297983 */ /* 0x000ee20000100800 */
[----:B------:R-:W-:Y:S01]  /*a540*/  VIADD R40, R212, 0x20 ;  /* 0x00000020d4287836 */ /* 0x000fe20000000000 */
[----:B------:R-:W-:Y:S04]  /*a550*/  BSSY B0, `(.L_x_2970) ;  /* 0x000001f000007945 */ /* 0x000fe80003800000 */
[----:B------:R-:W-:Y:S01]  /*a560*/  ISETP.GE.AND P2, PT, R40, R3, PT ;  /* 0x000000032800720c */ /* 0x000fe20003f46270 */
[----:B--2---:R-:W-:-:S02]  /*a570*/  IMAD.MOV.U32 R57, RZ, RZ, R42 ;  /* 0x000000ffff397224 */ /* 0x004fc400078e002a */
[----:B---3--:R-:W-:-:S10]  /*a580*/  IMAD.MOV.U32 R56, RZ, RZ, R41 ;  /* 0x000000ffff387224 */ /* 0x008fd400078e0029 */
[----:B------:R-:W-:Y:S05]  /*a590*/  @P2 BRA `(.L_x_2971) ;  /* 0x0000000000682947 */ /* 0x000fea0003800000 */
[----:B------:R-:W-:Y:S01]  /*a5a0*/  ULDC UR6, c[0x0][0x2f4] ;  /* 0x0000bd0000067ab9 */ /* 0x000fe20000000800 */
[----:B------:R-:W-:Y:S01]  /*a5b0*/  IADD3 R47, P4, R52, 0x20, RZ ;  /* 0x00000020342f7810 */ /* 0x000fe20007f9e0ff */
[----:B------:R-:W-:Y:S01]  /*a5c0*/  IMAD.MOV.U32 R45, RZ, RZ, R5 ;  /* 0x000000ffff2d7224 */ /* 0x000fe200078e0005 */
[----:B------:R-:W-:Y:S02]  /*a5d0*/  ISETP.GE.AND P2, PT, R16, UR6, PT ;  /* 0x0000000610007c0c */ /* 0x000fe4000bf46270 */
[----:B------:R-:W-:Y:S01]  /*a5e0*/  R2UR UR4, R57 ;  /* 0x00000000390472ca */ /* 0x000fe200000e0000 */
[----:B------:R-:W-:Y:S01]  /*a5f0*/  IMAD.X R44, RZ, RZ, R53, P4 ;  /* 0x000000ffff2c7224 */ /* 0x000fe200020e0635 */
[----:B------:R-:W-:Y:S02]  /*a600*/  R2UR UR7, R56 ;  /* 0x00000000380772ca */ /* 0x000fe400000e0000 */
[----:B------:R-:W-:Y:S01]  /*a610*/  ISETP.GE.AND P5, PT, R213, UR6, PT ;  /* 0x00000006d5007c0c */ /* 0x000fe2000bfa6270 */
[----:B------:R-:W-:Y:S01]  /*a620*/  IMAD R46, R44, UR60, RZ ;  /* 0x0000003c2c2e7c24 */ /* 0x000fe2000f8e02ff */
[----:B------:R-:W-:-:S05]  /*a630*/  MOV R44, R38 ;  /* 0x00000026002c7202 */ /* 0x000fca0000000f00 */
[----:B------:R-:W2:Y:S01]  /*a640*/  @!P2 LDS.128 R40, [R4+0x1400] ;  /* 0x001400000428a984 */ /* 0x000ea20000000c00 */
[----:B------:R-:W-:-:S04]  /*a650*/  IMAD.WIDE.U32 R44, R47, UR60, R44 ;  /* 0x0000003c2f2c7c25 */ /* 0x000fc8000f8e002c */
[----:B------:R-:W-:Y:S01]  /*a660*/  IMAD R47, R47, UR61, R46 ;  /* 0x0000003d2f2f7c24 */ /* 0x000fe2000f8e022e */
[----:B------:R-:W-:Y:S01]  /*a670*/  LEA R54, P4, R44, UR4, 0x1 ;  /* 0x000000042c367c11 */ /* 0x000fe2000f8808ff */
[----:B------:R-:W-:Y:S02]  /*a680*/  ULDC.64 UR4, c[0x0][0x208] ;  /* 0x0000820000047ab9 */ /* 0x000fe40000000a00 */
[----:B------:R-:W-:-:S05]  /*a690*/  IMAD.IADD R45, R45, 0x1, R47 ;  /* 0x000000012d2d7824 */ /* 0x000fca00078e022f */
        /* <DEDUP_REMOVED lines=10> */
.L_x_2971:
[----:B------:R-:W-:Y:S05]  /*a740*/  BSYNC B0 ;  /* 0x0000000000007941 */ /* 0x000fea0003800000 */
.L_x_2970:
[----:B---3--:R-:W-:Y:S01]  /*a750*/  VIADD R40, R212, 0x40 ;  /* 0x00000040d4287836 */ /* 0x008fe20000000000 */
[----:B------:R-:W-:Y:S04]  /*a760*/  BSSY B0, `(.L_x_2972) ;  /* 0x000001d000007945 */ /* 0x000fe80003800000 */
[----:B------:R-:W-:-:S13]  /*a770*/  ISETP.GE.AND P2, PT, R40, R3, PT ;  /* 0x000000032800720c */ /* 0x000fda0003f46270 */
[----:B------:R-:W-:Y:S05]  /*a780*/  @P2 BRA `(.L_x_2973) ;  /* 0x0000000000682947 */ /* 0x000fea0003800000 */
[----:B------:R-:W-:Y:S01]  /*a790*/  ULDC UR6, c[0x0][0x2f4] ;  /* 0x0000bd0000067ab9 */ /* 0x000fe20000000800 */
[----:B------:R-:W-:Y:S01]  /*a7a0*/  IADD3 R3, P4, R52, 0x40, RZ ;  /* 0x0000004034037810 */ /* 0x000fe20007f9e0ff */
[----:B------:R-:W-:Y:S01]  /*a7b0*/  IMAD.MOV.U32 R45, RZ, RZ, R5 ;  /* 0x000000ffff2d7224 */ /* 0x000fe200078e0005 */
[----:B------:R-:W-:Y:S02]  /*a7c0*/  ISETP.GE.AND P2, PT, R16, UR6, PT ;  /* 0x0000000610007c0c */ /* 0x000fe4000bf46270 */
[----:B------:R-:W-:Y:S01]  /*a7d0*/  R2UR UR4, R57 ;  /* 0x00000000390472ca */ /* 0x000fe200000e0000 */
[----:B------:R-:W-:Y:S01]  /*a7e0*/  IMAD.X R52, RZ, RZ, R53, P4 ;  /* 0x000000ffff347224 */ /* 0x000fe200020e0635 */
[----:B------:R-:W-:Y:S02]  /*a7f0*/  MOV R44, R38 ;  /* 0x00000026002c7202 */ /* 0x000fe40000000f00 */
[----:B------:R-:W-:Y:S01]  /*a800*/  R2UR UR7, R56 ;  /* 0x00000000380772ca */ /* 0x000fe200000e0000 */
[----:B------:R-:W-:Y:S01]  /*a810*/  IMAD R52, R52, UR60, RZ ;  /* 0x0000003c34347c24 */ /* 0x000fe2000f8e02ff */
[----:B------:R-:W-:Y:S01]  /*a820*/  ISETP.GE.AND P5, PT, R213, UR6, PT ;  /* 0x00000006d5007c0c */ /* 0x000fe2000bfa6270 */
[----:B------:R-:W-:-:S04]  /*a830*/  IMAD.WIDE.U32 R44, R3, UR60, R44 ;  /* 0x0000003c032c7c25 */ /* 0x000fc8000f8e002c */
[----:B------:R-:W2:Y:S01]  /*a840*/  @!P2 LDS.128 R40, [R4+0x2400] ;  /* 0x002400000428a984 */ /* 0x000ea20000000c00 */
[----:B------:R-:W-:Y:S01]  /*a850*/  IMAD R3, R3, UR61, R52 ;  /* 0x0000003d03037c24 */ /* 0x000fe2000f8e0234 */
[----:B------:R-:W-:Y:S01]  /*a860*/  LEA R52, P4, R44, UR4, 0x1 ;  /* 0x000000042c347c11 */ /* 0x000fe2000f8808ff */
[----:B------:R-:W-:Y:S02]  /*a870*/  ULDC.64 UR4, c[0x0][0x208] ;  /* 0x0000820000047ab9 */ /* 0x000fe40000000a00 */
[----:B------:R-:W-:-:S05]  /*a880*/  IMAD.IADD R3, R45, 0x1, R3 ;  /* 0x000000012d037824 */ /* 0x000fca00078e0203 */
[----:B------:R-:W-:Y:S02]  /*a890*/  LEA.HI.X R53, R44, UR7, R3, 0x1, P4 ;  /* 0x000000072c357c11 */ /* 0x000fe4000a0f0c03 */
[----:B------:R-:W-:Y:S01]  /*a8a0*/  ISETP.GE.AND P4, PT, R220, UR6, PT ;  /* 0x00000006dc007c0c */ /* 0x000fe2000bf86270 */
[----:B------:R-:W3:Y:S04]  /*a8b0*/  @!P5 LDS.128 R44, [R4+0x4c00] ;  /* 0x004c0000042cd984 */ /* 0x000ee80000000c00 */
[----:B--2---:R-:W-:Y:S01]  /*a8c0*/  @!P2 STG.E.128 desc[UR4][R52.64], R40 ;  /* 0x000000283400a986 */ /* 0x004fe2000c101d04 */
[----:B------:R-:W-:-:S07]  /*a8d0*/  ISETP.GE.AND P2, PT, R221, UR6, PT ;  /* 0x00000006dd007c0c */ /* 0x000fce000bf46270 */
[----:B------:R-:W2:Y:S04]  /*a8e0*/  @!P4 LDS.128 R40, [R4+0x7400] ;  /* 0x007400000428c984 */ /* 0x000ea80000000c00 */
[----:B---3--:R-:W-:Y:S04]  /*a8f0*/  @!P5 STG.E.128 desc[UR4][R52.64+0x80], R44 ;  /* 0x0000802c3400d986 */ /* 0x008fe8000c101d04 */
[----:B------:R-:W3:Y:S04]  /*a900*/  @!P2 LDS.128 R48, [R4+0x9c00] ;  /* 0x009c00000430a984 */ /* 0x000ee80000000c00 */
[----:B--2---:R2:W-:Y:S04]  /*a910*/  @!P4 STG.E.128 desc[UR4][R52.64+0x100], R40 ;  /* 0x000100283400c986 */ /* 0x0045e8000c101d04 */
[----:B---3--:R2:W-:Y:S02]  /*a920*/  @!P2 STG.E.128 desc[UR4][R52.64+0x180], R48 ;  /* 0x000180303400a986 */ /* 0x0085e4000c101d04 */
.L_x_2973:
[----:B------:R-:W-:Y:S05]  /*a930*/  BSYNC B0 ;  /* 0x0000000000007941 */ /* 0x000fea0003800000 */
.L_x_2972:
[----:B------:R-:W-:Y:S01]  /*a940*/  @!PT LDS RZ, [RZ] ;  /* 0x00000000fffff984 */ /* 0x000fe20000000800 */
[----:B------:R-:W-:Y:S01]  /*a950*/  @!PT LDS RZ, [RZ] ;  /* 0x00000000fffff984 */ /* 0x000fe20000000800 */
[----:B------:R-:W-:Y:S01]  /*a960*/  @!PT LDS RZ, [RZ] ;  /* 0x00000000fffff984 */ /* 0x000fe20000000800 */
[----:B------:R-:W-:Y:S01]  /*a970*/  @!PT LDS RZ, [RZ] ;  /* 0x00000000fffff984 */ /* 0x000fe20000000800 */
[----:B------:R3:W-:Y:S06]  /*a980*/  MEMBAR.ALL.CTA ;  /* 0x0000000000007992 */ /* 0x0007ec0000008000 */
[----:B---3--:R-:W3:Y:S01]  /*a990*/  FENCE.VIEW.ASYNC.S ;  /* 0x00000000000073c6 */ /* 0x008ee20000000000 */
[----:B01----:R-:W-:Y:S01]  /*a9a0*/  @!P3 VIADD R0, R0, 0x388c0 ;  /* 0x000388c00000b836 */ /* 0x003fe20000000000 */
[----:B---3--:R0:W-:Y:S01]  /*a9b0*/  BAR.SYNC.DEFER_BLOCKING R151, 0x80 ;  /* 0x000200970000751d */ /* 0x0081e20000010000 */
[----:B------:R-:W-:Y:S01]  /*a9c0*/  ISETP.NE.AND P4, PT, R114, RZ, PT ;  /* 0x000000ff7200720c */ /* 0x000fe20003f85270 */
[----:B------:R-:W-:-:S02]  /*a9d0*/  VIADD R19, R19, 0x1 ;  /* 0x0000000113137836 */ /* 0x000fc40000000000 */
[----:B------:R-:W-:Y:S02]  /*a9e0*/  @!P3 PRMT R0, RZ, 0x654, R0 ;  /* 0x00000654ff00b816 */ /* 0x000fe40000000000 */
[----:B------:R-:W-:Y:S02]  /*a9f0*/  PLOP3.LUT P2, PT, PT, PT, PT, 0x8, 0x0 ;  /* 0x000000000000781c */ /* 0x000fe40003f4e170 */
[----:B------:R1:W-:Y:S01]  /*aa00*/  @!P3 SYNCS.ARRIVE.TRANS64.RED.A1T0 RZ, [R0+URZ], RZ ;  /* 0x000000ff00ffb9a7 */ /* 0x0003e2000810043f */
[----:B------:R-:W-:-:S04]  /*aa10*/  ISETP.NE.AND P3, PT, R19, 0x2, PT ;  /* 0x000000021300780c */ /* 0x000fc80003f65270 */
[----:B------:R-:W-:Y:S02]  /*aa20*/  SEL R19, R19, RZ, P3 ;  /* 0x000000ff13137207 */ /* 0x000fe40001800000 */
[----:B-1----:R-:W-:-:S04]  /*aa30*/  SEL R0, RZ, 0x1, P3 ;  /* 0x00000001ff007807 */ /* 0x002fc80001800000 */
[----:B------:R-:W-:Y:S01]  /*aa40*/  LOP3.LUT R219, R219, R0, RZ, 0x3c, !PT ;  /* 0x00000000dbdb7212 */ /* 0x000fe200078e3cff */
[----:B0-----:R-:W-:Y:S06]  /*aa50*/  @P4 BRA `(.L_x_2974) ;  /* 0xffffff7c00444947 */ /* 0x001fec000383ffff */
.L_x_2862:
[----:B------:R-:W0:Y:S01]  /*aa60*/  LDC R0, c[0x0][0x448] ;  /* 0x00011200ff007b82 */ /* 0x000e220000000800 */
[----:B------:R-:W-:Y:S01]  /*aa70*/  BSSY B0, `(.L_x_2975) ;  /* 0x0000055000007945 */ /* 0x000fe20003800000 */
[----:B------:R-:W-:Y:S02]  /*aa80*/  CS2R R6, SRZ ;  /* 0x0000000000067805 */ /* 0x000fe4000001ff00 */
[----:B------:R-:W-:Y:S01]  /*aa90*/  CS2R R146, SRZ ;  /* 0x0000000000927805 */ /* 0x000fe2000001ff00 */
[----:B------:R-:W-:Y:S01]  /*aaa0*/  IMAD.MOV.U32 R145, RZ, RZ, RZ ;  /* 0x000000ffff917224 */ /* 0x000fe200078e00ff */
        /* <DEDUP_REMOVED lines=11> */
[----:B------:R-:W-:Y:S02]  /*ab60*/  MOV R178, RZ ;  /* 0x000000ff00b27202 */ /* 0x000fe40000000f00 */
[----:B------:R-:W-:Y:S02]  /*ab70*/  CS2R R80, SRZ ;  /* 0x0000000000507805 */ /* 0x000fe4000001ff00 */
[----:B------:R-:W-:Y:S02]  /*ab80*/  CS2R R158, SRZ ;  /* 0x00000000009e7805 */ /* 0x000fe4000001ff00 */
[----:B------:R-:W-:-:S02]  /*ab90*/  CS2R R176, SRZ ;  /* 0x0000000000b07805 */ /* 0x000fc4000001ff00 */
[----:B------:R-:W-:Y:S02]  /*aba0*/  CS2R R76, SRZ ;  /* 0x00000000004c7805 */ /* 0x000fe4000001ff00 */
[----:B------:R-:W-:Y:S02]  /*abb0*/  CS2R R72, SRZ ;  /* 0x0000000000487805 */ /* 0x000fe4000001ff00 */
[----:B------:R-:W-:Y:S02]  /*abc0*/  CS2R R68, SRZ ;  /* 0x0000000000447805 */ /* 0x000fe4000001ff00 */
[----:B------:R-:W-:Y:S02]  /*abd0*/  CS2R R60, SRZ ;  /* 0x00000000003c7805 */ /* 0x000fe4000001ff00 */
[----:B0-----:R-:W-:Y:S02]  /*abe0*/  ISETP.NE.AND P0, PT, R0, 0x1, PT ;  /* 0x000000010000780c */ /* 0x001fe40003f05270 */
[----:B------:R-:W-:-:S02]  /*abf0*/  CS2R R156, SRZ ;  /* 0x00000000009c7805 */ /* 0x000fc4000001ff00 */
[----:B------:R-:W-:Y:S02]  /*ac00*/  IADD3 R0, R230, 0x7f, RZ ;  /* 0x0000007fe6007810 */ /* 0x000fe40007ffe0ff */
[----:B------:R-:W-:Y:S02]  /*ac10*/  CS2R R174, SRZ ;  /* 0x0000000000ae7805 */ /* 0x000fe4000001ff00 */
[----:B------:R-:W-:Y:S02]  /*ac20*/  CS2R R56, SRZ ;  /* 0x0000000000387805 */ /* 0x000fe4000001ff00 */
[----:B------:R-:W-:Y:S02]  /*ac30*/  CS2R R46, SRZ ;  /* 0x00000000002e7805 */ /* 0x000fe4000001ff00 */
[----:B------:R-:W-:Y:S02]  /*ac40*/  CS2R R44, SRZ ;  /* 0x00000000002c7805 */ /* 0x000fe4000001ff00 */
[----:B--2---:R-:W-:-:S02]  /*ac50*/  CS2R R42, SRZ ;  /* 0x00000000002a7805 */ /* 0x004fc4000001ff00 */
[----:B------:R-:W-:Y:S02]  /*ac60*/  CS2R R154, SRZ ;  /* 0x00000000009a7805 */ /* 0x000fe4000001ff00 */
[----:B------:R-:W-:Y:S02]  /*ac70*/  CS2R R172, SRZ ;  /* 0x0000000000ac7805 */ /* 0x000fe4000001ff00 */
[----:B------:R-:W-:Y:S02]  /*ac80*/  CS2R R40, SRZ ;  /* 0x0000000000287805 */ /* 0x000fe4000001ff00 */
[----:B------:R-:W-:Y:S02]  /*ac90*/  CS2R R36, SRZ ;  /* 0x0000000000247805 */ /* 0x000fe4000001ff00 */
[----:B------:R-:W-:Y:S01]  /*aca0*/  CS2R R98, SRZ ;  /* 0x0000000000627805 */ /* 0x000fe2000001ff00 */
[----:B------:R-:W0:Y:S01]  /*acb0*/  @P0 LDC R3, c[0x0][0x44c] ;  /* 0x00011300ff030b82 */ /* 0x000e220000000800 */
[----:B------:R-:W-:-:S02]  /*acc0*/  CS2R R152, SRZ ;  /* 0x0000000000987805 */ /* 0x000fc4000001ff00 */
[----:B------:R-:W-:Y:S02]  /*acd0*/  CS2R R170, SRZ ;  /* 0x0000000000aa7805 */ /* 0x000fe4000001ff00 */
[----:B------:R-:W-:Y:S02]  /*ace0*/  CS2R R94, SRZ ;  /* 0x00000000005e7805 */ /* 0x000fe4000001ff00 */
[----:B------:R-:W-:Y:S02]  /*acf0*/  CS2R R90, SRZ ;  /* 0x00000000005a7805 */ /* 0x000fe4000001ff00 */
[----:B------:R-:W-:Y:S02]  /*ad00*/  CS2R R64, SRZ ;  /* 0x0000000000407805 */ /* 0x000fe4000001ff00 */
[----:B------:R-:W-:Y:S02]  /*ad10*/  CS2R R168, SRZ ;  /* 0x0000000000a87805 */ /* 0x000fe4000001ff00 */
[----:B------:R-:W-:Y:S01]  /*ad20*/  CS2R R86, SRZ ;  /* 0x0000000000567805 */ /* 0x000fe2000001ff00 */
[----:B------:R-:W1:Y:S01]  /*ad30*/  @P0 LDC R2, c[0x0][0x450] ;  /* 0x00011400ff020b82 */ /* 0x000e620000000800 */
        /* <DEDUP_REMOVED lines=13> */
[----:B------:R-:W-:-:S02]  /*ae10*/  CS2R R50, SRZ ;  /* 0x0000000000327805 */ /* 0x000fc4000001ff00 */
[----:B------:R-:W-:Y:S01]  /*ae20*/  CS2R R28, SRZ ;  /* 0x00000000001c7805 */ /* 0x000fe2000001ff00 */
[----:B0-----:R-:W-:Y:S01]  /*ae30*/  @P0 IMAD.HI.U32 R3, R0, R3, RZ ;  /* 0x0000000300030227 */ /* 0x001fe200078e00ff */
[----:B------:R-:W-:Y:S02]  /*ae40*/  CS2R R14, SRZ ;  /* 0x00000000000e7805 */ /* 0x000fe4000001ff00 */
[----:B------:R-:W-:Y:S02]  /*ae50*/  CS2R R12, SRZ ;  /* 0x00000000000c7805 */ /* 0x000fe4000001ff00 */
[----:B------:R-:W-:Y:S01]  /*ae60*/  CS2R R38, SRZ ;  /* 0x0000000000267805 */ /* 0x000fe2000001ff00 */
[----:B------:R-:W-:Y:S01]  /*ae70*/  IMAD.MOV.U32 R24, RZ, RZ, RZ ;  /* 0x000000ffff187224 */ /* 0x000fe200078e00ff */
[----:B------:R-:W-:Y:S02]  /*ae80*/  CS2R R34, SRZ ;  /* 0x0000000000227805 */ /* 0x000fe4000001ff00 */
[----:B------:R-:W-:Y:S01]  /*ae90*/  CS2R R32, SRZ ;  /* 0x0000000000207805 */ /* 0x000fe2000001ff00 */
[----:B------:R-:W-:Y:S01]  /*aea0*/  IMAD.MOV.U32 R31, RZ, RZ, RZ ;  /* 0x000000ffff1f7224 */ /* 0x000fe200078e00ff */
[----:B-1----:R-:W-:-:S02]  /*aeb0*/  @P0 SHF.R.U32.HI R0, RZ, R2, R3 ;  /* 0x00000002ff000219 */ /* 0x002fc40000011603 */
[----:B------:R-:W-:Y:S02]  /*aec0*/  CS2R R10, SRZ ;  /* 0x00000000000a7805 */ /* 0x000fe4000001ff00 */
[----:B------:R-:W-:Y:S01]  /*aed0*/  PLOP3.LUT P0, PT, PT, PT, PT, 0x80, 0x0 ;  /* 0x000000000000781c */ /* 0x000fe20003f0f070 */
[----:B------:R-:W-:Y:S02]  /*aee0*/  IMAD.MOV.U32 R9, RZ, RZ, RZ ;  /* 0x000000ffff097224 */ /* 0x000fe400078e00ff */
[----:B------:R-:W-:Y:S01]  /*aef0*/  IMAD.IADD R0, R149, 0x1, R0 ;  /* 0x0000000195007824 */ /* 0x000fe200078e0200 */
[----:B------:R-:W-:-:S03]  /*af00*/  CS2R R148, SRZ ;  /* 0x0000000000947805 */ /* 0x000fc6000001ff00 */
[----:B------:R-:W-:-:S05]  /*af10*/  IMAD.HI R0, R0, 0x66666667, RZ ;  /* 0x6666666700007827 */ /* 0x000fca00078e02ff */
[----:B------:R-:W-:-:S04]  /*af20*/  SHF.R.U32.HI R3, RZ, 0x1f, R0 ;  /* 0x0000001fff037819 */ /* 0x000fc80000011600 */
[----:B------:R-:W-:Y:S01]  /*af30*/  LEA.HI.SX32 R3, R0, R3, 0x1b ;  /* 0x0000000300037211 */ /* 0x000fe200078fdaff */
[----:B------:R-:W-:-:S03]  /*af40*/  IMAD.MOV.U32 R0, RZ, RZ, RZ ;  /* 0x000000ffff007224 */ /* 0x000fc600078e00ff */
[----:B------:R-:W-:Y:S01]  /*af50*/  VIMNMX R84, R150, R3, PT ;  /* 0x0000000396547248 */ /* 0x000fe20003fe0100 */
[----:B------:R-:W-:Y:S01]  /*af60*/  IMAD.MOV.U32 R150, RZ, RZ, RZ ;  /* 0x000000ffff967224 */ /* 0x000fe200078e00ff */
[----:B------:R-:W-:Y:S02]  /*af70*/  CS2R R2, SRZ ;  /* 0x0000000000027805 */ /* 0x000fe4000001ff00 */
[----:B------:R-:W-:Y:S01]  /*af80*/  ISETP.GE.AND P1, PT, R84, 0x1, PT ;  /* 0x000000015400780c */ /* 0x000fe20003f26270 */
[----:B------:R-:W-:-:S12]  /*af90*/  @P2 BRA `(.L_x_2976) ;  /* 0x0000000000082947 */ /* 0x000fd80003800000 */
[----:B------:R-:W0:Y:S02]  /*afa0*/  FENCE.VIEW.ASYNC.G ;  /* 0x00000000000073c6 */ /* 0x000e240000000100 */
[----:B0-----:R-:W-:Y:S06]  /*afb0*/  BAR.ARV 0xc, 0x180 ;  /* 0x0306000000007b1d */ /* 0x001fec0000002000 */
.L_x_2976:
[----:B------:R-:W-:Y:S05]  /*afc0*/  BSYNC B0 ;  /* 0x0000000000007941 */ /* 0x000fea0003800000 */
.L_x_2975:
[----:B------:R-:W-:Y:S01]  /*afd0*/  MOV R25, RZ ;  /* 0x000000ff00197202 */ /* 0x000fe20000000f00 */
[----:B------:R-:W-:Y:S01]  /*afe0*/  IMAD.MOV.U32 R8, RZ, RZ, RZ ;  /* 0x000000ffff087224 */ /* 0x000fe200078e00ff */
[----:B------:R-:W-:Y:S06]  /*aff0*/  @!P1 BRA `(.L_x_2977) ;  /* 0x0000018c00189947 */ /* 0x000fec0003800000 */
[----:B------:R-:W2:Y:S04]  /*b000*/  LDL R20, [R1+0x7c] ;  /* 0x00007c0001147983 */ /* 0x000ea80000100800 */
[----:B------:R-:W3:Y:S04]  /*b010*/  LDL R21, [R1+0x64] ;  /* 0x0000640001157983 */ /* 0x000ee80000100800 */
[----:B--2---:R-:W0:Y:S01]  /*b020*/  SHFL.IDX PT, R0, R20, RZ, 0x1f ;  /* 0x00001fff14007589 */ /* 0x004e2200000e0000 */
[----:B---3--:R-:W-:-:S13]  /*b030*/  R2UR UR4, R21 ;  /* 0x00000000150472ca */ /* 0x008fda00000e0000 */
[----:B------:R-:W-:Y:S01]  /*b040*/  ULOP3.LUT UP0, URZ, UR4, 0x9f, URZ, 0xc0, !UPT ;  /* 0x0000009f043f7892 */ /* 0x000fe2000f80c03f */
[----:B0-----:R-:W-:-:S04]  /*b050*/  LEA.HI R2, R0, R0, RZ, 0x1 ;  /* 0x0000000000027211 */ /* 0x001fc800078f08ff */
[----:B------:R-:W-:Y:S02]  /*b060*/  LOP3.LUT R3, R2, 0x1e, RZ, 0xc0, !PT ;  /* 0x0000001e02037812 */ /* 0x000fe400078ec0ff */
[----:B------:R-:W-:-:S03]  /*b070*/  PLOP3.LUT P0, PT, PT, PT, UP0, 0x80, 0x0 ;  /* 0x000000000000781c */ /* 0x000fc60003f0f008 */
[----:B------:R-:W-:-:S05]  /*b080*/  IMAD.IADD R3, R0, 0x1, -R3 ;  /* 0x0000000100037824 */ /* 0x000fca00078e0a03 */
[----:B------:R-:W-:-:S04]  /*b090*/  LEA R3, R3, UR4, 0xd ;  /* 0x0000000403037c11 */ /* 0x000fc8000f8e68ff */
        /* <DEDUP_REMOVED lines=12> */
[----:B------:R-:W-:Y:S01]  /*b160*/  MOV R12, 0x1 ;  /* 0x00000001000c7802 */ /* 0x000fe20000000f00 */
[----:B------:R-:W-:-:S02]  /*b170*/  IMAD.U32 R10, RZ, RZ, UR4 ;  /* 0x00000004ff0a7e24 */ /* 0x000fc4000f8e00ff */
[----:B------:R-:W-:Y:S02]  /*b180*/  IMAD.U32 R11, RZ, RZ, UR5 ;  /* 0x00000005ff0b7e24 */ /* 0x000fe4000f8e00ff */
[----:B------:R-:W-:Y:S02]  /*b190*/  IMAD.MOV.U32 R8, RZ, RZ, 0x70 ;  /* 0x00000070ff087424 */ /* 0x000fe400078e00ff */
[----:B0-----:R-:W-:-:S07]  /*b1a0*/  IMAD.MOV.U32 R13, RZ, RZ, RZ ;  /* 0x000000ffff0d7224 */ /* 0x001fce00078e00ff */
[----:B------:R-:W-:-:S07]  /*b1b0*/  LEPC R20, `(.L_x_2978) ;  /* 0x000000001014794e */ /* 0x000fce0000000000 */
[----:B-1---5:R-:W-:Y:S05]  /*b1c0*/  CALL.ABS.NOINC R14 ;  /* 0x000000000e007343 */ /* 0x022fea0003c00000 */
.L_x_2978:
        /* <DEDUP_REMOVED lines=13> */
.L_x_2982:
[----:B-1----:R1:W2:Y:S02]  /*b2a0*/  SYNCS.PHASECHK.TRANS64.TRYWAIT P0, [R18+URZ+0x38800], R3 ;  /* 0x03880003120075a7 */ /* 0x0022a4000800017f */
[----:B--2---:R-:W-:Y:S05]  /*b2b0*/  @!P0 NANOSLEEP.SYNCS 0x989680 ;  /* 0x009896800000895d */ /* 0x004fea0003900000 */
[----:B------:R-:W2:Y:S02]  /*b2c0*/  @!P0 SYNCS.PHASECHK.TRANS64 P0, [R18+URZ+0x38800], R3 ;  /* 0x03880003120085a7 */ /* 0x000ea4000800007f */
[----:B--2---:R-:W-:Y:S05]  /*b2d0*/  @!P0 BRA `(.L_x_2982) ;  /* 0xfffffffc00f08947 */ /* 0x004fea000383ffff */
.L_x_2981:
[----:B------:R-:W-:Y:S05]  /*b2e0*/  BSYNC B0 ;  /* 0x0000000000007941 */ /* 0x000fea0003800000 */
.L_x_2980:
[----:B------:R-:W-:Y:S05]  /*b2f0*/  BRA `(.L_x_2983) ;  /* 0x0000009000e07947 */ /* 0x000fea0003800000 */
.L_x_2979:
[----:B------:R-:W2:Y:S01]  /*b300*/  LDL R26, [R1+0x64] ;  /* 0x00006400011a7983 */ /* 0x000ea20000100800 */
[----:B-----5:R-:W-:Y:S01]  /*b310*/  SHF.R.S32.HI R0, RZ, 0x1f, R144 ;  /* 0x0000001fff007819 */ /* 0x020fe20000011490 */
[----:B------:R-:W-:-:S04]  /*b320*/  ULDC.64 UR6, c[0x0][0x408] ;  /* 0x0001020000067ab9 */ /* 0x000fc80000000a00 */
[----:B------:R-:W-:-:S04]  /*b330*/  IMAD R5, R0, UR6, RZ ;  /* 0x0000000600057c24 */ /* 0x000fc8000f8e02ff */
[----:B------:R-:W-:Y:S01]  /*b340*/  IMAD R5, R144, UR7, R5 ;  /* 0x0000000790057c24 */ /* 0x000fe2000f8e0205 */
[----:B--2---:R-:W-:-:S13]  /*b350*/  R2UR UR4, R26 ;  /* 0x000000001a0472ca */ /* 0x004fda00000e0000 */
[----:B------:R-:W-:-:S03]  /*b360*/  ULOP3.LUT UP0, URZ, UR4, 0x3ff, URZ, 0xc0, !UPT ;  /* 0x000003ff043f7892 */ /* 0x000fc6000f80c03f */
[----:B------:R-:W-:Y:S02]  /*b370*/  ULDC.64 UR4, c[0x0][0x3f8] ;  /* 0x0000fe0000047ab9 */ /* 0x000fe40000000a00 */
[----:B------:R-:W-:Y:S01]  /*b380*/  IMAD R3, R0, UR4, RZ ;  /* 0x0000000400037c24 */ /* 0x000fe2000f8e02ff */
[----:B------:R-:W-:Y:S01]  /*b390*/  PLOP3.LUT P0, PT, PT, PT, UP0, 0x80, 0x0 ;  /* 0x000000000000781c */ /* 0x000fe20003f0f008 */
[----:B------:R-:W-:-:S04]  /*b3a0*/  IMAD.WIDE.U32 R24, R144, UR4, RZ ;  /* 0x0000000490187c25 */ /* 0x000fc8000f8e00ff */
        /* <DEDUP_REMOVED lines=20> */
[----:B-1----:R-:W-:Y:S05]  /*b4f0*/  CALL.ABS.NOINC R14 ;  /* 0x000000000e007343 */ /* 0x002fea0003c00000 */
.L_x_2984:
[----:B------:R-:W-:Y:S01]  /*b500*/  ULDC.U8 UR4, c[0x0][0x410] ;  /* 0x0001040000047ab9 */ /* 0x000fe20000000000 */
[----:B------:R-:W-:Y:S01]  /*b510*/  R2UR UR5, R26 ;  /* 0x000000001a0572ca */ /* 0x000fe200000e0000 */
[----:B------:R-:W-:Y:S01]  /*b520*/  IMAD.IADD R74, R212, 0x1, R230 ;  /* 0x00000001d44a7824 */ /* 0x000fe200078e02e6 */
[----:B------:R-:W-:Y:S01]  /*b530*/  ISETP.NE.AND P0, PT, RZ, UR4, PT ;  /* 0x00000004ff007c0c */ /* 0x000fe2000bf05270 */
[----:B------:R-:W-:Y:S03]  /*b540*/  BSSY B0, `(.L_x_2985) ;  /* 0x000090b000007945 */ /* 0x000fe60003800000 */
[----:B------:R-:W-:-:S07]  /*b550*/  LEA R7, R237, R74, 0x5 ;  /* 0x0000004aed077211 */ /* 0x000fce00078e28ff */
[----:B------:R-:W-:Y:S02]  /*b560*/  LEA R3, R233, UR5, 0x1 ;  /* 0x00000005e9037c11 */ /* 0x000fe4000f8e08ff */
[----:B------:R-:W-:Y:S05]  /*b570*/  @!P0 BRA `(.L_x_2986) ;  /* 0x0000004400f48947 */ /* 0x000fea0003800000 */
[----:B------:R-:W0:Y:S01]  /*b580*/  LDC R10, c[0x0][0x448] ;  /* 0x00011200ff0a7b82 */ /* 0x000e220000000800 */
[----:B------:R-:W-:Y:S01]  /*b590*/  ULDC.64 UR4, c[0x0][0x3f8] ;  /* 0x0000fe0000047ab9 */ /* 0x000fe20000000a00 */
[----:B------:R-:W-:Y:S01]  /*b5a0*/  IMAD.MOV.U32 R4, RZ, RZ, R24 ;  /* 0x000000ffff047224 */ /* 0x000fe200078e0018 */
[----:B------:R-:W-:Y:S01]  /*b5b0*/  ULDC.64 UR6, c[0x0][0x408] ;  /* 0x0001020000067ab9 */ /* 0x000fe20000000a00 */
[----:B------:R-:W-:Y:S01]  /*b5c0*/  IMAD.MOV.U32 R8, RZ, RZ, R144 ;  /* 0x000000ffff087224 */ /* 0x000fe200078e0090 */
[----:B------:R-:W-:Y:S01]  /*b5d0*/  SHF.R.S32.HI R75, RZ, 0x1f, R216 ;  /* 0x0000001fff4b7819 */ /* 0x000fe200000114d8 */
        /* <DEDUP_REMOVED lines=16> */
[C---:B------:R-:W-:Y:S01]  /*b6e0*/  IMAD.WIDE.U32 R8, R7.reuse, UR6, R8 ;  /* 0x0000000607087c25 */ /* 0x040fe2000f8e0008 */
[----:B------:R-:W-:Y:S01]  /*b6f0*/  LEA R6, P0, R4, UR4, 0x1 ;  /* 0x0000000404067c11 */ /* 0x000fe2000f8008ff */
[----:B------:R-:W-:Y:S02]  /*b700*/  UMOV UR4, 0xffffffff ;  /* 0xffffffff00047882 */ /* 0x000fe40000000000 */
[----:B------:R-:W-:Y:S01]  /*b710*/  IMAD R13, R7, UR7, R0 ;  /* 0x00000007070d7c24 */ /* 0x000fe2000f8e0200 */
[----:B------:R-:W-:Y:S01]  /*b720*/  ULDC.64 UR6, c[0x0][0x400] ;  /* 0x0001000000067ab9 */ /* 0x000fe20000000a00 */
[----:B------:R-:W-:-:S02]  /*b730*/  IADD3 R7, R5, R11, RZ ;  /* 0x0000000b05077210 */ /* 0x000fc40007ffe0ff */
[----:B------:R-:W-:Y:S01]  /*b740*/  IMAD.IADD R5, R9, 0x1, R13 ;  /* 0x0000000109057824 */ /* 0x000fe200078e020d */
[----:B------:R-:W-:Y:S02]  /*b750*/  LEA R0, P1, R8, UR6, 0x1 ;  /* 0x0000000608007c11 */ /* 0x000fe4000f8208ff */
[----:B------:R-:W-:Y:S02]  /*b760*/  LEA.HI.X R7, R4, UR5, R7, 0x1, P0 ;  /* 0x0000000504077c11 */ /* 0x000fe400080f0c07 */
[----:B------:R-:W-:Y:S01]  /*b770*/  LEA.HI.X R8, R8, UR7, R5, 0x1, P1 ;  /* 0x0000000708087c11 */ /* 0x000fe200088f0c05 */
[----:B------:R-:W-:Y:S08]  /*b780*/  BRA.DIV UR4, `(.L_x_2987) ;  /* 0x0000024604247947 */ /* 0x000ff0000b800000 */
[----:B------:R0:W1:Y:S04]  /*b790*/  SHFL.IDX PT, R4, R7, RZ, 0x181f ;  /* 0x00181fff07047589 */ /* 0x00006800000e0000 */
[----:B------:R0:W2:Y:S04]  /*b7a0*/  SHFL.IDX PT, R5, R6, RZ, 0x181f ;  /* 0x00181fff06057589 */ /* 0x0000a800000e0000 */
[----:B------:R0:W3:Y:S04]  /*b7b0*/  SHFL.IDX PT, R9, R8, RZ, 0x181f ;  /* 0x00181fff08097589 */ /* 0x0000e800000e0000 */
[----:B------:R0:W4:Y:S02]  /*b7c0*/  SHFL.IDX PT, R14, R0, RZ, 0x181f ;  /* 0x00181fff000e7589 */ /* 0x00012400000e0000 */
.L_x_3301:
        /* <DEDUP_REMOVED lines=25> */
[CC--:B--2---:R-:W-:Y:S02]  /*b960*/  @!P3 IADD3 R10, P5, R5.reuse, R12.reuse, RZ ;  /* 0x0000000c050ab210 */ /* 0x0c4fe40007fbe0ff */
[----:B----4-:R-:W-:Y:S02]  /*b970*/  @!P3 IADD3 R12, P4, R14, R12, RZ ;  /* 0x0000000c0e0cb210 */ /* 0x010fe40007f9e0ff */
[-C--:B------:R-:W-:Y:S01]  /*b980*/  @!P2 IADD3 R20, P6, R5, R24.reuse, RZ ;  /* 0x000000180514a210 */ /* 0x080fe20007fde0ff */
[--C-:B-1----:R-:W-:Y:S01]  /*b990*/  @!P3 IMAD.X R11, R4, 0x1, R13.reuse, P5 ;  /* 0x00000001040bb824 */ /* 0x102fe200028e060d */
[----:B------:R-:W-:Y:S01]  /*b9a0*/  @!P2 IADD3 R24, P5, R14, R24, RZ ;  /* 0x000000180e18a210 */ /* 0x000fe20007fbe0ff */
[----:B---3--:R-:W-:Y:S01]  /*b9b0*/  @!P3 IMAD.X R13, R9, 0x1, R13, P4 ;  /* 0x00000001090db824 */ /* 0x008fe200020e060d */
[----:B------:R-:W-:Y:S01]  /*b9c0*/  @!P1 SHF.L.U64.HI R29, R214, 0x1, R87 ;  /* 0x00000001d61d9819 */ /* 0x000fe20000010257 */
[--C-:B------:R-:W-:Y:S01]  /*b9d0*/  @!P2 IMAD.X R21, R4, 0x1, R25.reuse, P6 ;  /* 0x000000010415a824 */ /* 0x100fe200030e0619 */
[----:B------:R-:W-:Y:S01]  /*b9e0*/  @!P1 IADD3 R26, P4, R5, R28, RZ ;  /* 0x0000001c051a9210 */ /* 0x000fe20007f9e0ff */
[----:B------:R-:W-:Y:S01]  /*b9f0*/  @!P2 IMAD.X R25, R9, 0x1, R25, P5 ;  /* 0x000000010919a824 */ /* 0x000fe200028e0619 */
[----:B------:R-:W-:-:S02]  /*ba00*/  @!P0 SHF.L.U32 R15, R216, 0x1, RZ ;  /* 0x00000001d80f8819 */ /* 0x000fc400000006ff */
[----:B------:R-:W-:Y:S02]  /*ba10*/  CS2R R72, SRZ ;  /* 0x0000000000487805 */ /* 0x000fe4000001ff00 */
[----:B------:R-:W-:Y:S02]  /*ba20*/  @!P1 IADD3 R28, P6, R14, R28, RZ ;  /* 0x0000001c0e1c9210 */ /* 0x000fe40007fde0ff */
[----:B------:R-:W-:Y:S02]  /*ba30*/  CS2R R70, SRZ ;  /* 0x0000000000467805 */ /* 0x000fe4000001ff00 */
[----:B------:R-:W-:Y:S02]  /*ba40*/  @!P1 IADD3.X R27, R4, R29, RZ, P4, !PT ;  /* 0x0000001d041b9210 */ /* 0x000fe400027fe4ff */
[----:B------:R-:W-:Y:S02]  /*ba50*/  CS2R R68, SRZ ;  /* 0x0000000000447805 */ /* 0x000fe4000001ff00 */
[----:B------:R-:W-:-:S02]  /*ba60*/  @!P0 SHF.L.U64.HI R32, R216, 0x1, R75 ;  /* 0x00000001d8208819 */ /* 0x000fc4000001024b */
[----:B------:R-:W-:Y:S02]  /*ba70*/  CS2R R66, SRZ ;  /* 0x0000000000427805 */ /* 0x000fe4000001ff00 */
[-C--:B------:R-:W-:Y:S02]  /*ba80*/  @!P0 IADD3 R30, P5, R5, R15.reuse, RZ ;  /* 0x0000000f051e8210 */ /* 0x080fe40007fbe0ff */
[----:B------:R-:W-:Y:S02]  /*ba90*/  CS2R R62, SRZ ;  /* 0x00000000003e7805 */ /* 0x000fe4000001ff00 */
[----:B------:R-:W-:Y:S02]  /*baa0*/  @!P0 IADD3 R14, P4, R14, R15, RZ ;  /* 0x0000000f0e0e8210 */ /* 0x000fe40007f9e0ff */
        /* <DEDUP_REMOVED lines=12> */
.L_x_2989:
[----:B------:R-:W-:Y:S05]  /*bb70*/  BSYNC B1 ;  /* 0x0000000000017941 */ /* 0x000fea0003800000 */
.L_x_2988:
[----:B-1---5:R-:W-:Y:S01]  /*bb80*/  IMAD.MOV.U32 R4, RZ, RZ, R62 ;  /* 0x000000ffff047224 */ /* 0x022fe200078e003e */
[----:B--2---:R-:W-:Y:S01]  /*bb90*/  MOV R5, R63 ;  /* 0x0000003f00057202 */ /* 0x004fe20000000f00 */
[----:B---3--:R-:W-:Y:S01]  /*bba0*/  IMAD.MOV.U32 R9, RZ, RZ, R68 ;  /* 0x000000ffff097224 */ /* 0x008fe200078e0044 */
[----:B------:R-:W-:Y:S01]  /*bbb0*/  UMOV UR4, 0xffffffff ;  /* 0xffffffff00047882 */ /* 0x000fe20000000000 */
[----:B------:R-:W-:Y:S01]  /*bbc0*/  IMAD.MOV.U32 R10, RZ, RZ, R69 ;  /* 0x000000ffff0a7224 */ /* 0x000fe200078e0045 */
[----:B------:R-:W-:Y:S01]  /*bbd0*/  PRMT R110, R5, 0x5410, R4 ;  /* 0x00005410056e7816 */ /* 0x000fe20000000004 */
[----:B------:R-:W-:Y:S01]  /*bbe0*/  IMAD.MOV.U32 R4, RZ, RZ, R72 ;  /* 0x000000ffff047224 */ /* 0x000fe200078e0048 */
[----:B------:R-:W-:Y:S01]  /*bbf0*/  CS2R R58, SRZ ;  /* 0x00000000003a7805 */ /* 0x000fe2000001ff00 */
        /* <DEDUP_REMOVED lines=13> */
[----:B------:R-:W-:Y:S02]  /*bcd0*/  IMAD.MOV.U32 R5, RZ, RZ, R71 ;  /* 0x000000ffff057224 */ /* 0x000fe400078e0047 */
        /* <DEDUP_REMOVED lines=9> */
.L_x_3307:
        /* <DEDUP_REMOVED lines=24> */
[CC--:B---3--:R-:W-:Y:S01]  /*bef0*/  @!P3 IADD3 R28, P5, R5.reuse, R30.reuse, RZ ;  /* 0x0000001e051cb210 */ /* 0x0c8fe20007fbe0ff */
[----:B------:R-:W-:Y:S01]  /*bf00*/  @!P0 IMAD.SHL.U32 R32, R216, 0x2, RZ ;  /* 0x00000002d8208824 */ /* 0x000fe200078e00ff */
[----:B----4-:R-:W-:Y:S02]  /*bf10*/  @!P3 IADD3 R30, P4, R14, R30, RZ ;  /* 0x0000001e0e1eb210 */ /* 0x010fe40007f9e0ff */
[----:B------:R-:W-:Y:S02]  /*bf20*/  @!P2 IADD3 R26, P6, R5, R20, RZ ;  /* 0x00000014051aa210 */ /* 0x000fe40007fde0ff */
[----:B--2---:R-:W-:Y:S01]  /*bf30*/  @!P3 IADD3.X R29, R4, R10, RZ, P5, !PT ;  /* 0x0000000a041db210 */ /* 0x004fe20002ffe4ff */
[----:B0-----:R-:W-:Y:S01]  /*bf40*/  @!P3 IMAD.X R31, R9, 0x1, R10, P4 ;  /* 0x00000001091fb824 */ /* 0x001fe200020e060a */
[----:B------:R-:W-:Y:S01]  /*bf50*/  @!P2 IADD3 R20, P5, R14, R20, RZ ;  /* 0x000000140e14a210 */ /* 0x000fe20007fbe0ff */
[----:B------:R-:W-:Y:S01]  /*bf60*/  @!P2 IMAD.X R27, R4, 0x1, R11, P6 ;  /* 0x00000001041ba824 */ /* 0x000fe200030e060b */
[----:B------:R-:W-:-:S02]  /*bf70*/  @!P1 SHF.L.U64.HI R13, R214, 0x1, R87 ;  /* 0x00000001d60d9819 */ /* 0x000fc40000010257 */
[----:B------:R-:W-:Y:S02]  /*bf80*/  CS2R R56, SRZ ;  /* 0x0000000000387805 */ /* 0x000fe4000001ff00 */
[-C--:B------:R-:W-:Y:S01]  /*bf90*/  @!P1 IADD3 R24, P4, R5, R12.reuse, RZ ;  /* 0x0000000c05189210 */ /* 0x080fe20007f9e0ff */
[----:B------:R-:W-:Y:S01]  /*bfa0*/  @!P2 IMAD.X R21, R9, 0x1, R11, P5 ;  /* 0x000000010915a824 */ /* 0x000fe200028e060b */
[----:B------:R-:W-:Y:S02]  /*bfb0*/  @!P1 IADD3 R10, P6, R14, R12, RZ ;  /* 0x0000000c0e0a9210 */ /* 0x000fe40007fde0ff */
[----:B------:R-:W-:Y:S02]  /*bfc0*/  CS2R R54, SRZ ;  /* 0x0000000000367805 */ /* 0x000fe4000001ff00 */
[----:B------:R-:W-:Y:S01]  /*bfd0*/  @!P0 SHF.L.U64.HI R15, R216, 0x1, R75 ;  /* 0x00000001d80f8819 */ /* 0x000fe2000001024b */
[----:B------:R-:W-:Y:S01]  /*bfe0*/  @!P1 IMAD.X R25, R4, 0x1, R13, P4 ;  /* 0x0000000104199824 */ /* 0x000fe200020e060d */
[----:B------:R-:W-:-:S02]  /*bff0*/  @!P0 IADD3 R12, P5, R5, R32, RZ ;  /* 0x00000020050c8210 */ /* 0x000fc40007fbe0ff */
[----:B------:R-:W-:Y:S02]  /*c000*/  CS2R R52, SRZ ;  /* 0x0000000000347805 */ /* 0x000fe4000001ff00 */
[----:B------:R-:W-:Y:S02]  /*c010*/  @!P0 IADD3 R14, P4, R14, R32, RZ ;  /* 0x000000200e0e8210 */ /* 0x000fe40007f9e0ff */
[----:B------:R-:W-:Y:S02]  /*c020*/  CS2R R50, SRZ ;  /* 0x0000000000327805 */ /* 0x000fe4000001ff00 */
[C---:B------:R-:W-:Y:S01]  /*c030*/  @!P1 IADD3.X R11, R9.reuse, R13, RZ, P6, !PT ;  /* 0x0000000d090b9210 */ /* 0x040fe200037fe4ff */
[--C-:B------:R-:W-:Y:S01]  /*c040*/  @!P0 IMAD.X R13, R4, 0x1, R15.reuse, P5 ;  /* 0x00000001040d8824 */ /* 0x100fe200028e060f */
[----:B------:R-:W-:Y:S02]  /*c050*/  CS2R R48, SRZ ;  /* 0x0000000000307805 */ /* 0x000fe4000001ff00 */
[----:B------:R-:W-:Y:S01]  /*c060*/  CS2R R46, SRZ ;  /* 0x00000000002e7805 */ /* 0x000fe2000001ff00 */
        /* <DEDUP_REMOVED lines=9> */
.L_x_2992:
[----:B------:R-:W-:Y:S05]  /*c100*/  BSYNC B1 ;  /* 0x0000000000017941 */ /* 0x000fea0003800000 */
.L_x_2991:
[----:B--2--5:R-:W-:Y:S01]  /*c110*/  IMAD.MOV.U32 R4, RZ, RZ, R58 ;  /* 0x000000ffff047224 */ /* 0x024fe200078e003a */
[----:B0-----:R-:W-:Y:S01]  /*c120*/  MOV R9, R46 ;  /* 0x0000002e00097202 */ /* 0x001fe20000000f00 */
[----:B---3--:R-:W-:Y:S01]  /*c130*/  IMAD.MOV.U32 R5, RZ, RZ, R59 ;  /* 0x000000ffff057224 */ /* 0x008fe200078e003b */
[----:B------:R-:W-:Y:S01]  /*c140*/  UMOV UR4, 0xffffffff ;  /* 0xffffffff00047882 */ /* 0x000fe20000000000 */
        /* <DEDUP_REMOVED lines=26> */
.L_x_3313:
        /* <DEDUP_REMOVED lines=20> */
[----:B------:R-:W-:-:S04]  /*c430*/  @!P3 SHF.L.U32 R32, R22, 0x1, RZ ;  /* 0x000000011620b819 */ /* 0x000fc800000006ff */
[----:B------:R-:W-:Y:S01]  /*c440*/  @!P2 IMAD.SHL.U32 R24, R215, 0x2, RZ ;  /* 0x00000002d718a824 */ /* 0x000fe200078e00ff */
[----:B------:R-:W-:Y:S01]  /*c450*/  @!P3 SHF.L.U64.HI R10, R22, 0x1, R83 ;  /* 0x00000001160ab819 */ /* 0x000fe20000010253 */
[----:B------:R-:W-:Y:S01]  /*c460*/  @!P1 IMAD.SHL.U32 R12, R214, 0x2, RZ ;  /* 0x00000002d60c9824 */ /* 0x000fe200078e00ff */
[-C--:B---3--:R-:W-:Y:S01]  /*c470*/  @!P3 IADD3 R80, P5, R5, R32.reuse, RZ ;  /* 0x000000200550b210 */ /* 0x088fe20007fbe0ff */
[----:B------:R-:W-:Y:S01]  /*c480*/  @!P0 IMAD.SHL.U32 R26, R216, 0x2, RZ ;  /* 0x00000002d81a8824 */ /* 0x000fe200078e00ff */
[----:B0-----:R-:W-:Y:S02]  /*c490*/  @!P3 IADD3 R32, P4, R14, R32, RZ ;  /* 0x000000200e20b210 */ /* 0x001fe40007f9e0ff */
[----:B------:R-:W-:Y:S01]  /*c4a0*/  @!P2 SHF.L.U64.HI R11, R215, 0x1, R82 ;  /* 0x00000001d70ba819 */ /* 0x000fe20000010252 */
[----:B--2---:R-:W-:Y:S01]  /*c4b0*/  @!P3 IMAD.X R81, R4, 0x1, R10, P5 ;  /* 0x000000010451b824 */ /* 0x004fe200028e060a */
[----:B------:R-:W-:Y:S02]  /*c4c0*/  @!P2 IADD3 R30, P6, R5, R24, RZ ;  /* 0x00000018051ea210 */ /* 0x000fe40007fde0ff */
[----:B------:R-:W-:-:S02]  /*c4d0*/  @!P3 IADD3.X R33, R9, R10, RZ, P4, !PT ;  /* 0x0000000a0921b210 */ /* 0x000fc400027fe4ff */
[----:B------:R-:W-:Y:S01]  /*c4e0*/  @!P1 SHF.L.U64.HI R13, R214, 0x1, R87 ;  /* 0x00000001d60d9819 */ /* 0x000fe20000010257 */
[--C-:B------:R-:W-:Y:S01]  /*c4f0*/  @!P2 IMAD.X R31, R4, 0x1, R11.reuse, P6 ;  /* 0x00000001041fa824 */ /* 0x100fe200030e060b */
[C---:B------:R-:W-:Y:S02]  /*c500*/  @!P2 IADD3 R24, P5, R14.reuse, R24, RZ ;  /* 0x000000180e18a210 */ /* 0x040fe40007fbe0ff */
[----:B------:R-:W-:Y:S02]  /*c510*/  CS2R R40, SRZ ;  /* 0x0000000000287805 */ /* 0x000fe4000001ff00 */
[-C--:B------:R-:W-:Y:S02]  /*c520*/  @!P1 IADD3 R20, P4, R5, R12.reuse, RZ ;  /* 0x0000000c05149210 */ /* 0x080fe40007f9e0ff */
[----:B------:R-:W-:Y:S02]  /*c530*/  CS2R R38, SRZ ;  /* 0x0000000000267805 */ /* 0x000fe4000001ff00 */
[----:B------:R-:W-:Y:S01]  /*c540*/  @!P1 IADD3 R10, P6, R14, R12, RZ ;  /* 0x0000000c0e0a9210 */ /* 0x000fe20007fde0ff */
[----:B------:R-:W-:Y:S01]  /*c550*/  @!P2 IMAD.X R25, R9, 0x1, R11, P5 ;  /* 0x000000010919a824 */ /* 0x000fe200028e060b */
[----:B------:R-:W-:Y:S01]  /*c560*/  @!P0 SHF.L.U64.HI R15, R216, 0x1, R75 ;  /* 0x00000001d80f8819 */ /* 0x000fe2000001024b */
[--C-:B------:R-:W-:Y:S01]  /*c570*/  @!P1 IMAD.X R21, R4, 0x1, R13.reuse, P4 ;  /* 0x0000000104159824 */ /* 0x100fe200020e060d */
[-C--:B------:R-:W-:Y:S01]  /*c580*/  @!P0 IADD3 R12, P5, R5, R26.reuse, RZ ;  /* 0x0000001a050c8210 */ /* 0x080fe20007fbe0ff */
[----:B------:R-:W-:Y:S01]  /*c590*/  @!P1 IMAD.X R11, R9, 0x1, R13, P6 ;  /* 0x00000001090b9824 */ /* 0x000fe200030e060d */
[----:B------:R-:W-:-:S02]  /*c5a0*/  @!P0 IADD3 R14, P4, R14, R26, RZ ;  /* 0x0000001a0e0e8210 */ /* 0x000fc40007f9e0ff */
[----:B------:R-:W-:Y:S02]  /*c5b0*/  CS2R R36, SRZ ;  /* 0x0000000000247805 */ /* 0x000fe4000001ff00 */
[----:B------:R-:W-:Y:S02]  /*c5c0*/  @!P0 IADD3.X R13, R4, R15, RZ, P5, !PT ;  /* 0x0000000f040d8210 */ /* 0x000fe40002ffe4ff */
[----:B------:R-:W-:Y:S02]  /*c5d0*/  CS2R R34, SRZ ;  /* 0x0000000000227805 */ /* 0x000fe4000001ff00 */
        /* <DEDUP_REMOVED lines=11> */
.L_x_2995:
[----:B------:R-:W-:Y:S05]  /*c690*/  BSYNC B1 ;  /* 0x0000000000017941 */ /* 0x000fea0003800000 */
.L_x_2994:
        /* <DEDUP_REMOVED lines=29> */
[----:B-1----:R-:W1:Y:S04]  /*c870*/  SHFL.IDX PT, R8, R8, 0x3, 0x181f ;  /* 0x00781f0008087f89 */ /* 0x002e6800000e0000 */
[----:B0---4-:R-:W4:Y:S02]  /*c880*/  SHFL.IDX PT, R0, R0, 0x3, 0x181f ;  /* 0x00781f0000007f89 */ /* 0x011f2400000e0000 */
.L_x_3319:
[----:B------:R-:W5:Y:S01]  /*c890*/  LDL R7, [R1+0x60] ;  /* 0x0000600001077983 */ /* 0x000f620000100800 */
        /* <DEDUP_REMOVED lines=9> */
[----:B-----5:R-:W-:-:S04]  /*c930*/  LEA.HI R6, R7, R7, RZ, 0x1 ;  /* 0x0000000707067211 */ /* 0x020fc800078f08ff */
[----:B------:R-:W-:-:S05]  /*c940*/  LOP3.LUT R6, R6, 0xfffffffe, RZ, 0xc0, !PT ;  /* 0xfffffffe06067812 */ /* 0x000fca00078ec0ff */
[----:B------:R-:W-:-:S05]  /*c950*/  IMAD.IADD R6, R7, 0x1, -R6 ;  /* 0x0000000107067824 */ /* 0x000fca00078e0a06 */
[----:B------:R-:W-:Y:S02]  /*c960*/  SHF.L.U32 R119, R6, 0x1f, RZ ;  /* 0x0000001f06777819 */ /* 0x000fe400000006ff */
[----:B------:R-:W-:Y:S01]  /*c970*/  CS2R R6, SRZ ;  /* 0x0000000000067805 */ /* 0x000fe2000001ff00 */
        /* <DEDUP_REMOVED lines=10> */
[C---:B------:R-:W-:Y:S01]  /*ca20*/  @!P2 IMAD.SHL.U32 R91, R215.reuse, 0x2, RZ ;  /* 0x00000002d75ba824 */ /* 0x040fe200078e00ff */
[----:B------:R-:W-:Y:S01]  /*ca30*/  @!P3 SHF.L.U64.HI R83, R22, 0x1, R83 ;  /* 0x000000011653b819 */ /* 0x000fe20000010253 */
[C---:B------:R-:W-:Y:S01]  /*ca40*/  @!P0 IMAD.SHL.U32 R7, R216.reuse, 0x2, RZ ;  /* 0x00000002d8078824 */ /* 0x040fe200078e00ff */
[----:B------:R-:W-:Y:S01]  /*ca50*/  @!P0 SHF.L.U64.HI R5, R216, 0x1, R75 ;  /* 0x00000001d8058819 */ /* 0x000fe2000001024b */
[----:B------:R-:W-:Y:S01]  /*ca60*/  @!P1 IMAD.SHL.U32 R75, R214, 0x2, RZ ;  /* 0x00000002d64b9824 */ /* 0x000fe200078e00ff */
[-C--:B---3--:R-:W-:Y:S02]  /*ca70*/  @!P3 IADD3 R98, P5, R10, R95.reuse, RZ ;  /* 0x0000005f0a62b210 */ /* 0x088fe40007fbe0ff */
[----:B----4-:R-:W-:Y:S02]  /*ca80*/  @!P3 IADD3 R94, P4, R0, R95, RZ ;  /* 0x0000005f005eb210 */ /* 0x010fe40007f9e0ff */
[----:B------:R-:W-:Y:S01]  /*ca90*/  @!P2 SHF.L.U64.HI R4, R215, 0x1, R82 ;  /* 0x00000001d704a819 */ /* 0x000fe20000010252 */
[----:B--2---:R-:W-:Y:S01]  /*caa0*/  @!P3 IMAD.X R99, R9, 0x1, R83, P5 ;  /* 0x000000010963b824 */ /* 0x004fe200028e0653 */
[----:B------:R-:W-:-:S02]  /*cab0*/  @!P2 IADD3 R92, P6, R10, R91, RZ ;  /* 0x0000005b0a5ca210 */ /* 0x000fc40007fde0ff */
[----:B-1----:R-:W-:Y:S02]  /*cac0*/  @!P3 IADD3.X R95, R8, R83, RZ, P4, !PT ;  /* 0x00000053085fb210 */ /* 0x002fe400027fe4ff */
[----:B------:R-:W-:Y:S01]  /*cad0*/  @!P1 SHF.L.U64.HI R87, R214, 0x1, R87 ;  /* 0x00000001d6579819 */ /* 0x000fe20000010257 */
[----:B------:R-:W-:Y:S01]  /*cae0*/  @!P2 IMAD.X R93, R9, 0x1, R4, P6 ;  /* 0x00000001095da824 */ /* 0x000fe200030e0604 */
[----:B------:R-:W-:Y:S02]  /*caf0*/  @!P1 IADD3 R82, P4, R10, R75, RZ ;  /* 0x0000004b0a529210 */ /* 0x000fe40007f9e0ff */
[----:B------:R-:W-:Y:S02]  /*cb00*/  CS2R R24, SRZ ;  /* 0x0000000000187805 */ /* 0x000fe4000001ff00 */
[----:B------:R-:W-:Y:S02]  /*cb10*/  @!P2 IADD3 R90, P5, R0, R91, RZ ;  /* 0x0000005b005aa210 */ /* 0x000fe40007fbe0ff */
[----:B------:R-:W-:-:S02]  /*cb20*/  CS2R R20, SRZ ;  /* 0x0000000000147805 */ /* 0x000fc4000001ff00 */
[C---:B------:R-:W-:Y:S01]  /*cb30*/  @!P1 IADD3 R74, P6, R0.reuse, R75, RZ ;  /* 0x0000004b004a9210 */ /* 0x040fe20007fde0ff */
[C-C-:B------:R-:W-:Y:S01]  /*cb40*/  @!P1 IMAD.X R83, R9.reuse, 0x1, R87.reuse, P4 ;  /* 0x0000000109539824 */ /* 0x140fe200020e0657 */
[-C--:B------:R-:W-:Y:S01]  /*cb50*/  @!P0 IADD3 R86, P4, R0, R7.reuse, RZ ;  /* 0x0000000700568210 */ /* 0x080fe20007f9e0ff */
[----:B------:R-:W-:Y:S01]  /*cb60*/  @!P2 IMAD.X R91, R8, 0x1, R4, P5 ;  /* 0x00000001085ba824 */ /* 0x000fe200028e0604 */
[----:B------:R-:W-:Y:S01]  /*cb70*/  @!P0 IADD3 R10, P5, R10, R7, RZ ;  /* 0x000000070a0a8210 */ /* 0x000fe20007fbe0ff */
[C---:B------:R-:W-:Y:S01]  /*cb80*/  @!P1 IMAD.X R75, R8.reuse, 0x1, R87, P6 ;  /* 0x00000001084b9824 */ /* 0x040fe200030e0657 */
[----:B------:R-:W-:Y:S01]  /*cb90*/  CS2R R14, SRZ ;  /* 0x00000000000e7805 */ /* 0x000fe2000001ff00 */
[----:B------:R-:W-:Y:S01]  /*cba0*/  @!P0 IMAD.X R87, R8, 0x1, R5, P4 ;  /* 0x0000000108578824 */ /* 0x000fe200020e0605 */
[----:B------:R-:W-:Y:S02]  /*cbb0*/  @!P0 IADD3.X R11, R9, R5, RZ, P5, !PT ;  /* 0x00000005090b8210 */ /* 0x000fe40002ffe4ff */
[----:B------:R-:W-:-:S02]  /*cbc0*/  CS2R R12, SRZ ;  /* 0x00000000000c7805 */ /* 0x000fc4000001ff00 */
[----:B------:R-:W-:Y:S02]  /*cbd0*/  CS2R R6, SRZ ;  /* 0x0000000000067805 */ /* 0x000fe4000001ff00 */
[----:B------:R-:W-:Y:S01]  /*cbe0*/  CS2R R4, SRZ ;  /* 0x0000000000047805 */ /* 0x000fe2000001ff00 */
        /* <DEDUP_REMOVED lines=8> */
.L_x_2998:
[----:B------:R-:W-:Y:S05]  /*cc70*/  BSYNC B1 ;  /* 0x0000000000017941 */ /* 0x000fea0003800000 */
.L_x_2997:
[----:B------:R-:W3:Y:S01]  /*cc80*/  SYNCS.PHASECHK.TRANS64.TRYWAIT P0, [R18+URZ+0x38800], R119 ;  /* 0x03880077120075a7 */ /* 0x000ee2000800017f */
[----:B--2--5:R-:W-:Y:S01]  /*cc90*/  IMAD.MOV.U32 R9, RZ, RZ, R12 ;  /* 0x000000ffff097224 */ /* 0x024fe200078e000c */
[----:B0-----:R-:W-:Y:S01]  /*cca0*/  VIADDMNMX R75, R107, -R230, 0x80, PT ;  /* 0x000000806b4b7446 */ /* 0x001fe200038009e6 */
[----:B----4-:R-:W-:Y:S01]  /*ccb0*/  IMAD.MOV.U32 R0, RZ, RZ, R4 ;  /* 0x000000ffff007224 */ /* 0x010fe200078e0004 */
[----:B------:R-:W-:Y:S01]  /*ccc0*/  BSSY B1, `(.L_x_2999) ;  /* 0x000001a000017945 */ /* 0x000fe20003800000 */
[----:B-1----:R-:W-:Y:S01]  /*ccd0*/  IMAD.MOV.U32 R8, RZ, RZ, R5 ;  /* 0x000000ffff087224 */ /* 0x002fe200078e0005 */
[----:B------:R-:W-:Y:S01]  /*cce0*/  PRMT R82, R9, 0x7610, R82 ;  /* 0x0000761009527816 */ /* 0x000fe20000000052 */
[----:B------:R-:W-:Y:S01]  /*ccf0*/  IMAD.MOV.U32 R9, RZ, RZ, R20 ;  /* 0x000000ffff097224 */ /* 0x000fe200078e0014 */
[----:B------:R-:W-:Y:S01]  /*cd00*/  ISETP.GE.AND P1, PT, R212, R75, PT ;  /* 0x0000004bd400720c */ /* 0x000fe20003f26270 */
[----:B---3--:R-:W-:Y:S01]  /*cd10*/  IMAD.MOV.U32 R10, RZ, RZ, R21 ;  /* 0x000000ffff0a7224 */ /* 0x008fe200078e0015 */
[----:B------:R-:W-:Y:S01]  /*cd20*/  PRMT R0, R0, 0x5410, R8 ;  /* 0x0000541000007816 */ /* 0x000fe20000000008 */
[----:B------:R-:W-:Y:S01]  /*cd30*/  IMAD.MOV.U32 R11, RZ, RZ, R30 ;  /* 0x000000ffff0b7224 */ /* 0x000fe200078e001e */
[----:B------:R-:W-:-:S02]  /*cd40*/  MOV R8, R13 ;  /* 0x0000000d00087202 */ /* 0x000fc40000000f00 */
[----:B------:R-:W-:Y:S01]  /*cd50*/  PRMT R86, R9, 0x5410, R10 ;  /* 0x0000541009567816 */ /* 0x000fe2000000000a */
[----:B------:R-:W-:Y:S01]  /*cd60*/  IMAD.MOV.U32 R10, RZ, RZ, R33 ;  /* 0x000000ffff0a7224 */ /* 0x000fe200078e0021 */
[----:B------:R-:W-:Y:S01]  /*cd70*/  PRMT R82, R82, 0x5410, R8 ;  /* 0x0000541052527816 */ /* 0x000fe20000000008 */
[----:B------:R-:W-:Y:S01]  /*cd80*/  IMAD.MOV.U32 R8, RZ, RZ, R31 ;  /* 0x000000ffff087224 */ /* 0x000fe200078e001f */
[----:B------:R-:W-:Y:S02]  /*cd90*/  PRMT R90, R11, 0x7610, R90 ;  /* 0x000076100b5a7816 */ /* 0x000fe4000000005a */
[----:B------:R-:W-:Y:S02]  /*cda0*/  MOV R9, R32 ;  /* 0x0000002000097202 */ /* 0x000fe40000000f00 */
        /* <DEDUP_REMOVED lines=10> */
[----:B------:R-:W-:Y:S06]  /*ce50*/  @!P0 BRA `(.L_x_3000) ;  /* 0x0000023400348947 */ /* 0x000fec0003800000 */
.L_x_3320:
[----:B------:R-:W-:Y:S05]  /*ce60*/  BSYNC B1 ;  /* 0x0000000000017941 */ /* 0x000fea0003800000 */
.L_x_2999:
[----:B------:R-:W-:Y:S01]  /*ce70*/  BSSY B1, `(.L_x_3001) ;  /* 0x00000ba000017945 */ /* 0x000fe20003800000 */
[----:B------:R-:W-:-:S03]  /*ce80*/  PRMT R74, R8, 0x5410, R9 ;  /* 0x00005410084a7816 */ /* 0x000fc60000000009 */
[----:B------:R-:W-:Y:S05]  /*ce90*/  @P1 BRA `(.L_x_3002) ;  /* 0x0000000800dc1947 */ /* 0x000fea0003800000 */
[----:B------:R-:W1:Y:S01]  /*cea0*/  LDC R9, c[0x0][0x3f4] ;  /* 0x0000fd00ff097b82 */ /* 0x000e620000000800 */
[----:B------:R-:W-:Y:S01]  /*ceb0*/  BSSY B2, `(.L_x_3003) ;  /* 0x0000030000027945 */ /* 0x000fe20003800000 */
[-C--:B-1----:R-:W-:Y:S02]  /*cec0*/  ISETP.GE.AND P0, PT, R22, R9.reuse, PT ;  /* 0x000000091600720c */ /* 0x082fe40003f06270 */
[-C--:B------:R-:W-:Y:S02]  /*ced0*/  ISETP.GE.AND P1, PT, R215, R9.reuse, PT ;  /* 0x00000009d700720c */ /* 0x080fe40003f26270 */
[-C--:B------:R-:W-:Y:S02]  /*cee0*/  ISETP.GE.AND P2, PT, R214, R9.reuse, PT ;  /* 0x00000009d600720c */ /* 0x080fe40003f46270 */
[----:B------:R-:W-:-:S07]  /*cef0*/  ISETP.GE.AND P3, PT, R216, R9, PT ;  /* 0x00000009d800720c */ /* 0x000fce0003f66270 */
[----:B------:R-:W-:Y:S06]  /*cf00*/  @P0 BRA `(.L_x_3004) ;  /* 0x0000000000a80947 */ /* 0x000fec0003800000 */
[----:B------:R-:W1:Y:S01]  /*cf10*/  LDS.128 R8, [R3] ;  /* 0x0000000003087984 */ /* 0x000e620000000c00 */
[----:B------:R-:W-:Y:S01]  /*cf20*/  SHF.R.U32.HI R93, RZ, 0x10, R79 ;  /* 0x00000010ff5d7819 */ /* 0x000fe2000001164f */
[----:B------:R-:W-:Y:S01]  /*cf30*/  HADD2.F32 R92, -RZ, R116.H0_H0 ;  /* 0x20000074ff5c7230 */ /* 0x000fe20000004100 */
[----:B------:R-:W-:Y:S01]  /*cf40*/  SHF.R.U32.HI R95, RZ, 0x10, R77 ;  /* 0x00000010ff5f7819 */ /* 0x000fe2000001164d */
[----:B------:R-:W-:Y:S01]  /*cf50*/  HADD2.F32 R94, -RZ, R117.H0_H0 ;  /* 0x20000075ff5e7230 */ /* 0x000fe20000004100 */
[----:B0-----:R-:W-:Y:S01]  /*cf60*/  SHF.R.U64 R119, R78, 0x10, R79 ;  /* 0x000000104e777819 */ /* 0x001fe2000000124f */
        /* <DEDUP_REMOVED lines=36> */
.L_x_3004:
[----:B------:R-:W-:Y:S05]  /*d1b0*/  BSYNC B2 ;  /* 0x0000000000027941 */ /* 0x000fea0003800000 */
.L_x_3003:
[----:B------:R-:W-:Y:S04]  /*d1c0*/  BSSY B2, `(.L_x_3005) ;  /* 0x000002c000027945 */ /* 0x000fe80003800000 */
[----:B------:R-:W-:Y:S05]  /*d1d0*/  @P1 BRA `(.L_x_3006) ;  /* 0x0000000000a81947 */ /* 0x000fea0003800000 */
[----:B-1----:R-:W1:Y:S01]  /*d1e0*/  LDS.128 R8, [R3+0x4000] ;  /* 0x0040000003087984 */ /* 0x002e620000000c00 */
        /* <DEDUP_REMOVED lines=41> */
.L_x_3006:
[----:B------:R-:W-:Y:S05]  /*d480*/  BSYNC B2 ;  /* 0x0000000000027941 */ /* 0x000fea0003800000 */
.L_x_3005:
[----:B------:R-:W-:Y:S04]  /*d490*/  BSSY B2, `(.L_x_3007) ;  /* 0x000002c000027945 */ /* 0x000fe80003800000 */
[----:B------:R-:W-:Y:S05]  /*d4a0*/  @P2 BRA `(.L_x_3008) ;  /* 0x0000000000a82947 */ /* 0x000fea0003800000 */
[----:B-12---:R-:W1:Y:S01]  /*d4b0*/  LDS.128 R8, [R3+0x8000] ;  /* 0x0080000003087984 */ /* 0x006e620000000c00 */
[----:B------:R-:W-:Y:S01]  /*d4c0*/  SHF.R.U32.HI R71, RZ, 0x10, R69 ;  /* 0x00000010ff477819 */ /* 0x000fe20000011645 */
[----:B------:R-:W-:Y:S01]  /*d4d0*/  HADD2.F32 R70, -RZ, R112.H1_H1 ;  /* 0x30000070ff467230 */ /* 0x000fe20000004100 */
[----:B------:R-:W-:Y:S01]  /*d4e0*/  SHF.R.U32.HI R73, RZ, 0x10, R67 ;  /* 0x00000010ff497819 */ /* 0x000fe20000011643 */
[----:B------:R-:W-:Y:S01]  /*d4f0*/  HADD2.F32 R72, -RZ, R113.H0_H0 ;  /* 0x20000071ff487230 */ /* 0x000fe20000004100 */
[----:B------:R-:W-:Y:S01]  /*d500*/  SHF.R.U64 R93, R68, 0x10, R69 ;  /* 0x00000010445d7819 */ /* 0x000fe20000001245 */
[----:B------:R-:W-:Y:S01]  /*d510*/  HADD2.F32 R71, -RZ, R71.H0_H0 ;  /* 0x20000047ff477230 */ /* 0x000fe20000004100 */
[----:B------:R-:W-:Y:S01]  /*d520*/  SHF.R.U64 R79, R66, 0x10, R67 ;  /* 0x00000010424f7819 */ /* 0x000fe20000001243 */
[----:B------:R-:W-:Y:S02]  /*d530*/  HADD2.F32 R73, -RZ, R73.H0_H0 ;  /* 0x20000049ff497230 */ /* 0x000fe40000004100 */
[----:B------:R-:W-:-:S02]  /*d540*/  HADD2.F32 R113, -RZ, R113.H1_H1 ;  /* 0x30000071ff717230 */ /* 0x000fc40000004100 */
        /* <DEDUP_REMOVED lines=32> */
.L_x_3008:
[----:B------:R-:W-:Y:S05]  /*d750*/  BSYNC B2 ;  /* 0x0000000000027941 */ /* 0x000fea0003800000 */
.L_x_3007:
[----:B------:R-:W-:Y:S05]  /*d760*/  @P3 BRA `(.L_x_3002) ;  /* 0x0000000000a83947 */ /* 0x000fea0003800000 */
[----:B-123--:R-:W1:Y:S01]  /*d770*/  LDS.128 R8, [R3+0xc000] ;  /* 0x00c0000003087984 */ /* 0x00ee620000000c00 */
[----:B------:R-:W-:Y:S01]  /*d780*/  SHF.R.U32.HI R67, RZ, 0x10, R63 ;  /* 0x00000010ff437819 */ /* 0x000fe2000001163f */
[----:B------:R-:W-:Y:S01]  /*d790*/  HADD2.F32 R66, -RZ, R110.H1_H1 ;  /* 0x3000006eff427230 */ /* 0x000fe20000004100 */
[--C-:B------:R-:W-:Y:S01]  /*d7a0*/  SHF.R.U32.HI R69, RZ, 0x10, R65.reuse ;  /* 0x00000010ff457819 */ /* 0x100fe20000011641 */
        /* <DEDUP_REMOVED lines=38> */
.L_x_3002:
[----:B------:R-:W-:Y:S05]  /*da10*/  BSYNC B1 ;  /* 0x0000000000017941 */ /* 0x000fea0003800000 */
.L_x_3001:
[----:B-1234-:R-:W-:Y:S01]  /*da20*/  VIADD R8, R212, 0x20 ;  /* 0x00000020d4087836 */ /* 0x01efe20000000000 */
[----:B------:R-:W-:Y:S04]  /*da30*/  BSSY B1, `(.L_x_3009) ;  /* 0x00000ba000017945 */ /* 0x000fe80003800000 */
[----:B------:R-:W-:-:S13]  /*da40*/  ISETP.GE.AND P0, PT, R8, R75, PT ;  /* 0x0000004b0800720c */ /* 0x000fda0003f06270 */
        /* <DEDUP_REMOVED lines=8> */
[----:B------:R-:W1:Y:S01]  /*dad0*/  LDS.128 R8, [R3+0x1000] ;  /* 0x0010000003087984 */ /* 0x000e620000000c00 */
[----:B------:R-:W-:Y:S01]  /*dae0*/  SHF.R.U32.HI R63, RZ, 0x10, R59 ;  /* 0x00000010ff3f7819 */ /* 0x000fe2000001163b */
[----:B------:R-:W-:Y:S01]  /*daf0*/  HADD2.F32 R62, -RZ, R108.H0_H0 ;  /* 0x2000006cff3e7230 */ /* 0x000fe20000004100 */
[--C-:B------:R-:W-:Y:S01]  /*db00*/  SHF.R.U32.HI R65, RZ, 0x10, R61.reuse ;  /* 0x00000010ff417819 */ /* 0x100fe2000001163d */
        /* <DEDUP_REMOVED lines=38> */
.L_x_3012:
[----:B------:R-:W-:Y:S05]  /*dd70*/  BSYNC B2 ;  /* 0x0000000000027941 */ /* 0x000fea0003800000 */
.L_x_3011:
        /* <DEDUP_REMOVED lines=44> */
.L_x_3014:
[----:B------:R-:W-:Y:S05]  /*e040*/  BSYNC B2 ;  /* 0x0000000000027941 */ /* 0x000fea0003800000 */
.L_x_3013:
[----:B------:R-:W-:Y:S04]  /*e050*/  BSSY B2, `(.L_x_3015) ;  /* 0x000002c000027945 */ /* 0x000fe80003800000 */
[----:B------:R-:W-:Y:S05]  /*e060*/  @P2 BRA `(.L_x_3016) ;  /* 0x0000000000a82947 */ /* 0x000fea0003800000 */
[----:B-12---:R-:W1:Y:S01]  /*e070*/  LDS.128 R8, [R3+0x9000] ;  /* 0x0090000003087984 */ /* 0x006e620000000c00 */
        /* <DEDUP_REMOVED lines=41> */
.L_x_3016:
[----:B------:R-:W-:Y:S05]  /*e310*/  BSYNC B2 ;  /* 0x0000000000027941 */ /* 0x000fea0003800000 */
.L_x_3015:
[----:B------:R-:W-:Y:S05]  /*e320*/  @P3 BRA `(.L_x_3010) ;  /* 0x0000000000a83947 */ /* 0x000fea0003800000 */
[----:B-123--:R-:W1:Y:S01]  /*e330*/  LDS.128 R8, [R3+0xd000] ;  /* 0x00d0000003087984 */ /* 0x00ee620000000c00 */
[----:B------:R-:W-:Y:S01]  /*e340*/  SHF.R.U32.HI R51, RZ, 0x10, R49 ;  /* 0x00000010ff337819 */ /* 0x000fe20000011631 */
[----:B------:R-:W-:Y:S01]  /*e350*/  HADD2.F32 R50, -RZ, R102.H0_H0 ;  /* 0x20000066ff327230 */ /* 0x000fe20000004100 */
[----:B------:R-:W-:Y:S01]  /*e360*/  SHF.R.U32.HI R53, RZ, 0x10, R47 ;  /* 0x00000010ff357819 */ /* 0x000fe2000001162f */
        /* <DEDUP_REMOVED lines=38> */
.L_x_3010:
[----:B------:R-:W-:Y:S05]  /*e5d0*/  BSYNC B1 ;  /* 0x0000000000017941 */ /* 0x000fea0003800000 */
.L_x_3009:
        /* <DEDUP_REMOVED lines=53> */
.L_x_3020:
[----:B------:R-:W-:Y:S05]  /*e930*/  BSYNC B2 ;  /* 0x0000000000027941 */ /* 0x000fea0003800000 */
.L_x_3019:
[----:B------:R-:W-:Y:S04]  /*e940*/  BSSY B2, `(.L_x_3021) ;  /* 0x000002c000027945 */ /* 0x000fe80003800000 */
[----:B------:R-:W-:Y:S05]  /*e950*/  @P1 BRA `(.L_x_3022) ;  /* 0x0000000000a81947 */ /* 0x000fea0003800000 */
[----:B-1----:R-:W1:Y:S01]  /*e960*/  LDS.128 R8, [R3+0x6000] ;  /* 0x0060000003087984 */ /* 0x002e620000000c00 */
        /* <DEDUP_REMOVED lines=41> */
.L_x_3022:
[----:B------:R-:W-:Y:S05]  /*ec00*/  BSYNC B2 ;  /* 0x0000000000027941 */ /* 0x000fea0003800000 */
.L_x_3021:
        /* <DEDUP_REMOVED lines=44> */
.L_x_3024:
[----:B------:R-:W-:Y:S05]  /*eed0*/  BSYNC B2 ;  /* 0x0000000000027941 */ /* 0x000fea0003800000 */
.L_x_3023:
[----:B------:R-:W-:Y:S05]  /*eee0*/  @P3 BRA `(.L_x_3018) ;  /* 0x0000000000a83947 */ /* 0x000fea0003800000 */
[----:B-123--:R-:W1:Y:S01]  /*eef0*/  LDS.128 R8, [R3+0xe000] ;  /* 0x00e0000003087984 */ /* 0x00ee620000000c00 */
        /* <DEDUP_REMOVED lines=41> */
.L_x_3018:
[----:B------:R-:W-:Y:S05]  /*f190*/  BSYNC B1 ;  /* 0x0000000000017941 */ /* 0x000fea0003800000 */
.L_x_3017:
[----:B-1234-:R-:W-:-:S04]  /*f1a0*/  IADD3 R8, R212, 0x60, RZ ;  /* 0x00000060d4087810 */ /* 0x01efc80007ffe0ff */
        /* <DEDUP_REMOVED lines=10> */
[--C-:B------:R-:W-:Y:S01]  /*f250*/  SHF.R.U64 R39, R32, 0x10, R33.reuse ;  /* 0x0000001020277819 */ /* 0x100fe20000001221 */
[--C-:B------:R-:W-:Y:S01]  /*f260*/  HADD2.F32 R32, -RZ, R90.reuse.H0_H0 ;  /* 0x2000005aff207230 */ /* 0x100fe20000004100 */
[----:B------:R-:W-:Y:S01]  /*f270*/  SHF.R.U32.HI R26, RZ, 0x10, R33 ;  /* 0x00000010ff1a7819 */ /* 0x000fe20000011621 */
[----:B------:R-:W-:Y:S01]  /*f280*/  HADD2.F32 R90, -RZ, R90.H1_H1 ;  /* 0x3000005aff5a7230 */ /* 0x000fe20000004100 */
[--C-:B------:R-:W-:Y:S02]  /*f290*/  SHF.R.U32.HI R33, RZ, 0x10, R31.reuse ;  /* 0x00000010ff217819 */ /* 0x100fe4000001161f */
[----:B------:R-:W-:Y:S01]  /*f2a0*/  SHF.R.U64 R37, R30, 0x10, R31 ;  /* 0x000000101e257819 */ /* 0x000fe2000000121f */
[----:B------:R-:W-:Y:S02]  /*f2b0*/  HADD2.F32 R31, -RZ, R26.H0_H0 ;  /* 0x2000001aff1f7230 */ /* 0x000fe40000004100 */
[----:B------:R-:W-:-:S02]  /*f2c0*/  HADD2.F32 R33, -RZ, R33.H0_H0 ;  /* 0x20000021ff217230 */ /* 0x000fc40000004100 */
[--C-:B------:R-:W-:Y:S02]  /*f2d0*/  HADD2.F32 R30, -RZ, R91.reuse.H0_H0 ;  /* 0x2000005bff1e7230 */ /* 0x100fe40000004100 */
[----:B------:R-:W-:Y:S02]  /*f2e0*/  HADD2.F32 R91, -RZ, R91.H1_H1 ;  /* 0x3000005bff5b7230 */ /* 0x000fe40000004100 */
[--C-:B-1----:R-:W-:Y:S02]  /*f2f0*/  HADD2.F32 R29, -RZ, R11.reuse.H1_H1 ;  /* 0x3000000bff1d7230 */ /* 0x102fe40000004100 */
[----:B------:R-:W-:Y:S02]  /*f300*/  HADD2.F32 R28, -RZ, R11.H0_H0 ;  /* 0x2000000bff1c7230 */ /* 0x000fe40000004100 */
[--C-:B------:R-:W-:Y:S02]  /*f310*/  HADD2.F32 R11, -RZ, R8.reuse.H0_H0 ;  /* 0x20000008ff0b7230 */ /* 0x100fe40000004100 */
[----:B------:R-:W-:Y:S01]  /*f320*/  FMUL.FTZ R36, R29, R31 ;  /* 0x0000001f1d247220 */ /* 0x000fe20000410000 */
[----:B------:R-:W-:-:S02]  /*f330*/  HADD2.F32 R8, -RZ, R8.H1_H1 ;  /* 0x30000008ff087230 */ /* 0x000fc40000004100 */
[-C--:B------:R-:W-:Y:S01]  /*f340*/  FMUL.FTZ R35, R29, R33.reuse ;  /* 0x000000211d237220 */ /* 0x080fe20000410000 */
[--C-:B------:R-:W-:Y:S02]  /*f350*/  HADD2.F32 R26, -RZ, R10.reuse.H0_H0 ;  /* 0x2000000aff1a7230 */ /* 0x100fe40000004100 */
[----:B------:R-:W-:Y:S01]  /*f360*/  FFMA.FTZ R38, R28, R33, R36 ;  /* 0x000000211c267223 */ /* 0x000fe20000010024 */
[----:B------:R-:W-:Y:S02]  /*f370*/  HADD2.F32 R27, -RZ, R10.H1_H1 ;  /* 0x3000000aff1b7230 */ /* 0x000fe40000004100 */
[----:B------:R-:W-:Y:S01]  /*f380*/  FMUL.FTZ R34, R8, R32 ;  /* 0x0000002008227220 */ /* 0x000fe20000410000 */
[--C-:B------:R-:W-:Y:S02]  /*f390*/  HADD2.F32 R10, -RZ, R9.reuse.H0_H0 ;  /* 0x20000009ff0a7230 */ /* 0x100fe40000004100 */
[----:B------:R-:W-:Y:S01]  /*f3a0*/  FFMA.FTZ R35, R28, R31, -R35 ;  /* 0x0000001f1c237223 */ /* 0x000fe20000010823 */
[----:B------:R-:W-:Y:S01]  /*f3b0*/  FMUL.FTZ R36, R8, R30 ;  /* 0x0000001e08247220 */ /* 0x000fe20000410000 */
[----:B------:R-:W-:-:S02]  /*f3c0*/  HADD2.F32 R9, -RZ, R9.H1_H1 ;  /* 0x30000009ff097230 */ /* 0x000fc40000004100 */
[C---:B------:R-:W-:Y:S01]  /*f3d0*/  FFMA.FTZ R34, R11.reuse, R30, -R34 ;  /* 0x0000001e0b227223 */ /* 0x040fe20000010822 */
[----:B------:R-:W-:Y:S02]  /*f3e0*/  HADD2.F32 R28, -RZ, R37.H0_H0 ;  /* 0x20000025ff1c7230 */ /* 0x000fe40000004100 */
        /* <DEDUP_REMOVED lines=15> */
.L_x_3027:
[----:B------:R-:W-:Y:S05]  /*f4e0*/  BSYNC B1 ;  /* 0x0000000000017941 */ /* 0x000fea0003800000 */
.L_x_3026:
[----:B------:R-:W-:Y:S04]  /*f4f0*/  BSSY B1, `(.L_x_3028) ;  /* 0x000002c000017945 */ /* 0x000fe80003800000 */
[----:B------:R-:W-:Y:S05]  /*f500*/  @P1 BRA `(.L_x_3029) ;  /* 0x0000000000a81947 */ /* 0x000fea0003800000 */
[----:B-1----:R-:W1:Y:S01]  /*f510*/  LDS.128 R8, [R3+0x7000] ;  /* 0x0070000003087984 */ /* 0x002e620000000c00 */
        /* <DEDUP_REMOVED lines=41> */
.L_x_3029:
[----:B------:R-:W-:Y:S05]  /*f7b0*/  BSYNC B1 ;  /* 0x0000000000017941 */ /* 0x000fea0003800000 */
.L_x_3028:
[----:B------:R-:W-:Y:S04]  /*f7c0*/  BSSY B1, `(.L_x_3030) ;  /* 0x000002c000017945 */ /* 0x000fe80003800000 */
[----:B------:R-:W-:Y:S05]  /*f7d0*/  @P2 BRA `(.L_x_3031) ;  /* 0x0000000000a82947 */ /* 0x000fea0003800000 */
[----:B-12---:R-:W1:Y:S01]  /*f7e0*/  LDS.128 R8, [R3+0xb000] ;  /* 0x00b0000003087984 */ /* 0x006e620000000c00 */
        /* <DEDUP_REMOVED lines=41> */
.L_x_3031:
[----:B------:R-:W-:Y:S05]  /*fa80*/  BSYNC B1 ;  /* 0x0000000000017941 */ /* 0x000fea0003800000 */
.L_x_3030:
[----:B------:R-:W-:Y:S05]  /*fa90*/  @P3 BRA `(.L_x_3025) ;  /* 0x0000004800d43947 */ /* 0x000fea0003800000 */
[----:B-123--:R-:W1:Y:S01]  /*faa0*/  LDS.128 R8, [R3+0xf000] ;  /* 0x00f0000003087984 */ /* 0x00ee620000000c00 */
        /* <DEDUP_REMOVED lines=8> */
[----:B-1----:R-:W-:-:S02]  /*fb30*/  HADD2.F32 R7, -RZ, R11.H0_H0 ;  /* 0x2000000bff077230 */ /* 0x002fc40000004100 */
[----:B------:R-:W-:Y:S02]  /*fb40*/  HADD2.F32 R11, -RZ, R11.H1_H1 ;  /* 0x3000000bff0b7230 */ /* 0x000fe40000004100 */
[--C-:B------:R-:W-:Y:S02]  /*fb50*/  HADD2.F32 R4, -RZ, R8.reuse.H0_H0 ;  /* 0x20000008ff047230 */ /* 0x100fe40000004100 */
[----:B------:R-:W-:Y:S02]  /*fb60*/  HADD2.F32 R8, -RZ, R8.H1_H1 ;  /* 0x30000008ff087230 */ /* 0x000fe40000004100 */
[C---:B------:R-:W-:Y:S01]  /*fb70*/  FMUL.FTZ R21, R11.reuse, R12 ;  /* 0x0000000c0b157220 */ /* 0x040fe20000410000 */
[-C--:B------:R-:W-:Y:S01]  /*fb80*/  FMUL.FTZ R20, R11, R14.reuse ;  /* 0x0000000e0b147220 */ /* 0x080fe20000410000 */
[--C-:B------:R-:W-:Y:S02]  /*fb90*/  HADD2.F32 R6, -RZ, R10.reuse.H0_H0 ;  /* 0x2000000aff067230 */ /* 0x100fe40000004100 */
[C---:B------:R-:W-:Y:S01]  /*fba0*/  FMUL.FTZ R11, R8.reuse, R15 ;  /* 0x0000000f080b7220 */ /* 0x040fe20000410000 */
[C---:B------:R-:W-:Y:S01]  /*fbb0*/  FFMA.FTZ R25, R7.reuse, R14, R21 ;  /* 0x0000000e07197223 */ /* 0x040fe20000010015 */
[-C--:B------:R-:W-:Y:S01]  /*fbc0*/  FMUL.FTZ R21, R8, R13.reuse ;  /* 0x0000000d08157220 */ /* 0x080fe20000410000 */
[----:B------:R-:W-:Y:S01]  /*fbd0*/  FFMA.FTZ R20, R7, R12, -R20 ;  /* 0x0000000c07147223 */ /* 0x000fe20000010814 */
[----:B------:R-:W-:Y:S01]  /*fbe0*/  FFMA.FTZ R13, R4, R13, -R11 ;  /* 0x0000000d040d7223 */ /* 0x000fe2000001080b */
[----:B------:R-:W-:-:S02]  /*fbf0*/  HADD2.F32 R10, -RZ, R10.H1_H1 ;  /* 0x3000000aff0a7230 */ /* 0x000fc40000004100 */
[----:B------:R-:W-:Y:S01]  /*fc00*/  FFMA.FTZ R4, R4, R15, R21 ;  /* 0x0000000f04047223 */ /* 0x000fe20000010015 */
[--C-:B------:R-:W-:Y:S02]  /*fc10*/  HADD2.F32 R5, -RZ, R9.reuse.H0_H0 ;  /* 0x20000009ff057230 */ /* 0x100fe40000004100 */
[----:B------:R-:W-:Y:S02]  /*fc20*/  HADD2.F32 R11, -RZ, R0.H1_H1 ;  /* 0x30000000ff0b7230 */ /* 0x000fe40000004100 */
[----:B------:R-:W-:Y:S01]  /*fc30*/  HADD2.F32 R7, -RZ, R74.H1_H1 ;  /* 0x3000004aff077230 */ /* 0x000fe20000004100 */
[----:B------:R-:W-:Y:S01]  /*fc40*/  F2FP.F16.F32.PACK_AB R4, R4, R13 ;  /* 0x0000000d0404723e */ /* 0x000fe200000000ff */
[----:B------:R-:W-:Y:S02]  /*fc50*/  HADD2.F32 R9, -RZ, R9.H1_H1 ;  /* 0x30000009ff097230 */ /* 0x000fe40000004100 */
[----:B------:R-:W-:Y:S01]  /*fc60*/  FMUL.FTZ R15, R10, R11 ;  /* 0x0000000b0a0f7220 */ /* 0x000fe20000410000 */
[----:B------:R-:W-:-:S02]  /*fc70*/  HADD2.F32 R8, -RZ, R24.H0_H0 ;  /* 0x20000018ff087230 */ /* 0x000fc40000004100 */
[-C--:B------:R-:W-:Y:S01]  /*fc80*/  FMUL.FTZ R12, R10, R7.reuse ;  /* 0x000000070a0c7220 */ /* 0x080fe20000410000 */
[----:B------:R-:W-:Y:S02]  /*fc90*/  HADD2.F32 R0, -RZ, R26.H0_H0 ;  /* 0x2000001aff007230 */ /* 0x000fe40000004100 */
[C---:B------:R-:W-:Y:S01]  /*fca0*/  FFMA.FTZ R15, R6.reuse, R7, -R15 ;  /* 0x00000007060f7223 */ /* 0x040fe2000001080f */
[----:B------:R-:W-:Y:S01]  /*fcb0*/  F2FP.F16.F32.PACK_AB R7, R25, R20 ;  /* 0x000000141907723e */ /* 0x000fe200000000ff */
[C---:B------:R-:W-:Y:S01]  /*fcc0*/  FMUL.FTZ R10, R9.reuse, R8 ;  /* 0x00000008090a7220 */ /* 0x040fe20000410000 */
[----:B------:R-:W-:Y:S01]  /*fcd0*/  FFMA.FTZ R6, R6, R11, R12 ;  /* 0x0000000b06067223 */ /* 0x000fe2000001000c */
[-C--:B------:R-:W-:Y:S02]  /*fce0*/  FMUL.FTZ R9, R9, R0.reuse ;  /* 0x0000000009097220 */ /* 0x080fe40000410000 */
[C---:B------:R-:W-:Y:S02]  /*fcf0*/  FFMA.FTZ R10, R5.reuse, R0, -R10 ;  /* 0x00000000050a7223 */ /* 0x040fe4000001080a */
[----:B------:R-:W-:Y:S01]  /*fd00*/  FFMA.FTZ R5, R5, R8, R9 ;  /* 0x0000000805057223 */ /* 0x000fe20000010009 */
[----:B------:R-:W-:-:S04]  /*fd10*/  F2FP.F16.F32.PACK_AB R6, R6, R15 ;  /* 0x0000000f0606723e */ /* 0x000fc800000000ff */
[----:B------:R-:W-:-:S05]  /*fd20*/  F2FP.F16.F32.PACK_AB R5, R5, R10 ;  /* 0x0000000a0505723e */ /* 0x000fca00000000ff */
[----:B------:R4:W-:Y:S01]  /*fd30*/  STS.128 [R3+0xf000], R4 ;  /* 0x00f0000403007388 */ /* 0x0009e20000000c00 */
[----:B------:R-:W-:Y:S05]  /*fd40*/  BRA `(.L_x_3025) ;  /* 0x0000004800287947 */ /* 0x000fea0003800000 */
.L_x_2986:
[----:B------:R-:W0:Y:S01]  /*fd50*/  LDC R10, c[0x0][0x448] ;  /* 0x00011200ff0a7b82 */ /* 0x000e220000000800 */
[----:B------:R-:W-:Y:S01]  /*fd60*/  ULDC.64 UR4, c[0x0][0x3f8] ;  /* 0x0000fe0000047ab9 */ /* 0x000fe20000000a00 */
[----:B------:R-:W-:Y:S01]  /*fd70*/  ULDC.64 UR6, c[0x0][0x408] ;  /* 0x0001020000067ab9 */ /* 0x000fe20000000a00 */
[----:B------:R-:W-:Y:S01]  /*fd80*/  IMAD.MOV.U32 R25, RZ, RZ, R27 ;  /* 0x000000ffff197224 */ /* 0x000fe200078e001b */
[----:B------:R-:W-:Y:S01]  /*fd90*/  SHF.R.S32.HI R88, RZ, 0x1f, R213 ;  /* 0x0000001fff587819 */ /* 0x000fe200000114d5 */
[----:B------:R-:W-:Y:S01]  /*fda0*/  IMAD.MOV.U32 R145, RZ, RZ, R29 ;  /* 0x000000ffff917224 */ /* 0x000fe200078e001d */
[----:B------:R-:W-:Y:S02]  /*fdb0*/  SHF.R.S32.HI R79, RZ, 0x1f, R16 ;  /* 0x0000001fff4f7819 */ /* 0x000fe40000011410 */
[----:B------:R-:W-:Y:S02]  /*fdc0*/  LEA.HI R90, R88, R213, RZ, 0x3 ;  /* 0x000000d5585a7211 */ /* 0x000fe400078f18ff */
        /* <DEDUP_REMOVED lines=20> */
[----:B------:R-:W-:Y:S02]  /*ff10*/  LEA.HI.X R8, R144, UR7, R11, 0x1, P1 ;  /* 0x0000000790087c11 */ /* 0x000fe400088f0c0b */
[----:B------:R-:W-:Y:S01]  /*ff20*/  SHF.R.S32.HI R0, RZ, 0x3, R90 ;  /* 0x00000003ff007819 */ /* 0x000fe2000001145a */
[----:B------:R-:W-:Y:S06]  /*ff30*/  BRA.DIV UR4, `(.L_x_3032) ;  /* 0x0000020604107947 */ /* 0x000fec000b800000 */
[----:B------:R0:W1:Y:S04]  /*ff40*/  SHFL.IDX PT, R5, R9, RZ, 0x181f ;  /* 0x00181fff09057589 */ /* 0x00006800000e0000 */
[----:B------:R0:W2:Y:S04]  /*ff50*/  SHFL.IDX PT, R4, R7, RZ, 0x181f ;  /* 0x00181fff07047589 */ /* 0x0000a800000e0000 */
[----:B------:R0:W3:Y:S04]  /*ff60*/  SHFL.IDX PT, R21, R8, RZ, 0x181f ;  /* 0x00181fff08157589 */ /* 0x0000e800000e0000 */
[----:B------:R0:W4:Y:S02]  /*ff70*/  SHFL.IDX PT, R14, R6, RZ, 0x181f ;  /* 0x00181fff060e7589 */ /* 0x00012400000e0000 */
.L_x_3326:
        /* <DEDUP_REMOVED lines=13> */
[----:B--2---:R-:W-:Y:S01]  /*10050*/  MOV R10, R4 ;  /* 0x00000004000a7202 */ /* 0x004fe20000000f00 */
[----:B-1----:R-:W-:Y:S01]  /*10060*/  IMAD.MOV.U32 R11, RZ, RZ, R5 ;  /* 0x000000ffff0b7224 */ /* 0x002fe200078e0005 */
[----:B------:R-:W-:Y:S02]  /*10070*/  ISETP.GE.AND P2, PT, R16, UR4, PT ;  /* 0x0000000410007c0c */ /* 0x000fe4000bf46270 */
[----:B------:R-:W-:Y:S02]  /*10080*/  CS2R R56, SRZ ;  /* 0x0000000000387805 */ /* 0x000fe4000001ff00 */
[----:B------:R-:W-:Y:S02]  /*10090*/  ISETP.GE.AND P3, PT, R213, UR4, PT ;  /* 0x00000004d5007c0c */ /* 0x000fe4000bf66270 */
[----:B------:R-:W-:Y:S02]  /*100a0*/  CS2R R58, SRZ ;  /* 0x00000000003a7805 */ /* 0x000fe4000001ff00 */
[----:B------:R-:W-:Y:S01]  /*100b0*/  CS2R R64, SRZ ;  /* 0x0000000000407805 */ /* 0x000fe2000001ff00 */
[----:B------:R-:W-:-:S04]  /*100c0*/  ULDC.64 UR6, c[0x0][0x208] ;  /* 0x0000820000067ab9 */ /* 0x000fc80000000a00 */
        /* <DEDUP_REMOVED lines=8> */
[----:B---3--:R-:W-:Y:S01]  /*10150*/  IMAD.MOV.U32 R15, RZ, RZ, R21 ;  /* 0x000000ffff0f7224 */ /* 0x008fe200078e0015 */
[----:B------:R-:W-:Y:S02]  /*10160*/  CS2R R62, SRZ ;  /* 0x00000000003e7805 */ /* 0x000fe4000001ff00 */
[----:B------:R-:W-:Y:S02]  /*10170*/  CS2R R68, SRZ ;  /* 0x0000000000447805 */ /* 0x000fe4000001ff00 */
[----:B------:R-:W-:Y:S01]  /*10180*/  CS2R R70, SRZ ;  /* 0x0000000000467805 */ /* 0x000fe2000001ff00 */
[----:B------:R-:W-:Y:S01]  /*10190*/  @!P3 IMAD.WIDE R12, R13, 0x2, R14 ;  /* 0x000000020d0cb825 */ /* 0x000fe200078e020e */
[----:B------:R-:W-:Y:S01]  /*101a0*/  @!P2 IADD3.X R5, R5, R24, RZ, P0, !PT ;  /* 0x000000180505a210 */ /* 0x000fe200007fe4ff */
[----:B------:R1:W5:Y:S02]  /*101b0*/  @!P3 LD.E.128 R56, desc[UR6][R10.64] ;  /* 0x000000060a38b980 */ /* 0x000364000c101d00 */
[----:B------:R-:W-:-:S02]  /*101c0*/  @!P2 IMAD.X R21, R21, 0x1, R24, P1 ;  /* 0x000000011515a824 */ /* 0x000fc400008e0618 */
[----:B------:R1:W5:Y:S04]  /*101d0*/  @!P3 LD.E.128 R64, desc[UR6][R12.64] ;  /* 0x000000060c40b980 */ /* 0x000368000c101d00 */
[----:B------:R1:W5:Y:S04]  /*101e0*/  @!P2 LD.E.128 R60, desc[UR6][R4.64] ;  /* 0x00000006043ca980 */ /* 0x000368000c101d00 */
[----:B------:R1:W5:Y:S02]  /*101f0*/  @!P2 LD.E.128 R68, desc[UR6][R20.64] ;  /* 0x000000061444a980 */ /* 0x000364000c101d00 */
.L_x_3034:
[----:B------:R-:W-:Y:S05]  /*10200*/  BSYNC B1 ;  /* 0x0000000000017941 */ /* 0x000fea0003800000 */
.L_x_3033:
[----:B-12--5:R-:W-:Y:S01]  /*10210*/  IMAD.MOV.U32 R4, RZ, RZ, R68 ;  /* 0x000000ffff047224 */ /* 0x026fe200078e0044 */
[----:B------:R-:W-:Y:S01]  /*10220*/  MOV R11, R71 ;  /* 0x00000047000b7202 */ /* 0x000fe20000000f00 */
[----:B------:R-:W-:Y:S01]  /*10230*/  IMAD.MOV.U32 R10, RZ, RZ, R70 ;  /* 0x000000ffff0a7224 */ /* 0x000fe200078e0046 */
[----:B------:R-:W-:Y:S01]  /*10240*/  UMOV UR4, 0xffffffff ;  /* 0xffffffff00047882 */ /* 0x000fe20000000000 */
[----:B------:R-:W-:Y:S01]  /*10250*/  IMAD.MOV.U32 R5, RZ, RZ, R69 ;  /* 0x000000ffff057224 */ /* 0x000fe200078e0045 */
[----:B------:R-:W-:Y:S01]  /*10260*/  PRMT R117, R11, 0x7610, R117 ;  /* 0x000076100b757816 */ /* 0x000fe20000000075 */
[----:B------:R-:W-:Y:S01]  /*10270*/  IMAD.MOV.U32 R11, RZ, RZ, R67 ;  /* 0x000000ffff0b7224 */ /* 0x000fe200078e0043 */
[----:B------:R-:W-:Y:S01]  /*10280*/  PRMT R116, R4, 0x5410, R10 ;  /* 0x0000541004747816 */ /* 0x000fe2000000000a */
[----:B------:R-:W-:Y:S01]  /*10290*/  IMAD.MOV.U32 R10, RZ, RZ, R66 ;  /* 0x000000ffff0a7224 */ /* 0x000fe200078e0042 */
[----:B------:R-:W-:Y:S01]  /*102a0*/  PRMT R119, R5, 0x7610, R119 ;  /* 0x0000761005777816 */ /* 0x000fe20000000077 */
[----:B------:R-:W-:Y:S01]  /*102b0*/  IMAD.MOV.U32 R4, RZ, RZ, R64 ;  /* 0x000000ffff047224 */ /* 0x000fe200078e0040 */
[----:B------:R-:W-:Y:S01]  /*102c0*/  CS2R R52, SRZ ;  /* 0x0000000000347805 */ /* 0x000fe2000001ff00 */
[----:B------:R-:W-:Y:S01]  /*102d0*/  IMAD.MOV.U32 R5, RZ, RZ, R65 ;  /* 0x000000ffff057224 */ /* 0x000fe200078e0041 */
[----:B------:R-:W-:Y:S01]  /*102e0*/  PRMT R110, R11, 0x5410, R10 ;  /* 0x000054100b6e7816 */ /* 0x000fe2000000000a */
[----:B------:R-:W-:-:S02]  /*102f0*/  IMAD.MOV.U32 R10, RZ, RZ, R62 ;  /* 0x000000ffff0a7224 */ /* 0x000fc400078e003e */
        /* <DEDUP_REMOVED lines=15> */
[----:B------:R1:W0:Y:S04]  /*103f0*/  SHFL.IDX PT, R4, R7, 0x1, 0x181f ;  /* 0x00381f0007047f89 */ /* 0x00022800000e0000 */
[----:B---3--:R1:W3:Y:S04]  /*10400*/  SHFL.IDX PT, R21, R8, 0x1, 0x181f ;  /* 0x00381f0008157f89 */ /* 0x0082e800000e0000 */
[----:B----4-:R1:W4:Y:S02]  /*10410*/  SHFL.IDX PT, R14, R6, 0x1, 0x181f ;  /* 0x00381f00060e7f89 */ /* 0x01032400000e0000 */
.L_x_3332:
        /* <DEDUP_REMOVED lines=11> */
[----:B------:R-:W-:Y:S01]  /*104d0*/  ULDC UR4, c[0x0][0x3f4] ;  /* 0x0000fd0000047ab9 */ /* 0x000fe20000000800 */
[----:B0-----:R-:W-:Y:S01]  /*104e0*/  IMAD.MOV.U32 R12, RZ, RZ, R4 ;  /* 0x000000ffff0c7224 */ /* 0x001fe200078e0004 */
[----:B------:R-:W-:Y:S01]  /*104f0*/  ISETP.GE.AND P2, PT, R16, UR4, PT ;  /* 0x0000000410007c0c */ /* 0x000fe2000bf46270 */
[----:B---3--:R-:W-:Y:S01]  /*10500*/  IMAD.MOV.U32 R15, RZ, RZ, R21 ;  /* 0x000000ffff0f7224 */ /* 0x008fe200078e0015 */
[----:B------:R-:W-:Y:S02]  /*10510*/  ISETP.GE.AND P3, PT, R213, UR4, PT ;  /* 0x00000004d5007c0c */ /* 0x000fe4000bf66270 */
[----:B------:R-:W-:Y:S02]  /*10520*/  CS2R R40, SRZ ;  /* 0x0000000000287805 */ /* 0x000fe4000001ff00 */
[----:B--2---:R-:W-:Y:S02]  /*10530*/  MOV R13, R5 ;  /* 0x00000005000d7202 */ /* 0x004fe40000000f00 */
[----:B------:R-:W-:Y:S01]  /*10540*/  CS2R R42, SRZ ;  /* 0x00000000002a7805 */ /* 0x000fe2000001ff00 */
[----:B------:R-:W-:-:S04]  /*10550*/  ULDC.64 UR6, c[0x0][0x208] ;  /* 0x0000820000067ab9 */ /* 0x000fc80000000a00 */
[C---:B------:R-:W-:Y:S01]  /*10560*/  @!P2 IMAD.SHL.U32 R11, R16.reuse, 0x2, RZ ;  /* 0x00000002100ba824 */ /* 0x040fe200078e00ff */
[----:B------:R-:W-:Y:S01]  /*10570*/  @!P2 SHF.L.U64.HI R20, R16, 0x1, R79 ;  /* 0x000000011014a819 */ /* 0x000fe2000001024f */
[----:B------:R-:W-:-:S03]  /*10580*/  @!P3 IMAD.SHL.U32 R25, R0, 0x8, RZ ;  /* 0x000000080019b824 */ /* 0x000fc600078e00ff */
[-C--:B------:R-:W-:Y:S02]  /*10590*/  @!P2 IADD3 R4, P0, R4, R11.reuse, RZ ;  /* 0x0000000b0404a210 */ /* 0x080fe40007f1e0ff */
[----:B------:R-:W-:Y:S02]  /*105a0*/  CS2R R48, SRZ ;  /* 0x0000000000307805 */ /* 0x000fe4000001ff00 */
[----:B----4-:R-:W-:Y:S02]  /*105b0*/  @!P2 IADD3 R10, P1, R14, R11, RZ ;  /* 0x0000000b0e0aa210 */ /* 0x010fe40007f3e0ff */
[----:B------:R-:W-:Y:S02]  /*105c0*/  CS2R R50, SRZ ;  /* 0x0000000000327805 */ /* 0x000fe4000001ff00 */
[----:B------:R-:W-:Y:S02]  /*105d0*/  CS2R R44, SRZ ;  /* 0x00000000002c7805 */ /* 0x000fe4000001ff00 */
[----:B------:R-:W-:-:S02]  /*105e0*/  CS2R R46, SRZ ;  /* 0x00000000002e7805 */ /* 0x000fc4000001ff00 */
[----:B------:R-:W-:Y:S02]  /*105f0*/  CS2R R52, SRZ ;  /* 0x0000000000347805 */ /* 0x000fe4000001ff00 */
[----:B------:R-:W-:Y:S01]  /*10600*/  CS2R R54, SRZ ;  /* 0x0000000000367805 */ /* 0x000fe2000001ff00 */
[----:B------:R-:W-:Y:S01]  /*10610*/  @!P3 IMAD.WIDE R12, R25, 0x2, R12 ;  /* 0x00000002190cb825 */ /* 0x000fe200078e020c */
[----:B------:R-:W-:-:S03]  /*10620*/  @!P2 IADD3.X R11, R21, R20, RZ, P1, !PT ;  /* 0x00000014150ba210 */ /* 0x000fc60000ffe4ff */
[----:B------:R-:W-:Y:S01]  /*10630*/  @!P3 IMAD.WIDE R14, R25, 0x2, R14 ;  /* 0x00000002190eb825 */ /* 0x000fe200078e020e */
[----:B------:R0:W5:Y:S03]  /*10640*/  @!P3 LD.E.128 R40, desc[UR6][R12.64] ;  /* 0x000000060c28b980 */ /* 0x000166000c101d00 */
[----:B------:R-:W-:Y:S01]  /*10650*/  @!P2 IMAD.X R5, R5, 0x1, R20, P0 ;  /* 0x000000010505a824 */ /* 0x000fe200000e0614 */
[----:B------:R0:W5:Y:S04]  /*10660*/  @!P3 LD.E.128 R48, desc[UR6][R14.64] ;  /* 0x000000060e30b980 */ /* 0x000168000c101d00 */
[----:B------:R0:W5:Y:S04]  /*10670*/  @!P2 LD.E.128 R44, desc[UR6][R4.64] ;  /* 0x00000006042ca980 */ /* 0x000168000c101d00 */
[----:B------:R0:W5:Y:S02]  /*10680*/  @!P2 LD.E.128 R52, desc[UR6][R10.64] ;  /* 0x000000060a34a980 */ /* 0x000164000c101d00 */
.L_x_3037:
[----:B------:R-:W-:Y:S05]  /*10690*/  BSYNC B1 ;  /* 0x0000000000017941 */ /* 0x000fea0003800000 */
.L_x_3036:
[----:B0----5:R-:W-:Y:S01]  /*106a0*/  IMAD.MOV.U32 R4, RZ, RZ, R52 ;  /* 0x000000ffff047224 */ /* 0x021fe200078e0034 */
        /* <DEDUP_REMOVED lines=22> */
[----:B------:R-:W-:Y:S02]  /*10810*/  PRMT R104, R4, 0x5410, R5 ;  /* 0x0000541004687816 */ /* 0x000fe40000000005 */
[----:B------:R-:W-:Y:S01]  /*10820*/  PRMT R105, R10, 0x5410, R11 ;  /* 0x000054100a697816 */ /* 0x000fe2000000000b */
[----:B------:R-:W-:Y:S06]  /*10830*/  BRA.DIV UR4, `(.L_x_3038) ;  /* 0x000001fe04b07947 */ /* 0x000fec000b800000 */
[----:B------:R0:W2:Y:S04]  /*10840*/  SHFL.IDX PT, R5, R9, 0x2, 0x181f ;  /* 0x00581f0009057f89 */ /* 0x0000a800000e0000 */
[----:B------:R0:W0:Y:S04]  /*10850*/  SHFL.IDX PT, R4, R7, 0x2, 0x181f ;  /* 0x00581f0007047f89 */ /* 0x00002800000e0000 */
[----:B---3--:R3:W0:Y:S04]  /*10860*/  SHFL.IDX PT, R21, R8, 0x2, 0x181f ;  /* 0x00581f0008157f89 */ /* 0x00862800000e0000 */
[----:B----4-:R3:W4:Y:S02]  /*10870*/  SHFL.IDX PT, R14, R6, 0x2, 0x181f ;  /* 0x00581f00060e7f89 */ /* 0x01072400000e0000 */
.L_x_3338:
        /* <DEDUP_REMOVED lines=13> */
[----:B0-----:R-:W-:Y:S01]  /*10950*/  IMAD.MOV.U32 R12, RZ, RZ, R4 ;  /* 0x000000ffff0c7224 */ /* 0x001fe200078e0004 */
[----:B------:R-:W-:Y:S01]  /*10960*/  ISETP.GE.AND P2, PT, R16, UR4, PT ;  /* 0x0000000410007c0c */ /* 0x000fe2000bf46270 */
[----:B--2---:R-:W-:Y:S01]  /*10970*/  IMAD.MOV.U32 R13, RZ, RZ, R5 ;  /* 0x000000ffff0d7224 */ /* 0x004fe200078e0005 */
[----:B------:R-:W-:Y:S01]  /*10980*/  ISETP.GE.AND P3, PT, R213, UR4, PT ;  /* 0x00000004d5007c0c */ /* 0x000fe2000bf66270 */
[----:B------:R-:W-:Y:S01]  /*10990*/  IMAD.MOV.U32 R15, RZ, RZ, R21 ;  /* 0x000000ffff0f7224 */ /* 0x000fe200078e0015 */
[----:B------:R-:W-:Y:S02]  /*109a0*/  CS2R R24, SRZ ;  /* 0x0000000000187805 */ /* 0x000fe4000001ff00 */
[----:B------:R-:W-:Y:S01]  /*109b0*/  CS2R R26, SRZ ;  /* 0x00000000001a7805 */ /* 0x000fe2000001ff00 */
[----:B------:R-:W-:-:S06]  /*109c0*/  ULDC.64 UR6, c[0x0][0x208] ;  /* 0x0000820000067ab9 */ /* 0x000fcc0000000a00 */
[----:B------:R-:W-:Y:S02]  /*109d0*/  @!P2 SHF.L.U32 R11, R16, 0x1, RZ ;  /* 0x00000001100ba819 */ /* 0x000fe400000006ff */
[----:B------:R-:W-:Y:S01]  /*109e0*/  @!P3 IMAD.SHL.U32 R29, R0, 0x8, RZ ;  /* 0x00000008001db824 */ /* 0x000fe200078e00ff */
[----:B------:R-:W-:Y:S02]  /*109f0*/  @!P2 SHF.L.U64.HI R20, R16, 0x1, R79 ;  /* 0x000000011014a819 */ /* 0x000fe4000001024f */
[-C--:B------:R-:W-:Y:S01]  /*10a00*/  @!P2 IADD3 R4, P0, R4, R11.reuse, RZ ;  /* 0x0000000b0404a210 */ /* 0x080fe20007f1e0ff */
[C---:B------:R-:W-:Y:S01]  /*10a10*/  @!P3 IMAD.WIDE R72, R29.reuse, 0x2, R12 ;  /* 0x000000021d48b825 */ /* 0x040fe200078e020c */
[----:B----4-:R-:W-:Y:S02]  /*10a20*/  @!P2 IADD3 R10, P1, R14, R11, RZ ;  /* 0x0000000b0e0aa210 */ /* 0x010fe40007f3e0ff */
[----:B------:R-:W-:Y:S02]  /*10a30*/  CS2R R32, SRZ ;  /* 0x0000000000207805 */ /* 0x000fe4000001ff00 */
[----:B------:R-:W-:Y:S01]  /*10a40*/  CS2R R34, SRZ ;  /* 0x0000000000227805 */ /* 0x000fe2000001ff00 */
[----:B------:R-:W-:Y:S01]  /*10a50*/  @!P3 IMAD.WIDE R12, R29, 0x2, R14 ;  /* 0x000000021d0cb825 */ /* 0x000fe200078e020e */
[----:B------:R-:W-:-:S02]  /*10a60*/  CS2R R28, SRZ ;  /* 0x00000000001c7805 */ /* 0x000fc4000001ff00 */
[----:B------:R-:W-:Y:S02]  /*10a70*/  CS2R R30, SRZ ;  /* 0x00000000001e7805 */ /* 0x000fe4000001ff00 */
[----:B------:R-:W-:Y:S02]  /*10a80*/  CS2R R36, SRZ ;  /* 0x0000000000247805 */ /* 0x000fe4000001ff00 */
[----:B------:R-:W-:Y:S01]  /*10a90*/  CS2R R38, SRZ ;  /* 0x0000000000267805 */ /* 0x000fe2000001ff00 */
[--C-:B------:R-:W-:Y:S01]  /*10aa0*/  @!P2 IMAD.X R5, R5, 0x1, R20.reuse, P0 ;  /* 0x000000010505a824 */ /* 0x100fe200000e0614 */
[----:B------:R0:W5:Y:S01]  /*10ab0*/  @!P3 LD.E.128 R24, desc[UR6][R72.64] ;  /* 0x000000064818b980 */ /* 0x000162000c101d00 */
[----:B------:R-:W-:-:S03]  /*10ac0*/  @!P2 IMAD.X R11, R21, 0x1, R20, P1 ;  /* 0x00000001150ba824 */ /* 0x000fc600008e0614 */
[----:B------:R0:W5:Y:S04]  /*10ad0*/  @!P3 LD.E.128 R32, desc[UR6][R12.64] ;  /* 0x000000060c20b980 */ /* 0x000168000c101d00 */
[----:B------:R0:W5:Y:S04]  /*10ae0*/  @!P2 LD.E.128 R28, desc[UR6][R4.64] ;  /* 0x00000006041ca980 */ /* 0x000168000c101d00 */
[----:B------:R0:W5:Y:S02]  /*10af0*/  @!P2 LD.E.128 R36, desc[UR6][R10.64] ;  /* 0x000000060a24a980 */ /* 0x000164000c101d00 */
.L_x_3040:
[----:B------:R-:W-:Y:S05]  /*10b00*/  BSYNC B1 ;  /* 0x0000000000017941 */ /* 0x000fea0003800000 */
.L_x_3039:
[----:B0-2--5:R-:W-:Y:S01]  /*10b10*/  IMAD.MOV.U32 R5, RZ, RZ, R37 ;  /* 0x000000ffff057224 */ /* 0x025fe200078e0025 */
[----:B------:R-:W-:Y:S01]  /*10b20*/  MOV R4, R36 ;  /* 0x0000002400047202 */ /* 0x000fe20000000f00 */
[----:B------:R-:W-:Y:S01]  /*10b30*/  IMAD.MOV.U32 R10, RZ, RZ, R38 ;  /* 0x000000ffff0a7224 */ /* 0x000fe200078e0026 */
[----:B------:R-:W-:Y:S01]  /*10b40*/  UMOV UR4, 0xffffffff ;  /* 0xffffffff00047882 */ /* 0x000fe20000000000 */
        /* <DEDUP_REMOVED lines=19> */
[----:B------:R-:W-:Y:S02]  /*10c80*/  PRMT R92, R4, 0x5410, R5 ;  /* 0x00005410045c7816 */ /* 0x000fe40000000005 */
[----:B------:R-:W-:Y:S02]  /*10c90*/  CS2R R4, SRZ ;  /* 0x0000000000047805 */ /* 0x000fe4000001ff00 */
[----:B------:R-:W-:Y:S01]  /*10ca0*/  PRMT R93, R10, 0x5410, R11 ;  /* 0x000054100a5d7816 */ /* 0x000fe2000000000b */
[----:B------:R-:W-:Y:S06]  /*10cb0*/  BRA.DIV UR4, `(.L_x_3041) ;  /* 0x000001fe04007947 */ /* 0x000fec000b800000 */
[----:B------:R0:W2:Y:S04]  /*10cc0*/  SHFL.IDX PT, R21, R9, 0x3, 0x181f ;  /* 0x00781f0009157f89 */ /* 0x0000a800000e0000 */
[----:B------:R0:W0:Y:S04]  /*10cd0*/  SHFL.IDX PT, R20, R7, 0x3, 0x181f ;  /* 0x00781f0007147f89 */ /* 0x00002800000e0000 */
[----:B------:R0:W0:Y:S04]  /*10ce0*/  SHFL.IDX PT, R77, R8, 0x3, 0x181f ;  /* 0x00781f00084d7f89 */ /* 0x00002800000e0000 */
[----:B------:R0:W0:Y:S02]  /*10cf0*/  SHFL.IDX PT, R76, R6, 0x3, 0x181f ;  /* 0x00781f00064c7f89 */ /* 0x00002400000e0000 */
.L_x_3344:
[----:B------:R-:W5:Y:S01]  /*10d00*/  LDL R13, [R1+0x60] ;  /* 0x00006000010d7983 */ /* 0x000f620000100800 */
[----:B------:R-:W-:Y:S01]  /*10d10*/  VIADD R74, R74, 0x60 ;  /* 0x000000604a4a7836 */ /* 0x000fe20000000000 */
[----:B------:R-:W-:Y:S01]  /*10d20*/  BSSY B1, `(.L_x_3042) ;  /* 0x0000029000017945 */ /* 0x000fe20003800000 */
[----:B01-3--:R-:W-:Y:S02]  /*10d30*/  CS2R R6, SRZ ;  /* 0x0000000000067805 */ /* 0x00bfe4000001ff00 */
[----:B------:R-:W-:Y:S02]  /*10d40*/  CS2R R10, SRZ ;  /* 0x00000000000a7805 */ /* 0x000fe4000001ff00 */
[----:B----4-:R-:W-:Y:S02]  /*10d50*/  CS2R R14, SRZ ;  /* 0x00000000000e7805 */ /* 0x010fe4000001ff00 */
[----:B------:R-:W-:Y:S02]  /*10d60*/  ISETP.GE.AND P0, PT, R74, R87, PT ;  /* 0x000000574a00720c */ /* 0x000fe40003f06270 */
[----:B------:R-:W-:-:S02]  /*10d70*/  CS2R R72, SRZ ;  /* 0x0000000000487805 */ /* 0x000fc4000001ff00 */
[----:B------:R-:W-:Y:S02]  /*10d80*/  CS2R R74, SRZ ;  /* 0x00000000004a7805 */ /* 0x000fe4000001ff00 */
[----:B-----5:R-:W-:-:S04]  /*10d90*/  LEA.HI R8, R13, R13, RZ, 0x1 ;  /* 0x0000000d0d087211 */ /* 0x020fc800078f08ff */
[----:B------:R-:W-:Y:S02]  /*10da0*/  LOP3.LUT R12, R8, 0xfffffffe, RZ, 0xc0, !PT ;  /* 0xfffffffe080c7812 */ /* 0x000fe400078ec0ff */
[----:B------:R-:W-:-:S03]  /*10db0*/  CS2R R8, SRZ ;  /* 0x0000000000087805 */ /* 0x000fc6000001ff00 */
[----:B------:R-:W-:Y:S01]  /*10dc0*/  IMAD.IADD R115, R13, 0x1, -R12 ;  /* 0x000000010d737824 */ /* 0x000fe200078e0a0c */
[----:B------:R-:W-:-:S04]  /*10dd0*/  CS2R R12, SRZ ;  /* 0x00000000000c7805 */ /* 0x000fc8000001ff00 */
[----:B------:R-:W-:Y:S01]  /*10de0*/  SHF.L.U32 R115, R115, 0x1f, RZ ;  /* 0x0000001f73737819 */ /* 0x000fe200000006ff */
[----:B------:R-:W-:Y:S06]  /*10df0*/  @P0 BRA `(.L_x_3043) ;  /* 0x00000000006c0947 */ /* 0x000fec0003800000 */
[----:B------:R-:W-:Y:S01]  /*10e00*/  ULDC UR4, c[0x0][0x3f4] ;  /* 0x0000fd0000047ab9 */ /* 0x000fe20000000800 */
[----:B------:R-:W-:Y:S01]  /*10e10*/  IMAD.MOV.U32 R4, RZ, RZ, R20 ;  /* 0x000000ffff047224 */ /* 0x000fe200078e0014 */
[----:B------:R-:W-:Y:S01]  /*10e20*/  ISETP.GE.AND P2, PT, R16, UR4, PT ;  /* 0x0000000410007c0c */ /* 0x000fe2000bf46270 */
[----:B--2---:R-:W-:Y:S01]  /*10e30*/  IMAD.MOV.U32 R5, RZ, RZ, R21 ;  /* 0x000000ffff057224 */ /* 0x004fe200078e0015 */
[----:B------:R-:W-:Y:S02]  /*10e40*/  ISETP.GE.AND P3, PT, R213, UR4, PT ;  /* 0x00000004d5007c0c */ /* 0x000fe4000bf66270 */
[----:B------:R-:W-:Y:S02]  /*10e50*/  CS2R R72, SRZ ;  /* 0x0000000000487805 */ /* 0x000fe4000001ff00 */
[----:B------:R-:W-:Y:S01]  /*10e60*/  CS2R R74, SRZ ;  /* 0x00000000004a7805 */ /* 0x000fe2000001ff00 */
[----:B------:R-:W-:-:S06]  /*10e70*/  ULDC.64 UR6, c[0x0][0x208] ;  /* 0x0000820000067ab9 */ /* 0x000fcc0000000a00 */
[C---:B------:R-:W-:Y:S02]  /*10e80*/  @!P2 SHF.L.U32 R7, R16.reuse, 0x1, RZ ;  /* 0x000000011007a819 */ /* 0x040fe400000006ff */
[----:B------:R-:W-:Y:S01]  /*10e90*/  @!P2 SHF.L.U64.HI R6, R16, 0x1, R79 ;  /* 0x000000011006a819 */ /* 0x000fe2000001024f */
[----:B------:R-:W-:Y:S01]  /*10ea0*/  @!P3 IMAD.SHL.U32 R81, R0, 0x8, RZ ;  /* 0x000000080051b824 */ /* 0x000fe200078e00ff */
[-C--:B------:R-:W-:Y:S02]  /*10eb0*/  @!P2 IADD3 R20, P0, R20, R7.reuse, RZ ;  /* 0x000000071414a210 */ /* 0x080fe40007f1e0ff */
[----:B------:R-:W-:Y:S01]  /*10ec0*/  @!P2 IADD3 R78, P1, R76, R7, RZ ;  /* 0x000000074c4ea210 */ /* 0x000fe20007f3e0ff */
[----:B------:R-:W-:Y:S01]  /*10ed0*/  @!P3 IMAD.WIDE R82, R81, 0x2, R4 ;  /* 0x000000025152b825 */ /* 0x000fe200078e0204 */
[----:B------:R-:W-:Y:S02]  /*10ee0*/  CS2R R8, SRZ ;  /* 0x0000000000087805 */ /* 0x000fe4000001ff00 */
[----:B------:R-:W-:-:S02]  /*10ef0*/  CS2R R10, SRZ ;  /* 0x00000000000a7805 */ /* 0x000fc4000001ff00 */
[----:B------:R-:W-:Y:S01]  /*10f00*/  CS2R R12, SRZ ;  /* 0x00000000000c7805 */ /* 0x000fe2000001ff00 */
[--C-:B------:R-:W-:Y:S01]  /*10f10*/  @!P2 IMAD.X R21, R21, 0x1, R6.reuse, P0 ;  /* 0x000000011515a824 */ /* 0x100fe200000e0606 */
[----:B------:R-:W-:Y:S01]  /*10f20*/  CS2R R14, SRZ ;  /* 0x00000000000e7805 */ /* 0x000fe2000001ff00 */
[----:B------:R-:W-:Y:S01]  /*10f30*/  @!P2 IMAD.X R79, R77, 0x1, R6, P1 ;  /* 0x000000014d4fa824 */ /* 0x000fe200008e0606 */
[----:B------:R-:W-:Y:S02]  /*10f40*/  CS2R R4, SRZ ;  /* 0x0000000000047805 */ /* 0x000fe4000001ff00 */
[----:B------:R-:W-:Y:S01]  /*10f50*/  CS2R R6, SRZ ;  /* 0x0000000000067805 */ /* 0x000fe2000001ff00 */
[----:B------:R-:W-:Y:S01]  /*10f60*/  @!P3 IMAD.WIDE R80, R81, 0x2, R76 ;  /* 0x000000025150b825 */ /* 0x000fe200078e024c */
[----:B------:R0:W5:Y:S04]  /*10f70*/  @!P3 LD.E.128 R72, desc[UR6][R82.64] ;  /* 0x000000065248b980 */ /* 0x000168000c101d00 */
[----:B------:R0:W5:Y:S04]  /*10f80*/  @!P3 LD.E.128 R8, desc[UR6][R80.64] ;  /* 0x000000065008b980 */ /* 0x000168000c101d00 */
[----:B------:R0:W5:Y:S04]  /*10f90*/  @!P2 LD.E.128 R12, desc[UR6][R20.64] ;  /* 0x00000006140ca980 */ /* 0x000168000c101d00 */
[----:B------:R0:W5:Y:S02]  /*10fa0*/  @!P2 LD.E.128 R4, desc[UR6][R78.64] ;  /* 0x000000064e04a980 */ /* 0x000164000c101d00 */
.L_x_3043:
[----:B------:R-:W-:Y:S05]  /*10fb0*/  BSYNC B1 ;  /* 0x0000000000017941 */ /* 0x000fea0003800000 */
.L_x_3042:
[----:B------:R-:W1:Y:S01]  /*10fc0*/  SYNCS.PHASECHK.TRANS64.TRYWAIT P0, [R18+URZ+0x38800], R115 ;  /* 0x03880073120075a7 */ /* 0x000e62000800017f */
[----:B0----5:R-:W-:Y:S01]  /*10fd0*/  IMAD.MOV.U32 R20, RZ, RZ, R4 ;  /* 0x000000ffff147224 */ /* 0x021fe200078e0004 */
[----:B--2---:R-:W-:Y:S01]  /*10fe0*/  MOV R21, R5 ;  /* 0x0000000500157202 */ /* 0x004fe20000000f00 */
        /* <DEDUP_REMOVED lines=20> */
[----:B------:R-:W-:Y:S02]  /*11130*/  VIADDMNMX R20, R87, -R230, 0x80, PT ;  /* 0x0000008057147446 */ /* 0x000fe400038009e6 */
[----:B------:R-:W-:Y:S01]  /*11140*/  PRMT R97, R76, 0x5410, R77 ;  /* 0x000054104c617816 */ /* 0x000fe2000000004d */
[----:B------:R-:W-:Y:S01]  /*11150*/  IMAD.MOV.U32 R76, RZ, RZ, R74 ;  /* 0x000000ffff4c7224 */ /* 0x000fe200078e004a */
[----:B------:R-:W-:Y:S01]  /*11160*/  ISETP.GE.AND P1, PT, R212, R20, PT ;  /* 0x00000014d400720c */ /* 0x000fe20003f26270 */
[----:B------:R-:W-:Y:S01]  /*11170*/  IMAD.MOV.U32 R77, RZ, RZ, R75 ;  /* 0x000000ffff4d7224 */ /* 0x000fe200078e004b */
[----:B------:R-:W-:Y:S01]  /*11180*/  PRMT R86, R78, 0x5410, R79 ;  /* 0x000054104e567816 */ /* 0x000fe2000000004f */
[----:B-1----:R-:W-:Y:S10]  /*11190*/  @!P0 BRA `(.L_x_3045) ;  /* 0x000001f8003c8947 */ /* 0x002ff40003800000 */
.L_x_3345:
[----:B------:R-:W-:Y:S05]  /*111a0*/  BSYNC B1 ;  /* 0x0000000000017941 */ /* 0x000fea0003800000 */
.L_x_3044:
[----:B------:R-:W-:Y:S01]  /*111b0*/  BSSY B1, `(.L_x_3046) ;  /* 0x00000ca000017945 */ /* 0x000fe20003800000 */
[----:B------:R-:W-:-:S03]  /*111c0*/  PRMT R87, R76, 0x5410, R77 ;  /* 0x000054104c577816 */ /* 0x000fc6000000004d */
[----:B------:R-:W-:Y:S05]  /*111d0*/  @P1 BRA `(.L_x_3047) ;  /* 0x0000000c001c1947 */ /* 0x000fea0003800000 */
[----:B------:R-:W1:Y:S01]  /*111e0*/  LDC R114, c[0x0][0x3f4] ;  /* 0x0000fd00ff727b82 */ /* 0x000e620000000800 */
[----:B------:R-:W-:Y:S01]  /*111f0*/  BSSY B2, `(.L_x_3048) ;  /* 0x0000064000027945 */ /* 0x000fe20003800000 */
[----:B------:R-:W-:Y:S02]  /*11200*/  SHF.L.U32 R135, R212, 0x6, RZ ;  /* 0x00000006d4877819 */ /* 0x000fe400000006ff */
[-C--:B-1----:R-:W-:Y:S02]  /*11210*/  ISETP.GE.AND P0, PT, R16, R114.reuse, PT ;  /* 0x000000721000720c */ /* 0x082fe40003f06270 */
[----:B------:R-:W-:-:S11]  /*11220*/  ISETP.GE.AND P1, PT, R213, R114, PT ;  /* 0x00000072d500720c */ /* 0x000fd60003f26270 */
[----:B------:R-:W-:Y:S05]  /*11230*/  @P0 BRA `(.L_x_3049) ;  /* 0x00000004007c0947 */ /* 0x000fea0003800000 */
[----:B------:R-:W-:Y:S01]  /*11240*/  LEA.HI R76, R114, R237, RZ, 0x1d ;  /* 0x000000ed724c7211 */ /* 0x000fe200078fe8ff */
[--C-:B------:R-:W-:Y:S01]  /*11250*/  HADD2.F32 R128, -RZ, R119.reuse.H0_H0 ;  /* 0x20000077ff807230 */ /* 0x100fe20000004100 */
[--C-:B------:R-:W-:Y:S01]  /*11260*/  SHF.R.U64 R60, R60, 0x10, R61.reuse ;  /* 0x000000103c3c7819 */ /* 0x100fe2000000123d */
[----:B------:R-:W-:Y:S01]  /*11270*/  HADD2.F32 R130, -RZ, R119.H1_H1 ;  /* 0x30000077ff827230 */ /* 0x000fe20000004100 */
[----:B------:R-:W-:Y:S01]  /*11280*/  SHF.R.S32.HI R79, RZ, 0x1f, R76 ;  /* 0x0000001fff4f7819 */ /* 0x000fe2000001144c */
[----:B------:R-:W-:Y:S01]  /*11290*/  IMAD.SHL.U32 R77, R76, 0x8, RZ ;  /* 0x000000084c4d7824 */ /* 0x000fe200078e00ff */
[----:B------:R-:W-:Y:S02]  /*112a0*/  SHF.R.U32.HI R120, RZ, 0x10, R61 ;  /* 0x00000010ff787819 */ /* 0x000fe4000001163d */
[----:B------:R-:W-:Y:S02]  /*112b0*/  LEA.HI R79, R79, R76, RZ, 0x3 ;  /* 0x0000004c4f4f7211 */ /* 0x000fe400078f18ff */
[----:B------:R-:W-:Y:S01]  /*112c0*/  LOP3.LUT R77, R77, 0x38, RZ, 0xc0, !PT ;  /* 0x000000384d4d7812 */ /* 0x000fe200078ec0ff */
[----:B------:R-:W-:Y:S01]  /*112d0*/  HADD2.F32 R129, -RZ, R120.H0_H0 ;  /* 0x20000078ff817230 */ /* 0x000fe20000004100 */
[----:B------:R-:W-:Y:S01]  /*112e0*/  SHF.R.U64 R61, R68, 0x10, R69 ;  /* 0x00000010443d7819 */ /* 0x000fe20000001245 */
[----:B------:R-:W-:Y:S01]  /*112f0*/  IMAD.SHL.U32 R79, R79, 0x400, RZ ;  /* 0x000004004f4f7824 */ /* 0x000fe200078e00ff */
[----:B------:R-:W-:Y:S01]  /*11300*/  LOP3.LUT R76, R77, 0x1c0, R135, 0xf8, !PT ;  /* 0x000001c04d4c7812 */ /* 0x000fe200078ef887 */
[----:B------:R-:W-:Y:S01]  /*11310*/  HADD2.F32 R120, -RZ, R116.H0_H0 ;  /* 0x20000074ff787230 */ /* 0x000fe20000004100 */
[----:B------:R-:W-:-:S02]  /*11320*/  SHF.R.U32.HI R68, RZ, 0x10, R69 ;  /* 0x00000010ff447819 */ /* 0x000fc40000011645 */
[----:B------:R-:W-:Y:S02]  /*11330*/  LOP3.LUT R80, R76, R229, RZ, 0x3c, !PT ;  /* 0x000000e54c507212 */ /* 0x000fe400078e3cff */
[----:B------:R-:W-:Y:S01]  /*11340*/  LOP3.LUT R81, R79, 0x7fffe000, RZ, 0xc0, !PT ;  /* 0x7fffe0004f517812 */ /* 0x000fe200078ec0ff */
[----:B------:R-:W-:Y:S01]  /*11350*/  HADD2.F32 R126, -RZ, R68.H0_H0 ;  /* 0x20000044ff7e7230 */ /* 0x000fe20000004100 */
[----:B------:R-:W1:Y:S01]  /*11360*/  LDS.128 R76, [R3] ;  /* 0x00000000034c7984 */ /* 0x000e620000000c00 */
[--C-:B------:R-:W-:Y:S02]  /*11370*/  SHF.R.U64 R62, R62, 0x10, R63.reuse ;  /* 0x000000103e3e7819 */ /* 0x100fe4000000123f */
[----:B------:R-:W-:Y:S02]  /*11380*/  IADD3 R81, R80, R81, R228 ;  /* 0x0000005150517210 */ /* 0x000fe40007ffe0e4 */
[----:B------:R-:W-:Y:S02]  /*11390*/  SHF.R.U32.HI R69, RZ, 0x10, R63 ;  /* 0x00000010ff457819 */ /* 0x000fe4000001163f */
[--C-:B------:R-:W-:Y:S01]  /*113a0*/  SHF.R.U64 R63, R70, 0x10, R71.reuse ;  /* 0x00000010463f7819 */ /* 0x100fe20000001247 */
[----:B0-----:R-:W-:Y:S01]  /*113b0*/  IMAD R115, R81, 0x2, R18 ;  /* 0x0000000251737824 */ /* 0x001fe200078e0212 */
[----:B------:R-:W-:-:S04]  /*113c0*/  SHF.R.U32.HI R70, RZ, 0x10, R71 ;  /* 0x00000010ff467819 */ /* 0x000fc80000011647 */
[----:B------:R-:W0:Y:S01]  /*113d0*/  LDS.128 R80, [R115+0x14400] ;  /* 0x0144000073507984 */ /* 0x000e220000000c00 */
[--C-:B-1----:R-:W-:Y:S02]  /*113e0*/  HADD2.F32 R123, -RZ, R77.reuse.H0_H0 ;  /* 0x2000004dff7b7230 */ /* 0x102fe40000004100 */
[----:B------:R-:W-:Y:S02]  /*113f0*/  HADD2.F32 R122, -RZ, R77.H1_H1 ;  /* 0x3000004dff7a7230 */ /* 0x000fe40000004100 */
[----:B------:R-:W-:Y:S02]  /*11400*/  HADD2.F32 R71, -RZ, R76.H0_H0 ;  /* 0x2000004cff477230 */ /* 0x000fe40000004100 */
[----:B------:R-:W-:Y:S02]  /*11410*/  HADD2.F32 R77, -RZ, R78.H0_H0 ;  /* 0x2000004eff4d7230 */ /* 0x000fe40000004100 */
[----:B------:R-:W-:Y:S02]  /*11420*/  HADD2.F32 R121, -RZ, R79.H0_H0 ;  /* 0x2000004fff797230 */ /* 0x000fe40000004100 */
[----:B------:R-:W-:-:S02]  /*11430*/  HADD2.F32 R76, -RZ, R76.H1_H1 ;  /* 0x3000004cff4c7230 */ /* 0x000fc40000004100 */
[----:B------:R-:W-:Y:S02]  /*11440*/  HADD2.F32 R78, -RZ, R78.H1_H1 ;  /* 0x3000004eff4e7230 */ /* 0x000fe40000004100 */
[--C-:B0-----:R-:W-:Y:S02]  /*11450*/  HADD2.F32 R127, -RZ, R81.reuse.H0_H0 ;  /* 0x20000051ff7f7230 */ /* 0x101fe40000004100 */
[----:B------:R-:W-:Y:S02]  /*11460*/  HADD2.F32 R125, -RZ, R81.H1_H1 ;  /* 0x30000051ff7d7230 */ /* 0x000fe40000004100 */
[----:B------:R-:W-:Y:S02]  /*11470*/  HADD2.F32 R124, -RZ, R80.H0_H0 ;  /* 0x20000050ff7c7230 */ /* 0x000fe40000004100 */
[C---:B------:R-:W-:Y:S01]  /*11480*/  FMUL.FTZ R132, R127.reuse, R128 ;  /* 0x000000807f847220 */ /* 0x040fe20000410000 */
[----:B------:R-:W-:Y:S01]  /*11490*/  FMUL.FTZ R134, R127, R130 ;  /* 0x000000827f867220 */ /* 0x000fe20000410000 */
[----:B------:R-:W-:Y:S01]  /*114a0*/  FMUL.FTZ R131, R125, R126 ;  /* 0x0000007e7d837220 */ /* 0x000fe20000410000 */
[----:B------:R-:W-:-:S02]  /*114b0*/  HADD2.F32 R127, -RZ, R118.H0_H0 ;  /* 0x20000076ff7f7230 */ /* 0x000fc40000004100 */
[C---:B------:R-:W-:Y:S01]  /*114c0*/  FFMA.FTZ R68, R123.reuse, R130, -R132 ;  /* 0x000000827b447223 */ /* 0x040fe20000010884 */
[----:B------:R-:W-:Y:S01]  /*114d0*/  FFMA.FTZ R123, R123, R128, R134 ;  /* 0x000000807b7b7223 */ /* 0x000fe20000010086 */
[----:B------:R-:W-:Y:S02]  /*114e0*/  HADD2.F32 R81, -RZ, R82.H0_H0 ;  /* 0x20000052ff517230 */ /* 0x000fe40000004100 */
[-C--:B------:R-:W-:Y:S01]  /*114f0*/  FMUL.FTZ R133, R125, R129.reuse ;  /* 0x000000817d857220 */ /* 0x080fe20000410000 */
[----:B------:R-:W-:Y:S01]  /*11500*/  FMUL.FTZ R130, R124, R120 ;  /* 0x000000787c827220 */ /* 0x000fe20000410000 */
[----:B------:R-:W-:Y:S02]  /*11510*/  HADD2.F32 R128, -RZ, R116.H1_H1 ;  /* 0x30000074ff807230 */ /* 0x000fe40000004100 */
[----:B------:R-:W-:Y:S01]  /*11520*/  FFMA.FTZ R125, R122, R129, -R131 ;  /* 0x000000817a7d7223 */ /* 0x000fe20000010883 */
[----:B------:R-:W-:Y:S01]  /*11530*/  FMUL.FTZ R129, R124, R127 ;  /* 0x0000007f7c817220 */ /* 0x000fe20000410000 */
[----:B------:R-:W-:-:S02]  /*11540*/  HADD2.F32 R124, -RZ, R117.H1_H1 ;  /* 0x30000075ff7c7230 */ /* 0x000fc40000004100 */
[----:B------:R-:W-:Y:S01]  /*11550*/  FFMA.FTZ R122, R122, R126, R133 ;  /* 0x0000007e7a7a7223 */ /* 0x000fe20000010085 */
[----:B------:R-:W-:Y:S01]  /*11560*/  FFMA.FTZ R116, R71, R127, -R130 ;  /* 0x0000007f47747223 */ /* 0x000fe20000010882 */
[----:B------:R-:W-:Y:S02]  /*11570*/  HADD2.F32 R119, -RZ, R83.H0_H0 ;  /* 0x20000053ff777230 */ /* 0x000fe40000004100 */
[C---:B------:R-:W-:Y:S01]  /*11580*/  FMUL.FTZ R130, R81.reuse, R128 ;  /* 0x0000008051827220 */ /* 0x040fe20000410000 */
[----:B------:R-:W-:Y:S02]  /*11590*/  HADD2.F32 R126, -RZ, R117.H0_H0 ;  /* 0x20000075ff7e7230 */ /* 0x000fe40000004100 */
[-C--:B------:R-:W-:Y:S01]  /*115a0*/  FMUL.FTZ R132, R81, R124.reuse ;  /* 0x0000007c51847220 */ /* 0x080fe20000410000 */
[----:B------:R-:W-:Y:S02]  /*115b0*/  HADD2.F32 R118, -RZ, R118.H1_H1 ;  /* 0x30000076ff767230 */ /* 0x000fe40000004100 */
[----:B------:R-:W-:Y:S01]  /*115c0*/  FFMA.FTZ R81, R77, R124, -R130 ;  /* 0x0000007c4d517223 */ /* 0x000fe20000010882 */
[----:B------:R-:W-:-:S02]  /*115d0*/  HADD2.F32 R83, -RZ, R83.H1_H1 ;  /* 0x30000053ff537230 */ /* 0x000fc40000004100 */
[----:B------:R-:W-:Y:S01]  /*115e0*/  FFMA.FTZ R120, R71, R120, R129 ;  /* 0x0000007847787223 */ /* 0x000fe20000010081 */
[----:B------:R-:W-:Y:S02]  /*115f0*/  HADD2.F32 R130, -RZ, R70.H0_H0 ;  /* 0x20000046ff827230 */ /* 0x000fe40000004100 */
[C---:B------:R-:W-:Y:S01]  /*11600*/  FMUL.FTZ R134, R119.reuse, R126 ;  /* 0x0000007e77867220 */ /* 0x040fe20000410000 */
[----:B------:R-:W-:Y:S02]  /*11610*/  HADD2.F32 R124, -RZ, R69.H0_H0 ;  /* 0x20000045ff7c7230 */ /* 0x000fe40000004100 */
[----:B------:R-:W-:Y:S01]  /*11620*/  FMUL.FTZ R119, R119, R118 ;  /* 0x0000007677777220 */ /* 0x000fe20000410000 */
[----:B------:R-:W-:Y:S02]  /*11630*/  HADD2.F32 R80, -RZ, R80.H1_H1 ;  /* 0x30000050ff507230 */ /* 0x000fe40000004100 */
[----:B------:R-:W-:Y:S01]  /*11640*/  FFMA.FTZ R70, R77, R128, R132 ;  /* 0x000000804d467223 */ /* 0x000fe20000010084 */
[----:B------:R-:W-:-:S02]  /*11650*/  HADD2.F32 R82, -RZ, R82.H1_H1 ;  /* 0x30000052ff527230 */ /* 0x000fc40000004100 */
[----:B------:R-:W-:Y:S01]  /*11660*/  FFMA.FTZ R134, R121, R118, -R134 ;  /* 0x0000007679867223 */ /* 0x000fe20000010886 */
[----:B------:R-:W-:Y:S02]  /*11670*/  HADD2.F32 R69, -RZ, R61.H0_H0 ;  /* 0x2000003dff457230 */ /* 0x000fe40000004100 */
[C---:B------:R-:W-:Y:S01]  /*11680*/  FMUL.FTZ R128, R83.reuse, R130 ;  /* 0x0000008253807220 */ /* 0x040fe20000410000 */
[----:B------:R-:W-:Y:S02]  /*11690*/  HADD2.F32 R71, -RZ, R63.H0_H0 ;  /* 0x2000003fff477230 */ /* 0x000fe40000004100 */
[----:B------:R-:W-:Y:S01]  /*116a0*/  FMUL.FTZ R118, R83, R124 ;  /* 0x0000007c53767220 */ /* 0x000fe20000410000 */
[----:B------:R-:W-:Y:S02]  /*116b0*/  HADD2.F32 R61, -RZ, R60.H0_H0 ;  /* 0x2000003cff3d7230 */ /* 0x000fe40000004100 */
[----:B------:R-:W-:Y:S01]  /*116c0*/  FMUL.FTZ R77, R80, R69 ;  /* 0x00000045504d7220 */ /* 0x000fe20000410000 */
[----:B------:R-:W-:-:S02]  /*116d0*/  HADD2.F32 R63, -RZ, R62.H0_H0 ;  /* 0x2000003eff3f7230 */ /* 0x000fc40000004100 */
[----:B------:R-:W-:Y:S01]  /*116e0*/  FMUL.FTZ R83, R82, R71 ;  /* 0x0000004752537220 */ /* 0x000fe20000410000 */
[----:B------:R-:W-:Y:S02]  /*116f0*/  HADD2.F32 R79, -RZ, R79.H1_H1 ;  /* 0x3000004fff4f7230 */ /* 0x000fe40000004100 */
[-C--:B------:R-:W-:Y:S01]  /*11700*/  FMUL.FTZ R80, R80, R61.reuse ;  /* 0x0000003d50507220 */ /* 0x080fe20000410000 */
[----:B------:R-:W-:Y:S01]  /*11710*/  FFMA.FTZ R77, R76, R61, -R77 ;  /* 0x0000003d4c4d7223 */ /* 0x000fe2000001084d */
[-C--:B------:R-:W-:Y:S01]  /*11720*/  FMUL.FTZ R82, R82, R63.reuse ;  /* 0x0000003f52527220 */ /* 0x080fe20000410000 */
[----:B------:R-:W-:Y:S01]  /*11730*/  FFMA.FTZ R62, R78, R63, -R83 ;  /* 0x0000003f4e3e7223 */ /* 0x000fe20000010853 */
[C---:B------:R-:W-:Y:S01]  /*11740*/  FFMA.FTZ R117, R79.reuse, R124, -R128 ;  /* 0x0000007c4f757223 */ /* 0x040fe20000010880 */
[----:B------:R-:W-:Y:S01]  /*11750*/  FFMA.FTZ R118, R79, R130, R118 ;  /* 0x000000824f767223 */ /* 0x000fe20000010076 */
[----:B------:R-:W-:Y:S01]  /*11760*/  FFMA.FTZ R119, R121, R126, R119 ;  /* 0x0000007e79777223 */ /* 0x000fe20000010077 */
        /* <DEDUP_REMOVED lines=12> */
.L_x_3049:
[----:B------:R-:W-:Y:S05]  /*11830*/  BSYNC B2 ;  /* 0x0000000000027941 */ /* 0x000fea0003800000 */
.L_x_3048:
[----:B------:R-:W-:Y:S05]  /*11840*/  @P1 BRA `(.L_x_3047) ;  /* 0x0000000400801947 */ /* 0x000fea0003800000 */
[----:B------:R-:W2:Y:S01]  /*11850*/  LDL R120, [R1+0x78] ;  /* 0x0000780001787983 */ /* 0x000ea20000100800 */
[----:B------:R-:W-:Y:S01]  /*11860*/  LEA.HI R114, R114, R0, RZ, 0x1d ;  /* 0x0000000072727211 */ /* 0x000fe200078fe8ff */
[----:B01----:R-:W-:Y:S01]  /*11870*/  HADD2.F32 R115, -RZ, R111.H0_H0 ;  /* 0x2000006fff737230 */ /* 0x003fe20000004100 */
[----:B------:R-:W-:Y:S01]  /*11880*/  SHF.R.U64 R56, R56, 0x10, R57 ;  /* 0x0000001038387819 */ /* 0x000fe20000001239 */
[--C-:B------:R-:W-:Y:S01]  /*11890*/  HADD2.F32 R83, -RZ, R112.reuse.H1_H1 ;  /* 0x30000070ff537230 */ /* 0x100fe20000004100 */
[----:B------:R-:W-:Y:S01]  /*118a0*/  SHF.R.S32.HI R61, RZ, 0x1f, R114 ;  /* 0x0000001fff3d7819 */ /* 0x000fe20000011472 */
[----:B------:R-:W-:Y:S01]  /*118b0*/  IMAD.SHL.U32 R3, R114, 0x8, RZ ;  /* 0x0000000872037824 */ /* 0x000fe200078e00ff */
[----:B------:R-:W-:Y:S01]  /*118c0*/  SHF.R.U32.HI R117, RZ, 0x10, R65 ;  /* 0x00000010ff757819 */ /* 0x000fe20000011641 */
[----:B------:R-:W-:Y:S01]  /*118d0*/  HADD2.F32 R112, -RZ, R112.H0_H0 ;  /* 0x20000070ff707230 */ /* 0x000fe20000004100 */
[----:B------:R-:W-:Y:S01]  /*118e0*/  LEA.HI R61, R61, R114, RZ, 0x3 ;  /* 0x000000723d3d7211 */ /* 0x000fe200078f18ff */
[--C-:B------:R-:W-:Y:S01]  /*118f0*/  HADD2.F32 R116, -RZ, R110.reuse.H1_H1 ;  /* 0x3000006eff747230 */ /* 0x100fe20000004100 */
[----:B------:R-:W-:Y:S01]  /*11900*/  LOP3.LUT R3, R3, 0x38, RZ, 0xc0, !PT ;  /* 0x0000003803037812 */ /* 0x000fe200078ec0ff */
[----:B------:R-:W-:Y:S01]  /*11910*/  HADD2.F32 R117, -RZ, R117.H0_H0 ;  /* 0x20000075ff757230 */ /* 0x000fe20000004100 */
[----:B------:R-:W-:Y:S01]  /*11920*/  SHF.L.U32 R61, R61, 0xa, RZ ;  /* 0x0000000a3d3d7819 */ /* 0x000fe200000006ff */
[----:B------:R-:W-:Y:S01]  /*11930*/  HADD2.F32 R110, -RZ, R110.H0_H0 ;  /* 0x2000006eff6e7230 */ /* 0x000fe20000004100 */
[----:B------:R-:W-:-:S02]  /*11940*/  LOP3.LUT R60, R3, 0x1c0, R135, 0xf8, !PT ;  /* 0x000001c0033c7812 */ /* 0x000fc400078ef887 */
[----:B------:R-:W-:Y:S02]  /*11950*/  LOP3.LUT R3, R61, 0x7fffe000, RZ, 0xc0, !PT ;  /* 0x7fffe0003d037812 */ /* 0x000fe400078ec0ff */
[----:B------:R-:W-:Y:S02]  /*11960*/  LOP3.LUT R68, R60, R229, RZ, 0x3c, !PT ;  /* 0x000000e53c447212 */ /* 0x000fe400078e3cff */
[----:B------:R-:W-:Y:S02]  /*11970*/  SHF.R.U32.HI R114, RZ, 0x10, R57 ;  /* 0x00000010ff727819 */ /* 0x000fe40000011639 */
[----:B------:R-:W-:Y:S02]  /*11980*/  IADD3 R3, R68, R3, R228 ;  /* 0x0000000344037210 */ /* 0x000fe40007ffe0e4 */
[----:B------:R-:W-:Y:S02]  /*11990*/  SHF.R.U64 R57, R58, 0x10, R59 ;  /* 0x000000103a397819 */ /* 0x000fe4000000123b */
[--C-:B------:R-:W-:Y:S01]  /*119a0*/  SHF.R.U64 R58, R66, 0x10, R67.reuse ;  /* 0x00000010423a7819 */ /* 0x100fe20000001243 */
[----:B------:R-:W-:Y:S01]  /*119b0*/  IMAD R3, R3, 0x2, R18 ;  /* 0x0000000203037824 */ /* 0x000fe200078e0212 */
[----:B------:R-:W-:Y:S01]  /*119c0*/  SHF.R.U32.HI R66, RZ, 0x10, R67 ;  /* 0x00000010ff427819 */ /* 0x000fe20000011643 */
[----:B------:R-:W-:Y:S01]  /*119d0*/  HADD2.F32 R57, -RZ, R57.H0_H0 ;  /* 0x20000039ff397230 */ /* 0x000fe20000004100 */
[----:B------:R-:W-:-:S02]  /*119e0*/  SHF.R.U32.HI R59, RZ, 0x10, R59 ;  /* 0x00000010ff3b7819 */ /* 0x000fc4000001163b */
[----:B------:R-:W0:Y:S01]  /*119f0*/  LDS.128 R68, [R3+0x14400] ;  /* 0x0144000003447984 */ /* 0x000e220000000c00 */
[----:B------:R-:W-:Y:S01]  /*11a00*/  SHF.R.U64 R64, R64, 0x10, R65 ;  /* 0x0000001040407819 */ /* 0x000fe20000001241 */
[--C-:B0-----:R-:W-:Y:S02]  /*11a10*/  HADD2.F32 R67, -RZ, R69.reuse.H0_H0 ;  /* 0x20000045ff437230 */ /* 0x101fe40000004100 */
[----:B------:R-:W-:Y:S02]  /*11a20*/  HADD2.F32 R80, -RZ, R69.H1_H1 ;  /* 0x30000045ff507230 */ /* 0x000fe40000004100 */
[----:B------:R-:W-:Y:S02]  /*11a30*/  HADD2.F32 R77, -RZ, R68.H0_H0 ;  /* 0x20000044ff4d7230 */ /* 0x000fe40000004100 */
[C---:B------:R-:W-:Y:S01]  /*11a40*/  FMUL.FTZ R69, R67.reuse, R115 ;  /* 0x0000007343457220 */ /* 0x040fe20000410000 */
[----:B------:R-:W-:Y:S01]  /*11a50*/  FMUL.FTZ R119, R67, R83 ;  /* 0x0000005343777220 */ /* 0x000fe20000410000 */
[----:B------:R-:W-:-:S02]  /*11a60*/  HADD2.F32 R81, -RZ, R70.H0_H0 ;  /* 0x20000046ff517230 */ /* 0x000fc40000004100 */
[--C-:B------:R-:W-:Y:S02]  /*11a70*/  HADD2.F32 R82, -RZ, R71.reuse.H0_H0 ;  /* 0x20000047ff527230 */ /* 0x100fe40000004100 */
[----:B------:R-:W-:Y:S02]  /*11a80*/  HADD2.F32 R71, -RZ, R71.H1_H1 ;  /* 0x30000047ff477230 */ /* 0x000fe40000004100 */
[----:B------:R-:W-:Y:S02]  /*11a90*/  HADD2.F32 R68, -RZ, R68.H1_H1 ;  /* 0x30000044ff447230 */ /* 0x000fe40000004100 */
[----:B------:R-:W-:Y:S01]  /*11aa0*/  FMUL.FTZ R118, R82, R110 ;  /* 0x0000006e52767220 */ /* 0x000fe20000410000 */
        /* <DEDUP_REMOVED lines=9> */
[----:B------:R-:W-:Y:S01]  /*11b40*/  FMUL.FTZ R111, R80, R117 ;  /* 0x00000075506f7220 */ /* 0x000fe20000410000 */
[----:B------:R-:W-:-:S02]  /*11b50*/  HADD2.F32 R61, -RZ, R62.H0_H0 ;  /* 0x2000003eff3d7230 */ /* 0x000fc40000004100 */
[-C--:B------:R-:W-:Y:S01]  /*11b60*/  FMUL.FTZ R115, R80, R83.reuse ;  /* 0x0000005350737220 */ /* 0x080fe20000410000 */
[--C-:B------:R-:W-:Y:S02]  /*11b70*/  HADD2.F32 R65, -RZ, R63.reuse.H0_H0 ;  /* 0x2000003fff417230 */ /* 0x100fe40000004100 */
[C---:B------:R-:W-:Y:S01]  /*11b80*/  FMUL.FTZ R80, R77.reuse, R114 ;  /* 0x000000724d507220 */ /* 0x040fe20000410000 */
[----:B------:R-:W-:Y:S01]  /*11b90*/  FFMA.FTZ R76, R78, R83, -R111 ;  /* 0x000000534e4c7223 */ /* 0x000fe2000001086f */
[-C--:B------:R-:W-:Y:S01]  /*11ba0*/  FMUL.FTZ R83, R77, R112.reuse ;  /* 0x000000704d537220 */ /* 0x080fe20000410000 */
[----:B------:R-:W-:Y:S02]  /*11bb0*/  HADD2.F32 R63, -RZ, R63.H1_H1 ;  /* 0x3000003fff3f7230 */ /* 0x000fe40000004100 */
[----:B------:R-:W-:Y:S01]  /*11bc0*/  FFMA.FTZ R77, R79, R112, -R80 ;  /* 0x000000704f4d7223 */ /* 0x000fe20000010850 */
[--C-:B------:R-:W-:Y:S02]  /*11bd0*/  HADD2.F32 R80, -RZ, R113.reuse.H0_H0 ;  /* 0x20000071ff507230 */ /* 0x100fe40000004100 */
[----:B------:R-:W-:Y:S01]  /*11be0*/  FMUL.FTZ R112, R81, R116 ;  /* 0x0000007451707220 */ /* 0x000fe20000410000 */
[----:B------:R-:W-:-:S02]  /*11bf0*/  HADD2.F32 R113, -RZ, R113.H1_H1 ;  /* 0x30000071ff717230 */ /* 0x000fc40000004100 */
[----:B------:R-:W-:Y:S01]  /*11c00*/  FFMA.FTZ R83, R79, R114, R83 ;  /* 0x000000724f537223 */ /* 0x000fe20000010053 */
[----:B------:R-:W-:Y:S02]  /*11c10*/  HADD2.F32 R60, -RZ, R60.H1_H1 ;  /* 0x3000003cff3c7230 */ /* 0x000fe40000004100 */
[-C--:B------:R-:W-:Y:S01]  /*11c20*/  FMUL.FTZ R114, R81, R80.reuse ;  /* 0x0000005051727220 */ /* 0x080fe20000410000 */
[----:B------:R-:W-:Y:S01]  /*11c30*/  FFMA.FTZ R112, R61, R80, -R112 ;  /* 0x000000503d707223 */ /* 0x000fe20000010870 */
[----:B------:R-:W-:Y:S02]  /*11c40*/  HADD2.F32 R80, -RZ, R66.H0_H0 ;  /* 0x20000042ff507230 */ /* 0x000fe40000004100 */
[-C--:B------:R-:W-:Y:S01]  /*11c50*/  FFMA.FTZ R118, R65, R113.reuse, -R118 ;  /* 0x0000007141767223 */ /* 0x080fe20000010876 */
[----:B------:R-:W-:Y:S02]  /*11c60*/  HADD2.F32 R66, -RZ, R59.H0_H0 ;  /* 0x2000003bff427230 */ /* 0x000fe40000004100 */
[----:B------:R-:W-:Y:S01]  /*11c70*/  FMUL.FTZ R59, R82, R113 ;  /* 0x00000071523b7220 */ /* 0x000fe20000410000 */
[----:B------:R-:W-:Y:S01]  /*11c80*/  FFMA.FTZ R114, R61, R116, R114 ;  /* 0x000000743d727223 */ /* 0x000fe20000010072 */
[----:B------:R-:W-:Y:S01]  /*11c90*/  FMUL.FTZ R82, R71, R80 ;  /* 0x0000005047527220 */ /* 0x000fe20000410000 */
[----:B------:R-:W-:-:S02]  /*11ca0*/  HADD2.F32 R61, -RZ, R64.H0_H0 ;  /* 0x20000040ff3d7230 */ /* 0x000fc40000004100 */
[----:B------:R-:W-:Y:S01]  /*11cb0*/  FFMA.FTZ R110, R65, R110, R59 ;  /* 0x0000006e416e7223 */ /* 0x000fe2000001003b */
[-C--:B------:R-:W-:Y:S01]  /*11cc0*/  FMUL.FTZ R116, R71, R66.reuse ;  /* 0x0000004247747220 */ /* 0x080fe20000410000 */
[----:B------:R-:W-:Y:S02]  /*11cd0*/  HADD2.F32 R65, -RZ, R58.H0_H0 ;  /* 0x2000003aff417230 */ /* 0x000fe40000004100 */
[C---:B------:R-:W-:Y:S01]  /*11ce0*/  FFMA.FTZ R79, R63.reuse, R66, -R82 ;  /* 0x000000423f4f7223 */ /* 0x040fe20000010852 */
[----:B------:R-:W-:Y:S02]  /*11cf0*/  HADD2.F32 R59, -RZ, R56.H0_H0 ;  /* 0x20000038ff3b7230 */ /* 0x000fe40000004100 */
        /* <DEDUP_REMOVED lines=21> */
.L_x_3047:
[----:B------:R-:W-:Y:S05]  /*11e50*/  BSYNC B1 ;  /* 0x0000000000017941 */ /* 0x000fea0003800000 */
.L_x_3046:
[----:B-12---:R-:W-:Y:S01]  /*11e60*/  VIADD R3, R212, 0x20 ;  /* 0x00000020d4037836 */ /* 0x006fe20000000000 */
[----:B------:R-:W-:Y:S04]  /*11e70*/  BSSY B1, `(.L_x_3050) ;  /* 0x00000d4000017945 */ /* 0x000fe80003800000 */
[----:B------:R-:W-:-:S13]  /*11e80*/  ISETP.GE.AND P0, PT, R3, R20, PT ;  /* 0x000000140300720c */ /* 0x000fda0003f06270 */
[----:B------:R-:W-:Y:S05]  /*11e90*/  @P0 BRA `(.L_x_3051) ;  /* 0x0000000c00440947 */ /* 0x000fea0003800000 */
[----:B------:R1:W5:Y:S01]  /*11ea0*/  LDL R110, [R1+0x64] ;  /* 0x00006400016e7983 */ /* 0x0003620000100800 */
[----:B------:R-:W2:Y:S01]  /*11eb0*/  LDC R3, c[0x0][0x3f4] ;  /* 0x0000fd00ff037b82 */ /* 0x000ea20000000800 */
[----:B------:R-:W-:Y:S01]  /*11ec0*/  BSSY B2, `(.L_x_3052) ;  /* 0x0000067000027945 */ /* 0x000fe20003800000 */
[----:B------:R-:W-:Y:S02]  /*11ed0*/  SHF.R.U32.HI R83, RZ, 0x3, R223 ;  /* 0x00000003ff537819 */ /* 0x000fe400000116df */
[-C--:B--2---:R-:W-:Y:S02]  /*11ee0*/  ISETP.GE.AND P0, PT, R16, R3.reuse, PT ;  /* 0x000000031000720c */ /* 0x084fe40003f06270 */
[----:B------:R-:W-:-:S11]  /*11ef0*/  ISETP.GE.AND P1, PT, R213, R3, PT ;  /* 0x00000003d500720c */ /* 0x000fd60003f26270 */
[----:B-1----:R-:W-:Y:S05]  /*11f00*/  @P0 BRA `(.L_x_3053) ;  /* 0x0000000400880947 */ /* 0x002fea0003800000 */
[----:B------:R-:W-:Y:S01]  /*11f10*/  LEA.HI R56, R3, R237, RZ, 0x1d ;  /* 0x000000ed03387211 */ /* 0x000fe200078fe8ff */
[----:B------:R-:W-:Y:S01]  /*11f20*/  HADD2.F32 R71, -RZ, R106.H1_H1 ;  /* 0x3000006aff477230 */ /* 0x000fe20000004100 */
[----:B-----5:R-:W-:Y:S01]  /*11f30*/  R2UR UR4, R110 ;  /* 0x000000006e0472ca */ /* 0x020fe200000e0000 */
[----:B------:R-:W-:Y:S01]  /*11f40*/  HADD2.F32 R70, -RZ, R108.H1_H1 ;  /* 0x3000006cff467230 */ /* 0x000fe20000004100 */
[----:B------:R-:W-:Y:S01]  /*11f50*/  SHF.R.S32.HI R57, RZ, 0x1f, R56 ;  /* 0x0000001fff397819 */ /* 0x000fe20000011438 */
[----:B------:R-:W-:Y:S01]  /*11f60*/  IMAD.SHL.U32 R58, R56, 0x8, RZ ;  /* 0x00000008383a7824 */ /* 0x000fe200078e00ff */
[----:B------:R-:W-:Y:S01]  /*11f70*/  LOP3.LUT R59, R223, 0x38, R16, 0xf8, !PT ;  /* 0x00000038df3b7812 */ /* 0x000fe200078ef810 */
[----:B------:R-:W-:Y:S01]  /*11f80*/  HADD2.F32 R106, -RZ, R106.H0_H0 ;  /* 0x2000006aff6a7230 */ /* 0x000fe20000004100 */
[----:B------:R-:W-:Y:S01]  /*11f90*/  LEA.HI R57, R57, R56, RZ, 0x3 ;  /* 0x0000003839397211 */ /* 0x000fe200078f18ff */
[----:B------:R-:W-:Y:S01]  /*11fa0*/  HADD2.F32 R108, -RZ, R108.H0_H0 ;  /* 0x2000006cff6c7230 */ /* 0x000fe20000004100 */
[----:B------:R-:W-:-:S02]  /*11fb0*/  LOP3.LUT R56, R223, 0x38, R58, 0xf8, !PT ;  /* 0x00000038df387812 */ /* 0x000fc400078ef83a */
[----:B------:R-:W-:Y:S01]  /*11fc0*/  LOP3.LUT R59, R226, R59, R83, 0xf6, !PT ;  /* 0x0000003be23b7212 */ /* 0x000fe200078ef653 */
[----:B------:R-:W-:Y:S01]  /*11fd0*/  IMAD.SHL.U32 R57, R57, 0x400, RZ ;  /* 0x0000040039397824 */ /* 0x000fe200078e00ff */
[----:B------:R-:W-:Y:S02]  /*11fe0*/  LOP3.LUT R61, R56, R83, RZ, 0x3c, !PT ;  /* 0x00000053383d7212 */ /* 0x000fe400078e3cff */
[----:B------:R-:W-:Y:S02]  /*11ff0*/  LEA R64, R59, UR4, 0x1 ;  /* 0x000000043b407c11 */ /* 0x000fe4000f8e08ff */
[----:B------:R-:W-:Y:S02]  /*12000*/  LOP3.LUT R60, R57, 0x7fffe000, RZ, 0xc0, !PT ;  /* 0x7fffe000393c7812 */ /* 0x000fe400078ec0ff */
[----:B------:R-:W-:Y:S01]  /*12010*/  SHF.R.U64 R52, R52, 0x10, R53 ;  /* 0x0000001034347819 */ /* 0x000fe20000001235 */
[----:B------:R-:W1:Y:S01]  /*12020*/  LDS.128 R56, [R64] ;  /* 0x0000000040387984 */ /* 0x000e620000000c00 */
[----:B------:R-:W-:-:S02]  /*12030*/  IADD3 R61, R61, R60, R226 ;  /* 0x0000003c3d3d7210 */ /* 0x000fc40007ffe0e2 */
[----:B------:R-:W-:Y:S02]  /*12040*/  SHF.R.U32.HI R76, RZ, 0x10, R53 ;  /* 0x00000010ff4c7819 */ /* 0x000fe40000011635 */
[----:B------:R-:W-:Y:S02]  /*12050*/  LEA R65, R61, R18, 0x1 ;  /* 0x000000123d417211 */ /* 0x000fe400078e08ff */
[--C-:B------:R-:W-:Y:S01]  /*12060*/  SHF.R.U64 R44, R44, 0x10, R45.reuse ;  /* 0x000000102c2c7819 */ /* 0x100fe2000000122d */
[----:B------:R-:W-:Y:S01]  /*12070*/  HADD2.F32 R76, -RZ, R76.H0_H0 ;  /* 0x2000004cff4c7230 */ /* 0x000fe20000004100 */
[----:B------:R-:W-:Y:S01]  /*12080*/  SHF.R.U32.HI R78, RZ, 0x10, R45 ;  /* 0x00000010ff4e7819 */ /* 0x000fe2000001162d */
[----:B------:R-:W2:Y:S01]  /*12090*/  LDS.128 R60, [R65+0x14400] ;  /* 0x01440000413c7984 */ /* 0x000ea20000000c00 */
[----:B------:R-:W-:Y:S02]  /*120a0*/  SHF.R.U64 R45, R46, 0x10, R47 ;  /* 0x000000102e2d7819 */ /* 0x000fe4000000122f */
[----:B------:R-:W-:-:S02]  /*120b0*/  SHF.R.U64 R46, R54, 0x10, R55 ;  /* 0x00000010362e7819 */ /* 0x000fc40000001237 */
[----:B------:R-:W-:Y:S01]  /*120c0*/  SHF.R.U32.HI R82, RZ, 0x10, R47 ;  /* 0x00000010ff527819 */ /* 0x000fe2000001162f */
[----:B------:R-:W-:Y:S01]  /*120d0*/  HADD2.F32 R45, -RZ, R45.H0_H0 ;  /* 0x2000002dff2d7230 */ /* 0x000fe20000004100 */
[----:B------:R-:W-:Y:S01]  /*120e0*/  SHF.R.U32.HI R81, RZ, 0x10, R55 ;  /* 0x00000010ff517819 */ /* 0x000fe20000011637 */
[--C-:B-1----:R-:W-:Y:S02]  /*120f0*/  HADD2.F32 R54, -RZ, R57.reuse.H0_H0 ;  /* 0x20000039ff367230 */ /* 0x102fe40000004100 */
[----:B------:R-:W-:Y:S02]  /*12100*/  HADD2.F32 R47, -RZ, R56.H0_H0 ;  /* 0x20000038ff2f7230 */ /* 0x000fe40000004100 */
[----:B------:R-:W-:Y:S02]  /*12110*/  HADD2.F32 R57, -RZ, R57.H1_H1 ;  /* 0x30000039ff397230 */ /* 0x000fe40000004100 */
[----:B------:R-:W-:Y:S02]  /*12120*/  HADD2.F32 R55, -RZ, R58.H0_H0 ;  /* 0x2000003aff377230 */ /* 0x000fe40000004100 */
[----:B------:R-:W-:-:S02]  /*12130*/  HADD2.F32 R66, -RZ, R59.H0_H0 ;  /* 0x2000003bff427230 */ /* 0x000fc40000004100 */
[--C-:B--2---:R-:W-:Y:S02]  /*12140*/  HADD2.F32 R53, -RZ, R61.reuse.H0_H0 ;  /* 0x2000003dff357230 */ /* 0x104fe40000004100 */
        /* <DEDUP_REMOVED lines=8> */
[----:B------:R-:W-:Y:S01]  /*121d0*/  FMUL.FTZ R78, R67, R76 ;  /* 0x0000004c434e7220 */ /* 0x000fe20000410000 */
[C---:B------:R-:W-:Y:S01]  /*121e0*/  FMUL.FTZ R54, R61.reuse, R106 ;  /* 0x0000006a3d367220 */ /* 0x040fe20000410000 */
[----:B------:R-:W-:Y:S01]  /*121f0*/  FMUL.FTZ R61, R61, R108 ;  /* 0x0000006c3d3d7220 */ /* 0x000fe20000410000 */
[----:B------:R-:W-:Y:S01]  /*12200*/  FMUL.FTZ R80, R67, R70 ;  /* 0x0000004643507220 */ /* 0x000fe20000410000 */
[----:B------:R-:W-:Y:S02]  /*12210*/  HADD2.F32 R67, -RZ, R107.H0_H0 ;  /* 0x2000006bff437230 */ /* 0x000fe40000004100 */
[----:B------:R-:W-:Y:S01]  /*12220*/  FFMA.FTZ R108, R47, R108, -R54 ;  /* 0x0000006c2f6c7223 */ /* 0x000fe20000010836 */
[C---:B------:R-:W-:Y:S01]  /*12230*/  FFMA.FTZ R78, R57.reuse, R70, -R78 ;  /* 0x00000046394e7223 */ /* 0x040fe2000001084e */
[----:B------:R-:W-:Y:S02]  /*12240*/  HADD2.F32 R54, -RZ, R109.H0_H0 ;  /* 0x2000006dff367230 */ /* 0x000fe40000004100 */
[----:B------:R-:W-:Y:S01]  /*12250*/  FFMA.FTZ R80, R57, R76, R80 ;  /* 0x0000004c39507223 */ /* 0x000fe20000010050 */
[----:B------:R-:W-:Y:S01]  /*12260*/  FMUL.FTZ R70, R68, R67 ;  /* 0x0000004344467220 */ /* 0x000fe20000410000 */
[----:B------:R-:W-:-:S02]  /*12270*/  HADD2.F32 R69, -RZ, R63.H0_H0 ;  /* 0x2000003fff457230 */ /* 0x000fc40000004100 */
[----:B------:R-:W-:Y:S01]  /*12280*/  FFMA.FTZ R61, R47, R106, R61 ;  /* 0x0000006a2f3d7223 */ /* 0x000fe2000001003d */
[----:B------:R-:W-:Y:S02]  /*12290*/  HADD2.F32 R109, -RZ, R109.H1_H1 ;  /* 0x3000006dff6d7230 */ /* 0x000fe40000004100 */
[-C--:B------:R-:W-:Y:S01]  /*122a0*/  FMUL.FTZ R76, R68, R54.reuse ;  /* 0x00000036444c7220 */ /* 0x080fe20000410000 */
[----:B------:R-:W-:Y:S02]  /*122b0*/  HADD2.F32 R107, -RZ, R107.H1_H1 ;  /* 0x3000006bff6b7230 */ /* 0x000fe40000004100 */
[----:B------:R-:W-:Y:S01]  /*122c0*/  FFMA.FTZ R70, R55, R54, -R70 ;  /* 0x0000003637467223 */ /* 0x000fe20000010846 */
[----:B------:R-:W-:Y:S02]  /*122d0*/  HADD2.F32 R54, -RZ, R82.H0_H0 ;  /* 0x20000052ff367230 */ /* 0x000fe40000004100 */
[----:B------:R-:W-:Y:S01]  /*122e0*/  FMUL.FTZ R82, R69, R109 ;  /* 0x0000006d45527220 */ /* 0x000fe20000410000 */
[----:B------:R-:W-:-:S02]  /*122f0*/  HADD2.F32 R63, -RZ, R63.H1_H1 ;  /* 0x3000003fff3f7230 */ /* 0x000fc40000004100 */
[----:B------:R-:W-:Y:S01]  /*12300*/  FMUL.FTZ R47, R69, R107 ;  /* 0x0000006b452f7220 */ /* 0x000fe20000410000 */
[----:B------:R-:W-:Y:S02]  /*12310*/  HADD2.F32 R68, -RZ, R81.H0_H0 ;  /* 0x20000051ff447230 */ /* 0x000fe40000004100 */
[----:B------:R-:W-:Y:S01]  /*12320*/  FFMA.FTZ R76, R55, R67, R76 ;  /* 0x00000043374c7223 */ /* 0x000fe2000001004c */
[----:B------:R-:W-:Y:S02]  /*12330*/  HADD2.F32 R59, -RZ, R59.H1_H1 ;  /* 0x3000003bff3b7230 */ /* 0x000fe40000004100 */
        /* <DEDUP_REMOVED lines=12> */
[----:B------:R-:W-:-:S02]  /*12400*/  HADD2.F32 R56, -RZ, R56.H1_H1 ;  /* 0x30000038ff387230 */ /* 0x000fc40000004100 */
        /* <DEDUP_REMOVED lines=18> */
.L_x_3053:
[----:B------:R-:W-:Y:S05]  /*12530*/  BSYNC B2 ;  /* 0x0000000000027941 */ /* 0x000fea0003800000 */
.L_x_3052:
[----:B------:R-:W-:Y:S05]  /*12540*/  @P1 BRA `(.L_x_3051) ;  /* 0x0000000400981947 */ /* 0x000fea0003800000 */
[----:B------:R-:W-:Y:S01]  /*12550*/  LEA.HI R3, R3, R0, RZ, 0x1d ;  /* 0x0000000003037211 */ /* 0x000fe200078fe8ff */
[----:B------:R-:W-:Y:S01]  /*12560*/  HADD2.F32 R58, -RZ, R104.H1_H1 ;  /* 0x30000068ff3a7230 */ /* 0x000fe20000004100 */
[----:B------:R-:W-:Y:S01]  /*12570*/  LEA.HI R88, R88, R213, RZ, 0x6 ;  /* 0x000000d558587211 */ /* 0x000fe200078f30ff */
[----:B------:R-:W-:Y:S01]  /*12580*/  HADD2.F32 R60, -RZ, R102.H1_H1 ;  /* 0x30000066ff3c7230 */ /* 0x000fe20000004100 */
[----:B-1----:R-:W-:Y:S01]  /*12590*/  SHF.R.S32.HI R46, RZ, 0x1f, R3 ;  /* 0x0000001fff2e7819 */ /* 0x002fe20000011403 */
[----:B------:R-:W-:Y:S01]  /*125a0*/  IMAD.SHL.U32 R44, R3, 0x8, RZ ;  /* 0x00000008032c7824 */ /* 0x000fe200078e00ff */
[----:B-----5:R-:W-:Y:S01]  /*125b0*/  R2UR UR4, R110 ;  /* 0x000000006e0472ca */ /* 0x020fe200000e0000 */
[----:B------:R-:W-:Y:S01]  /*125c0*/  IMAD.SHL.U32 R88, R88, 0x80, RZ ;  /* 0x0000008058587824 */ /* 0x000fe200078e00ff */
[----:B------:R-:W-:Y:S02]  /*125d0*/  LEA.HI R46, R46, R3, RZ, 0x3 ;  /* 0x000000032e2e7211 */ /* 0x000fe400078f18ff */
[----:B------:R-:W-:-:S02]  /*125e0*/  LOP3.LUT R44, R223, 0x38, R44, 0xf8, !PT ;  /* 0x00000038df2c7812 */ /* 0x000fc400078ef82c */
[----:B------:R-:W-:Y:S01]  /*125f0*/  LOP3.LUT R90, R223, 0x38, R90, 0xf8, !PT ;  /* 0x00000038df5a7812 */ /* 0x000fe200078ef85a */
[----:B------:R-:W-:Y:S01]  /*12600*/  IMAD.SHL.U32 R46, R46, 0x400, RZ ;  /* 0x000004002e2e7824 */ /* 0x000fe200078e00ff */
[-C--:B------:R-:W-:Y:S02]  /*12610*/  LOP3.LUT R53, R44, R83.reuse, RZ, 0x3c, !PT ;  /* 0x000000532c357212 */ /* 0x080fe400078e3cff */
[----:B------:R-:W-:Y:S02]  /*12620*/  LOP3.LUT R90, R90, R83, RZ, 0x3c, !PT ;  /* 0x000000535a5a7212 */ /* 0x000fe400078e3cff */
[----:B------:R-:W-:Y:S02]  /*12630*/  LOP3.LUT R52, R46, 0x7fffe000, RZ, 0xc0, !PT ;  /* 0x7fffe0002e347812 */ /* 0x000fe400078ec0ff */
[----:B------:R-:W-:Y:S02]  /*12640*/  LOP3.LUT R45, R88, 0xffffe000, RZ, 0xc0, !PT ;  /* 0xffffe000582d7812 */ /* 0x000fe400078ec0ff */
[----:B------:R-:W-:-:S02]  /*12650*/  IADD3 R53, R53, R52, R226 ;  /* 0x0000003435357210 */ /* 0x000fc40007ffe0e2 */
[----:B------:R-:W-:Y:S02]  /*12660*/  IADD3 R3, R90, R45, R226 ;  /* 0x0000002d5a037210 */ /* 0x000fe40007ffe0e2 */
[--C-:B------:R-:W-:Y:S01]  /*12670*/  SHF.R.U64 R69, R48, 0x10, R49.reuse ;  /* 0x0000001030457819 */ /* 0x100fe20000001231 */
[----:B------:R-:W-:Y:S01]  /*12680*/  IMAD R56, R53, 0x2, R18 ;  /* 0x0000000235387824 */ /* 0x000fe200078e0212 */
[----:B------:R-:W-:Y:S02]  /*12690*/  LEA R3, R3, UR4, 0x1 ;  /* 0x0000000403037c11 */ /* 0x000fe4000f8e08ff */
[----:B------:R-:W-:Y:S02]  /*126a0*/  SHF.R.U32.HI R62, RZ, 0x10, R49 ;  /* 0x00000010ff3e7819 */ /* 0x000fe40000011631 */
[----:B------:R-:W1:Y:S01]  /*126b0*/  LDS.128 R52, [R56+0x14400] ;  /* 0x0144000038347984 */ /* 0x000e620000000c00 */
[--C-:B------:R-:W-:Y:S02]  /*126c0*/  SHF.R.U64 R76, R40, 0x10, R41.reuse ;  /* 0x00000010284c7819 */ /* 0x100fe40000001229 */
[----:B------:R-:W-:Y:S01]  /*126d0*/  SHF.R.U32.HI R57, RZ, 0x10, R41 ;  /* 0x00000010ff397819 */ /* 0x000fe20000011629 */
[----:B------:R-:W2:Y:S01]  /*126e0*/  LDS.128 R44, [R3] ;  /* 0x00000000032c7984 */ /* 0x000ea20000000c00 */
[----:B------:R-:W-:Y:S01]  /*126f0*/  HADD2.F32 R62, -RZ, R62.H0_H0 ;  /* 0x2000003eff3e7230 */ /* 0x000fe20000004100 */
[----:B------:R-:W-:-:S02]  /*12700*/  SHF.R.U64 R67, R50, 0x10, R51 ;  /* 0x0000001032437819 */ /* 0x000fc40000001233 */
[----:B------:R-:W-:Y:S02]  /*12710*/  SHF.R.U32.HI R65, RZ, 0x10, R51 ;  /* 0x00000010ff417819 */ /* 0x000fe40000011633 */
[--C-:B------:R-:W-:Y:S02]  /*12720*/  SHF.R.U32.HI R70, RZ, 0x10, R43.reuse ;  /* 0x00000010ff467819 */ /* 0x100fe4000001162b */
[----:B------:R-:W-:Y:S01]  /*12730*/  SHF.R.U64 R71, R42, 0x10, R43 ;  /* 0x000000102a477819 */ /* 0x000fe2000000122b */
[----:B-1----:R-:W-:Y:S02]  /*12740*/  HADD2.F32 R49, -RZ, R53.H0_H0 ;  /* 0x20000035ff317230 */ /* 0x002fe40000004100 */
[----:B------:R-:W-:Y:S02]  /*12750*/  HADD2.F32 R48, -RZ, R52.H0_H0 ;  /* 0x20000034ff307230 */ /* 0x000fe40000004100 */
[----:B--2---:R-:W-:Y:S02]  /*12760*/  HADD2.F32 R41, -RZ, R45.H0_H0 ;  /* 0x2000002dff297230 */ /* 0x004fe40000004100 */
[C---:B------:R-:W-:Y:S01]  /*12770*/  FMUL.FTZ R64, R49.reuse, R60 ;  /* 0x0000003c31407220 */ /* 0x040fe20000410000 */
[----:B------:R-:W-:Y:S01]  /*12780*/  FMUL.FTZ R66, R49, R58 ;  /* 0x0000003a31427220 */ /* 0x000fe20000410000 */
[----:B------:R-:W-:-:S02]  /*12790*/  HADD2.F32 R49, -RZ, R102.H0_H0 ;  /* 0x20000066ff317230 */ /* 0x000fc40000004100 */
[----:B------:R-:W-:Y:S02]  /*127a0*/  HADD2.F32 R53, -RZ, R53.H1_H1 ;  /* 0x30000035ff357230 */ /* 0x000fe40000004100 */
[C---:B------:R-:W-:Y:S01]  /*127b0*/  FFMA.FTZ R64, R41.reuse, R58, -R64 ;  /* 0x0000003a29407223 */ /* 0x040fe20000010840 */
[----:B------:R-:W-:Y:S01]  /*127c0*/  FFMA.FTZ R66, R41, R60, R66 ;  /* 0x0000003c29427223 */ /* 0x000fe20000010042 */
[----:B------:R-:W-:Y:S02]  /*127d0*/  HADD2.F32 R41, -RZ, R104.H0_H0 ;  /* 0x20000068ff297230 */ /* 0x000fe40000004100 */
[----:B------:R-:W-:Y:S02]  /*127e0*/  HADD2.F32 R40, -RZ, R44.H0_H0 ;  /* 0x2000002cff287230 */ /* 0x000fe40000004100 */
[----:B------:R-:W-:Y:S01]  /*127f0*/  FMUL.FTZ R68, R53, R62 ;  /* 0x0000003e35447220 */ /* 0x000fe20000410000 */
[----:B------:R-:W-:Y:S02]  /*12800*/  HADD2.F32 R58, -RZ, R57.H0_H0 ;  /* 0x20000039ff3a7230 */ /* 0x000fe40000004100 */
[----:B------:R-:W-:Y:S01]  /*12810*/  FMUL.FTZ R57, R48, R49 ;  /* 0x0000003130397220 */ /* 0x000fe20000410000 */
[----:B------:R-:W-:-:S02]  /*12820*/  HADD2.F32 R45, -RZ, R45.H1_H1 ;  /* 0x3000002dff2d7230 */ /* 0x000fc40000004100 */
[-C--:B------:R-:W-:Y:S01]  /*12830*/  FMUL.FTZ R48, R48, R41.reuse ;  /* 0x0000002930307220 */ /* 0x080fe20000410000 */
[----:B------:R-:W-:Y:S02]  /*12840*/  HADD2.F32 R50, -RZ, R54.H0_H0 ;  /* 0x20000036ff327230 */ /* 0x000fe40000004100 */
[-C--:B------:R-:W-:Y:S01]  /*12850*/  FMUL.FTZ R60, R53, R58.reuse ;  /* 0x0000003a353c7220 */ /* 0x080fe20000410000 */
[C---:B------:R-:W-:Y:S01]  /*12860*/  FFMA.FTZ R57, R40.reuse, R41, -R57 ;  /* 0x0000002928397223 */ /* 0x040fe20000010839 */
[C---:B------:R-:W-:Y:S01]  /*12870*/  FFMA.FTZ R61, R45.reuse, R58, -R68 ;  /* 0x0000003a2d3d7223 */ /* 0x040fe20000010844 */
[----:B------:R-:W-:Y:S02]  /*12880*/  HADD2.F32 R53, -RZ, R103.H0_H0 ;  /* 0x20000067ff357230 */ /* 0x000fe40000004100 */
[----:B------:R-:W-:Y:S01]  /*12890*/  FFMA.FTZ R59, R40, R49, R48 ;  /* 0x00000031283b7223 */ /* 0x000fe20000010030 */
[----:B------:R-:W-:Y:S02]  /*128a0*/  HADD2.F32 R41, -RZ, R105.H0_H0 ;  /* 0x20000069ff297230 */ /* 0x000fe40000004100 */
[----:B------:R-:W-:Y:S01]  /*128b0*/  FFMA.FTZ R63, R45, R62, R60 ;  /* 0x0000003e2d3f7223 */ /* 0x000fe2000001003c */
[----:B------:R-:W-:-:S02]  /*128c0*/  HADD2.F32 R51, -RZ, R55.H0_H0 ;  /* 0x20000037ff337230 */ /* 0x000fc40000004100 */
[C---:B------:R-:W-:Y:S01]  /*128d0*/  FMUL.FTZ R45, R50.reuse, R53 ;  /* 0x00000035322d7220 */ /* 0x040fe20000410000 */
[----:B------:R-:W-:Y:S02]  /*128e0*/  HADD2.F32 R58, -RZ, R103.H1_H1 ;  /* 0x30000067ff3a7230 */ /* 0x000fe40000004100 */
[----:B------:R-:W-:Y:S01]  /*128f0*/  FMUL.FTZ R49, R50, R41 ;  /* 0x0000002932317220 */ /* 0x000fe20000410000 */
[----:B------:R-:W-:Y:S02]  /*12900*/  HADD2.F32 R40, -RZ, R105.H1_H1 ;  /* 0x30000069ff287230 */ /* 0x000fe40000004100 */
[----:B------:R-:W-:Y:S02]  /*12910*/  HADD2.F32 R42, -RZ, R46.H0_H0 ;  /* 0x2000002eff2a7230 */ /* 0x000fe40000004100 */
[C---:B------:R-:W-:Y:S01]  /*12920*/  FMUL.FTZ R62, R51.reuse, R58 ;  /* 0x0000003a333e7220 */ /* 0x040fe20000410000 */
[----:B------:R-:W-:Y:S02]  /*12930*/  HADD2.F32 R43, -RZ, R47.H0_H0 ;  /* 0x2000002fff2b7230 */ /* 0x000fe40000004100 */
[----:B------:R-:W-:Y:S01]  /*12940*/  FMUL.FTZ R51, R51, R40 ;  /* 0x0000002833337220 */ /* 0x000fe20000410000 */
[----:B------:R-:W-:-:S02]  /*12950*/  HADD2.F32 R55, -RZ, R55.H1_H1 ;  /* 0x30000037ff377230 */ /* 0x000fc40000004100 */
[C---:B------:R-:W-:Y:S01]  /*12960*/  FFMA.FTZ R60, R42.reuse, R41, -R45 ;  /* 0x000000292a3c7223 */ /* 0x040fe2000001082d */
[----:B------:R-:W-:Y:S02]  /*12970*/  HADD2.F32 R50, -RZ, R65.H0_H0 ;  /* 0x20000041ff327230 */ /* 0x000fe40000004100 */
[----:B------:R-:W-:Y:S01]  /*12980*/  FFMA.FTZ R53, R42, R53, R49 ;  /* 0x000000352a357223 */ /* 0x000fe20000010031 */
[----:B------:R-:W-:Y:S02]  /*12990*/  HADD2.F32 R48, -RZ, R70.H0_H0 ;  /* 0x20000046ff307230 */ /* 0x000fe40000004100 */
[----:B------:R-:W-:Y:S01]  /*129a0*/  FFMA.FTZ R62, R43, R40, -R62 ;  /* 0x000000282b3e7223 */ /* 0x000fe2000001083e */
[----:B------:R-:W-:Y:S02]  /*129b0*/  HADD2.F32 R47, -RZ, R47.H1_H1 ;  /* 0x3000002fff2f7230 */ /* 0x000fe40000004100 */
[----:B------:R-:W-:Y:S01]  /*129c0*/  FMUL.FTZ R42, R55, R50 ;  /* 0x00000032372a7220 */ /* 0x000fe20000410000 */
[----:B------:R-:W-:-:S02]  /*129d0*/  HADD2.F32 R52, -RZ, R52.H1_H1 ;  /* 0x30000034ff347230 */ /* 0x000fc40000004100 */
[----:B------:R-:W-:Y:S01]  /*129e0*/  FFMA.FTZ R58, R43, R58, R51 ;  /* 0x0000003a2b3a7223 */ /* 0x000fe20000010033 */
[----:B------:R-:W-:Y:S02]  /*129f0*/  HADD2.F32 R54, -RZ, R54.H1_H1 ;  /* 0x30000036ff367230 */ /* 0x000fe40000004100 */
[-C--:B------:R-:W-:Y:S01]  /*12a00*/  FMUL.FTZ R40, R55, R48.reuse ;  /* 0x0000003037287220 */ /* 0x080fe20000410000 */
[----:B------:R-:W-:Y:S02]  /*12a10*/  HADD2.F32 R45, -RZ, R69.H0_H0 ;  /* 0x20000045ff2d7230 */ /* 0x000fe40000004100 */
[C---:B------:R-:W-:Y:S01]  /*12a20*/  FFMA.FTZ R55, R47.reuse, R48, -R42 ;  /* 0x000000302f377223 */ /* 0x040fe2000001082a */
[----:B------:R-:W-:Y:S02]  /*12a30*/  HADD2.F32 R49, -RZ, R67.H0_H0 ;  /* 0x20000043ff317230 */ /* 0x000fe40000004100 */
[----:B------:R-:W-:Y:S01]  /*12a40*/  FFMA.FTZ R65, R47, R50, R40 ;  /* 0x000000322f417223 */ /* 0x000fe20000010028 */
[----:B------:R-:W-:-:S02]  /*12a50*/  HADD2.F32 R41, -RZ, R76.H0_H0 ;  /* 0x2000004cff297230 */ /* 0x000fc40000004100 */
[----:B------:R-:W-:Y:S01]  /*12a60*/  FMUL.FTZ R47, R52, R45 ;  /* 0x0000002d342f7220 */ /* 0x000fe20000410000 */
[----:B------:R-:W-:Y:S02]  /*12a70*/  HADD2.F32 R43, -RZ, R71.H0_H0 ;  /* 0x20000047ff2b7230 */ /* 0x000fe40000004100 */
        /* <DEDUP_REMOVED lines=19> */
.L_x_3051:
[----:B------:R-:W-:Y:S05]  /*12bb0*/  BSYNC B1 ;  /* 0x0000000000017941 */ /* 0x000fea0003800000 */
.L_x_3050:
[----:B--2---:R-:W-:Y:S01]  /*12bc0*/  IADD3 R3, R212, 0x40, RZ ;  /* 0x00000040d4037810 */ /* 0x004fe20007ffe0ff */
[----:B------:R-:W-:Y:S03]  /*12bd0*/  BSSY B1, `(.L_x_3054) ;  /* 0x00000cd000017945 */ /* 0x000fe60003800000 */
[----:B------:R-:W-:-:S13]  /*12be0*/  ISETP.GE.AND P0, PT, R3, R20, PT ;  /* 0x000000140300720c */ /* 0x000fda0003f06270 */
[----:B------:R-:W-:Y:S05]  /*12bf0*/  @P0 BRA `(.L_x_3055) ;  /* 0x0000000c00280947 */ /* 0x000fea0003800000 */
[----:B------:R-:W2:Y:S01]  /*12c00*/  LDC R3, c[0x0][0x3f4] ;  /* 0x0000fd00ff037b82 */ /* 0x000ea20000000800 */
[----:B------:R-:W-:Y:S01]  /*12c10*/  BSSY B2, `(.L_x_3056) ;  /* 0x0000068000027945 */ /* 0x000fe20003800000 */
[----:B------:R-:W-:Y:S02]  /*12c20*/  SHF.R.U32.HI R66, RZ, 0x3, R224 ;  /* 0x00000003ff427819 */ /* 0x000fe400000116e0 */
[-C--:B--2---:R-:W-:Y:S02]  /*12c30*/  ISETP.GE.AND P0, PT, R16, R3.reuse, PT ;  /* 0x000000031000720c */ /* 0x084fe40003f06270 */
[----:B------:R-:W-:-:S11]  /*12c40*/  ISETP.GE.AND P1, PT, R213, R3, PT ;  /* 0x00000003d500720c */ /* 0x000fd60003f26270 */
[----:B------:R-:W-:Y:S05]  /*12c50*/  @P0 BRA `(.L_x_3057) ;  /* 0x00000004008c0947 */ /* 0x000fea0003800000 */
[----:B------:R-:W2:Y:S01]  /*12c60*/  LDL R40, [R1+0x64] ;  /* 0x0000640001287983 */ /* 0x000ea20000100800 */
[----:B------:R-:W-:Y:S01]  /*12c70*/  LOP3.LUT R42, R224, 0x38, R16, 0xf8, !PT ;  /* 0x00000038e02a7812 */ /* 0x000fe200078ef810 */
[----:B-1----:R-:W-:Y:S01]  /*12c80*/  HADD2.F32 R52, -RZ, R98.H1_H1 ;  /* 0x30000062ff347230 */ /* 0x002fe20000004100 */
[--C-:B------:R-:W-:Y:S01]  /*12c90*/  SHF.R.U64 R62, R36, 0x10, R37.reuse ;  /* 0x00000010243e7819 */ /* 0x100fe20000001225 */
[----:B------:R-:W-:Y:S01]  /*12ca0*/  HADD2.F32 R50, -RZ, R100.H1_H1 ;  /* 0x30000064ff327230 */ /* 0x000fe20000004100 */
[----:B------:R-:W-:Y:S02]  /*12cb0*/  LOP3.LUT R42, R227, R42, R66, 0xf6, !PT ;  /* 0x0000002ae32a7212 */ /* 0x000fe400078ef642 */
[----:B------:R-:W-:Y:S02]  /*12cc0*/  SHF.R.U32.HI R54, RZ, 0x10, R37 ;  /* 0x00000010ff367819 */ /* 0x000fe40000011625 */
[--C-:B------:R-:W-:Y:S02]  /*12cd0*/  SHF.R.U64 R65, R28, 0x10, R29.reuse ;  /* 0x000000101c417819 */ /* 0x100fe4000000121d */
[----:B------:R-:W-:Y:S01]  /*12ce0*/  SHF.R.U32.HI R51, RZ, 0x10, R29 ;  /* 0x00000010ff337819 */ /* 0x000fe2000001161d */
[----:B------:R-:W-:Y:S01]  /*12cf0*/  HADD2.F32 R54, -RZ, R54.H0_H0 ;  /* 0x20000036ff367230 */ /* 0x000fe20000004100 */
[----:B------:R-:W-:-:S02]  /*12d00*/  SHF.R.U64 R61, R38, 0x10, R39 ;  /* 0x00000010263d7819 */ /* 0x000fc40000001227 */
[----:B------:R-:W-:Y:S02]  /*12d10*/  SHF.R.U32.HI R59, RZ, 0x10, R39 ;  /* 0x00000010ff3b7819 */ /* 0x000fe40000011627 */
[--C-:B------:R-:W-:Y:S02]  /*12d20*/  SHF.R.U32.HI R63, RZ, 0x10, R31.reuse ;  /* 0x00000010ff3f7819 */ /* 0x100fe4000001161f */
[----:B------:R-:W-:Y:S02]  /*12d30*/  SHF.R.U64 R64, R30, 0x10, R31 ;  /* 0x000000101e407819 */ /* 0x000fe4000000121f */
[----:B--2---:R-:W-:Y:S02]  /*12d40*/  R2UR UR4, R40 ;  /* 0x00000000280472ca */ /* 0x004fe400000e0000 */
[----:B------:R-:W-:-:S04]  /*12d50*/  LEA.HI R40, R3, R237, RZ, 0x1d ;  /* 0x000000ed03287211 */ /* 0x000fc800078fe8ff */
[----:B------:R-:W-:Y:S01]  /*12d60*/  SHF.R.S32.HI R43, RZ, 0x1f, R40 ;  /* 0x0000001fff2b7819 */ /* 0x000fe20000011428 */
[----:B------:R-:W-:-:S03]  /*12d70*/  IMAD.SHL.U32 R41, R40, 0x8, RZ ;  /* 0x0000000828297824 */ /* 0x000fc600078e00ff */
[----:B------:R-:W-:Y:S02]  /*12d80*/  LEA.HI R43, R43, R40, RZ, 0x3 ;  /* 0x000000282b2b7211 */ /* 0x000fe400078f18ff */
[----:B------:R-:W-:Y:S02]  /*12d90*/  LOP3.LUT R40, R224, 0x38, R41, 0xf8, !PT ;  /* 0x00000038e0287812 */ /* 0x000fe400078ef829 */
[----:B------:R-:W-:Y:S01]  /*12da0*/  LEA R48, R42, UR4, 0x1 ;  /* 0x000000042a307c11 */ /* 0x000fe2000f8e08ff */
[----:B------:R-:W-:Y:S01]  /*12db0*/  IMAD.SHL.U32 R43, R43, 0x400, RZ ;  /* 0x000004002b2b7824 */ /* 0x000fe200078e00ff */
[----:B------:R-:W-:-:S04]  /*12dc0*/  LOP3.LUT R44, R40, R66, RZ, 0x3c, !PT ;  /* 0x00000042282c7212 */ /* 0x000fc800078e3cff */
[----:B------:R-:W-:Y:S02]  /*12dd0*/  LOP3.LUT R45, R43, 0x7fffe000, RZ, 0xc0, !PT ;  /* 0x7fffe0002b2d7812 */ /* 0x000fe400078ec0ff */
[----:B------:R-:W1:Y:S02]  /*12de0*/  LDS.128 R40, [R48] ;  /* 0x0000000030287984 */ /* 0x000e640000000c00 */
[----:B------:R-:W-:-:S05]  /*12df0*/  IADD3 R45, R44, R45, R227 ;  /* 0x0000002d2c2d7210 */ /* 0x000fca0007ffe0e3 */
[----:B------:R-:W-:-:S05]  /*12e00*/  IMAD R49, R45, 0x2, R18 ;  /* 0x000000022d317824 */ /* 0x000fca00078e0212 */
[----:B------:R-:W2:Y:S01]  /*12e10*/  LDS.128 R44, [R49+0x14400] ;  /* 0x01440000312c7984 */ /* 0x000ea20000000c00 */
[--C-:B-1----:R-:W-:Y:S02]  /*12e20*/  HADD2.F32 R29, -RZ, R41.reuse.H0_H0 ;  /* 0x20000029ff1d7230 */ /* 0x102fe40000004100 */
[----:B------:R-:W-:Y:S02]  /*12e30*/  HADD2.F32 R41, -RZ, R41.H1_H1 ;  /* 0x30000029ff297230 */ /* 0x000fe40000004100 */
[----:B------:R-:W-:Y:S02]  /*12e40*/  HADD2.F32 R28, -RZ, R40.H0_H0 ;  /* 0x20000028ff1c7230 */ /* 0x000fe40000004100 */
[----:B------:R-:W-:Y:S02]  /*12e50*/  HADD2.F32 R30, -RZ, R42.H0_H0 ;  /* 0x2000002aff1e7230 */ /* 0x000fe40000004100 */
[--C-:B------:R-:W-:Y:S02]  /*12e60*/  HADD2.F32 R31, -RZ, R43.reuse.H0_H0 ;  /* 0x2000002bff1f7230 */ /* 0x100fe40000004100 */
[----:B------:R-:W-:-:S02]  /*12e70*/  HADD2.F32 R43, -RZ, R43.H1_H1 ;  /* 0x3000002bff2b7230 */ /* 0x000fc40000004100 */
[--C-:B--2---:R-:W-:Y:S02]  /*12e80*/  HADD2.F32 R37, -RZ, R45.reuse.H0_H0 ;  /* 0x2000002dff257230 */ /* 0x104fe40000004100 */
[----:B------:R-:W-:Y:S02]  /*12e90*/  HADD2.F32 R45, -RZ, R45.H1_H1 ;  /* 0x3000002dff2d7230 */ /* 0x000fe40000004100 */
[----:B------:R-:W-:Y:S02]  /*12ea0*/  HADD2.F32 R36, -RZ, R44.H0_H0 ;  /* 0x2000002cff247230 */ /* 0x000fe40000004100 */
[C---:B------:R-:W-:Y:S01]  /*12eb0*/  FMUL.FTZ R56, R37.reuse, R52 ;  /* 0x0000003425387220 */ /* 0x040fe20000410000 */
[----:B------:R-:W-:Y:S01]  /*12ec0*/  FMUL.FTZ R58, R37, R50 ;  /* 0x00000032253a7220 */ /* 0x000fe20000410000 */
[----:B------:R-:W-:Y:S02]  /*12ed0*/  HADD2.F32 R37, -RZ, R98.H0_H0 ;  /* 0x20000062ff257230 */ /* 0x000fe40000004100 */
[----:B------:R-:W-:Y:S01]  /*12ee0*/  FMUL.FTZ R60, R45, R54 ;  /* 0x000000362d3c7220 */ /* 0x000fe20000410000 */
[----:B------:R-:W-:Y:S01]  /*12ef0*/  FFMA.FTZ R56, R29, R50, -R56 ;  /* 0x000000321d387223 */ /* 0x000fe20000010838 */
[----:B------:R-:W-:-:S02]  /*12f00*/  HADD2.F32 R50, -RZ, R51.H0_H0 ;  /* 0x20000033ff327230 */ /* 0x000fc40000004100 */
[----:B------:R-:W-:Y:S01]  /*12f10*/  FFMA.FTZ R58, R29, R52, R58 ;  /* 0x000000341d3a7223 */ /* 0x000fe2000001003a */
[----:B------:R-:W-:Y:S02]  /*12f20*/  HADD2.F32 R29, -RZ, R100.H0_H0 ;  /* 0x20000064ff1d7230 */ /* 0x000fe40000004100 */
[C---:B------:R-:W-:Y:S01]  /*12f30*/  FMUL.FTZ R51, R36.reuse, R37 ;  /* 0x0000002524337220 */ /* 0x040fe20000410000 */
[----:B------:R-:W-:Y:S02]  /*12f40*/  HADD2.F32 R38, -RZ, R46.H0_H0 ;  /* 0x2000002eff267230 */ /* 0x000fe40000004100 */
[-C--:B------:R-:W-:Y:S01]  /*12f50*/  FMUL.FTZ R52, R45, R50.reuse ;  /* 0x000000322d347220 */ /* 0x080fe20000410000 */
[C---:B------:R-:W-:Y:S01]  /*12f60*/  FFMA.FTZ R53, R41.reuse, R50, -R60 ;  /* 0x0000003229357223 */ /* 0x040fe2000001083c */
[-C--:B------:R-:W-:Y:S01]  /*12f70*/  FMUL.FTZ R36, R36, R29.reuse ;  /* 0x0000001d24247220 */ /* 0x080fe20000410000 */
[----:B------:R-:W-:Y:S01]  /*12f80*/  FFMA.FTZ R51, R28, R29, -R51 ;  /* 0x0000001d1c337223 */ /* 0x000fe20000010833 */
[----:B------:R-:W-:Y:S01]  /*12f90*/  FFMA.FTZ R55, R41, R54, R52 ;  /* 0x0000003629377223 */ /* 0x000fe20000010034 */
[----:B------:R-:W-:-:S02]  /*12fa0*/  HADD2.F32 R39, -RZ, R47.H0_H0 ;  /* 0x2000002fff277230 */ /* 0x000fc40000004100 */
[----:B------:R-:W-:Y:S01]  /*12fb0*/  FFMA.FTZ R41, R28, R37, R36 ;  /* 0x000000251c297223 */ /* 0x000fe20000010024 */
[----:B------:R-:W-:Y:S02]  /*12fc0*/  HADD2.F32 R45, -RZ, R99.H0_H0 ;  /* 0x20000063ff2d7230 */ /* 0x000fe40000004100 */
[----:B------:R-:W-:Y:S02]  /*12fd0*/  HADD2.F32 R29, -RZ, R101.H0_H0 ;  /* 0x20000065ff1d7230 */ /* 0x000fe40000004100 */
[----:B------:R-:W-:Y:S02]  /*12fe0*/  HADD2.F32 R50, -RZ, R99.H1_H1 ;  /* 0x30000063ff327230 */ /* 0x000fe40000004100 */
[C---:B------:R-:W-:Y:S01]  /*12ff0*/  FMUL.FTZ R37, R38.reuse, R45 ;  /* 0x0000002d26257220 */ /* 0x040fe20000410000 */
[----:B------:R-:W-:Y:S02]  /*13000*/  HADD2.F32 R28, -RZ, R101.H1_H1 ;  /* 0x30000065ff1c7230 */ /* 0x000fe40000004100 */
[----:B------:R-:W-:Y:S01]  /*13010*/  FMUL.FTZ R57, R38, R29 ;  /* 0x0000001d26397220 */ /* 0x000fe20000410000 */
[----:B------:R-:W-:-:S02]  /*13020*/  HADD2.F32 R47, -RZ, R47.H1_H1 ;  /* 0x3000002fff2f7230 */ /* 0x000fc40000004100 */
[C---:B------:R-:W-:Y:S01]  /*13030*/  FMUL.FTZ R54, R39.reuse, R50 ;  /* 0x0000003227367220 */ /* 0x040fe20000410000 */
[----:B------:R-:W-:Y:S02]  /*13040*/  HADD2.F32 R38, -RZ, R59.H0_H0 ;  /* 0x2000003bff267230 */ /* 0x000fe40000004100 */
[-C--:B------:R-:W-:Y:S01]  /*13050*/  FMUL.FTZ R39, R39, R28.reuse ;  /* 0x0000001c27277220 */ /* 0x080fe20000410000 */
[----:B------:R-:W-:Y:S02]  /*13060*/  HADD2.F32 R36, -RZ, R63.H0_H0 ;  /* 0x2000003fff247230 */ /* 0x000fe40000004100 */
[C---:B------:R-:W-:Y:S01]  /*13070*/  FFMA.FTZ R52, R30.reuse, R29, -R37 ;  /* 0x0000001d1e347223 */ /* 0x040fe20000010825 */
[----:B------:R-:W-:Y:S01]  /*13080*/  FFMA.FTZ R57, R30, R45, R57 ;  /* 0x0000002d1e397223 */ /* 0x000fe20000010039 */
[C---:B------:R-:W-:Y:S01]  /*13090*/  FFMA.FTZ R54, R31.reuse, R28, -R54 ;  /* 0x0000001c1f367223 */ /* 0x040fe20000010836 */
[----:B------:R-:W-:Y:S01]  /*130a0*/  FFMA.FTZ R50, R31, R50, R39 ;  /* 0x000000321f327223 */ /* 0x000fe20000010027 */
[----:B------:R-:W-:-:S02]  /*130b0*/  HADD2.F32 R44, -RZ, R44.H1_H1 ;  /* 0x3000002cff2c7230 */ /* 0x000fc40000004100 */
[C---:B------:R-:W-:Y:S01]  /*130c0*/  FMUL.FTZ R30, R47.reuse, R38 ;  /* 0x000000262f1e7220 */ /* 0x040fe20000410000 */
        /* <DEDUP_REMOVED lines=28> */
.L_x_3057:
[----:B------:R-:W-:Y:S05]  /*13290*/  BSYNC B2 ;  /* 0x0000000000027941 */ /* 0x000fea0003800000 */
.L_x_3056:
[----:B------:R-:W-:Y:S05]  /*132a0*/  @P1 BRA `(.L_x_3055) ;  /* 0x00000004007c1947 */ /* 0x000fea0003800000 */
[----:B-1----:R-:W3:Y:S01]  /*132b0*/  LDL R55, [R1+0x74] ;  /* 0x0000740001377983 */ /* 0x002ee20000100800 */
[----:B------:R-:W-:Y:S01]  /*132c0*/  LEA.HI R3, R3, R0, RZ, 0x1d ;  /* 0x0000000003037211 */ /* 0x000fe200078fe8ff */
[--C-:B------:R-:W-:Y:S01]  /*132d0*/  HADD2.F32 R42, -RZ, R89.reuse.H1_H1 ;  /* 0x30000059ff2a7230 */ /* 0x100fe20000004100 */
[----:B------:R-:W-:Y:S01]  /*132e0*/  SHF.R.U64 R51, R32, 0x10, R33 ;  /* 0x0000001020337819 */ /* 0x000fe20000001221 */
[----:B------:R-:W-:Y:S01]  /*132f0*/  HADD2.F32 R40, -RZ, R92.H1_H1 ;  /* 0x3000005cff287230 */ /* 0x000fe20000004100 */
[----:B--2---:R-:W-:Y:S01]  /*13300*/  SHF.R.S32.HI R28, RZ, 0x1f, R3 ;  /* 0x0000001fff1c7819 */ /* 0x004fe20000011403 */
[----:B------:R-:W-:Y:S01]  /*13310*/  IMAD.SHL.U32 R29, R3, 0x8, RZ ;  /* 0x00000008031d7824 */ /* 0x000fe200078e00ff */
[----:B------:R-:W-:Y:S01]  /*13320*/  SHF.R.U32.HI R44, RZ, 0x10, R33 ;  /* 0x00000010ff2c7819 */ /* 0x000fe20000011621 */
[----:B------:R-:W-:Y:S01]  /*13330*/  HADD2.F32 R89, -RZ, R89.H0_H0 ;  /* 0x20000059ff597230 */ /* 0x000fe20000004100 */
[----:B------:R-:W-:Y:S02]  /*13340*/  LEA.HI R28, R28, R3, RZ, 0x3 ;  /* 0x000000031c1c7211 */ /* 0x000fe400078f18ff */
[----:B------:R-:W-:Y:S01]  /*13350*/  LOP3.LUT R3, R224, 0x38, R29, 0xf8, !PT ;  /* 0x00000038e0037812 */ /* 0x000fe200078ef81d */
[----:B------:R-:W-:Y:S01]  /*13360*/  HADD2.F32 R44, -RZ, R44.H0_H0 ;  /* 0x2000002cff2c7230 */ /* 0x000fe20000004100 */
[----:B------:R-:W-:-:S02]  /*13370*/  SHF.L.U32 R28, R28, 0xa, RZ ;  /* 0x0000000a1c1c7819 */ /* 0x000fc400000006ff */
[----:B------:R-:W-:Y:S02]  /*13380*/  LOP3.LUT R36, R3, R66, RZ, 0x3c, !PT ;  /* 0x0000004203247212 */ /* 0x000fe400078e3cff */
[----:B------:R-:W-:Y:S02]  /*13390*/  LOP3.LUT R3, R28, 0x7fffe000, RZ, 0xc0, !PT ;  /* 0x7fffe0001c037812 */ /* 0x000fe400078ec0ff */
[----:B------:R-:W-:Y:S02]  /*133a0*/  SHF.R.U64 R54, R24, 0x10, R25 ;  /* 0x0000001018367819 */ /* 0x000fe40000001219 */
[----:B------:R-:W-:Y:S02]  /*133b0*/  IADD3 R3, R36, R3, R227 ;  /* 0x0000000324037210 */ /* 0x000fe40007ffe0e3 */
[----:B------:R-:W-:Y:S02]  /*133c0*/  SHF.R.U32.HI R41, RZ, 0x10, R25 ;  /* 0x00000010ff297819 */ /* 0x000fe40000011619 */
[--C-:B------:R-:W-:Y:S01]  /*133d0*/  SHF.R.U64 R49, R34, 0x10, R35.reuse ;  /* 0x0000001022317819 */ /* 0x100fe20000001223 */
[----:B------:R-:W-:Y:S01]  /*133e0*/  IMAD R3, R3, 0x2, R18 ;  /* 0x0000000203037824 */ /* 0x000fe200078e0212 */
[----:B------:R-:W-:-:S02]  /*133f0*/  SHF.R.U32.HI R47, RZ, 0x10, R35 ;  /* 0x00000010ff2f7819 */ /* 0x000fc40000011623 */
[--C-:B------:R-:W-:Y:S02]  /*13400*/  SHF.R.U32.HI R52, RZ, 0x10, R27.reuse ;  /* 0x00000010ff347819 */ /* 0x100fe4000001161b */
[----:B------:R-:W1:Y:S01]  /*13410*/  LDS.128 R36, [R3+0x14400] ;  /* 0x0144000003247984 */ /* 0x000e620000000c00 */
[----:B------:R-:W-:Y:S01]  /*13420*/  SHF.R.U64 R53, R26, 0x10, R27 ;  /* 0x000000101a357819 */ /* 0x000fe2000000121b */
[--C-:B-1----:R-:W-:Y:S02]  /*13430*/  HADD2.F32 R33, -RZ, R37.reuse.H0_H0 ;  /* 0x20000025ff217230 */ /* 0x102fe40000004100 */
[----:B------:R-:W-:Y:S02]  /*13440*/  HADD2.F32 R37, -RZ, R37.H1_H1 ;  /* 0x30000025ff257230 */ /* 0x000fe40000004100 */
[----:B------:R-:W-:Y:S02]  /*13450*/  HADD2.F32 R32, -RZ, R36.H0_H0 ;  /* 0x20000024ff207230 */ /* 0x000fe40000004100 */
[C---:B------:R-:W-:Y:S01]  /*13460*/  FMUL.FTZ R46, R33.reuse, R42 ;  /* 0x0000002a212e7220 */ /* 0x040fe20000410000 */
[----:B------:R-:W-:Y:S01]  /*13470*/  FMUL.FTZ R48, R33, R40 ;  /* 0x0000002821307220 */ /* 0x000fe20000410000 */
[----:B------:R-:W-:Y:S01]  /*13480*/  FMUL.FTZ R50, R37, R44 ;  /* 0x0000002c25327220 */ /* 0x000fe20000410000 */
[----:B------:R-:W-:-:S02]  /*13490*/  HADD2.F32 R34, -RZ, R38.H0_H0 ;  /* 0x20000026ff227230 */ /* 0x000fc40000004100 */
[----:B------:R-:W-:Y:S02]  /*134a0*/  HADD2.F32 R33, -RZ, R91.H0_H0 ;  /* 0x2000005bff217230 */ /* 0x000fe40000004100 */
[--C-:B------:R-:W-:Y:S02]  /*134b0*/  HADD2.F32 R35, -RZ, R39.reuse.H0_H0 ;  /* 0x20000027ff237230 */ /* 0x100fe40000004100 */
[----:B------:R-:W-:Y:S02]  /*134c0*/  HADD2.F32 R39, -RZ, R39.H1_H1 ;  /* 0x30000027ff277230 */ /* 0x000fe40000004100 */
[----:B------:R-:W-:Y:S02]  /*134d0*/  HADD2.F32 R36, -RZ, R36.H1_H1 ;  /* 0x30000024ff247230 */ /* 0x000fe40000004100 */
[----:B------:R-:W-:Y:S01]  /*134e0*/  HADD2.F32 R38, -RZ, R38.H1_H1 ;  /* 0x30000026ff267230 */ /* 0x000fe20000004100 */
[----:B---3--:R-:W1:Y:S02]  /*134f0*/  LDS.128 R28, [R55] ;  /* 0x00000000371c7984 */ /* 0x008e640000000c00 */
[----:B-1----:R-:W-:-:S02]  /*13500*/  HADD2.F32 R25, -RZ, R29.H0_H0 ;  /* 0x2000001dff197230 */ /* 0x002fc40000004100 */
[----:B------:R-:W-:Y:S02]  /*13510*/  HADD2.F32 R24, -RZ, R28.H0_H0 ;  /* 0x2000001cff187230 */ /* 0x000fe40000004100 */
[----:B------:R-:W-:Y:S02]  /*13520*/  HADD2.F32 R29, -RZ, R29.H1_H1 ;  /* 0x3000001dff1d7230 */ /* 0x000fe40000004100 */
[C---:B------:R-:W-:Y:S01]  /*13530*/  FFMA.FTZ R46, R25.reuse, R40, -R46 ;  /* 0x00000028192e7223 */ /* 0x040fe2000001082e */
[----:B------:R-:W-:Y:S02]  /*13540*/  HADD2.F32 R40, -RZ, R41.H0_H0 ;  /* 0x20000029ff287230 */ /* 0x000fe40000004100 */
[----:B------:R-:W-:Y:S01]  /*13550*/  FFMA.FTZ R48, R25, R42, R48 ;  /* 0x0000002a19307223 */ /* 0x000fe20000010030 */
[----:B------:R-:W-:Y:S02]  /*13560*/  HADD2.F32 R25, -RZ, R92.H0_H0 ;  /* 0x2000005cff197230 */ /* 0x000fe40000004100 */
[----:B------:R-:W-:-:S02]  /*13570*/  HADD2.F32 R26, -RZ, R30.H0_H0 ;  /* 0x2000001eff1a7230 */ /* 0x000fc40000004100 */
[-C--:B------:R-:W-:Y:S01]  /*13580*/  FMUL.FTZ R42, R37, R40.reuse ;  /* 0x00000028252a7220 */ /* 0x080fe20000410000 */
[C---:B------:R-:W-:Y:S01]  /*13590*/  FMUL.FTZ R37, R32.reuse, R89 ;  /* 0x0000005920257220 */ /* 0x040fe20000410000 */
[-C--:B------:R-:W-:Y:S01]  /*135a0*/  FMUL.FTZ R32, R32, R25.reuse ;  /* 0x0000001920207220 */ /* 0x080fe20000410000 */
[----:B------:R-:W-:Y:S01]  /*135b0*/  FFMA.FTZ R41, R29, R40, -R50 ;  /* 0x000000281d297223 */ /* 0x000fe20000010832 */
[----:B------:R-:W-:Y:S02]  /*135c0*/  HADD2.F32 R40, -RZ, R91.H1_H1 ;  /* 0x3000005bff287230 */ /* 0x000fe40000004100 */
[C---:B------:R-:W-:Y:S01]  /*135d0*/  FFMA.FTZ R37, R24.reuse, R25, -R37 ;  /* 0x0000001918257223 */ /* 0x040fe20000010825 */
[--C-:B------:R-:W-:Y:S02]  /*135e0*/  HADD2.F32 R25, -RZ, R93.reuse.H0_H0 ;  /* 0x2000005dff197230 */ /* 0x100fe40000004100 */
[----:B------:R-:W-:Y:S01]  /*135f0*/  FFMA.FTZ R89, R24, R89, R32 ;  /* 0x0000005918597223 */ /* 0x000fe20000010020 */
[----:B------:R-:W-:-:S02]  /*13600*/  HADD2.F32 R24, -RZ, R93.H1_H1 ;  /* 0x3000005dff187230 */ /* 0x000fc40000004100 */
[----:B------:R-:W-:Y:S01]  /*13610*/  FFMA.FTZ R43, R29, R44, R42 ;  /* 0x0000002c1d2b7223 */ /* 0x000fe2000001002a */
[----:B------:R-:W-:Y:S02]  /*13620*/  HADD2.F32 R27, -RZ, R31.H0_H0 ;  /* 0x2000001fff1b7230 */ /* 0x000fe40000004100 */
[C---:B------:R-:W-:Y:S01]  /*13630*/  FMUL.FTZ R29, R34.reuse, R33 ;  /* 0x00000021221d7220 */ /* 0x040fe20000410000 */
[----:B------:R-:W-:Y:S01]  /*13640*/  FMUL.FTZ R45, R34, R25 ;  /* 0x00000019222d7220 */ /* 0x000fe20000410000 */
[----:B------:R-:W-:Y:S02]  /*13650*/  HADD2.F32 R34, -RZ, R47.H0_H0 ;  /* 0x2000002fff227230 */ /* 0x000fe40000004100 */
[C---:B------:R-:W-:Y:S01]  /*13660*/  FMUL.FTZ R44, R35.reuse, R40 ;  /* 0x00000028232c7220 */ /* 0x040fe20000410000 */
[----:B------:R-:W-:Y:S02]  /*13670*/  HADD2.F32 R32, -RZ, R52.H0_H0 ;  /* 0x20000034ff207230 */ /* 0x000fe40000004100 */
[----:B------:R-:W-:Y:S01]  /*13680*/  FMUL.FTZ R35, R35, R24 ;  /* 0x0000001823237220 */ /* 0x000fe20000410000 */
[----:B------:R-:W-:-:S02]  /*13690*/  HADD2.F32 R31, -RZ, R31.H1_H1 ;  /* 0x3000001fff1f7230 */ /* 0x000fc40000004100 */
[C---:B------:R-:W-:Y:S01]  /*136a0*/  FFMA.FTZ R42, R26.reuse, R25, -R29 ;  /* 0x000000191a2a7223 */ /* 0x040fe2000001081d */
[----:B------:R-:W-:Y:S01]  /*136b0*/  FFMA.FTZ R45, R26, R33, R45 ;  /* 0x000000211a2d7223 */ /* 0x000fe2000001002d */
[----:B------:R-:W-:Y:S01]  /*136c0*/  FFMA.FTZ R44, R27, R24, -R44 ;  /* 0x000000181b2c7223 */ /* 0x000fe2000001082c */
[----:B------:R-:W-:Y:S01]  /*136d0*/  FMUL.FTZ R26, R39, R34 ;  /* 0x00000022271a7220 */ /* 0x000fe20000410000 */
[----:B------:R-:W-:Y:S01]  /*136e0*/  FFMA.FTZ R40, R27, R40, R35 ;  /* 0x000000281b287223 */ /* 0x000fe20000010023 */
        /* <DEDUP_REMOVED lines=27> */
.L_x_3055:
[----:B------:R-:W-:Y:S05]  /*138a0*/  BSYNC B1 ;  /* 0x0000000000017941 */ /* 0x000fea0003800000 */
.L_x_3054:
[----:B---3--:R-:W-:-:S05]  /*138b0*/  VIADD R3, R212, 0x60 ;  /* 0x00000060d4037836 */ /* 0x008fca0000000000 */
[----:B------:R-:W-:-:S13]  /*138c0*/  ISETP.GE.AND P0, PT, R3, R20, PT ;  /* 0x000000140300720c */ /* 0x000fda0003f06270 */
[----:B------:R-:W-:Y:S05]  /*138d0*/  @P0 BRA `(.L_x_3025) ;  /* 0x0000000c00440947 */ /* 0x000fea0003800000 */
[----:B--2---:R2:W5:Y:S01]  /*138e0*/  LDL R49, [R1+0x68] ;  /* 0x0000680001317983 */ /* 0x0045620000100800 */
[----:B-1----:R-:W1:Y:S01]  /*138f0*/  LDC R47, c[0x0][0x3f4] ;  /* 0x0000fd00ff2f7b82 */ /* 0x002e620000000800 */
        /* <DEDUP_REMOVED lines=8> */
[-C--:B-1----:R-:W-:Y:S02]  /*13980*/  ISETP.GE.AND P0, PT, R16, R47.reuse, PT ;  /* 0x0000002f1000720c */ /* 0x082fe40003f06270 */
[----:B------:R-:W-:-:S11]  /*13990*/  ISETP.GE.AND P1, PT, R213, R47, PT ;  /* 0x0000002fd500720c */ /* 0x000fd60003f26270 */
[----:B--2---:R-:W-:Y:S05]  /*139a0*/  @P0 BRA `(.L_x_3059) ;  /* 0x00000004008c0947 */ /* 0x004fea0003800000 */
[----:B------:R-:W2:Y:S01]  /*139b0*/  LDL R3, [R1+0x64] ;  /* 0x0000640001037983 */ /* 0x000ea20000100800 */
[----:B------:R-:W-:Y:S01]  /*139c0*/  LOP3.LUT R25, R51, 0x38, R16, 0xf8, !PT ;  /* 0x0000003833197812 */ /* 0x000fe200078ef810 */
[----:B------:R-:W-:Y:S01]  /*139d0*/  HADD2.F32 R32, -RZ, R94.H1_H1 ;  /* 0x3000005eff207230 */ /* 0x000fe20000004100 */
[--C-:B------:R-:W-:Y:S02]  /*139e0*/  SHF.R.U64 R46, R12, 0x10, R13.reuse ;  /* 0x000000100c2e7819 */ /* 0x100fe4000000120d */
[----:B-----5:R-:W-:Y:S02]  /*139f0*/  LOP3.LUT R25, R49, R25, R50, 0xf6, !PT ;  /* 0x0000001931197212 */ /* 0x020fe400078ef632 */
[----:B------:R-:W-:Y:S02]  /*13a00*/  SHF.R.U32.HI R33, RZ, 0x10, R13 ;  /* 0x00000010ff217819 */ /* 0x000fe4000001160d */
[--C-:B------:R-:W-:Y:S02]  /*13a10*/  SHF.R.U64 R43, R4, 0x10, R5.reuse ;  /* 0x00000010042b7819 */ /* 0x100fe40000001205 */
[----:B------:R-:W-:-:S02]  /*13a20*/  SHF.R.U32.HI R34, RZ, 0x10, R5 ;  /* 0x00000010ff227819 */ /* 0x000fc40000011605 */
[--C-:B------:R-:W-:Y:S02]  /*13a30*/  SHF.R.U64 R45, R14, 0x10, R15.reuse ;  /* 0x000000100e2d7819 */ /* 0x100fe4000000120f */
[----:B------:R-:W-:Y:S01]  /*13a40*/  SHF.R.U32.HI R44, RZ, 0x10, R15 ;  /* 0x00000010ff2c7819 */ /* 0x000fe2000001160f */
[----:B------:R-:W-:Y:S01]  /*13a50*/  HADD2.F32 R34, -RZ, R34.H0_H0 ;  /* 0x20000022ff227230 */ /* 0x000fe20000004100 */
        /* <DEDUP_REMOVED lines=13> */
[----:B------:R-:W-:Y:S01]  /*13b30*/  IADD3 R3, R3, R20, R49 ;  /* 0x0000001403037210 */ /* 0x000fe20007ffe031 */
[----:B------:R-:W-:-:S04]  /*13b40*/  HADD2.F32 R20, -RZ, R96.H1_H1 ;  /* 0x30000060ff147230 */ /* 0x000fc80000004100 */
        /* <DEDUP_REMOVED lines=73> */
.L_x_3059:
[----:B------:R-:W-:Y:S05]  /*13fe0*/  BSYNC B1 ;  /* 0x0000000000017941 */ /* 0x000fea0003800000 */
.L_x_3058:
[----:B------:R-:W-:Y:S05]  /*13ff0*/  @P1 BRA `(.L_x_3025) ;  /* 0x00000004007c1947 */ /* 0x000fea0003800000 */
[----:B------:R-:W2:Y:S01]  /*14000*/  LDL R38, [R1+0x70] ;  /* 0x0000700001267983 */ /* 0x000ea20000100800 */
[----:B------:R-:W-:Y:S01]  /*14010*/  LEA.HI R0, R47, R0, RZ, 0x1d ;  /* 0x000000002f007211 */ /* 0x000fe200078fe8ff */
[----:B------:R-:W-:Y:S01]  /*14020*/  HADD2.F32 R27, -RZ, R86.H1_H1 ;  /* 0x30000056ff1b7230 */ /* 0x000fe20000004100 */
[----:B------:R-:W-:Y:S01]  /*14030*/  SHF.R.U32.HI R26, RZ, 0x10, R9 ;  /* 0x00000010ff1a7819 */ /* 0x000fe20000011609 */
[--C-:B------:R-:W-:Y:S01]  /*14040*/  HADD2.F32 R29, -RZ, R21.reuse.H1_H1 ;  /* 0x30000015ff1d7230 */ /* 0x100fe20000004100 */
[----:B-1----:R-:W-:Y:S01]  /*14050*/  SHF.R.S32.HI R5, RZ, 0x1f, R0 ;  /* 0x0000001fff057819 */ /* 0x002fe20000011400 */
[----:B------:R-:W-:Y:S01]  /*14060*/  HADD2.F32 R21, -RZ, R21.H0_H0 ;  /* 0x20000015ff157230 */ /* 0x000fe20000004100 */
[----:B------:R-:W-:Y:S01]  /*14070*/  SHF.L.U32 R3, R0, 0x3, RZ ;  /* 0x0000000300037819 */ /* 0x000fe200000006ff */
[----:B------:R-:W-:Y:S01]  /*14080*/  HADD2.F32 R26, -RZ, R26.H0_H0 ;  /* 0x2000001aff1a7230 */ /* 0x000fe20000004100 */
[----:B------:R-:W-:Y:S01]  /*14090*/  LEA.HI R5, R5, R0, RZ, 0x3 ;  /* 0x0000000005057211 */ /* 0x000fe200078f18ff */
[----:B------:R-:W-:Y:S01]  /*140a0*/  HADD2.F32 R86, -RZ, R86.H0_H0 ;  /* 0x20000056ff567230 */ /* 0x000fe20000004100 */
[----:B------:R-:W-:-:S02]  /*140b0*/  LOP3.LUT R0, R51, 0x38, R3, 0xf8, !PT ;  /* 0x0000003833007812 */ /* 0x000fc400078ef803 */
[--C-:B------:R-:W-:Y:S01]  /*140c0*/  SHF.R.U64 R37, R72, 0x10, R73.reuse ;  /* 0x0000001048257819 */ /* 0x100fe20000001249 */
[----:B------:R-:W-:Y:S01]  /*140d0*/  IMAD.SHL.U32 R5, R5, 0x400, RZ ;  /* 0x0000040005057824 */ /* 0x000fe200078e00ff */
[----:B------:R-:W-:Y:S02]  /*140e0*/  LOP3.LUT R0, R0, R50, RZ, 0x3c, !PT ;  /* 0x0000003200007212 */ /* 0x000fe400078e3cff */
[----:B------:R-:W-:Y:S02]  /*140f0*/  SHF.R.U32.HI R72, RZ, 0x10, R73 ;  /* 0x00000010ff487819 */ /* 0x000fe40000011649 */
[----:B------:R-:W-:Y:S02]  /*14100*/  LOP3.LUT R3, R5, 0x7fffe000, RZ, 0xc0, !PT ;  /* 0x7fffe00005037812 */ /* 0x000fe400078ec0ff */
[----:B------:R-:W-:Y:S02]  /*14110*/  SHF.R.U64 R35, R8, 0x10, R9 ;  /* 0x0000001008237819 */ /* 0x000fe40000001209 */
[----:B-----5:R-:W-:-:S02]  /*14120*/  IADD3 R3, R0, R3, R49 ;  /* 0x0000000300037210 */ /* 0x020fc40007ffe031 */
[--C-:B------:R-:W-:Y:S02]  /*14130*/  SHF.R.U64 R34, R10, 0x10, R11.reuse ;  /* 0x000000100a227819 */ /* 0x100fe4000000120b */
[----:B------:R-:W-:Y:S01]  /*14140*/  SHF.R.U32.HI R32, RZ, 0x10, R11 ;  /* 0x00000010ff207819 */ /* 0x000fe2000001160b */
[----:B------:R-:W-:Y:S01]  /*14150*/  IMAD R3, R3, 0x2, R18 ;  /* 0x0000000203037824 */ /* 0x000fe200078e0212 */
[--C-:B------:R-:W-:Y:S02]  /*14160*/  SHF.R.U64 R36, R74, 0x10, R75.reuse ;  /* 0x000000104a247819 */ /* 0x100fe4000000124b */
[----:B------:R-:W-:Y:S02]  /*14170*/  SHF.R.U32.HI R74, RZ, 0x10, R75 ;  /* 0x00000010ff4a7819 */ /* 0x000fe4000001164b */
[----:B------:R-:W1:Y:S02]  /*14180*/  LDS.128 R12, [R3+0x14400] ;  /* 0x01440000030c7984 */ /* 0x000e640000000c00 */
[----:B-1----:R-:W-:-:S02]  /*14190*/  HADD2.F32 R20, -RZ, R13.H0_H0 ;  /* 0x2000000dff147230 */ /* 0x002fc40000004100 */
[----:B------:R-:W-:Y:S02]  /*141a0*/  HADD2.F32 R13, -RZ, R13.H1_H1 ;  /* 0x3000000dff0d7230 */ /* 0x000fe40000004100 */
[----:B------:R-:W-:Y:S02]  /*141b0*/  HADD2.F32 R11, -RZ, R12.H0_H0 ;  /* 0x2000000cff0b7230 */ /* 0x000fe40000004100 */
[C---:B------:R-:W-:Y:S01]  /*141c0*/  FMUL.FTZ R31, R20.reuse, R29 ;  /* 0x0000001d141f7220 */ /* 0x040fe20000410000 */
[----:B------:R-:W-:Y:S01]  /*141d0*/  FMUL.FTZ R33, R20, R27 ;  /* 0x0000001b14217220 */ /* 0x000fe20000410000 */
[----:B------:R-:W-:Y:S02]  /*141e0*/  HADD2.F32 R20, -RZ, R72.H0_H0 ;  /* 0x20000048ff147230 */ /* 0x000fe40000004100 */
[----:B------:R-:W-:Y:S01]  /*141f0*/  FMUL.FTZ R28, R13, R26 ;  /* 0x0000001a0d1c7220 */ /* 0x000fe20000410000 */
[----:B------:R-:W-:Y:S02]  /*14200*/  HADD2.F32 R24, -RZ, R14.H0_H0 ;  /* 0x2000000eff187230 */ /* 0x000fe40000004100 */
[----:B------:R-:W-:-:S02]  /*14210*/  HADD2.F32 R25, -RZ, R15.H0_H0 ;  /* 0x2000000fff197230 */ /* 0x000fc40000004100 */
[----:B------:R-:W-:Y:S01]  /*14220*/  FMUL.FTZ R30, R13, R20 ;  /* 0x000000140d1e7220 */ /* 0x000fe20000410000 */
[----:B------:R-:W-:Y:S01]  /*14230*/  FMUL.FTZ R13, R11, R21 ;  /* 0x000000150b0d7220 */ /* 0x000fe20000410000 */
[----:B------:R-:W-:Y:S02]  /*14240*/  HADD2.F32 R15, -RZ, R15.H1_H1 ;  /* 0x3000000fff0f7230 */ /* 0x000fe40000004100 */
[----:B------:R-:W-:Y:S02]  /*14250*/  HADD2.F32 R12, -RZ, R12.H1_H1 ;  /* 0x3000000cff0c7230 */ /* 0x000fe40000004100 */
[----:B------:R-:W-:Y:S01]  /*14260*/  HADD2.F32 R14, -RZ, R14.H1_H1 ;  /* 0x3000000eff0e7230 */ /* 0x000fe20000004100 */
[----:B--2---:R-:W1:Y:S02]  /*14270*/  LDS.128 R4, [R38] ;  /* 0x0000000026047984 */ /* 0x004e640000000c00 */
[--C-:B-1----:R-:W-:Y:S02]  /*14280*/  HADD2.F32 R8, -RZ, R5.reuse.H0_H0 ;  /* 0x20000005ff087230 */ /* 0x102fe40000004100 */
[----:B------:R-:W-:-:S02]  /*14290*/  HADD2.F32 R5, -RZ, R5.H1_H1 ;  /* 0x30000005ff057230 */ /* 0x000fc40000004100 */
[----:B------:R-:W-:Y:S02]  /*142a0*/  HADD2.F32 R0, -RZ, R4.H0_H0 ;  /* 0x20000004ff007230 */ /* 0x000fe40000004100 */
[C---:B------:R-:W-:Y:S01]  /*142b0*/  FFMA.FTZ R31, R8.reuse, R27, -R31 ;  /* 0x0000001b081f7223 */ /* 0x040fe2000001081f */
[----:B------:R-:W-:Y:S01]  /*142c0*/  FFMA.FTZ R33, R8, R29, R33 ;  /* 0x0000001d08217223 */ /* 0x000fe20000010021 */
[----:B------:R-:W-:Y:S01]  /*142d0*/  FFMA.FTZ R28, R5, R20, -R28 ;  /* 0x00000014051c7223 */ /* 0x000fe2000001081c */
[----:B------:R-:W-:Y:S02]  /*142e0*/  HADD2.F32 R8, -RZ, R85.H0_H0 ;  /* 0x20000055ff087230 */ /* 0x000fe40000004100 */
[----:B------:R-:W-:Y:S01]  /*142f0*/  FMUL.FTZ R20, R11, R86 ;  /* 0x000000560b147220 */ /* 0x000fe20000410000 */
[----:B------:R-:W-:Y:S01]  /*14300*/  FFMA.FTZ R30, R5, R26, R30 ;  /* 0x0000001a051e7223 */ /* 0x000fe2000001001e */
[----:B------:R-:W-:Y:S02]  /*14310*/  HADD2.F32 R5, -RZ, R87.H0_H0 ;  /* 0x20000057ff057230 */ /* 0x000fe40000004100 */
[----:B------:R-:W-:Y:S01]  /*14320*/  FFMA.FTZ R86, R0, R86, -R13 ;  /* 0x0000005600567223 */ /* 0x000fe2000001080d */
[----:B------:R-:W-:-:S02]  /*14330*/  HADD2.F32 R9, -RZ, R6.H0_H0 ;  /* 0x20000006ff097230 */ /* 0x000fc40000004100 */
[----:B------:R-:W-:Y:S01]  /*14340*/  FFMA.FTZ R21, R0, R21, R20 ;  /* 0x0000001500157223 */ /* 0x000fe20000010014 */
[CC--:B------:R-:W-:Y:S01]  /*14350*/  FMUL.FTZ R0, R24.reuse, R8.reuse ;  /* 0x0000000818007220 */ /* 0x0c0fe20000410000 */
[----:B------:R-:W-:Y:S02]  /*14360*/  HADD2.F32 R87, -RZ, R87.H1_H1 ;  /* 0x30000057ff577230 */ /* 0x000fe40000004100 */
[-C--:B------:R-:W-:Y:S01]  /*14370*/  FMUL.FTZ R26, R24, R5.reuse ;  /* 0x00000005181a7220 */ /* 0x080fe20000410000 */
[----:B------:R-:W-:Y:S02]  /*14380*/  HADD2.F32 R85, -RZ, R85.H1_H1 ;  /* 0x30000055ff557230 */ /* 0x000fe40000004100 */
[C---:B------:R-:W-:Y:S01]  /*14390*/  FFMA.FTZ R24, R9.reuse, R5, -R0 ;  /* 0x0000000509187223 */ /* 0x040fe20000010800 */
[----:B------:R-:W-:Y:S02]  /*143a0*/  HADD2.F32 R10, -RZ, R7.H0_H0 ;  /* 0x20000007ff0a7230 */ /* 0x000fe40000004100 */
[----:B------:R-:W-:Y:S01]  /*143b0*/  FFMA.FTZ R26, R9, R8, R26 ;  /* 0x00000008091a7223 */ /* 0x000fe2000001001a */
[----:B------:R-:W-:-:S02]  /*143c0*/  HADD2.F32 R20, -RZ, R32.H0_H0 ;  /* 0x20000020ff147230 */ /* 0x000fc40000004100 */
[C---:B------:R-:W-:Y:S01]  /*143d0*/  FMUL.FTZ R5, R25.reuse, R85 ;  /* 0x0000005519057220 */ /* 0x040fe20000410000 */
[----:B------:R-:W-:Y:S02]  /*143e0*/  HADD2.F32 R0, -RZ, R74.H0_H0 ;  /* 0x2000004aff007230 */ /* 0x000fe40000004100 */
[-C--:B------:R-:W-:Y:S01]  /*143f0*/  FMUL.FTZ R32, R25, R87.reuse ;  /* 0x0000005719207220 */ /* 0x080fe20000410000 */
[----:B------:R-:W-:Y:S02]  /*14400*/  HADD2.F32 R7, -RZ, R7.H1_H1 ;  /* 0x30000007ff077230 */ /* 0x000fe40000004100 */
[C---:B------:R-:W-:Y:S01]  /*14410*/  FFMA.FTZ R87, R10.reuse, R87, -R5 ;  /* 0x000000570a577223 */ /* 0x040fe20000010805 */
[C---:B------:R-:W-:Y:S01]  /*14420*/  FMUL.FTZ R8, R15.reuse, R20 ;  /* 0x000000140f087220 */ /* 0x040fe20000410000 */
        /* <DEDUP_REMOVED lines=28> */
.L_x_3025:
[----:B------:R-:W-:Y:S05]  /*145f0*/  BSYNC B0 ;  /* 0x0000000000007941 */ /* 0x000fea0003800000 */
.L_x_2985:
        /* <DEDUP_REMOVED lines=8> */
.L_x_2983:
[----:B------:R-:W2:Y:S02]  /*14680*/  LDL R0, [R1+0x58] ;  /* 0x0000580001007983 */ /* 0x000ea40000100800 */
[----:B--2---:R-:W-:-:S13]  /*14690*/  R2UR UR4, R0 ;  /* 0x00000000000472ca */ /* 0x004fda00000e0000 */
[----:B------:R-:W-:-:S05]  /*146a0*/  IMAD.U32 R0, RZ, RZ, UR4 ;  /* 0x00000004ff007e24 */ /* 0x000fca000f8e00ff */
[----:B------:R-:W-:-:S13]  /*146b0*/  ISETP.NE.AND P0, PT, R0, 0x3, PT ;  /* 0x000000030000780c */ /* 0x000fda0003f05270 */
[----:B------:R-:W-:Y:S05]  /*146c0*/  @!P0 BRA `(.L_x_3060) ;  /* 0x0000000000048947 */ /* 0x000fea0003800000 */
[----:B------:R-:W-:Y:S01]  /*146d0*/  BPT.TRAP 0x1 ;  /* 0x000000040000795c */ /* 0x000fe20000300000 */
.L_x_3060:
[----:B------:R-:W-:Y:S01]  /*146e0*/  IMAD R0, R217, 0x8, R18 ;  /* 0x00000008d9007824 */ /* 0x000fe200078e0212 */
[----:B01-34-:R-:W-:-:S04]  /*146f0*/  SHF.L.U32 R3, R218, 0x1f, RZ ;  /* 0x0000001fda037819 */ /* 0x01bfc800000006ff */
[----:B------:R0:W1:Y:S01]  /*14700*/  SYNCS.PHASECHK.TRANS64.TRYWAIT P2, [R0+URZ+0x38830], R3 ;  /* 0x03883003000075a7 */ /* 0x000062000804017f */
[----:B------:R-:W-:Y:S05]  /*14710*/  @!P0 BRA `(.L_x_3061) ;  /* 0x0000000000048947 */ /* 0x000fea0003800000 */
[----:B------:R-:W-:Y:S01]  /*14720*/  BPT.TRAP 0x1 ;  /* 0x000000040000795c */ /* 0x000fe20000300000 */
.L_x_3061:
[----:B------:R-:W2:Y:S02]  /*14730*/  S2R R4, SR_TID.X ;  /* 0x0000000000047919 */ /* 0x000ea40000002100 */
[----:B--2---:R-:W-:-:S04]  /*14740*/  LOP3.LUT R4, R4, 0x7f, RZ, 0xc0, !PT ;  /* 0x0000007f04047812 */ /* 0x004fc800078ec0ff */
[----:B------:R-:W-:Y:S01]  /*14750*/  ISETP.NE.AND P1, PT, R4, RZ, PT ;  /* 0x000000ff0400720c */ /* 0x000fe20003f25270 */
[----:B-1----:R-:W-:-:S12]  /*14760*/  @P2 BRA `(.L_x_3062) ;  /* 0x0000000000082947 */ /* 0x002fd80003800000 */
[----:B------:R-:W1:Y:S02]  /*14770*/  SYNCS.PHASECHK.TRANS64.TRYWAIT P2, [R0+URZ+0x38830], R3 ;  /* 0x03883003000075a7 */ /* 0x000e64000804017f */
[----:B-1----:R-:W-:Y:S05]  /*14780*/  @!P2 BRA `(.L_x_3063) ;  /* 0x000001c000d4a947 */ /* 0x002fea0003800000 */
.L_x_3062:
[----:B------:R-:W-:Y:S05]  /*14790*/  WARPSYNC.ALL ;  /* 0x0000000000007948 */ /* 0x000fea0003800000 */
[----:B01----:R-:W-:Y:S01]  /*147a0*/  IADD3 R3, R18, 0x24400, RZ ;  /* 0x0002440012037810 */ /* 0x003fe20007ffe0ff */
[----:B------:R-:W-:Y:S01]  /*147b0*/  WARPGROUP.ARRIVE ;  /* 0x00000000000079c5 */ /* 0x000fe20000000000 */
[----:B------:R-:W-:Y:S01]  /*147c0*/  R2UR UR12, R2 ;  /* 0x00000000020c72ca */ /* 0x000fe200000e0000 */
[----:B------:R-:W-:Y:S01]  /*147d0*/  UMOV UR9, 0x40000040 ;  /* 0x4000004000097882 */ /* 0x000fe20000000000 */
[----:B------:R-:W-:Y:S01]  /*147e0*/  SHF.R.U32.HI R3, RZ, 0x4, R3 ;  /* 0x00000004ff037819 */ /* 0x000fe20000011603 */
[----:B------:R-:W-:Y:S01]  /*147f0*/  IMAD.MOV.U32 R5, RZ, RZ, 0x40000040 ;  /* 0x40000040ff057424 */ /* 0x000fe200078e00ff */
[----:B------:R-:W-:Y:S01]  /*14800*/  UMOV UR5, UR9 ;  /* 0x0000000900057c82 */ /* 0x000fe20008000000 */
[----:B------:R-:W-:Y:S01]  /*14810*/  IMAD.MOV.U32 R7, RZ, RZ, 0x40000040 ;  /* 0x40000040ff077424 */ /* 0x000fe200078e00ff */
[----:B------:R-:W-:Y:S01]  /*14820*/  LOP3.LUT R3, R3, 0x3fff, RZ, 0xc0, !PT ;  /* 0x00003fff03037812 */ /* 0x000fe200078ec0ff */
[----:B------:R-:W-:Y:S01]  /*14830*/  UMOV UR17, 0x40000040 ;  /* 0x4000004000117882 */ /* 0x000fe20000000000 */
[----:B------:R-:W-:Y:S01]  /*14840*/  R2UR UR7, R5 ;  /* 0x00000000050772ca */ /* 0x000fe200000e0000 */
[----:B------:R-:W-:Y:S01]  /*14850*/  IMAD.MOV.U32 R5, RZ, RZ, 0x40000040 ;  /* 0x40000040ff057424 */ /* 0x000fe200078e00ff */
[----:B------:R-:W-:Y:S01]  /*14860*/  LOP3.LUT R222, R3, 0x10000, RZ, 0xfc, !PT ;  /* 0x0001000003de7812 */ /* 0x000fe200078efcff */
[----:B------:R-:W-:Y:S01]  /*14870*/  IMAD.MOV.U32 R3, RZ, RZ, 0x40000040 ;  /* 0x40000040ff037424 */ /* 0x000fe200078e00ff */
[----:B------:R-:W-:Y:S01]  /*14880*/  MOV R11, UR9 ;  /* 0x00000009000b7c02 */ /* 0x000fe20008000f00 */
[----:B------:R-:W-:Y:S01]  /*14890*/  ULOP3.LUT UR12, UR12, 0x10000, URZ, 0xfc, !UPT ;  /* 0x000100000c0c7892 */ /* 0x000fe2000f8efc3f */
[----:B------:R-:W-:Y:S01]  /*148a0*/  IMAD.MOV.U32 R9, RZ, RZ, 0x40000040 ;  /* 0x40000040ff097424 */ /* 0x000fe200078e00ff */
[----:B------:R-:W-:Y:S01]  /*148b0*/  UMOV UR57, 0x40000040 ;  /* 0x4000004000397882 */ /* 0x000fe20000000000 */
[----:B------:R-:W-:Y:S01]  /*148c0*/  IMAD R2, R217, 0xa00, R222 ;  /* 0x00000a00d9027824 */ /* 0x000fe200078e02de */
[----:B------:R-:W-:Y:S01]  /*148d0*/  R2UR UR11, R3 ;  /* 0x00000000030b72ca */ /* 0x000fe200000e0000 */
[----:B------:R-:W-:Y:S01]  /*148e0*/  UIADD3 UR56, UR12, 0x804, URZ ;  /* 0x000008040c387890 */ /* 0x000fe2000fffe03f */
[----:B------:R-:W-:Y:S01]  /*148f0*/  R2UR UR39, R9 ;  /* 0x00000000092772ca */ /* 0x000fe200000e0000 */
[----:B------:R-:W-:Y:S01]  /*14900*/  UMOV UR8, UR12 ;  /* 0x0000000c00087c82 */ /* 0x000fe20008000000 */
[C---:B------:R-:W-:Y:S01]  /*14910*/  R2UR UR10, R2.reuse ;  /* 0x00000000020a72ca */ /* 0x040fe200000e0000 */
[C---:B------:R-:W-:Y:S01]  /*14920*/  VIADD R4, R2.reuse, 0x80 ;  /* 0x0000008002047836 */ /* 0x040fe20000000000 */
[----:B------:R-:W-:Y:S01]  /*14930*/  UMOV UR4, UR8 ;  /* 0x0000000800047c82 */ /* 0x000fe20008000000 */
[----:B------:R-:W-:Y:S01]  /*14940*/  VIADD R6, R2, 0x200 ;  /* 0x0000020002067836 */ /* 0x000fe20000000000 */
[----:B------:R-:W-:Y:S01]  /*14950*/  UIADD3 UR52, UR12, 0x806, URZ ;  /* 0x000008060c347890 */ /* 0x000fe2000fffe03f */
[----:B------:R-:W-:Y:S01]  /*14960*/  IMAD.U32 R10, RZ, RZ, UR8 ;  /* 0x00000008ff0a7e24 */ /* 0x000fe2000f8e00ff */
[----:B------:R-:W-:Y:S01]  /*14970*/  R2UR UR6, R4 ;  /* 0x00000000040672ca */ /* 0x000fe200000e0000 */
[----:B------:R-:W-:Y:S01]  /*14980*/  VIADD R4, R2, 0x100 ;  /* 0x0000010002047836 */ /* 0x000fe20000000000 */
[----:B------:R-:W-:Y:S01]  /*14990*/  UMOV UR53, 0x40000040 ;  /* 0x4000004000357882 */ /* 0x000fe20000000000 */
[----:B------:R-:W-:Y:S01]  /*149a0*/  UIADD3 UR48, UR12, 0xc00, URZ ;  /* 0x00000c000c307890 */ /* 0x000fe2000fffe03f */
[----:B------:R0:W-:Y:S01]  /*149b0*/  STL.64 [R1+0x48], R10 ;  /* 0x0000480a01007387 */ /* 0x0001e20000100a00 */
[----:B------:R-:W-:Y:S01]  /*149c0*/  UMOV UR49, 0x40000040 ;  /* 0x4000004000317882 */ /* 0x000fe20000000000 */
[----:B------:R-:W-:Y:S01]  /*149d0*/  UIADD3 UR44, UR12, 0xc02, URZ ;  /* 0x00000c020c2c7890 */ /* 0x000fe2000fffe03f */
[----:B------:R-:W-:Y:S01]  /*149e0*/  HGMMA.64x16x16.F32 R56, gdesc[UR8], RZ, !UPT, gsb0 ;  /* 0x00200000083879f0 */ /* 0x000fe2000c0008ff */
[----:B------:R-:W-:Y:S01]  /*149f0*/  R2UR UR10, R6 ;  /* 0x00000000060a72ca */ /* 0x000fe200000e0000 */
[C---:B------:R-:W-:Y:S01]  /*14a00*/  VIADD R6, R2.reuse, 0x202 ;  /* 0x0000020202067836 */ /* 0x040fe20000000000 */
[----:B------:R-:W-:Y:S01]  /*14a10*/  R2UR UR11, R7 ;  /* 0x00000000070b72ca */ /* 0x000fe200000e0000 */
[----:B------:R-:W-:Y:S01]  /*14a20*/  IMAD.MOV.U32 R7, RZ, RZ, 0x40000040 ;  /* 0x40000040ff077424 */ /* 0x000fe200078e00ff */
[----:B------:R-:W-:Y:S01]  /*14a30*/  UMOV UR45, 0x40000040 ;  /* 0x40000040002d7882 */ /* 0x000fe20000000000 */
[----:B------:R-:W-:Y:S01]  /*14a40*/  UIADD3 UR40, UR12, 0xc04, URZ ;  /* 0x00000c040c287890 */ /* 0x000fe2000fffe03f */
[----:B------:R-:W-:Y:S01]  /*14a50*/  VIADD R8, R2, 0x786 ;  /* 0x0000078602087836 */ /* 0x000fe20000000000 */
[----:B------:R-:W-:Y:S01]  /*14a60*/  UMOV UR41, 0x40000040 ;  /* 0x4000004000297882 */ /* 0x000fe20000000000 */
[----:B0-----:R-:W-:Y:S01]  /*14a70*/  IMAD.U32 R11, RZ, RZ, UR17 ;  /* 0x00000011ff0b7e24 */ /* 0x001fe2000f8e00ff */
[----:B------:R-:W-:Y:S01]  /*14a80*/  UIADD3 UR36, UR12, 0xc06, URZ ;  /* 0x00000c060c247890 */ /* 0x000fe2000fffe03f */
[----:B------:R-:W0:Y:S01]  /*14a90*/  LDC R3, c[0x0][0x448] ;  /* 0x00011200ff037b82 */ /* 0x000e220000000800 */
[----:B------:R-:W-:Y:S01]  /*14aa0*/  R2UR UR38, R8 ;  /* 0x00000000082672ca */ /* 0x000fe200000e0000 */
[----:B------:R-:W-:Y:S01]  /*14ab0*/  UMOV UR37, 0x40000040 ;  /* 0x4000004000257882 */ /* 0x000fe20000000000 */
[----:B------:R-:W-:Y:S01]  /*14ac0*/  VIADD R8, R2, 0x886 ;  /* 0x0000088602087836 */ /* 0x000fe20000000000 */
[----:B------:R-:W-:Y:S01]  /*14ad0*/  BSSY B0, `(.L_x_3064) ;  /* 0x0000932000007945 */ /* 0x000fe20003800000 */
[----:B------:R-:W-:Y:S01]  /*14ae0*/  IMAD.MOV.U32 R9, RZ, RZ, 0x40000040 ;  /* 0x40000040ff097424 */ /* 0x000fe200078e00ff */
[----:B------:R-:W-:Y:S01]  /*14af0*/  CS2R R150, SRZ ;  /* 0x0000000000967805 */ /* 0x000fe2000001ff00 */
[----:B------:R-:W-:Y:S01]  /*14b00*/  @!P1 VIADD R0, R0, 0x38840 ;  /* 0x0003884000009836 */ /* 0x000fe20000000000 */
[----:B------:R-:W-:-:S02]  /*14b10*/  CS2R R148, SRZ ;  /* 0x0000000000947805 */ /* 0x000fc4000001ff00 */
[----:B------:R-:W-:Y:S02]  /*14b20*/  CS2R R146, SRZ ;  /* 0x0000000000927805 */ /* 0x000fe4000001ff00 */
[----:B-----5:R-:W-:Y:S02]  /*14b30*/  CS2R R144, SRZ ;  /* 0x0000000000907805 */ /* 0x020fe4000001ff00 */
[----:B------:R-:W-:Y:S02]  /*14b40*/  CS2R R142, SRZ ;  /* 0x00000000008e7805 */ /* 0x000fe4000001ff00 */
[----:B------:R-:W-:Y:S02]  /*14b50*/  @!P1 PRMT R0, RZ, 0x654, R0 ;  /* 0x00000654ff009816 */ /* 0x000fe40000000000 */
        /* <DEDUP_REMOVED lines=11> */
[----:B0-----:R-:W-:Y:S01]  /*14c10*/  ISETP.NE.AND P2, PT, R3, 0x1, PT ;  /* 0x000000010300780c */ /* 0x001fe20003f45270 */
[----:B------:R-:W-:Y:S01]  /*14c20*/  IMAD.IADD R3, R235, 0x1, R230 ;  /* 0x00000001eb037824 */ /* 0x000fe200078e02e6 */
        /* <DEDUP_REMOVED lines=14> */
[----:B------:R-:W-:-:S02]  /*14d10*/  WARPGROUP.DEPBAR.LE gsb0, 0x0 ;  /* 0x00008000000079c5 */ /* 0x000fc40000010000 */
[----:B------:R-:W-:-:S06]  /*14d20*/  WARPGROUP.ARRIVE ;  /* 0x00000000000079c5 */ /* 0x000fcc0000000000 */
[----:B------:R-:W-:Y:S01]  /*14d30*/  HGMMA.64x16x16.F32 R48, gdesc[UR4], RZ, !UPT, gsb0 ;  /* 0x00200000043079f0 */ /* 0x000fe2000c0008ff */
[----:B------:R-:W-:Y:S01]  /*14d40*/  R2UR UR6, R4 ;  /* 0x00000000040672ca */ /* 0x000fe200000e0000 */
[----:B------:R-:W-:Y:S01]  /*14d50*/  UMOV UR4, UR8 ;  /* 0x0000000800047c82 */ /* 0x000fe20008000000 */
[----:B------:R-:W-:Y:S01]  /*14d60*/  R2UR UR7, R5 ;  /* 0x00000000050772ca */ /* 0x000fe200000e0000 */
[----:B------:R-:W-:Y:S01]  /*14d70*/  UMOV UR5, UR9 ;  /* 0x0000000900057c82 */ /* 0x000fe20008000000 */
[----:B------:R-:W-:Y:S01]  /*14d80*/  VIADD R4, R2, 0x180 ;  /* 0x0000018002047836 */ /* 0x000fe20000000000 */
[----:B------:R-:W-:Y:S01]  /*14d90*/  MOV R5, 0x40000040 ;  /* 0x4000004000057802 */ /* 0x000fe20000000f00 */
[----:B------:R-:W-:Y:S02]  /*14da0*/  WARPGROUP.DEPBAR.LE gsb0, 0x0 ;  /* 0x00008000000079c5 */ /* 0x000fe40000010000 */
[----:B------:R-:W-:-:S07]  /*14db0*/  WARPGROUP.ARRIVE ;  /* 0x00000000000079c5 */ /* 0x000fce0000000000 */
[----:B------:R-:W-:Y:S01]  /*14dc0*/  HGMMA.64x16x16.F32 R40, gdesc[UR4], RZ, !UPT, gsb0 ;  /* 0x00200000042879f0 */ /* 0x000fe2000c0008ff */
[----:B------:R-:W-:Y:S01]  /*14dd0*/  R2UR UR6, R4 ;  /* 0x00000000040672ca */ /* 0x000fe200000e0000 */
[----:B------:R-:W-:Y:S01]  /*14de0*/  UMOV UR4, UR8 ;  /* 0x0000000800047c82 */ /* 0x000fe20008000000 */
[----:B------:R-:W-:Y:S01]  /*14df0*/  R2UR UR7, R5 ;  /* 0x00000000050772ca */ /* 0x000fe200000e0000 */
[----:B------:R-:W-:Y:S01]  /*14e00*/  UMOV UR5, UR9 ;  /* 0x0000000900057c82 */ /* 0x000fe20008000000 */
[----:B------:R-:W-:Y:S02]  /*14e10*/  VIADD R4, R2, 0x2 ;  /* 0x0000000202047836 */ /* 0x000fe40000000000 */
[----:B------:R-:W-:-:S03]  /*14e20*/  IMAD.MOV.U32 R5, RZ, RZ, 0x40000040 ;  /* 0x40000040ff057424 */ /* 0x000fc600078e00ff */
[----:B------:R-:W-:Y:S01]  /*14e30*/  R2UR UR18, R4 ;  /* 0x00000000041272ca */ /* 0x000fe200000e0000 */
[----:B------:R-:W-:Y:S01]  /*14e40*/  VIADD R4, R2, 0x82 ;  /* 0x0000008202047836 */ /* 0x000fe20000000000 */
[----:B------:R-:W-:Y:S02]  /*14e50*/  R2UR UR19, R5 ;  /* 0x00000000051372ca */ /* 0x000fe400000e0000 */
[----:B------:R-:W-:Y:S01]  /*14e60*/  MOV R5, 0x40000040 ;  /* 0x4000004000057802 */ /* 0x000fe20000000f00 */
        /* <DEDUP_REMOVED lines=26> */
[----:B0-----:R-:W-:Y:S01]  /*15010*/  IMAD.U32 R11, RZ, RZ, UR17 ;  /* 0x00000011ff0b7e24 */ /* 0x001fe2000f8e00ff */
        /* <DEDUP_REMOVED lines=16> */
[----:B------:R-:W-:Y:S01]  /*15120*/  VIADD R4, R2, 0x4 ;  /* 0x0000000402047836 */ /* 0x000fe20000000000 */
[----:B------:R-:W-:-:S04]  /*15130*/  MOV R5, 0x40000040 ;  /* 0x4000004000057802 */ /* 0x000fc80000000f00 */
[----:B------:R-:W-:Y:S01]  /*15140*/  R2UR UR18, R4 ;  /* 0x00000000041272ca */ /* 0x000fe200000e0000 */
[----:B------:R-:W-:Y:S01]  /*15150*/  VIADD R4, R2, 0x84 ;  /* 0x0000008402047836 */ /* 0x000fe20000000000 */
[----:B------:R-:W-:Y:S01]  /*15160*/  R2UR UR19, R5 ;  /* 0x00000000051372ca */ /* 0x000fe200000e0000 */
[----:B------:R-:W-:Y:S01]  /*15170*/  IMAD.MOV.U32 R5, RZ, RZ, 0x40000040 ;  /* 0x40000040ff057424 */ /* 0x000fe200078e00ff */
[----:B------:R-:W-:Y:S02]  /*15180*/  WARPGROUP.DEPBAR.LE gsb0, 0x0 ;  /* 0x00008000000079c5 */ /* 0x000fe40000010000 */
[----:B------:R-:W-:-:S06]  /*15190*/  WARPGROUP.ARRIVE ;  /* 0x00000000000079c5 */ /* 0x000fcc0000000000 */
[----:B------:R-:W-:Y:S01]  /*151a0*/  HGMMA.64x16x16.F32 R32, gdesc[UR4], R32, gsb0 ;  /* 0x00200000042079f0 */ /* 0x000fe20008000820 */
[----:B------:R-:W-:Y:S01]  /*151b0*/  UIADD3 UR4, UR12, 0x4, URZ ;  /* 0x000000040c047890 */ /* 0x000fe2000fffe03f */
[----:B------:R-:W-:Y:S02]  /*151c0*/  R2UR UR6, R4 ;  /* 0x00000000040672ca */ /* 0x000fe400000e0000 */
[----:B------:R-:W-:Y:S01]  /*151d0*/  R2UR UR7, R5 ;  /* 0x00000000050772ca */ /* 0x000fe200000e0000 */
[----:B------:R-:W-:Y:S01]  /*151e0*/  IMAD.MOV.U32 R5, RZ, RZ, 0x40000040 ;  /* 0x40000040ff057424 */ /* 0x000fe200078e00ff */
[----:B------:R-:W-:Y:S02]  /*151f0*/  IADD3 R4, R2, 0x104, RZ ;  /* 0x0000010402047810 */ /* 0x000fe40007ffe0ff */
        /* <DEDUP_REMOVED lines=12> */
[----:B------:R-:W-:Y:S01]  /*152c0*/  IMAD.MOV.U32 R7, RZ, RZ, 0x40000040 ;  /* 0x40000040ff077424 */ /* 0x000fe200078e00ff */
[----:B------:R-:W-:Y:S01]  /*152d0*/  IADD3 R6, R2, 0x206, RZ ;  /* 0x0000020602067810 */ /* 0x000fe20007ffe0ff */
[----:B------:R-:W-:-:S02]  /*152e0*/  WARPGROUP.DEPBAR.LE gsb0, 0x0 ;  /* 0x00008000000079c5 */ /* 0x000fc40000010000 */
[----:B------:R-:W-:-:S06]  /*152f0*/  WARPGROUP.ARRIVE ;  /* 0x00000000000079c5 */ /* 0x000fcc0000000000 */
[----:B------:R-:W-:Y:S01]  /*15300*/  HGMMA.64x16x16.F32 R56, gdesc[UR16], R56, gsb0 ;  /* 0x00200000103879f0 */ /* 0x000fe20008000838 */
[----:B------:R-:W-:Y:S02]  /*15310*/  UMOV UR17, 0x40000040 ;  /* 0x4000004000117882 */ /* 0x000fe40000000000 */
[----:B------:R-:W-:Y:S01]  /*15320*/  UMOV UR15, UR17 ;  /* 0x00000011000f7c82 */ /* 0x000fe20008000000 */
        /* <DEDUP_REMOVED lines=34> */
[----:B------:R-:W-:Y:S01]  /*15550*/  MOV R10, UR16 ;  /* 0x00000010000a7c02 */ /* 0x000fe20008000f00 */
        /* <DEDUP_REMOVED lines=23> */
[----:B------:R-:W-:Y:S01]  /*156d0*/  R2UR UR11, R5 ;  /* 0x00000000050b72ca */ /* 0x000fe200000e0000 */
[----:B------:R-:W-:-:S03]  /*156e0*/  IMAD.MOV.U32 R5, RZ, RZ, 0x40000040 ;  /* 0x40000040ff057424 */ /* 0x000fc600078e00ff */
        /* <DEDUP_REMOVED lines=11> */
[----:B------:R-:W-:Y:S01]  /*157a0*/  VIADD R6, R2, 0x480 ;  /* 0x0000048002067836 */ /* 0x000fe20000000000 */
[----:B------:R-:W-:Y:S01]  /*157b0*/  MOV R7, 0x40000040 ;  /* 0x4000004000077802 */ /* 0x000fe20000000f00 */
        /* <DEDUP_REMOVED lines=205> */
[----:B------:R-:W-:-:S05]  /*16490*/  MOV R10, UR16 ;  /* 0x00000010000a7c02 */ /* 0x000fca0008000f00 */
        /* <DEDUP_REMOVED lines=10> */
[----:B------:R-:W-:Y:S02]  /*16540*/  R2UR UR11, R7 ;  /* 0x00000000070b72ca */ /* 0x000fe400000e0000 */
[----:B------:R-:W-:Y:S01]  /*16550*/  MOV R7, 0x40000040 ;  /* 0x4000004000077802 */ /* 0x000fe20000000f00 */
        /* <DEDUP_REMOVED lines=35> */
[----:B------:R-:W-:Y:S01]  /*16790*/  VIADD R4, R2, 0x602 ;  /* 0x0000060202047836 */ /* 0x000fe20000000000 */
[----:B------:R-:W-:Y:S02]  /*167a0*/  MOV R5, 0x40000040 ;  /* 0x4000004000057802 */ /* 0x000fe40000000f00 */
[----:B------:R-:W-:Y:S02]  /*167b0*/  UMOV UR16, UR4 ;  /* 0x0000000400107c82 */ /* 0x000fe40008000000 */
[----:B------:R-:W-:Y:S01]  /*167c0*/  UMOV UR14, UR16 ;  /* 0x00000010000e7c82 */ /* 0x000fe20008000000 */
[----:B------:R-:W-:Y:S01]  /*167d0*/  IMAD.U32 R10, RZ, RZ, UR16 ;  /* 0x00000010ff0a7e24 */ /* 0x000fe2000f8e00ff */
[----:B------:R-:W-:-:S04]  /*167e0*/  UMOV UR4, UR14 ;  /* 0x0000000e00047c82 */ /* 0x000fc80008000000 */
[----:B------:R-:W-:Y:S01]  /*167f0*/  STL.64 [R1], R10 ;  /* 0x0000000a01007387 */ /* 0x000fe20000100a00 */
[----:B------:R-:W-:Y:S02]  /*16800*/  WARPGROUP.DEPBAR.LE gsb0, 0x0 ;  /* 0x00008000000079c5 */ /* 0x000fe40000010000 */
[----:B------:R-:W-:-:S06]  /*16810*/  WARPGROUP.ARRIVE ;  /* 0x00000000000079c5 */ /* 0x000fcc0000000000 */
[----:B------:R-:W-:Y:S01]  /*16820*/  HGMMA.64x16x16.F32 R24, gdesc[UR8], R24, gsb0 ;  /* 0x00200000081879f0 */ /* 0x000fe20008000818 */
[----:B------:R-:W-:Y:S01]  /*16830*/  UMOV UR8, UR14 ;  /* 0x0000000e00087c82 */ /* 0x000fe20008000000 */
[----:B------:R-:W-:Y:S01]  /*16840*/  UMOV UR9, UR15 ;  /* 0x0000000f00097c82 */ /* 0x000fe20008000000 */
[----:B------:R-:W-:Y:S02]  /*16850*/  WARPGROUP.DEPBAR.LE gsb0, 0x0 ;  /* 0x00008000000079c5 */ /* 0x000fe40000010000 */
[----:B------:R-:W-:-:S06]  /*16860*/  WARPGROUP.ARRIVE ;  /* 0x00000000000079c5 */ /* 0x000fcc0000000000 */
[----:B------:R-:W-:Y:S03]  /*16870*/  HGMMA.64x16x16.F32 R56, gdesc[UR16], R56, gsb0 ;  /* 0x00200000103879f0 */ /* 0x000fe60008000838 */
        /* <DEDUP_REMOVED lines=226> */
[----:B------:R-:W0:Y:S08]  /*176a0*/  @P2 LDC R4, c[0x0][0x44c] ;  /* 0x00011300ff042b82 */ /* 0x000e300000000800 */
[----:B------:R-:W1:Y:S01]  /*176b0*/  @P2 LDC R5, c[0x0][0x450] ;  /* 0x00011400ff052b82 */ /* 0x000e620000000800 */
[----:B0-----:R-:W-:Y:S01]  /*176c0*/  @P2 IMAD.HI.U32 R4, R3, R4, RZ ;  /* 0x0000000403042227 */ /* 0x001fe200078e00ff */
[----:B------:R-:W-:-:S02]  /*176d0*/  WARPGROUP.DEPBAR.LE gsb0, 0x0 ;  /* 0x00008000000079c5 */ /* 0x000fc40000010000 */
        /* <DEDUP_REMOVED lines=18> */
[----:B------:R-:W-:Y:S01]  /*17800*/  MOV R6, R3 ;  /* 0x0000000300067202 */ /* 0x000fe20000000f00 */
[----:B------:R-:W-:Y:S01]  /*17810*/  IMAD.MOV.U32 R7, RZ, RZ, -0x50 ;  /* 0xffffffb0ff077424 */ /* 0x000fe200078e00ff */
[----:B-1----:R-:W-:Y:S01]  /*17820*/  @P2 SHF.R.U32.HI R6, RZ, R5, R4 ;  /* 0x00000005ff062219 */ /* 0x002fe20000011604 */
[----:B------:R-:W-:Y:S01]  /*17830*/  VIADD R4, R2, 0x906 ;  /* 0x0000090602047836 */ /* 0x000fe20000000000 */
[----:B------:R-:W-:Y:S01]  /*17840*/  MOV R5, 0x40000040 ;  /* 0x4000004000057802 */ /* 0x000fe20000000f00 */
[----:B------:R-:W-:-:S02]  /*17850*/  IMAD R3, R84, -0x50, R232 ;  /* 0xffffffb054037824 */ /* 0x000fc400078e02e8 */
[----:B------:R-:W-:Y:S02]  /*17860*/  IMAD R7, R84, R7, 0x51 ;  /* 0x0000005154077424 */ /* 0x000fe400078e0207 */
[----:B------:R-:W-:Y:S02]  /*17870*/  VIADD R3, R3, 0x50 ;  /* 0x0000005003037836 */ /* 0x000fe40000000000 */
[----:B------:R-:W-:Y:S02]  /*17880*/  IMAD R7, R234, -0x2, R7 ;  /* 0xfffffffeea077824 */ /* 0x000fe400078e0207 */
[----:B------:R-:W-:-:S03]  /*17890*/  VIADD R2, R2, 0x986 ;  /* 0x0000098602027836 */ /* 0x000fc60000000000 */
[----:B------:R-:W-:Y:S01]  /*178a0*/  IADD3 R7, -R231, R7, R232 ;  /* 0x00000007e7077210 */ /* 0x000fe20007ffe1e8 */
[----:B------:R-:W-:Y:S02]  /*178b0*/  WARPGROUP.DEPBAR.LE gsb0, 0x0 ;  /* 0x00008000000079c5 */ /* 0x000fe40000010000 */
[----:B------:R-:W-:-:S06]  /*178c0*/  WARPGROUP.ARRIVE ;  /* 0x00000000000079c5 */ /* 0x000fcc0000000000 */
[----:B------:R-:W-:Y:S01]  /*178d0*/  HGMMA.64x16x16.F32 R56, gdesc[UR36], R56, gsb0 ;  /* 0x00200000243879f0 */ /* 0x000fe20008000838 */
[----:B------:R-:W-:Y:S01]  /*178e0*/  ULDC UR38, c[0x0][0x988] ;  /* 0x0002620000267ab9 */ /* 0x000fe20000000800 */
[----:B------:R-:W-:Y:S01]  /*178f0*/  ULDC UR39, c[0x0][0x988] ;  /* 0x0002620000277ab9 */ /* 0x000fe20000000800 */
[----:B------:R-:W-:Y:S02]  /*17900*/  WARPGROUP.DEPBAR.LE gsb0, 0x0 ;  /* 0x00008000000079c5 */ /* 0x000fe40000010000 */
[----:B------:R-:W-:-:S06]  /*17910*/  WARPGROUP.ARRIVE ;  /* 0x00000000000079c5 */ /* 0x000fcc0000000000 */
[----:B------:R-:W-:Y:S01]  /*17920*/  HGMMA.64x16x16.F32 R48, gdesc[UR4], R48, gsb0 ;  /* 0x00200000043079f0 */ /* 0x000fe20008000830 */
[----:B------:R-:W-:Y:S01]  /*17930*/  R2UR UR6, R8 ;  /* 0x00000000080672ca */ /* 0x000fe200000e0000 */
[----:B------:R-:W-:Y:S01]  /*17940*/  UMOV UR4, UR36 ;  /* 0x0000002400047c82 */ /* 0x000fe20008000000 */
[----:B------:R-:W-:Y:S01]  /*17950*/  R2UR UR7, R9 ;  /* 0x00000000090772ca */ /* 0x000fe200000e0000 */
[----:B------:R-:W-:Y:S01]  /*17960*/  UMOV UR5, UR37 ;  /* 0x0000002500057c82 */ /* 0x000fe20008000000 */
[----:B------:R-:W0:Y:S04]  /*17970*/  SHFL.IDX PT, R8, R6, 0x1, 0x1c1f ;  /* 0x003c1f0006087f89 */ /* 0x000e2800000e0000 */
[----:B------:R-:W1:Y:S01]  /*17980*/  SHFL.IDX PT, R6, R6, RZ, 0x1c1f ;  /* 0x001c1fff06067589 */ /* 0x000e6200000e0000 */
[----:B------:R-:W-:-:S02]  /*17990*/  WARPGROUP.DEPBAR.LE gsb0, 0x0 ;  /* 0x00008000000079c5 */ /* 0x000fc40000010000 */
[----:B------:R-:W-:-:S06]  /*179a0*/  WARPGROUP.ARRIVE ;  /* 0x00000000000079c5 */ /* 0x000fcc0000000000 */
[----:B------:R-:W-:Y:S01]  /*179b0*/  HGMMA.64x16x16.F32 R40, gdesc[UR4], R40, gsb0 ;  /* 0x00200000042879f0 */ /* 0x000fe20008000828 */
[----:B------:R-:W-:Y:S01]  /*179c0*/  R2UR UR6, R4 ;  /* 0x00000000040672ca */ /* 0x000fe200000e0000 */
[----:B------:R-:W-:Y:S01]  /*179d0*/  UMOV UR4, UR36 ;  /* 0x0000002400047c82 */ /* 0x000fe20008000000 */
[----:B------:R-:W-:Y:S01]  /*179e0*/  R2UR UR7, R5 ;  /* 0x00000000050772ca */ /* 0x000fe200000e0000 */
[----:B------:R-:W-:Y:S01]  /*179f0*/  UMOV UR5, UR37 ;  /* 0x0000002500057c82 */ /* 0x000fe20008000000 */
[----:B------:R-:W-:Y:S02]  /*17a00*/  IMAD R4, R234, -0x2, R3 ;  /* 0xfffffffeea047824 */ /* 0x000fe400078e0203 */
[----:B------:R-:W-:-:S03]  /*17a10*/  IMAD.MOV.U32 R3, RZ, RZ, 0x40000040 ;  /* 0x40000040ff037424 */ /* 0x000fc600078e00ff */
[-CC-:B0-----:R-:W-:Y:S02]  /*17a20*/  VIADDMNMX R8, R8, R7.reuse, R4.reuse, PT ;  /* 0x0000000708087246 */ /* 0x181fe40003800104 */
[----:B-1----:R-:W-:Y:S02]  /*17a30*/  VIADDMNMX R7, R6, R7, R4, PT ;  /* 0x0000000706077246 */ /* 0x002fe40003800104 */
[C---:B------:R-:W-:Y:S02]  /*17a40*/  ISETP.GT.AND P3, PT, R8.reuse, RZ, PT ;  /* 0x000000ff0800720c */ /* 0x040fe40003f64270 */
[C---:B------:R-:W-:Y:S02]  /*17a50*/  ISETP.GT.AND P4, PT, R8.reuse, 0x1, PT ;  /* 0x000000010800780c */ /* 0x040fe40003f84270 */
[----:B------:R-:W-:Y:S02]  /*17a60*/  ISETP.GT.AND P5, PT, R8, 0x8, PT ;  /* 0x000000080800780c */ /* 0x000fe40003fa4270 */
[----:B------:R-:W-:-:S02]  /*17a70*/  FSEL R58, R58, -INF , P3 ;  /* 0xff8000003a3a7808 */ /* 0x000fc40001800000 */
[----:B------:R-:W-:Y:S02]  /*17a80*/  FSEL R59, R59, -INF , P4 ;  /* 0xff8000003b3b7808 */ /* 0x000fe40002000000 */
[----:B------:R-:W-:Y:S02]  /*17a90*/  ISETP.GT.AND P3, PT, R8, 0x9, PT ;  /* 0x000000090800780c */ /* 0x000fe40003f64270 */
[----:B------:R-:W-:Y:S02]  /*17aa0*/  FSEL R62, R62, -INF , P5 ;  /* 0xff8000003e3e7808 */ /* 0x000fe40002800000 */
[C---:B------:R-:W-:Y:S02]  /*17ab0*/  ISETP.GT.AND P4, PT, R8.reuse, 0x10, PT ;  /* 0x000000100800780c */ /* 0x040fe40003f84270 */
[----:B------:R-:W-:Y:S02]  /*17ac0*/  FSEL R64, R63, -INF , P3 ;  /* 0xff8000003f407808 */ /* 0x000fe40001800000 */
[----:B------:R-:W-:-:S02]  /*17ad0*/  ISETP.GT.AND P3, PT, R8, 0x11, PT ;  /* 0x000000110800780c */ /* 0x000fc40003f64270 */
[----:B------:R-:W-:Y:S02]  /*17ae0*/  FSEL R50, R50, -INF , P4 ;  /* 0xff80000032327808 */ /* 0x000fe40002000000 */
[C---:B------:R-:W-:Y:S02]  /*17af0*/  ISETP.GT.AND P4, PT, R8.reuse, 0x18, PT ;  /* 0x000000180800780c */ /* 0x040fe40003f84270 */
[----:B------:R-:W-:Y:S02]  /*17b00*/  FSEL R66, R51, -INF , P3 ;  /* 0xff80000033427808 */ /* 0x000fe40001800000 */
[----:B------:R-:W-:Y:S02]  /*17b10*/  ISETP.GT.AND P3, PT, R8, 0x19, PT ;  /* 0x000000190800780c */ /* 0x000fe40003f64270 */
[----:B------:R-:W-:Y:S02]  /*17b20*/  FSEL R54, R54, -INF , P4 ;  /* 0xff80000036367808 */ /* 0x000fe40002000000 */
[----:B------:R-:W-:-:S02]  /*17b30*/  ISETP.GT.AND P4, PT, R8, 0x20, PT ;  /* 0x000000200800780c */ /* 0x000fc40003f84270 */
[----:B------:R-:W-:Y:S02]  /*17b40*/  FSEL R68, R55, -INF , P3 ;  /* 0xff80000037447808 */ /* 0x000fe40001800000 */
[----:B------:R-:W-:Y:S02]  /*17b50*/  ISETP.GT.AND P3, PT, R8, 0x21, PT ;  /* 0x000000210800780c */ /* 0x000fe40003f64270 */
[----:B------:R-:W-:Y:S01]  /*17b60*/  ISETP.GT.AND P5, PT, R7, 0x8, PT ;  /* 0x000000080700780c */ /* 0x000fe20003fa4270 */
[----:B------:R-:W-:Y:S02]  /*17b70*/  WARPGROUP.DEPBAR.LE gsb0, 0x0 ;  /* 0x00008000000079c5 */ /* 0x000fe40000010000 */
[----:B------:R-:W-:Y:S01]  /*17b80*/  WARPGROUP.ARRIVE ;  /* 0x00000000000079c5 */ /* 0x000fe20000000000 */
[----:B------:R-:W-:Y:S02]  /*17b90*/  FSEL R42, R42, -INF , P4 ;  /* 0xff8000002a2a7808 */ /* 0x000fe40002000000 */
[----:B------:R-:W-:-:S02]  /*17ba0*/  ISETP.GT.AND P4, PT, R8, 0x28, PT ;  /* 0x000000280800780c */ /* 0x000fc40003f84270 */
[----:B------:R-:W-:Y:S01]  /*17bb0*/  FSEL R70, R43, -INF , P3 ;  /* 0xff8000002b467808 */ /* 0x000fe20001800000 */
[----:B------:R-:W-:Y:S01]  /*17bc0*/  HGMMA.64x16x16.F32 R32, gdesc[UR4], R32, gsb0 ;  /* 0x00200000042079f0 */ /* 0x000fe20008000820 */
[----:B------:R-:W-:Y:S01]  /*17bd0*/  R2UR UR6, R2 ;  /* 0x00000000020672ca */ /* 0x000fe200000e0000 */
[----:B------:R-:W-:Y:S01]  /*17be0*/  UMOV UR4, UR36 ;  /* 0x0000002400047c82 */ /* 0x000fe20008000000 */
[----:B------:R-:W-:Y:S01]  /*17bf0*/  R2UR UR7, R3 ;  /* 0x00000000030772ca */ /* 0x000fe200000e0000 */
[----:B------:R-:W-:Y:S01]  /*17c00*/  UMOV UR5, UR37 ;  /* 0x0000002500057c82 */ /* 0x000fe20008000000 */
        /* <DEDUP_REMOVED lines=18> */
[----:B------:R-:W-:-:S04]  /*17d30*/  FMNMX.FTZ R3, R46, R3, !PT ;  /* 0x000000032e037209 */ /* 0x000fc80007810000 */
        /* <DEDUP_REMOVED lines=9> */
[----:B------:R-:W-:-:S02]  /*17dd0*/  ISETP.GT.AND P3, PT, R8, 0x39, PT ;  /* 0x000000390800780c */ /* 0x000fc40003f64270 */
[----:B------:R-:W-:Y:S02]  /*17de0*/  FSEL R78, R38, -INF , P4 ;  /* 0xff800000264e7808 */ /* 0x000fe40002000000 */
[----:B------:R-:W-:Y:S02]  /*17df0*/  FMNMX.FTZ R3, R76, R3, !PT ;  /* 0x000000034c037209 */ /* 0x000fe40007810000 */
[----:B------:R-:W-:Y:S02]  /*17e00*/  ISETP.GT.AND P4, PT, R8, 0x40, PT ;  /* 0x000000400800780c */ /* 0x000fe40003f84270 */
[----:B------:R-:W-:Y:S02]  /*17e10*/  FSEL R80, R39, -INF , P3 ;  /* 0xff80000027507808 */ /* 0x000fe40001800000 */
[----:B------:R-:W-:Y:S02]  /*17e20*/  FMNMX.FTZ R3, R78, R3, !PT ;  /* 0x000000034e037209 */ /* 0x000fe40007810000 */
[----:B------:R-:W-:-:S02]  /*17e30*/  ISETP.GT.AND P3, PT, R8, 0x41, PT ;  /* 0x000000410800780c */ /* 0x000fc40003f64270 */
[----:B------:R-:W-:Y:S01]  /*17e40*/  FMNMX.FTZ R3, R80, R3, !PT ;  /* 0x0000000350037209 */ /* 0x000fe20007810000 */
[----:B------:R-:W-:Y:S02]  /*17e50*/  WARPGROUP.DEPBAR.LE gsb0, 0x0 ;  /* 0x00008000000079c5 */ /* 0x000fe40000010000 */
[----:B------:R-:W-:Y:S01]  /*17e60*/  FSEL R82, R26, -INF , P4 ;  /* 0xff8000001a527808 */ /* 0x000fe20002000000 */
[----:B------:R0:W-:Y:S01]  /*17e70*/  @!P1 SYNCS.ARRIVE.TRANS64.RED.A1T0 RZ, [R0+URZ], RZ ;  /* 0x000000ff00ff99a7 */ /* 0x0001e2000810043f */
[----:B------:R-:W-:Y:S02]  /*17e80*/  ISETP.GT.AND P4, PT, R8, 0x48, PT ;  /* 0x000000480800780c */ /* 0x000fe40003f84270 */
[----:B------:R-:W-:Y:S02]  /*17e90*/  FSEL R86, R27, -INF , P3 ;  /* 0xff8000001b567808 */ /* 0x000fe40001800000 */
[----:B------:R-:W-:Y:S02]  /*17ea0*/  FMNMX.FTZ R3, R82, R3, !PT ;  /* 0x0000000352037209 */ /* 0x000fe40007810000 */
[----:B------:R-:W-:Y:S01]  /*17eb0*/  ISETP.GT.AND P3, PT, R8, 0x49, PT ;  /* 0x000000490800780c */ /* 0x000fe20003f64270 */
[----:B------:R-:W1:Y:S01]  /*17ec0*/  @P2 LDC R27, c[0x0][0x44c] ;  /* 0x00011300ff1b2b82 */ /* 0x000e620000000800 */
[----:B------:R-:W-:-:S02]  /*17ed0*/  FSEL R88, R30, -INF , P4 ;  /* 0xff8000001e587808 */ /* 0x000fc40002000000 */
[----:B------:R-:W-:Y:S02]  /*17ee0*/  FMNMX.FTZ R3, R86, R3, !PT ;  /* 0x0000000356037209 */ /* 0x000fe40007810000 */
[----:B------:R-:W-:Y:S02]  /*17ef0*/  FSEL R90, R31, -INF , P3 ;  /* 0xff8000001f5a7808 */ /* 0x000fe40001800000 */
[----:B------:R-:W-:Y:S02]  /*17f00*/  FMNMX.FTZ R3, R88, R3, !PT ;  /* 0x0000000358037209 */ /* 0x000fe40007810000 */
[C---:B------:R-:W-:Y:S02]  /*17f10*/  ISETP.GT.AND P3, PT, R7.reuse, RZ, PT ;  /* 0x000000ff0700720c */ /* 0x040fe40003f64270 */
[----:B------:R-:W-:Y:S02]  /*17f20*/  FMNMX.FTZ R3, R90, R3, !PT ;  /* 0x000000035a037209 */ /* 0x000fe40007810000 */
[----:B------:R-:W-:-:S02]  /*17f30*/  ISETP.GT.AND P4, PT, R7, 0x1, PT ;  /* 0x000000010700780c */ /* 0x000fc40003f84270 */
[----:B------:R-:W-:Y:S01]  /*17f40*/  FSEL R56, R56, -INF , P3 ;  /* 0xff80000038387808 */ /* 0x000fe20001800000 */
[----:B------:R-:W2:Y:S01]  /*17f50*/  SHFL.BFLY PT, R2, R3, 0x2, 0x1f ;  /* 0x0c401f0003027f89 */ /* 0x000ea200000e0000 */
[----:B------:R-:W-:Y:S02]  /*17f60*/  FSEL R57, R57, -INF , P4 ;  /* 0xff80000039397808 */ /* 0x000fe40002000000 */
[----:B------:R-:W-:Y:S02]  /*17f70*/  FSEL R8, R61, -INF , P6 ;  /* 0xff8000003d087808 */ /* 0x000fe40003000000 */
[C---:B------:R-:W-:Y:S02]  /*17f80*/  ISETP.GT.AND P3, PT, R7.reuse, 0x10, PT ;  /* 0x000000100700780c */ /* 0x040fe40003f64270 */
[----:B------:R-:W-:Y:S01]  /*17f90*/  ISETP.GT.AND P4, PT, R7, 0x11, PT ;  /* 0x000000110700780c */ /* 0x000fe20003f84270 */
[----:B-1----:R-:W-:Y:S01]  /*17fa0*/  @P2 IMAD.HI.U32 R27, R230, R27, RZ ;  /* 0x0000001be61b2227 */ /* 0x002fe200078e00ff */
[----:B------:R-:W-:-:S02]  /*17fb0*/  FSEL R48, R48, -INF , P3 ;  /* 0xff80000030307808 */ /* 0x000fc40001800000 */
[----:B------:R-:W-:Y:S02]  /*17fc0*/  FSEL R10, R49, -INF , P4 ;  /* 0xff800000310a7808 */ /* 0x000fe40002000000 */
[C---:B------:R-:W-:Y:S02]  /*17fd0*/  ISETP.GT.AND P3, PT, R7.reuse, 0x19, PT ;  /* 0x000000190700780c */ /* 0x040fe40003f64270 */
[----:B------:R-:W-:Y:S02]  /*17fe0*/  ISETP.GT.AND P4, PT, R7, 0x20, PT ;  /* 0x000000200700780c */ /* 0x000fe40003f84270 */
[----:B------:R-:W-:Y:S02]  /*17ff0*/  FSEL R12, R53, -INF , P3 ;  /* 0xff800000350c7808 */ /* 0x000fe40001800000 */
[----:B------:R-:W-:Y:S02]  /*18000*/  ISETP.GT.AND P3, PT, R7, 0x21, PT ;  /* 0x000000210700780c */ /* 0x000fe40003f64270 */
[----:B------:R-:W-:-:S02]  /*18010*/  FSEL R40, R40, -INF , P4 ;  /* 0xff80000028287808 */ /* 0x000fc40002000000 */
[----:B------:R-:W-:Y:S02]  /*18020*/  ISETP.GT.AND P4, PT, R7, 0x28, PT ;  /* 0x000000280700780c */ /* 0x000fe40003f84270 */
[----:B--2---:R-:W-:Y:S02]  /*18030*/  FMNMX.FTZ R2, R3, R2, !PT ;  /* 0x0000000203027209 */ /* 0x004fe40007810000 */
[----:B------:R-:W-:Y:S02]  /*18040*/  FMNMX.FTZ R3, R56, R57, !PT ;  /* 0x0000003938037209 */ /* 0x000fe40007810000 */
[----:B------:R-:W-:Y:S01]  /*18050*/  FSEL R14, R41, -INF , P3 ;  /* 0xff800000290e7808 */ /* 0x000fe20001800000 */
[----:B------:R-:W1:Y:S01]  /*18060*/  SHFL.BFLY PT, R5, R2, 0x1, 0x1f ;  /* 0x0c201f0002057f89 */ /* 0x000e6200000e0000 */
[----:B------:R-:W-:Y:S02]  /*18070*/  ISETP.GT.AND P3, PT, R7, 0x29, PT ;  /* 0x000000290700780c */ /* 0x000fe40003f64270 */
[----:B------:R-:W-:-:S02]  /*18080*/  FSEL R44, R44, -INF , P4 ;  /* 0xff8000002c2c7808 */ /* 0x000fc40002000000 */
[----:B------:R-:W-:Y:S02]  /*18090*/  FSEL R20, R45, -INF , P3 ;  /* 0xff8000002d147808 */ /* 0x000fe40001800000 */
[C---:B------:R-:W-:Y:S02]  /*180a0*/  ISETP.GT.AND P3, PT, R7.reuse, 0x30, PT ;  /* 0x000000300700780c */ /* 0x040fe40003f64270 */
[C---:B------:R-:W-:Y:S02]  /*180b0*/  ISETP.GT.AND P4, PT, R7.reuse, 0x31, PT ;  /* 0x000000310700780c */ /* 0x040fe40003f84270 */
[----:B------:R-:W-:Y:S02]  /*180c0*/  FSEL R32, R32, -INF , P3 ;  /* 0xff80000020207808 */ /* 0x000fe40001800000 */
[----:B------:R-:W-:Y:S02]  /*180d0*/  ISETP.GT.AND P3, PT, R7, 0x38, PT ;  /* 0x000000380700780c */ /* 0x000fe40003f64270 */
[----:B------:R-:W-:-:S02]  /*180e0*/  FSEL R26, R33, -INF , P4 ;  /* 0xff800000211a7808 */ /* 0x000fc40002000000 */
[----:B------:R-:W-:Y:S02]  /*180f0*/  ISETP.GT.AND P4, PT, R7, 0x39, PT ;  /* 0x000000390700780c */ /* 0x000fe40003f84270 */
[----:B------:R-:W-:Y:S02]  /*18100*/  FSEL R36, R36, -INF , P3 ;  /* 0xff80000024247808 */ /* 0x000fe40001800000 */
[----:B------:R-:W-:Y:S02]  /*18110*/  FSEL R30, R37, -INF , P4 ;  /* 0xff800000251e7808 */ /* 0x000fe40002000000 */
[C---:B------:R-:W-:Y:S02]  /*18120*/  ISETP.GT.AND P3, PT, R7.reuse, 0x40, PT ;  /* 0x000000400700780c */ /* 0x040fe40003f64270 */
[----:B-1----:R-:W-:Y:S02]  /*18130*/  FMNMX.FTZ R4, R2, R5, !PT ;  /* 0x0000000502047209 */ /* 0x002fe40007810000 */
[----:B------:R-:W-:Y:S01]  /*18140*/  FMNMX.FTZ R5, R60, R3, !PT ;  /* 0x000000033c057209 */ /* 0x000fe20007810000 */
[----:B------:R-:W-:Y:S01]  /*18150*/  IMAD.U32 R3, RZ, RZ, UR4 ;  /* 0x00000004ff037e24 */ /* 0x000fe2000f8e00ff */
[----:B------:R-:W-:-:S02]  /*18160*/  ISETP.GT.AND P4, PT, R7, 0x41, PT ;  /* 0x000000410700780c */ /* 0x000fc40003f84270 */
[----:B------:R-:W-:Y:S01]  /*18170*/  FMNMX.FTZ R5, R8, R5, !PT ;  /* 0x0000000508057209 */ /* 0x000fe20007810000 */
[----:B------:R-:W-:Y:S01]  /*18180*/  FMUL.FTZ R2, R4, R3 ;  /* 0x0000000304027220 */ /* 0x000fe20000410000 */
[----:B------:R-:W-:Y:S02]  /*18190*/  FSEL R24, R24, -INF , P3 ;  /* 0xff80000018187808 */ /* 0x000fe40001800000 */
[----:B------:R-:W-:Y:S02]  /*181a0*/  FMNMX.FTZ R5, R48, R5, !PT ;  /* 0x0000000530057209 */ /* 0x000fe40007810000 */
[----:B------:R-:W-:Y:S02]  /*181b0*/  ISETP.GT.AND P3, PT, R7, 0x48, PT ;  /* 0x000000480700780c */ /* 0x000fe40003f64270 */
[----:B------:R-:W-:Y:S02]  /*181c0*/  FMNMX.FTZ R5, R10, R5, !PT ;  /* 0x000000050a057209 */ /* 0x000fe40007810000 */
[----:B------:R-:W-:-:S02]  /*181d0*/  FSEL R34, R25, -INF , P4 ;  /* 0xff80000019227808 */ /* 0x000fc40002000000 */
[----:B------:R-:W-:Y:S02]  /*181e0*/  FMNMX.FTZ R5, R52, R5, !PT ;  /* 0x0000000534057209 */ /* 0x000fe40007810000 */
[----:B------:R-:W-:Y:S02]  /*181f0*/  ISETP.GT.AND P4, PT, R7, 0x49, PT ;  /* 0x000000490700780c */ /* 0x000fe40003f84270 */
[----:B------:R-:W-:Y:S02]  /*18200*/  FMNMX.FTZ R5, R12, R5, !PT ;  /* 0x000000050c057209 */ /* 0x000fe40007810000 */
[----:B------:R-:W-:Y:S02]  /*18210*/  FSEL R28, R28, -INF , P3 ;  /* 0xff8000001c1c7808 */ /* 0x000fe40001800000 */
[----:B------:R-:W-:Y:S02]  /*18220*/  FMNMX.FTZ R5, R40, R5, !PT ;  /* 0x0000000528057209 */ /* 0x000fe40007810000 */
[----:B------:R-:W-:-:S02]  /*18230*/  FSETP.NEU.FTZ.AND P6, PT, R4, -INF , PT ;  /* 0xff8000000400780b */ /* 0x000fc40003fdd000 */
[----:B------:R-:W-:Y:S02]  /*18240*/  FMNMX.FTZ R5, R14, R5, !PT ;  /* 0x000000050e057209 */ /* 0x000fe40007810000 */
[----:B------:R-:W-:Y:S02]  /*18250*/  FSEL R38, R29, -INF , P4 ;  /* 0xff8000001d267808 */ /* 0x000fe40002000000 */
[----:B------:R-:W-:Y:S02]  /*18260*/  FMNMX.FTZ R5, R44, R5, !PT ;  /* 0x000000052c057209 */ /* 0x000fe40007810000 */
[----:B------:R-:W-:Y:S02]  /*18270*/  FSEL R9, R2, RZ, P6 ;  /* 0x000000ff02097208 */ /* 0x000fe40003000000 */
[----:B------:R-:W-:-:S03]  /*18280*/  FMNMX.FTZ R5, R20, R5, !PT ;  /* 0x0000000514057209 */ /* 0x000fc60007810000 */
[--C-:B------:R-:W-:Y:S01]  /*18290*/  FFMA.FTZ R205, R50, R3, -R9.reuse ;  /* 0x0000000332cd7223 */ /* 0x100fe20000010809 */
[----:B------:R-:W-:Y:S01]  /*182a0*/  FMNMX.FTZ R5, R32, R5, !PT ;  /* 0x0000000520057209 */ /* 0x000fe20007810000 */
[-CC-:B------:R-:W-:Y:S01]  /*182b0*/  FFMA.FTZ R209, R58, R3.reuse, -R9.reuse ;  /* 0x000000033ad17223 */ /* 0x180fe20000010809 */
[-CC-:B------:R-:W-:Y:S01]  /*182c0*/  FFMA.FTZ R2, R59, R3.reuse, -R9.reuse ;  /* 0x000000033b027223 */ /* 0x180fe20000010809 */
[--C-:B------:R-:W-:Y:S01]  /*182d0*/  FFMA.FTZ R211, R62, R3, -R9.reuse ;  /* 0x000000033ed37223 */ /* 0x100fe20000010809 */
[----:B------:R-:W-:Y:S01]  /*182e0*/  FMNMX.FTZ R5, R26, R5, !PT ;  /* 0x000000051a057209 */ /* 0x000fe20007810000 */
[-CC-:B------:R-:W-:Y:S01]  /*182f0*/  FFMA.FTZ R6, R64, R3.reuse, -R9.reuse ;  /* 0x0000000340067223 */ /* 0x180fe20000010809 */
[--C-:B------:R-:W-:Y:S01]  /*18300*/  FFMA.FTZ R66, R66, R3, -R9.reuse ;  /* 0x0000000342427223 */ /* 0x100fe20000010809 */
[----:B------:R-:W-:Y:S01]  /*18310*/  MUFU.EX2 R209, R209 ;  /* 0x000000d100d17308 */ /* 0x000fe20000000800 */
[----:B------:R-:W-:Y:S01]  /*18320*/  FMNMX.FTZ R5, R36, R5, !PT ;  /* 0x0000000524057209 */ /* 0x000fe20007810000 */
[-CC-:B------:R-:W-:Y:S01]  /*18330*/  FFMA.FTZ R54, R54, R3.reuse, -R9.reuse ;  /* 0x0000000336367223 */ /* 0x180fe20000010809 */
[-CC-:B------:R-:W-:Y:S01]  /*18340*/  FFMA.FTZ R68, R68, R3.reuse, -R9.reuse ;  /* 0x0000000344447223 */ /* 0x180fe20000010809 */
[--C-:B------:R-:W-:Y:S01]  /*18350*/  FFMA.FTZ R42, R42, R3, -R9.reuse ;  /* 0x000000032a2a7223 */ /* 0x100fe20000010809 */
[----:B------:R-:W-:Y:S01]  /*18360*/  FMNMX.FTZ R5, R30, R5, !PT ;  /* 0x000000051e057209 */ /* 0x000fe20007810000 */
[-CC-:B------:R-:W-:Y:S01]  /*18370*/  FFMA.FTZ R70, R70, R3.reuse, -R9.reuse ;  /* 0x0000000346467223 */ /* 0x180fe20000010809 */
[--C-:B------:R-:W-:Y:S01]  /*18380*/  FFMA.FTZ R46, R46, R3, -R9.reuse ;  /* 0x000000032e2e7223 */ /* 0x100fe20000010809 */
[----:B------:R-:W1:Y:S01]  /*18390*/  MUFU.EX2 R2, R2 ;  /* 0x0000000200027308 */ /* 0x000e620000000800 */
        /* <DEDUP_REMOVED lines=13> */
[----:B------:R-:W-:Y:S01]  /*18470*/  FFMA.FTZ R90, R90, R3, -R9 ;  /* 0x000000035a5a7223 */ /* 0x000fe20000010809 */
[----:B------:R-:W-:Y:S01]  /*18480*/  CS2R R64, SRZ ;  /* 0x0000000000407805 */ /* 0x000fe2000001ff00 */
[----:B------:R-:W-:Y:S01]  /*18490*/  MUFU.EX2 R6, R6 ;  /* 0x0000000600067308 */ /* 0x000fe20000000800 */
[----:B------:R-:W-:Y:S01]  /*184a0*/  CS2R R62, SRZ ;  /* 0x00000000003e7805 */ /* 0x000fe2000001ff00 */
[----:B------:R-:W2:Y:S01]  /*184b0*/  SHFL.BFLY PT, R50, R5, 0x2, 0x1f ;  /* 0x0c401f0005327f89 */ /* 0x000ea200000e0000 */
[----:B------:R-:W-:-:S05]  /*184c0*/  CS2R R58, SRZ ;  /* 0x00000000003a7805 */ /* 0x000fca000001ff00 */
[----:B------:R-:W-:Y:S08]  /*184d0*/  MUFU.EX2 R205, R205 ;  /* 0x000000cd00cd7308 */ /* 0x000ff00000000800 */
[----:B------:R-:W-:Y:S08]  /*184e0*/  MUFU.EX2 R66, R66 ;  /* 0x0000004200427308 */ /* 0x000ff00000000800 */
[----:B------:R-:W-:Y:S01]  /*184f0*/  MUFU.EX2 R54, R54 ;  /* 0x0000003600367308 */ /* 0x000fe20000000800 */
[----:B--2---:R-:W-:-:S05]  /*18500*/  FMNMX.FTZ R50, R5, R50, !PT ;  /* 0x0000003205327209 */ /* 0x004fca0007810000 */
[----:B------:R-:W2:Y:S02]  /*18510*/  SHFL.BFLY PT, R5, R50, 0x1, 0x1f ;  /* 0x0c201f0032057f89 */ /* 0x000ea400000e0000 */
[----:B------:R3:W-:Y:S08]  /*18520*/  MUFU.EX2 R207, R68 ;  /* 0x0000004400cf7308 */ /* 0x0007f00000000800 */
[----:B------:R-:W-:Y:S01]  /*18530*/  MUFU.EX2 R42, R42 ;  /* 0x0000002a002a7308 */ /* 0x000fe20000000800 */
[----:B---3--:R-:W-:-:S07]  /*18540*/  CS2R R68, SRZ ;  /* 0x0000000000447805 */ /* 0x008fce000001ff00 */
[----:B------:R3:W-:Y:S01]  /*18550*/  MUFU.EX2 R201, R70 ;  /* 0x0000004600c97308 */ /* 0x0007e20000000800 */
[----:B--2---:R-:W-:-:S07]  /*18560*/  FMNMX.FTZ R5, R50, R5, !PT ;  /* 0x0000000532057209 */ /* 0x004fce0007810000 */
[----:B------:R-:W-:Y:S01]  /*18570*/  MUFU.EX2 R46, R46 ;  /* 0x0000002e002e7308 */ /* 0x000fe20000000800 */
[----:B------:R-:W2:Y:S01]  /*18580*/  @P2 LDC R50, c[0x0][0x450] ;  /* 0x00011400ff322b82 */ /* 0x000ea20000000800 */
[----:B---3--:R-:W-:Y:S02]  /*18590*/  CS2R R70, SRZ ;  /* 0x0000000000467805 */ /* 0x008fe4000001ff00 */
[C---:B------:R-:W-:Y:S01]  /*185a0*/  FSETP.NEU.FTZ.AND P3, PT, R5.reuse, -INF , PT ;  /* 0xff8000000500780b */ /* 0x040fe20003f7d000 */
[----:B------:R-:W-:-:S03]  /*185b0*/  FMUL.FTZ R7, R5, R3 ;  /* 0x0000000305077220 */ /* 0x000fc60000410000 */
[----:B------:R3:W-:Y:S02]  /*185c0*/  MUFU.EX2 R203, R72 ;  /* 0x0000004800cb7308 */ /* 0x0007e40000000800 */
[----:B------:R-:W-:-:S05]  /*185d0*/  FSEL R7, R7, RZ, P3 ;  /* 0x000000ff07077208 */ /* 0x000fca0001800000 */
[-CC-:B------:R-:W-:Y:S01]  /*185e0*/  FFMA.FTZ R56, R56, R3.reuse, -R7.reuse ;  /* 0x0000000338387223 */ /* 0x180fe20000010807 */
        /* <DEDUP_REMOVED lines=17> */
[-CC-:B------:R-:W-:Y:S01]  /*18700*/  FFMA.FTZ R24, R24, R3.reuse, -R7.reuse ;  /* 0x0000000318187223 */ /* 0x180fe20000010807 */
[-CC-:B------:R-:W-:Y:S01]  /*18710*/  FFMA.FTZ R34, R34, R3.reuse, -R7.reuse ;  /* 0x0000000322227223 */ /* 0x180fe20000010807 */
[-CC-:B------:R-:W-:Y:S01]  /*18720*/  FFMA.FTZ R28, R28, R3.reuse, -R7.reuse ;  /* 0x000000031c1c7223 */ /* 0x180fe20000010807 */
[----:B------:R-:W-:Y:S01]  /*18730*/  FFMA.FTZ R38, R38, R3, -R7 ;  /* 0x0000000326267223 */ /* 0x000fe20000010807 */
[----:B------:R1:W-:Y:S01]  /*18740*/  MUFU.EX2 R9, R8 ;  /* 0x0000000800097308 */ /* 0x0003e20000000800 */
[----:B---3--:R-:W-:-:S07]  /*18750*/  CS2R R72, SRZ ;  /* 0x0000000000487805 */ /* 0x008fce000001ff00 */
[----:B------:R-:W3:Y:S01]  /*18760*/  MUFU.EX2 R60, R60 ;  /* 0x0000003c003c7308 */ /* 0x000ee20000000800 */
[----:B-1----:R-:W-:Y:S01]  /*18770*/  FADD.FTZ R8, R209, R2 ;  /* 0x00000002d1087221 */ /* 0x002fe20000010000 */
[----:B------:R-:W-:Y:S02]  /*18780*/  F2FP.F16.F32.PACK_AB R209, R2, R209 ;  /* 0x000000d102d1723e */ /* 0x000fe400000000ff */
[----:B----4-:R-:W-:Y:S01]  /*18790*/  F2FP.F16.F32.PACK_AB R208, R57, R56 ;  /* 0x0000003839d0723e */ /* 0x010fe200000000ff */
[----:B------:R-:W-:Y:S01]  /*187a0*/  FADD.FTZ R25, R211, R8 ;  /* 0x00000008d3197221 */ /* 0x000fe20000010000 */
[C---:B------:R-:W-:Y:S02]  /*187b0*/  F2FP.F16.F32.PACK_AB R211, R6.reuse, R211 ;  /* 0x000000d306d3723e */ /* 0x040fe400000000ff */
[----:B------:R-:W-:Y:S01]  /*187c0*/  MUFU.EX2 R48, R48 ;  /* 0x0000003000307308 */ /* 0x000fe20000000800 */
[----:B------:R-:W-:Y:S01]  /*187d0*/  FADD.FTZ R8, R6, R25 ;  /* 0x0000001906087221 */ /* 0x000fe20000010000 */
[----:B------:R-:W-:Y:S01]  /*187e0*/  FADD.FTZ R25, R56, R57 ;  /* 0x0000003938197221 */ /* 0x000fe20000010000 */
[----:B------:R-:W-:-:S05]  /*187f0*/  CS2R R56, SRZ ;  /* 0x0000000000387805 */ /* 0x000fca000001ff00 */
[----:B------:R1:W4:Y:S01]  /*18800*/  MUFU.EX2 R11, R10 ;  /* 0x0000000a000b7308 */ /* 0x0003220000000800 */
[----:B---3--:R-:W-:-:S07]  /*18810*/  F2FP.F16.F32.PACK_AB R210, R9, R60 ;  /* 0x0000003c09d2723e */ /* 0x008fce00000000ff */
[----:B------:R-:W-:Y:S01]  /*18820*/  MUFU.EX2 R52, R52 ;  /* 0x0000003400347308 */ /* 0x000fe20000000800 */
[----:B-1----:R-:W-:Y:S02]  /*18830*/  MOV R10, R230 ;  /* 0x000000e6000a7202 */ /* 0x002fe40000000f00 */
[----:B--2---:R-:W-:Y:S01]  /*18840*/  @P2 SHF.R.U32.HI R10, RZ, R50, R27 ;  /* 0x00000032ff0a2219 */ /* 0x004fe2000001161b */
[----:B------:R-:W-:Y:S01]  /*18850*/  FADD.FTZ R27, R205, R8 ;  /* 0x00000008cd1b7221 */ /* 0x000fe20000010000 */
[----:B------:R-:W-:Y:S01]  /*18860*/  FADD.FTZ R8, R60, R25 ;  /* 0x000000193c087221 */ /* 0x000fe20000010000 */
[C---:B------:R-:W-:Y:S02]  /*18870*/  F2FP.F16.F32.PACK_AB R205, R66.reuse, R205 ;  /* 0x000000cd42cd723e */ /* 0x040fe400000000ff */
[----:B------:R-:W-:Y:S01]  /*18880*/  CS2R R60, SRZ ;  /* 0x00000000003c7805 */ /* 0x000fe2000001ff00 */
[----:B------:R-:W-:Y:S01]  /*18890*/  FADD.FTZ R27, R66, R27 ;  /* 0x0000001b421b7221 */ /* 0x000fe20000010000 */
[----:B------:R1:W2:Y:S01]  /*188a0*/  MUFU.EX2 R13, R12 ;  /* 0x0000000c000d7308 */ /* 0x0002a20000000800 */
[----:B----4-:R-:W-:-:S02]  /*188b0*/  F2FP.F16.F32.PACK_AB R204, R11, R48 ;  /* 0x000000300bcc723e */ /* 0x010fc400000000ff */
[----:B------:R-:W-:Y:S02]  /*188c0*/  CS2R R66, SRZ ;  /* 0x0000000000427805 */ /* 0x000fe4000001ff00 */
[----:B------:R-:W-:-:S03]  /*188d0*/  CS2R R50, SRZ ;  /* 0x0000000000327805 */ /* 0x000fc6000001ff00 */
[----:B------:R-:W3:Y:S01]  /*188e0*/  MUFU.EX2 R40, R40 ;  /* 0x0000002800287308 */ /* 0x000ee20000000800 */
[----:B-1----:R-:W-:Y:S01]  /*188f0*/  IADD3 R12, R10, R232, -R231 ;  /* 0x000000e80a0c7210 */ /* 0x002fe20007ffe8e7 */
[----:B------:R-:W-:Y:S01]  /*18900*/  FADD.FTZ R10, R54, R27 ;  /* 0x0000001b360a7221 */ /* 0x000fe20000010000 */
[----:B------:R-:W-:-:S03]  /*18910*/  FADD.FTZ R27, R9, R8 ;  /* 0x00000008091b7221 */ /* 0x000fc60000010000 */
[----:B------:R-:W-:Y:S01]  /*18920*/  FADD.FTZ R29, R207, R10 ;  /* 0x0000000acf1d7221 */ /* 0x000fe20000010000 */
[----:B0-----:R-:W-:Y:S01]  /*18930*/  FADD.FTZ R0, R48, R27 ;  /* 0x0000001b30007221 */ /* 0x001fe20000010000 */
[----:B------:R-:W0:Y:S01]  /*18940*/  MUFU.EX2 R74, R74 ;  /* 0x0000004a004a7308 */ /* 0x000e220000000800 */
[----:B------:R-:W-:-:S04]  /*18950*/  IMAD.HI R12, R12, 0x66666667, RZ ;  /* 0x666666670c0c7827 */ /* 0x000fc800078e02ff */
[----:B------:R-:W-:Y:S01]  /*18960*/  FADD.FTZ R8, R42, R29 ;  /* 0x0000001d2a087221 */ /* 0x000fe20000010000 */
[----:B------:R-:W-:Y:S01]  /*18970*/  FADD.FTZ R27, R11, R0 ;  /* 0x000000000b1b7221 */ /* 0x000fe20000010000 */
[----:B--2---:R-:W-:Y:S02]  /*18980*/  F2FP.F16.F32.PACK_AB R206, R13, R52 ;  /* 0x000000340dce723e */ /* 0x004fe400000000ff */
[----:B------:R-:W-:Y:S01]  /*18990*/  CS2R R48, SRZ ;  /* 0x0000000000307805 */ /* 0x000fe2000001ff00 */
[----:B------:R-:W-:Y:S01]  /*189a0*/  FADD.FTZ R29, R201, R8 ;  /* 0x00000008c91d7221 */ /* 0x000fe20000010000 */
[----:B------:R-:W-:Y:S01]  /*189b0*/  FADD.FTZ R0, R52, R27 ;  /* 0x0000001b34007221 */ /* 0x000fe20000010000 */
[----:B------:R-:W1:Y:S01]  /*189c0*/  MUFU.EX2 R15, R14 ;  /* 0x0000000e000f7308 */ /* 0x000e620000000800 */
[----:B------:R-:W-:Y:S01]  /*189d0*/  SHF.R.U32.HI R225, RZ, 0x1f, R12 ;  /* 0x0000001fffe17819 */ /* 0x000fe2000001160c */
[----:B------:R-:W-:Y:S01]  /*189e0*/  FADD.FTZ R8, R46, R29 ;  /* 0x0000001d2e087221 */ /* 0x000fe20000010000 */
[----:B------:R-:W-:Y:S01]  /*189f0*/  FADD.FTZ R29, R13, R0 ;  /* 0x000000000d1d7221 */ /* 0x000fe20000010000 */
[----:B------:R-:W-:-:S02]  /*18a00*/  F2FP.F16.F32.PACK_AB R207, R207, R54 ;  /* 0x00000036cfcf723e */ /* 0x000fc400000000ff */
[----:B------:R-:W-:Y:S01]  /*18a10*/  CS2R R54, SRZ ;  /* 0x0000000000367805 */ /* 0x000fe2000001ff00 */
[----:B------:R-:W-:Y:S01]  /*18a20*/  FADD.FTZ R31, R203, R8 ;  /* 0x00000008cb1f7221 */ /* 0x000fe20000010000 */
[----:B---3--:R-:W-:Y:S01]  /*18a30*/  FADD.FTZ R0, R40, R29 ;  /* 0x0000001d28007221 */ /* 0x008fe20000010000 */
[----:B------:R2:W3:Y:S01]  /*18a40*/  MUFU.EX2 R197, R76 ;  /* 0x0000004c00c57308 */ /* 0x0004e20000000800 */
[----:B------:R-:W-:Y:S01]  /*18a50*/  LEA.HI.SX32 R225, R12, R225, 0x1b ;  /* 0x000000e10ce17211 */ /* 0x000fe200078fdaff */
[----:B0-----:R-:W-:Y:S01]  /*18a60*/  FADD.FTZ R8, R74, R31 ;  /* 0x0000001f4a087221 */ /* 0x001fe20000010000 */
[----:B------:R-:W-:Y:S02]  /*18a70*/  F2FP.F16.F32.PACK_AB R201, R201, R42 ;  /* 0x0000002ac9c9723e */ /* 0x000fe400000000ff */
[----:B------:R-:W-:Y:S02]  /*18a80*/  CS2R R52, SRZ ;  /* 0x0000000000347805 */ /* 0x000fe4000001ff00 */
[----:B------:R-:W-:-:S02]  /*18a90*/  VIMNMX R225, RZ, R225, !PT ;  /* 0x000000e1ffe17248 */ /* 0x000fc40007fe0100 */
[----:B------:R-:W-:Y:S02]  /*18aa0*/  CS2R R42, SRZ ;  /* 0x00000000002a7805 */ /* 0x000fe4000001ff00 */
[----:B------:R-:W-:Y:S01]  /*18ab0*/  F2FP.F16.F32.PACK_AB R203, R203, R46 ;  /* 0x0000002ecbcb723e */ /* 0x000fe200000000ff */
[----:B------:R-:W0:Y:S01]  /*18ac0*/  MUFU.EX2 R44, R44 ;  /* 0x0000002c002c7308 */ /* 0x000e220000000800 */
[C---:B-1----:R-:W-:Y:S01]  /*18ad0*/  FADD.FTZ R7, R15.reuse, R0 ;  /* 0x000000000f077221 */ /* 0x042fe20000010000 */
[----:B------:R-:W-:Y:S02]  /*18ae0*/  F2FP.F16.F32.PACK_AB R200, R15, R40 ;  /* 0x000000280fc8723e */ /* 0x000fe400000000ff */
[----:B--2---:R-:W-:Y:S02]  /*18af0*/  CS2R R76, SRZ ;  /* 0x00000000004c7805 */ /* 0x004fe4000001ff00 */
[----:B------:R-:W-:Y:S02]  /*18b00*/  CS2R R46, SRZ ;  /* 0x00000000002e7805 */ /* 0x000fe4000001ff00 */
[----:B------:R-:W-:Y:S01]  /*18b10*/  CS2R R40, SRZ ;  /* 0x0000000000287805 */ /* 0x000fe2000001ff00 */
[----:B------:R-:W1:Y:S01]  /*18b20*/  MUFU.EX2 R78, R78 ;  /* 0x0000004e004e7308 */ /* 0x000e620000000800 */
[C---:B---3--:R-:W-:Y:S01]  /*18b30*/  FADD.FTZ R29, R197.reuse, R8 ;  /* 0x00000008c51d7221 */ /* 0x048fe20000010000 */
[----:B------:R-:W-:Y:S01]  /*18b40*/  VIADD R8, R84, 0xfffffffe ;  /* 0xfffffffe54087836 */ /* 0x000fe20000000000 */
[----:B------:R-:W-:-:S02]  /*18b50*/  F2FP.F16.F32.PACK_AB R197, R197, R74 ;  /* 0x0000004ac5c5723e */ /* 0x000fc400000000ff */
[----:B------:R-:W-:Y:S02]  /*18b60*/  CS2R R84, SRZ ;  /* 0x0000000000547805 */ /* 0x000fe4000001ff00 */
[----:B------:R-:W-:Y:S02]  /*18b70*/  CS2R R74, SRZ ;  /* 0x00000000004a7805 */ /* 0x000fe4000001ff00 */
[----:B------:R-:W-:Y:S01]  /*18b80*/  ISETP.GE.AND P3, PT, R8, R225, PT ;  /* 0x000000e10800720c */ /* 0x000fe20003f66270 */
[----:B------:R-:W2:Y:S01]  /*18b90*/  MUFU.EX2 R21, R20 ;  /* 0x0000001400157308 */ /* 0x000ea20000000800 */
[----:B0-----:R-:W-:-:S07]  /*18ba0*/  FADD.FTZ R0, R44, R7 ;  /* 0x000000072c007221 */ /* 0x001fce0000010000 */
[----:B------:R0:W3:Y:S01]  /*18bb0*/  MUFU.EX2 R199, R80 ;  /* 0x0000005000c77308 */ /* 0x0000e20000000800 */
[----:B-1----:R-:W-:-:S07]  /*18bc0*/  FADD.FTZ R2, R78, R29 ;  /* 0x0000001d4e027221 */ /* 0x002fce0000010000 */
[----:B------:R-:W1:Y:S01]  /*18bd0*/  MUFU.EX2 R32, R32 ;  /* 0x0000002000207308 */ /* 0x000e620000000800 */
[C---:B--2---:R-:W-:Y:S01]  /*18be0*/  FADD.FTZ R29, R21.reuse, R0 ;  /* 0x00000000151d7221 */ /* 0x044fe20000010000 */
[----:B------:R-:W-:Y:S02]  /*18bf0*/  F2FP.F16.F32.PACK_AB R202, R21, R44 ;  /* 0x0000002c15ca723e */ /* 0x000fe400000000ff */
[----:B0-----:R-:W-:Y:S02]  /*18c00*/  CS2R R80, SRZ ;  /* 0x0000000000507805 */ /* 0x001fe4000001ff00 */
[----:B------:R-:W-:Y:S02]  /*18c10*/  CS2R R44, SRZ ;  /* 0x00000000002c7805 */ /* 0x000fe4000001ff00 */
[----:B------:R-:W0:Y:S01]  /*18c20*/  MUFU.EX2 R82, R82 ;  /* 0x0000005200527308 */ /* 0x000e220000000800 */
[C---:B---3--:R-:W-:Y:S01]  /*18c30*/  FADD.FTZ R31, R199.reuse, R2 ;  /* 0x00000002c71f7221 */ /* 0x048fe20000010000 */
[----:B------:R-:W-:-:S02]  /*18c40*/  F2FP.F16.F32.PACK_AB R199, R199, R78 ;  /* 0x0000004ec7c7723e */ /* 0x000fc400000000ff */
[----:B------:R-:W-:-:S04]  /*18c50*/  CS2R R78, SRZ ;  /* 0x00000000004e7805 */ /* 0x000fc8000001ff00 */
[----:B------:R-:W2:Y:S01]  /*18c60*/  MUFU.EX2 R25, R26 ;  /* 0x0000001a00197308 */ /* 0x000ea20000000800 */
[----:B-1----:R-:W-:-:S07]  /*18c70*/  FADD.FTZ R0, R32, R29 ;  /* 0x0000001d20007221 */ /* 0x002fce0000010000 */
[----:B------:R1:W3:Y:S01]  /*18c80*/  MUFU.EX2 R193, R86 ;  /* 0x0000005600c17308 */ /* 0x0002e20000000800 */
[----:B0-----:R-:W-:-:S07]  /*18c90*/  FADD.FTZ R2, R82, R31 ;  /* 0x0000001f52027221 */ /* 0x001fce0000010000 */
[----:B------:R-:W0:Y:S01]  /*18ca0*/  MUFU.EX2 R36, R36 ;  /* 0x0000002400247308 */ /* 0x000e220000000800 */
[C---:B--2---:R-:W-:Y:S01]  /*18cb0*/  FADD.FTZ R29, R25.reuse, R0 ;  /* 0x00000000191d7221 */ /* 0x044fe20000010000 */
[----:B------:R-:W-:Y:S02]  /*18cc0*/  F2FP.F16.F32.PACK_AB R196, R25, R32 ;  /* 0x0000002019c4723e */ /* 0x000fe400000000ff */
[----:B-1----:R-:W-:Y:S02]  /*18cd0*/  CS2R R86, SRZ ;  /* 0x0000000000567805 */ /* 0x002fe4000001ff00 */
[----:B------:R-:W-:Y:S02]  /*18ce0*/  CS2R R32, SRZ ;  /* 0x0000000000207805 */ /* 0x000fe4000001ff00 */
[----:B------:R-:W1:Y:S01]  /*18cf0*/  MUFU.EX2 R88, R88 ;  /* 0x0000005800587308 */ /* 0x000e620000000800 */
[C---:B---3--:R-:W-:Y:S01]  /*18d00*/  FADD.FTZ R31, R193.reuse, R2 ;  /* 0x00000002c11f7221 */ /* 0x048fe20000010000 */
[----:B------:R-:W-:Y:S01]  /*18d10*/  F2FP.F16.F32.PACK_AB R193, R193, R82 ;  /* 0x00000052c1c1723e */ /* 0x000fe200000000ff */
[----:B------:R-:W-:Y:S01]  /*18d20*/  IMAD.MOV.U32 R2, RZ, RZ, 0x3f800000 ;  /* 0x3f800000ff027424 */ /* 0x000fe200078e00ff */
[----:B------:R-:W-:-:S04]  /*18d30*/  CS2R R82, SRZ ;  /* 0x0000000000527805 */ /* 0x000fc8000001ff00 */
[----:B------:R-:W2:Y:S01]  /*18d40*/  MUFU.EX2 R27, R30 ;  /* 0x0000001e001b7308 */ /* 0x000ea20000000800 */
[----:B0-----:R-:W-:-:S07]  /*18d50*/  FADD.FTZ R0, R36, R29 ;  /* 0x0000001d24007221 */ /* 0x001fce0000010000 */
[----:B------:R-:W0:Y:S01]  /*18d60*/  MUFU.EX2 R24, R24 ;  /* 0x0000001800187308 */ /* 0x000e220000000800 */
[----:B-1----:R-:W-:-:S07]  /*18d70*/  FADD.FTZ R12, R88, R31 ;  /* 0x0000001f580c7221 */ /* 0x002fce0000010000 */
[----:B------:R1:W3:Y:S01]  /*18d80*/  MUFU.EX2 R7, R34 ;  /* 0x0000002200077308 */ /* 0x0002e20000000800 */
[C---:B--2---:R-:W-:Y:S01]  /*18d90*/  FADD.FTZ R31, R27.reuse, R0 ;  /* 0x000000001b1f7221 */ /* 0x044fe20000010000 */
[----:B------:R-:W-:Y:S02]  /*18da0*/  F2FP.F16.F32.PACK_AB R198, R27, R36 ;  /* 0x000000241bc6723e */ /* 0x000fe400000000ff */
[----:B------:R-:W-:Y:S02]  /*18db0*/  CS2R R36, SRZ ;  /* 0x0000000000247805 */ /* 0x000fe4000001ff00 */
[----:B------:R-:W-:Y:S02]  /*18dc0*/  CS2R R26, SRZ ;  /* 0x00000000001a7805 */ /* 0x000fe4000001ff00 */
[----:B------:R-:W2:Y:S01]  /*18dd0*/  MUFU.EX2 R28, R28 ;  /* 0x0000001c001c7308 */ /* 0x000ea20000000800 */
[----:B0-----:R-:W-:Y:S01]  /*18de0*/  FADD.FTZ R0, R24, R31 ;  /* 0x0000001f18007221 */ /* 0x001fe20000010000 */
[----:B-1----:R-:W-:-:S02]  /*18df0*/  CS2R R34, SRZ ;  /* 0x0000000000227805 */ /* 0x002fc4000001ff00 */
[----:B------:R-:W-:-:S04]  /*18e00*/  CS2R R30, SRZ ;  /* 0x00000000001e7805 */ /* 0x000fc8000001ff00 */
[----:B------:R0:W1:Y:S01]  /*18e10*/  MUFU.EX2 R195, R90 ;  /* 0x0000005a00c37308 */ /* 0x0000620000000800 */
[C---:B---3--:R-:W-:Y:S01]  /*18e20*/  FADD.FTZ R9, R7.reuse, R0 ;  /* 0x0000000007097221 */ /* 0x048fe20000010000 */
[----:B------:R-:W-:Y:S02]  /*18e30*/  F2FP.F16.F32.PACK_AB R192, R7, R24 ;  /* 0x0000001807c0723e */ /* 0x000fe400000000ff */
[----:B------:R-:W-:-:S04]  /*18e40*/  CS2R R24, SRZ ;  /* 0x0000000000187805 */ /* 0x000fc8000001ff00 */
[----:B------:R3:W4:Y:S01]  /*18e50*/  MUFU.EX2 R29, R38 ;  /* 0x00000026001d7308 */ /* 0x0007220000000800 */
[----:B--2---:R-:W-:Y:S01]  /*18e60*/  FADD.FTZ R0, R28, R9 ;  /* 0x000000091c007221 */ /* 0x004fe20000010000 */
[----:B0-----:R-:W-:Y:S01]  /*18e70*/  CS2R R90, SRZ ;  /* 0x00000000005a7805 */ /* 0x001fe2000001ff00 */
[C---:B-1----:R-:W-:Y:S01]  /*18e80*/  FADD.FTZ R12, R195.reuse, R12 ;  /* 0x0000000cc30c7221 */ /* 0x042fe20000010000 */
[----:B------:R-:W-:Y:S02]  /*18e90*/  F2FP.F16.F32.PACK_AB R195, R195, R88 ;  /* 0x00000058c3c3723e */ /* 0x000fe400000000ff */
[----:B------:R-:W-:Y:S02]  /*18ea0*/  CS2R R88, SRZ ;  /* 0x0000000000587805 */ /* 0x000fe4000001ff00 */
[----:B---3--:R-:W-:Y:S01]  /*18eb0*/  CS2R R38, SRZ ;  /* 0x0000000000267805 */ /* 0x008fe2000001ff00 */
[C---:B----4-:R-:W-:Y:S01]  /*18ec0*/  FADD.FTZ R13, R29.reuse, R0 ;  /* 0x000000001d0d7221 */ /* 0x050fe20000010000 */
[----:B------:R-:W-:Y:S01]  /*18ed0*/  F2FP.F16.F32.PACK_AB R194, R29, R28 ;  /* 0x0000001c1dc2723e */ /* 0x000fe200000000ff */
[----:B------:R-:W-:Y:S01]  /*18ee0*/  IMAD.MOV.U32 R0, RZ, RZ, 0x3f800000 ;  /* 0x3f800000ff007424 */ /* 0x000fe200078e00ff */
[----:B------:R-:W-:Y:S01]  /*18ef0*/  CS2R R28, SRZ ;  /* 0x00000000001c7805 */ /* 0x000fe2000001ff00 */
[----:B------:R-:W-:Y:S06]  /*18f00*/  @!P3 BRA `(.L_x_3065) ;  /* 0x0000004c00b8b947 */ /* 0x000fec0003800000 */
[----:B------:R-:W-:Y:S01]  /*18f10*/  BSSY B1, `(.L_x_3065) ;  /* 0x00004ed000017945 */ /* 0x000fe20003800000 */
[----:B------:R-:W-:Y:S01]  /*18f20*/  MOV R6, R4 ;  /* 0x0000000400067202 */ /* 0x000fe20000000f00 */
[----:B------:R-:W-:Y:S01]  /*18f30*/  IMAD.MOV.U32 R7, RZ, RZ, R5 ;  /* 0x000000ffff077224 */ /* 0x000fe200078e0005 */
[----:B------:R-:W-:Y:S01]  /*18f40*/  MOV R151, RZ ;  /* 0x000000ff00977202 */ /* 0x000fe20000000f00 */
[----:B------:R-:W-:Y:S02]  /*18f50*/  IMAD.MOV.U32 R9, RZ, RZ, R218 ;  /* 0x000000ffff097224 */ /* 0x000fe400078e00da */
[----:B------:R-:W-:Y:S02]  /*18f60*/  IMAD.MOV.U32 R10, RZ, RZ, R217 ;  /* 0x000000ffff0a7224 */ /* 0x000fe400078e00d9 */
[----:B------:R-:W-:-:S07]  /*18f70*/  IMAD.MOV.U32 R2, RZ, RZ, 0x3f800000 ;  /* 0x3f800000ff027424 */ /* 0x000fce00078e00ff */
.L_x_3076:
[----:B------:R-:W-:-:S05]  /*18f80*/  VIADD R3, R10, 0x1 ;  /* 0x000000010a037836 */ /* 0x000fca0000000000 */
[----:B------:R-:W-:-:S04]  /*18f90*/  ISETP.NE.AND P3, PT, R3, 0x2, PT ;  /* 0x000000020300780c */ /* 0x000fc80003f65270 */
[----:B------:R-:W-:Y:S02]  /*18fa0*/  SEL R218, RZ, 0x1, P3 ;  /* 0x00000001ffda7807 */ /* 0x000fe40001800000 */
[----:B------:R-:W-:Y:S02]  /*18fb0*/  SEL R217, R3, RZ, P3 ;  /* 0x000000ff03d97207 */ /* 0x000fe40001800000 */
[----:B------:R-:W-:Y:S01]  /*18fc0*/  LOP3.LUT R218, R9, R218, RZ, 0x3c, !PT ;  /* 0x000000da09da7212 */ /* 0x000fe200078e3cff */
[----:B------:R-:W-:Y:S06]  /*18fd0*/  @!P0 BRA `(.L_x_3066) ;  /* 0x0000000000048947 */ /* 0x000fec0003800000 */
[----:B------:R-:W-:Y:S01]  /*18fe0*/  BPT.TRAP 0x1 ;  /* 0x000000040000795c */ /* 0x000fe20000300000 */
.L_x_3066:
[----:B------:R-:W-:Y:S01]  /*18ff0*/  IMAD R11, R217, 0x8, R18 ;  /* 0x00000008d90b7824 */ /* 0x000fe200078e0212 */
[----:B------:R-:W-:-:S04]  /*19000*/  SHF.L.U32 R4, R218, 0x1f, RZ ;  /* 0x0000001fda047819 */ /* 0x000fc800000006ff */
[----:B------:R0:W1:Y:S01]  /*19010*/  SYNCS.PHASECHK.TRANS64.TRYWAIT P3, [R11+URZ+0x38830], R4 ;  /* 0x038830040b0075a7 */ /* 0x000062000806017f */
[----:B------:R-:W-:Y:S05]  /*19020*/  @!P0 BRA `(.L_x_3067) ;  /* 0x0000000000048947 */ /* 0x000fea0003800000 */
[----:B------:R-:W-:Y:S01]  /*19030*/  BPT.TRAP 0x1 ;  /* 0x000000040000795c */ /* 0x000fe20000300000 */
.L_x_3067:
[----:B------:R-:W-:Y:S01]  /*19040*/  IMAD R3, R217, 0xa00, R222 ;  /* 0x00000a00d9037824 */ /* 0x000fe200078e02de */
[----:B------:R-:W-:Y:S03]  /*19050*/  BSSY B2, `(.L_x_3068) ;  /* 0x0000006000027945 */ /* 0x000fe60003800000 */
[C---:B------:R-:W-:Y:S02]  /*19060*/  VIADD R14, R3.reuse, 0x80 ;  /* 0x00000080030e7836 */ /* 0x040fe40000000000 */
[----:B------:R-:W-:Y:S01]  /*19070*/  VIADD R20, R3, 0x100 ;  /* 0x0000010003147836 */ /* 0x000fe20000000000 */
[----:B-1----:R-:W-:Y:S06]  /*19080*/  @P3 BRA `(.L_x_3069) ;  /* 0x0000000000083947 */ /* 0x002fec0003800000 */
[----:B------:R-:W1:Y:S02]  /*19090*/  SYNCS.PHASECHK.TRANS64.TRYWAIT P3, [R11+URZ+0x38830], R4 ;  /* 0x038830040b0075a7 */ /* 0x000e64000806017f */
[----:B-1----:R-:W-:Y:S05]  /*190a0*/  @!P3 BRA `(.L_x_3070) ;  /* 0x0000017800a0b947 */ /* 0x002fea0003800000 */
.L_x_3069:
[----:B------:R-:W-:Y:S05]  /*190b0*/  BSYNC B2 ;  /* 0x0000000000027941 */ /* 0x000fea0003800000 */
.L_x_3068:
[----:B------:R-:W2:Y:S04]  /*190c0*/  LDL.64 R152, [R1+0x40] ;  /* 0x0000400001987983 */ /* 0x000ea80000100a00 */
[----:B------:R-:W3:Y:S01]  /*190d0*/  LDL.64 R154, [R1+0x48] ;  /* 0x00004800019a7983 */ /* 0x000ee20000100a00 */
[----:B------:R-:W-:Y:S01]  /*190e0*/  IMAD.MOV.U32 R5, RZ, RZ, 0x40000040 ;  /* 0x40000040ff057424 */ /* 0x000fe200078e00ff */
[----:B01----:R-:W-:-:S04]  /*190f0*/  MOV R4, R3 ;  /* 0x0000000300047202 */ /* 0x003fc80000000f00 */
[----:B------:R-:W-:Y:S02]  /*19100*/  R2UR UR6, R4 ;  /* 0x00000000040672ca */ /* 0x000fe400000e0000 */
[----:B------:R-:W-:Y:S01]  /*19110*/  R2UR UR7, R5 ;  /* 0x00000000050772ca */ /* 0x000fe200000e0000 */
[----:B------:R-:W-:Y:S01]  /*19120*/  WARPGROUP.ARRIVE ;  /* 0x00000000000079c5 */ /* 0x000fe20000000000 */
[----:B------:R-:W-:Y:S01]  /*19130*/  IMAD.MOV.U32 R15, RZ, RZ, 0x40000040 ;  /* 0x40000040ff0f7424 */ /* 0x000fe200078e00ff */
[----:B------:R-:W-:-:S04]  /*19140*/  R2UR UR14, R14 ;  /* 0x000000000e0e72ca */ /* 0x000fc800000e0000 */
[----:B------:R-:W-:Y:S02]  /*19150*/  R2UR UR15, R15 ;  /* 0x000000000f0f72ca */ /* 0x000fe400000e0000 */
[----:B------:R-:W-:Y:S02]  /*19160*/  MOV R21, 0x40000040 ;  /* 0x4000004000157802 */ /* 0x000fe40000000f00 */
[----:B------:R-:W-:Y:S02]  /*19170*/  R2UR UR26, R20 ;  /* 0x00000000141a72ca */ /* 0x000fe400000e0000 */
[----:B------:R-:W-:Y:S01]  /*19180*/  R2UR UR27, R21 ;  /* 0x00000000151b72ca */ /* 0x000fe200000e0000 */
[----:B------:R-:W-:Y:S01]  /*19190*/  VIADD R4, R3, 0x180 ;  /* 0x0000018003047836 */ /* 0x000fe20000000000 */
[----:B------:R-:W-:-:S04]  /*191a0*/  R2UR UR23, R5 ;  /* 0x00000000051772ca */ /* 0x000fc800000e0000 */
[----:B------:R-:W-:Y:S02]  /*191b0*/  R2UR UR22, R4 ;  /* 0x00000000041672ca */ /* 0x000fe400000e0000 */
[----:B--2---:R-:W-:Y:S02]  /*191c0*/  R2UR UR28, R152 ;  /* 0x00000000981c72ca */ /* 0x004fe400000e0000 */
[----:B------:R-:W-:Y:S02]  /*191d0*/  R2UR UR29, R153 ;  /* 0x00000000991d72ca */ /* 0x000fe400000e0000 */
[----:B------:R-:W2:Y:S01]  /*191e0*/  LDL.64 R152, [R1+0x38] ;  /* 0x0000380001987983 */ /* 0x000ea20000100a00 */
[----:B---3--:R-:W-:Y:S02]  /*191f0*/  R2UR UR8, R154 ;  /* 0x000000009a0872ca */ /* 0x008fe400000e0000 */
        /* <DEDUP_REMOVED lines=16> */
[----:B------:R-:W-:Y:S01]  /*19300*/  VIADD R14, R3, 0x200 ;  /* 0x00000200030e7836 */ /* 0x000fe20000000000 */
[----:B------:R-:W-:Y:S02]  /*19310*/  WARPGROUP.DEPBAR.LE gsb0, 0x0 ;  /* 0x00008000000079c5 */ /* 0x000fe40000010000 */
[----:B------:R-:W-:-:S06]  /*19320*/  WARPGROUP.ARRIVE ;  /* 0x00000000000079c5 */ /* 0x000fcc0000000000 */
[----:B------:R-:W-:Y:S01]  /*19330*/  HGMMA.64x16x16.F32 R160, gdesc[UR20], RZ, !UPT, gsb0 ;  /* 0x0020000014a079f0 */ /* 0x000fe2000c0008ff */
[----:B------:R-:W-:Y:S02]  /*19340*/  R2UR UR10, R14 ;  /* 0x000000000e0a72ca */ /* 0x000fe400000e0000 */
[----:B------:R-:W-:Y:S01]  /*19350*/  R2UR UR11, R15 ;  /* 0x000000000f0b72ca */ /* 0x000fe200000e0000 */
[----:B------:R-:W-:Y:S01]  /*19360*/  VIADD R4, R3, 0x2 ;  /* 0x0000000203047836 */ /* 0x000fe20000000000 */
[----:B------:R-:W-:Y:S02]  /*19370*/  WARPGROUP.DEPBAR.LE gsb0, 0x0 ;  /* 0x00008000000079c5 */ /* 0x000fe40000010000 */
[----:B------:R-:W-:Y:S01]  /*19380*/  IMAD.MOV.U32 R5, RZ, RZ, 0x40000040 ;  /* 0x40000040ff057424 */ /* 0x000fe200078e00ff */
[----:B--2---:R-:W-:Y:S02]  /*19390*/  R2UR UR30, R152 ;  /* 0x00000000981e72ca */ /* 0x004fe400000e0000 */
[----:B------:R-:W-:-:S02]  /*193a0*/  R2UR UR31, R153 ;  /* 0x00000000991f72ca */ /* 0x000fc400000e0000 */
        /* <DEDUP_REMOVED lines=15> */
[----:B------:R-:W-:Y:S02]  /*194a0*/  VIADD R20, R3, 0x102 ;  /* 0x0000010203147836 */ /* 0x000fe40000000000 */
[----:B------:R-:W-:Y:S01]  /*194b0*/  IMAD.MOV.U32 R21, RZ, RZ, 0x40000040 ;  /* 0x40000040ff157424 */ /* 0x000fe200078e00ff */
[----:B------:R-:W-:Y:S01]  /*194c0*/  UMOV UR16, UR28 ;  /* 0x0000001c00107c82 */ /* 0x000fe20008000000 */
[----:B------:R-:W-:Y:S01]  /*194d0*/  UMOV UR17, UR29 ;  /* 0x0000001d00117c82 */ /* 0x000fe20008000000 */
[----:B------:R-:W-:-:S02]  /*194e0*/  WARPGROUP.DEPBAR.LE gsb0, 0x0 ;  /* 0x00008000000079c5 */ /* 0x000fc40000010000 */
[----:B------:R-:W-:Y:S01]  /*194f0*/  WARPGROUP.ARRIVE ;  /* 0x00000000000079c5 */ /* 0x000fe20000000000 */
[----:B------:R-:W-:Y:S01]  /*19500*/  IMAD.MOV.U32 R5, RZ, RZ, 0x40000040 ;  /* 0x40000040ff057424 */ /* 0x000fe200078e00ff */
[----:B------:R-:W-:Y:S01]  /*19510*/  IADD3 R4, R3, 0x182, RZ ;  /* 0x0000018203047810 */ /* 0x000fe20007ffe0ff */
[----:B------:R-:W-:Y:S01]  /*19520*/  UMOV UR24, UR28 ;  /* 0x0000001c00187c82 */ /* 0x000fe20008000000 */
[----:B------:R-:W-:Y:S01]  /*19530*/  UMOV UR25, UR29 ;  /* 0x0000001d00197c82 */ /* 0x000fe20008000000 */
[----:B------:R-:W-:Y:S01]  /*19540*/  UMOV UR20, UR28 ;  /* 0x0000001c00147c82 */ /* 0x000fe20008000000 */
[----:B------:R-:W-:Y:S01]  /*19550*/  HGMMA.64x16x16.F32 R176, gdesc[UR12], R176, gsb0 ;  /* 0x002000000cb079f0 */ /* 0x000fe200080008b0 */
[----:B------:R-:W-:Y:S01]  /*19560*/  R2UR UR18, R20 ;  /* 0x00000000141272ca */ /* 0x000fe200000e0000 */
[----:B------:R-:W-:Y:S01]  /*19570*/  UMOV UR21, UR29 ;  /* 0x0000001d00157c82 */ /* 0x000fe20008000000 */
[----:B------:R-:W-:Y:S01]  /*19580*/  R2UR UR19, R21 ;  /* 0x00000000151372ca */ /* 0x000fe200000e0000 */
[----:B------:R-:W2:Y:S01]  /*19590*/  LDL.64 R14, [R1+0x30] ;  /* 0x00003000010e7983 */ /* 0x000ea20000100a00 */
[----:B------:R-:W-:Y:S01]  /*195a0*/  R2UR UR26, R4 ;  /* 0x00000000041a72ca */ /* 0x000fe200000e0000 */
[----:B------:R-:W-:-:S02]  /*195b0*/  WARPGROUP.DEPBAR.LE gsb0, 0x0 ;  /* 0x00008000000079c5 */ /* 0x000fc40000010000 */
[----:B------:R-:W-:Y:S01]  /*195c0*/  WARPGROUP.ARRIVE ;  /* 0x00000000000079c5 */ /* 0x000fe20000000000 */
[----:B------:R-:W-:Y:S01]  /*195d0*/  R2UR UR27, R5 ;  /* 0x00000000051b72ca */ /* 0x000fe200000e0000 */
[----:B------:R-:W-:Y:S01]  /*195e0*/  UMOV UR8, UR30 ;  /* 0x0000001e00087c82 */ /* 0x000fe20008000000 */
[----:B------:R-:W-:Y:S01]  /*195f0*/  UMOV UR9, UR31 ;  /* 0x0000001f00097c82 */ /* 0x000fe20008000000 */
[----:B------:R-:W-:Y:S01]  /*19600*/  UMOV UR4, UR30 ;  /* 0x0000001e00047c82 */ /* 0x000fe20008000000 */
[----:B------:R-:W-:-:S03]  /*19610*/  UMOV UR5, UR31 ;  /* 0x0000001f00057c82 */ /* 0x000fc60008000000 */
[----:B------:R-:W-:Y:S01]  /*19620*/  HGMMA.64x16x16.F32 R168, gdesc[UR16], R168, gsb0 ;  /* 0x0020000010a879f0 */ /* 0x000fe200080008a8 */
[----:B------:R-:W-:Y:S01]  /*19630*/  VIADD R4, R3, 0x202 ;  /* 0x0000020203047836 */ /* 0x000fe20000000000 */
[----:B------:R-:W-:Y:S01]  /*19640*/  MOV R5, 0x40000040 ;  /* 0x4000004000057802 */ /* 0x000fe20000000f00 */
[----:B------:R-:W-:Y:S01]  /*19650*/  UMOV UR12, UR30 ;  /* 0x0000001e000c7c82 */ /* 0x000fe20008000000 */
[----:B------:R-:W-:Y:S01]  /*19660*/  UMOV UR13, UR31 ;  /* 0x0000001f000d7c82 */ /* 0x000fe20008000000 */
[----:B------:R-:W3:Y:S01]  /*19670*/  LDL.64 R20, [R1+0x28] ;  /* 0x0000280001147983 */ /* 0x000ee20000100a00 */
[----:B------:R-:W-:Y:S02]  /*19680*/  WARPGROUP.DEPBAR.LE gsb0, 0x0 ;  /* 0x00008000000079c5 */ /* 0x000fe40000010000 */
        /* <DEDUP_REMOVED lines=243> */
[----:B------:R-:W2:Y:S01]  /*1a5c0*/  LDL.64 R14, [R1] ;  /* 0x00000000010e7983 */ /* 0x000ea20000100a00 */
        /* <DEDUP_REMOVED lines=537> */
.L_x_3071:
[----:B------:R-:W-:Y:S01]  /*1c760*/  SHF.L.U32 R0, R9, 0x1f, RZ ;  /* 0x0000001f09007819 */ /* 0x000fe200000006ff */
[----:B------:R-:W-:-:S04]  /*1c770*/  IMAD R9, R10, 0x8, R18 ;  /* 0x000000080a097824 */ /* 0x000fc800078e0212 */
[----:B------:R0:W1:Y:S01]  /*1c780*/  SYNCS.PHASECHK.TRANS64.TRYWAIT P3, [R9+URZ+0x38850], R0 ;  /* 0x03885000090075a7 */ /* 0x000062000806017f */
[----:B------:R-:W-:Y:S05]  /*1c790*/  @!P0 BRA `(.L_x_3072) ;  /* 0x0000000000048947 */ /* 0x000fea0003800000 */
[----:B------:R-:W-:Y:S01]  /*1c7a0*/  BPT.TRAP 0x1 ;  /* 0x000000040000795c */ /* 0x000fe20000300000 */
.L_x_3072:
[----:B------:R-:W-:Y:S04]  /*1c7b0*/  BSSY B2, `(.L_x_3073) ;  /* 0x0000004000027945 */ /* 0x000fe80003800000 */
[----:B-1----:R-:W-:Y:S05]  /*1c7c0*/  @P3 BRA `(.L_x_3074) ;  /* 0x0000000000083947 */ /* 0x002fea0003800000 */
[----:B------:R-:W1:Y:S02]  /*1c7d0*/  SYNCS.PHASECHK.TRANS64.TRYWAIT P3, [R9+URZ+0x38850], R0 ;  /* 0x03885000090075a7 */ /* 0x000e64000806017f */
[----:B-1----:R-:W-:Y:S05]  /*1c7e0*/  @!P3 BRA `(.L_x_3075) ;  /* 0x0000014000e4b947 */ /* 0x002fea0003800000 */
.L_x_3074:
[----:B------:R-:W-:Y:S05]  /*1c7f0*/  BSYNC B2 ;  /* 0x0000000000027941 */ /* 0x000fea0003800000 */
.L_x_3073:
[----:B01----:R-:W-:Y:S01]  /*1c800*/  VIADD R0, R18, 0x400 ;  /* 0x0000040012007836 */ /* 0x003fe20000000000 */
[----:B------:R-:W-:Y:S01]  /*1c810*/  WARPGROUP.ARRIVE ;  /* 0x00000000000079c5 */ /* 0x000fe20000000000 */
[----:B------:R-:W-:Y:S01]  /*1c820*/  IMAD.MOV.U32 R3, RZ, RZ, 0x40000040 ;  /* 0x40000040ff037424 */ /* 0x000fe200078e00ff */
[----:B------:R-:W-:Y:S01]  /*1c830*/  MOV R5, 0x40000040 ;  /* 0x4000004000057802 */ /* 0x000fe20000000f00 */
[----:B------:R-:W-:Y:S01]  /*1c840*/  @!P1 VIADD R11, R11, 0x38840 ;  /* 0x000388400b0b9836 */ /* 0x000fe20000000000 */
[----:B------:R-:W-:Y:S01]  /*1c850*/  SHF.R.U32.HI R0, RZ, 0x4, R0 ;  /* 0x00000004ff007819 */ /* 0x000fe20000011600 */
[----:B------:R-:W-:Y:S01]  /*1c860*/  @!P1 VIADD R9, R9, 0x38860 ;  /* 0x0003886009099836 */ /* 0x000fe20000000000 */
[----:B------:R-:W-:Y:S02]  /*1c870*/  R2UR UR7, R3 ;  /* 0x00000000030772ca */ /* 0x000fe400000e0000 */
[----:B------:R-:W-:Y:S01]  /*1c880*/  LOP3.LUT R0, R0, 0x3fff, RZ, 0xc0, !PT ;  /* 0x00003fff00007812 */ /* 0x000fe200078ec0ff */
[----:B------:R-:W0:Y:S01]  /*1c890*/  @P2 LDC R3, c[0x0][0x44c] ;  /* 0x00011300ff032b82 */ /* 0x000e220000000800 */
[----:B------:R-:W-:-:S02]  /*1c8a0*/  @!P1 PRMT R11, RZ, 0x654, R11 ;  /* 0x00000654ff0b9816 */ /* 0x000fc4000000000b */
[----:B------:R-:W-:Y:S02]  /*1c8b0*/  LOP3.LUT R0, R0, 0x2800000, RZ, 0xfc, !PT ;  /* 0x0280000000007812 */ /* 0x000fe400078efcff */
[----:B------:R-:W-:-:S03]  /*1c8c0*/  @!P1 PRMT R9, RZ, 0x654, R9 ;  /* 0x00000654ff099816 */ /* 0x000fc60000000009 */
[----:B------:R-:W-:Y:S02]  /*1c8d0*/  IMAD R2, R10, 0xa00, R0 ;  /* 0x00000a000a027824 */ /* 0x000fe400078e0200 */
[----:B------:R-:W1:Y:S02]  /*1c8e0*/  @P2 LDC R0, c[0x0][0x450] ;  /* 0x00011400ff002b82 */ /* 0x000e640000000800 */
[C---:B------:R-:W-:Y:S01]  /*1c8f0*/  VIADD R4, R2.reuse, 0x80 ;  /* 0x0000008002047836 */ /* 0x040fe20000000000 */
[----:B------:R-:W-:-:S13]  /*1c900*/  R2UR UR6, R2 ;  /* 0x00000000020672ca */ /* 0x000fda00000e0000 */
[----:B------:R-:W-:Y:S01]  /*1c910*/  HGMMA.64x256x16.F32 R24, R208, gdesc[UR4].tnspB, R24, gsb0 ;  /* 0x43e00004d0187df0 */ /* 0x000fe20008000818 */
[----:B------:R-:W-:Y:S01]  /*1c920*/  R2UR UR6, R4 ;  /* 0x00000000040672ca */ /* 0x000fe200000e0000 */
[----:B------:R-:W-:Y:S01]  /*1c930*/  VIADD R4, R2, 0x100 ;  /* 0x0000010002047836 */ /* 0x000fe20000000000 */
[----:B------:R-:W-:Y:S01]  /*1c940*/  R2UR UR7, R5 ;  /* 0x00000000050772ca */ /* 0x000fe200000e0000 */
[----:B------:R-:W-:Y:S01]  /*1c950*/  IMAD.MOV.U32 R5, RZ, RZ, 0x40000040 ;  /* 0x40000040ff057424 */ /* 0x000fe200078e00ff */
[----:B------:R-:W-:Y:S02]  /*1c960*/  WARPGROUP.DEPBAR.LE gsb0, 0x0 ;  /* 0x00008000000079c5 */ /* 0x000fe40000010000 */
[----:B------:R-:W-:-:S15]  /*1c970*/  WARPGROUP.ARRIVE ;  /* 0x00000000000079c5 */ /* 0x000fde0000000000 */
[----:B------:R-:W-:-:S06]  /*1c980*/  NOP ;  /* 0x0000000000007918 */ /* 0x000fcc0000000000 */
        /* <DEDUP_REMOVED lines=11> */
[----:B------:R-:W-:Y:S02]  /*1ca40*/  R2UR UR7, R5 ;  /* 0x00000000050772ca */ /* 0x000fe400000e0000 */
[----:B------:R-:W-:-:S05]  /*1ca50*/  IADD3 R4, R235, R230, RZ ;  /* 0x000000e6eb047210 */ /* 0x000fca0007ffe0ff */
[----:B0-----:R-:W-:-:S05]  /*1ca60*/  @P2 IMAD.HI.U32 R3, R4, R3, RZ ;  /* 0x0000000304032227 */ /* 0x001fca00078e00ff */
[----:B-1----:R-:W-:Y:S01]  /*1ca70*/  @P2 SHF.R.U32.HI R4, RZ, R0, R3 ;  /* 0x00000000ff042219 */ /* 0x002fe20000011603 */
[----:B------:R-:W-:-:S04]  /*1ca80*/  IMAD.MOV.U32 R0, RZ, RZ, -0x50 ;  /* 0xffffffb0ff007424 */ /* 0x000fc800078e00ff */
[----:B------:R-:W0:Y:S01]  /*1ca90*/  SHFL.IDX PT, R3, R4, RZ, 0x1c1f ;  /* 0x001c1fff04037589 */ /* 0x000e2200000e0000 */
[----:B------:R-:W-:-:S03]  /*1caa0*/  IMAD R0, R8, R0, 0x1 ;  /* 0x0000000108007424 */ /* 0x000fc600078e0200 */
[----:B------:R-:W1:Y:S01]  /*1cab0*/  SHFL.IDX PT, R4, R4, 0x1, 0x1c1f ;  /* 0x003c1f0004047f89 */ /* 0x000e6200000e0000 */
[----:B------:R-:W-:-:S05]  /*1cac0*/  IMAD R0, R234, -0x2, R0 ;  /* 0xfffffffeea007824 */ /* 0x000fca00078e0200 */
[----:B------:R-:W-:-:S05]  /*1cad0*/  IADD3 R0, -R231, R0, R232 ;  /* 0x00000000e7007210 */ /* 0x000fca0007ffe1e8 */
[C---:B0-----:R-:W-:Y:S01]  /*1cae0*/  IMAD.IADD R3, R0.reuse, 0x1, R3 ;  /* 0x0000000100037824 */ /* 0x041fe200078e0203 */
[----:B-1----:R-:W-:-:S04]  /*1caf0*/  IADD3 R0, R0, R4, RZ ;  /* 0x0000000400007210 */ /* 0x002fc80007ffe0ff */
[C---:B------:R-:W-:Y:S02]  /*1cb00*/  ISETP.GT.AND P3, PT, R3.reuse, RZ, PT ;  /* 0x000000ff0300720c */ /* 0x040fe40003f64270 */
[C---:B------:R-:W-:Y:S02]  /*1cb10*/  ISETP.GT.AND P4, PT, R3.reuse, 0x1, PT ;  /* 0x000000010300780c */ /* 0x040fe40003f84270 */
        /* <DEDUP_REMOVED lines=52> */
[----:B------:R-:W-:Y:S01]  /*1ce60*/  ISETP.GT.AND P5, PT, R3, 0x49, PT ;  /* 0x000000490300780c */ /* 0x000fe20003fa4270 */
[----:B------:R-:W-:Y:S01]  /*1ce70*/  IMAD.MOV.U32 R3, RZ, RZ, 0x40000040 ;  /* 0x40000040ff037424 */ /* 0x000fe200078e00ff */
        /* <DEDUP_REMOVED lines=8> */
[----:B------:R-:W0:Y:S01]  /*1cf00*/  SHFL.BFLY PT, R10, R5, 0x2, 0x1f ;  /* 0x0c401f00050a7f89 */ /* 0x000e2200000e0000 */
[----:B------:R-:W-:Y:S02]  /*1cf10*/  ISETP.GT.AND P5, PT, R0, 0x8, PT ;  /* 0x000000080000780c */ /* 0x000fe40003fa4270 */
[----:B------:R-:W-:Y:S02]  /*1cf20*/  FSEL R187, R187, -INF , P4 ;  /* 0xff800000bbbb7808 */ /* 0x000fe40002000000 */
[----:B------:R-:W-:-:S02]  /*1cf30*/  FMNMX.FTZ R4, R186, R6, !PT ;  /* 0x00000006ba047209 */ /* 0x000fc40007810000 */
[----:B------:R-:W-:Y:S02]  /*1cf40*/  ISETP.GT.AND P3, PT, R0, 0x9, PT ;  /* 0x000000090000780c */ /* 0x000fe40003f64270 */
[----:B------:R-:W-:Y:S02]  /*1cf50*/  FSEL R190, R190, -INF , P5 ;  /* 0xff800000bebe7808 */ /* 0x000fe40002800000 */
[----:B------:R-:W-:Y:S02]  /*1cf60*/  FSEL R191, R191, -INF , P3 ;  /* 0xff800000bfbf7808 */ /* 0x000fe40001800000 */
[C---:B------:R-:W-:Y:S02]  /*1cf70*/  ISETP.GT.AND P3, PT, R0.reuse, 0x10, PT ;  /* 0x000000100000780c */ /* 0x040fe40003f64270 */
[----:B------:R-:W-:Y:S02]  /*1cf80*/  ISETP.GT.AND P6, PT, R0, 0x11, PT ;  /* 0x000000110000780c */ /* 0x000fe40003fc4270 */
[----:B------:R-:W-:-:S02]  /*1cf90*/  FSEL R178, R178, -INF , P3 ;  /* 0xff800000b2b27808 */ /* 0x000fc40001800000 */
[C---:B------:R-:W-:Y:S02]  /*1cfa0*/  ISETP.GT.AND P4, PT, R0.reuse, 0x18, PT ;  /* 0x000000180000780c */ /* 0x040fe40003f84270 */
[----:B------:R-:W-:Y:S02]  /*1cfb0*/  FSEL R179, R179, -INF , P6 ;  /* 0xff800000b3b37808 */ /* 0x000fe40003000000 */
[----:B------:R-:W-:Y:S02]  /*1cfc0*/  ISETP.GT.AND P5, PT, R0, 0x19, PT ;  /* 0x000000190000780c */ /* 0x000fe40003fa4270 */
[----:B0-----:R-:W-:Y:S02]  /*1cfd0*/  FMNMX.FTZ R5, R5, R10, !PT ;  /* 0x0000000a05057209 */ /* 0x001fe40007810000 */
[----:B------:R-:W-:Y:S02]  /*1cfe0*/  FSEL R182, R182, -INF , P4 ;  /* 0xff800000b6b67808 */ /* 0x000fe40002000000 */
[----:B------:R-:W-:-:S02]  /*1cff0*/  FSEL R183, R183, -INF , P5 ;  /* 0xff800000b7b77808 */ /* 0x000fc40002800000 */
[C---:B------:R-:W-:Y:S02]  /*1d000*/  ISETP.GT.AND P6, PT, R0.reuse, 0x20, PT ;  /* 0x000000200000780c */ /* 0x040fe40003fc4270 */
[----:B------:R-:W-:Y:S02]  /*1d010*/  ISETP.GT.AND P5, PT, R0, 0x21, PT ;  /* 0x000000210000780c */ /* 0x000fe40003fa4270 */
[----:B------:R-:W-:Y:S02]  /*1d020*/  FSEL R170, R170, -INF , P6 ;  /* 0xff800000aaaa7808 */ /* 0x000fe40003000000 */
[C---:B------:R-:W-:Y:S02]  /*1d030*/  ISETP.GT.AND P4, PT, R0.reuse, 0x28, PT ;  /* 0x000000280000780c */ /* 0x040fe40003f84270 */
        /* <DEDUP_REMOVED lines=16> */
[----:B------:R-:W-:Y:S01]  /*1d140*/  ISETP.GT.AND P6, PT, R0, 0x49, PT ;  /* 0x000000490000780c */ /* 0x000fe20003fc4270 */
[----:B------:R-:W-:Y:S02]  /*1d150*/  WARPGROUP.DEPBAR.LE gsb0, 0x0 ;  /* 0x00008000000079c5 */ /* 0x000fe40000010000 */
[----:B------:R-:W-:-:S06]  /*1d160*/  WARPGROUP.ARRIVE ;  /* 0x00000000000079c5 */ /* 0x000fcc0000000000 */
[----:B------:R-:W-:Y:S01]  /*1d170*/  HGMMA.64x256x16.F32 R24, R196, gdesc[UR4].tnspB, R24, gsb0 ;  /* 0x43e00004c4187df0 */ /* 0x000fe20008000818 */
[----:B------:R-:W-:Y:S02]  /*1d180*/  R2UR UR6, R2 ;  /* 0x00000000020672ca */ /* 0x000fe400000e0000 */
[----:B------:R-:W-:Y:S01]  /*1d190*/  R2UR UR7, R3 ;  /* 0x00000000030772ca */ /* 0x000fe200000e0000 */
[----:B------:R-:W0:Y:S01]  /*1d1a0*/  SHFL.BFLY PT, R2, R5, 0x1, 0x1f ;  /* 0x0c201f0005027f89 */ /* 0x000e2200000e0000 */
[----:B------:R-:W-:Y:S01]  /*1d1b0*/  IMAD.U32 R3, RZ, RZ, UR39 ;  /* 0x00000027ff037e24 */ /* 0x000fe2000f8e00ff */
[----:B0-----:R-:W-:Y:S02]  /*1d1c0*/  FMNMX.FTZ R5, R5, R2, !PT ;  /* 0x0000000205057209 */ /* 0x001fe40007810000 */
[----:B------:R-:W-:Y:S02]  /*1d1d0*/  FMNMX.FTZ R2, R187, R4, !PT ;  /* 0x00000004bb027209 */ /* 0x000fe40007810000 */
[----:B------:R-:W-:-:S02]  /*1d1e0*/  FSETP.NEU.FTZ.AND P3, PT, R5, -INF , PT ;  /* 0xff8000000500780b */ /* 0x000fc40003f7d000 */
[----:B------:R-:W-:-:S04]  /*1d1f0*/  FMNMX.FTZ R2, R190, R2, !PT ;  /* 0x00000002be027209 */ /* 0x000fc80007810000 */
[----:B------:R-:W-:Y:S01]  /*1d200*/  FMNMX.FTZ R4, R191, R2, !PT ;  /* 0x00000002bf047209 */ /* 0x000fe20007810000 */
[----:B------:R-:W-:-:S03]  /*1d210*/  FMUL.FTZ R2, R5, R3 ;  /* 0x0000000305027220 */ /* 0x000fc60000410000 */
[----:B------:R-:W-:Y:S02]  /*1d220*/  FMNMX.FTZ R4, R178, R4, !PT ;  /* 0x00000004b2047209 */ /* 0x000fe40007810000 */
[----:B------:R-:W-:Y:S02]  /*1d230*/  FSEL R2, R2, RZ, P3 ;  /* 0x000000ff02027208 */ /* 0x000fe40001800000 */
[----:B------:R-:W-:-:S03]  /*1d240*/  FMNMX.FTZ R4, R179, R4, !PT ;  /* 0x00000004b3047209 */ /* 0x000fc60007810000 */
[-CC-:B------:R-:W-:Y:S01]  /*1d250*/  FFMA.FTZ R204, R176, R3.reuse, -R2.reuse ;  /* 0x00000003b0cc7223 */ /* 0x180fe20000010802 */
[----:B------:R-:W-:Y:S01]  /*1d260*/  FMNMX.FTZ R4, R182, R4, !PT ;  /* 0x00000004b6047209 */ /* 0x000fe20007810000 */
[-CC-:B------:R-:W-:Y:S01]  /*1d270*/  FFMA.FTZ R15, R177, R3.reuse, -R2.reuse ;  /* 0x00000003b10f7223 */ /* 0x180fe20000010802 */
[----:B------:R-:W-:Y:S01]  /*1d280*/  FSEL R176, R155, -INF , P5 ;  /* 0xff8000009bb07808 */ /* 0x000fe20002800000 */
        /* <DEDUP_REMOVED lines=11> */
[-CC-:B------:R-:W-:Y:S01]  /*1d340*/  FFMA.FTZ R200, R168, R3.reuse, -R2.reuse ;  /* 0x00000003a8c87223 */ /* 0x180fe20000010802 */
[-CC-:B------:R-:W-:Y:S01]  /*1d350*/  FFMA.FTZ R158, R169, R3.reuse, -R2.reuse ;  /* 0x00000003a99e7223 */ /* 0x180fe20000010802 */
[----:B------:R-:W-:Y:S01]  /*1d360*/  FMNMX.FTZ R4, R174, R4, !PT ;  /* 0x00000004ae047209 */ /* 0x000fe20007810000 */
[-CC-:B------:R-:W-:Y:S01]  /*1d370*/  FFMA.FTZ R202, R172, R3.reuse, -R2.reuse ;  /* 0x00000003acca7223 */ /* 0x180fe20000010802 */
[-CC-:B------:R-:W-:Y:S01]  /*1d380*/  FFMA.FTZ R20, R173, R3.reuse, -R2.reuse ;  /* 0x00000003ad147223 */ /* 0x180fe20000010802 */
[-CC-:B------:R-:W-:Y:S01]  /*1d390*/  FFMA.FTZ R21, R161, R3.reuse, -R2.reuse ;  /* 0x00000003a1157223 */ /* 0x180fe20000010802 */
[----:B------:R-:W-:Y:S01]  /*1d3a0*/  FMNMX.FTZ R4, R175, R4, !PT ;  /* 0x00000004af047209 */ /* 0x000fe20007810000 */
[----:B------:R-:W-:Y:S01]  /*1d3b0*/  FFMA.FTZ R155, R165, R3, -R2 ;  /* 0x00000003a59b7223 */ /* 0x000fe20000010802 */
[----:B------:R-:W-:Y:S02]  /*1d3c0*/  MUFU.EX2 R208, R208 ;  /* 0x000000d000d07308 */ /* 0x000fe40000000800 */
[----:B------:R-:W-:-:S04]  /*1d3d0*/  FMNMX.FTZ R4, R162, R4, !PT ;  /* 0x00000004a2047209 */ /* 0x000fc80007810000 */
[----:B------:R-:W-:Y:S02]  /*1d3e0*/  FMNMX.FTZ R4, R163, R4, !PT ;  /* 0x00000004a3047209 */ /* 0x000fe40007810000 */
        /* <DEDUP_REMOVED lines=9> */
[----:B------:R-:W-:Y:S03]  /*1d480*/  MUFU.EX2 R204, R204 ;  /* 0x000000cc00cc7308 */ /* 0x000fe60000000800 */
[----:B------:R-:W0:Y:S05]  /*1d490*/  SHFL.BFLY PT, R4, R0, 0x2, 0x1f ;  /* 0x0c401f0000047f89 */ /* 0x000e2a00000e0000 */
[----:B------:R-:W-:Y:S08]  /*1d4a0*/  MUFU.EX2 R15, R15 ;  /* 0x0000000f000f7308 */ /* 0x000ff00000000800 */
[----:B------:R-:W-:Y:S08]  /*1d4b0*/  MUFU.EX2 R206, R206 ;  /* 0x000000ce00ce7308 */ /* 0x000ff00000000800 */
[----:B------:R-:W-:Y:S01]  /*1d4c0*/  MUFU.EX2 R159, R159 ;  /* 0x0000009f009f7308 */ /* 0x000fe20000000800 */
[----:B0-----:R-:W-:-:S05]  /*1d4d0*/  FMNMX.FTZ R0, R0, R4, !PT ;  /* 0x0000000400007209 */ /* 0x001fca0007810000 */
[----:B------:R-:W0:Y:S02]  /*1d4e0*/  SHFL.BFLY PT, R4, R0, 0x1, 0x1f ;  /* 0x0c201f0000047f89 */ /* 0x000e2400000e0000 */
[----:B------:R-:W-:Y:S08]  /*1d4f0*/  MUFU.EX2 R200, R200 ;  /* 0x000000c800c87308 */ /* 0x000ff00000000800 */
[----:B------:R-:W-:Y:S08]  /*1d500*/  MUFU.EX2 R158, R158 ;  /* 0x0000009e009e7308 */ /* 0x000ff00000000800 */
[----:B------:R-:W-:Y:S01]  /*1d510*/  MUFU.EX2 R202, R202 ;  /* 0x000000ca00ca7308 */ /* 0x000fe20000000800 */
[----:B0-----:R-:W-:-:S07]  /*1d520*/  FMNMX.FTZ R4, R0, R4, !PT ;  /* 0x0000000400047209 */ /* 0x001fce0007810000 */
[----:B------:R-:W-:Y:S01]  /*1d530*/  MUFU.EX2 R20, R20 ;  /* 0x0000001400147308 */ /* 0x000fe20000000800 */
[----:B------:R-:W-:Y:S02]  /*1d540*/  FSEL R0, R5, RZ, P3 ;  /* 0x000000ff05007208 */ /* 0x000fe40001800000 */
[----:B------:R-:W-:Y:S02]  /*1d550*/  FSETP.NEU.FTZ.AND P4, PT, R4, -INF , PT ;  /* 0xff8000000400780b */ /* 0x000fe40003f9d000 */
[----:B------:R-:W-:Y:S01]  /*1d560*/  ISETP.GT.AND P3, PT, R8, R225, PT ;  /* 0x000000e10800720c */ /* 0x000fe20003f64270 */
[----:B------:R-:W-:Y:S01]  /*1d570*/  FADD.FTZ R0, -R0, R7 ;  /* 0x0000000700007221 */ /* 0x000fe20000010100 */
[----:B------:R-:W-:Y:S01]  /*1d580*/  VIADD R8, R8, 0xffffffff ;  /* 0xffffffff08087836 */ /* 0x000fe20000000000 */
[----:B------:R-:W-:Y:S02]  /*1d590*/  MUFU.EX2 R21, R21 ;  /* 0x0000001500157308 */ /* 0x000fe40000000800 */
[----:B------:R-:W-:-:S06]  /*1d5a0*/  FMUL.FTZ R0, R0, R3 ;  /* 0x0000000300007220 */ /* 0x000fcc0000410000 */
[----:B------:R-:W0:Y:S08]  /*1d5b0*/  MUFU.EX2 R0, R0 ;  /* 0x0000000000007308 */ /* 0x000e300000000800 */
[----:B------:R-:W-:Y:S01]  /*1d5c0*/  MUFU.EX2 R155, R155 ;  /* 0x0000009b009b7308 */ /* 0x000fe20000000800 */
[----:B0-----:R-:W-:Y:S01]  /*1d5d0*/  FFMA.FTZ R13, R0, R13, R208 ;  /* 0x0000000d000d7223 */ /* 0x001fe200000100d0 */
[----:B------:R-:W-:-:S03]  /*1d5e0*/  F2FP.F16.F32.PACK_AB R208, R10, R208 ;  /* 0x000000d00ad0723e */ /* 0x000fc600000000ff */
[----:B------:R-:W-:Y:S01]  /*1d5f0*/  FADD.FTZ R13, R10, R13 ;  /* 0x0000000d0a0d7221 */ /* 0x000fe20000010000 */
[----:B------:R-:W-:-:S03]  /*1d600*/  IMAD.MOV.U32 R10, RZ, RZ, R217 ;  /* 0x000000ffff0a7224 */ /* 0x000fc600078e00d9 */
[----:B------:R-:W-:Y:S01]  /*1d610*/  FADD.FTZ R13, R210, R13 ;  /* 0x0000000dd20d7221 */ /* 0x000fe20000010000 */
[----:B------:R-:W-:-:S03]  /*1d620*/  F2FP.F16.F32.PACK_AB R210, R14, R210 ;  /* 0x000000d20ed2723e */ /* 0x000fc600000000ff */
[----:B------:R-:W-:-:S04]  /*1d630*/  FADD.FTZ R13, R14, R13 ;  /* 0x0000000d0e0d7221 */ /* 0x000fc80000010000 */
        /* <DEDUP_REMOVED lines=11> */
[----:B------:R-:W-:Y:S01]  /*1d6f0*/  FADD.FTZ R13, R20, R13 ;  /* 0x0000000d140d7221 */ /* 0x000fe20000010000 */
[----:B------:R-:W-:Y:S02]  /*1d700*/  WARPGROUP.DEPBAR.LE gsb0, 0x0 ;  /* 0x00008000000079c5 */ /* 0x000fe40000010000 */
[----:B------:R-:W-:Y:S01]  /*1d710*/  WARPGROUP.ARRIVE ;  /* 0x00000000000079c5 */ /* 0x000fe20000000000 */
[-CC-:B------:R-:W-:Y:S01]  /*1d720*/  FFMA.FTZ R196, R160, R3.reuse, -R2.reuse ;  /* 0x00000003a0c47223 */ /* 0x180fe20000010802 */
[----:B------:R-:W-:-:S04]  /*1d730*/  FFMA.FTZ R198, R164, R3, -R2 ;  /* 0x00000003a4c67223 */ /* 0x000fc80000010802 */
        /* <DEDUP_REMOVED lines=13> */
[CC--:B------:R-:W-:Y:S01]  /*1d810*/  FMUL.FTZ R156, R4.reuse, R3.reuse ;  /* 0x00000003049c7220 */ /* 0x0c0fe20000410000 */
[----:B------:R-:W-:Y:S01]  /*1d820*/  FFMA.FTZ R153, R157, R3, -R2 ;  /* 0x000000039d997223 */ /* 0x000fe20000010802 */
[----:B------:R-:W-:Y:S01]  /*1d830*/  FSEL R2, R4, RZ, P4 ;  /* 0x000000ff04027208 */ /* 0x000fe20002000000 */
[----:B------:R0:W-:Y:S01]  /*1d840*/  @!P1 SYNCS.ARRIVE.TRANS64.RED.A1T0 RZ, [R11+URZ], RZ ;  /* 0x000000ff0bff99a7 */ /* 0x0001e2000810043f */
[----:B------:R-:W1:Y:S01]  /*1d850*/  MUFU.EX2 R192, R192 ;  /* 0x000000c000c07308 */ /* 0x000e620000000800 */
[----:B------:R-:W-:-:S02]  /*1d860*/  FSEL R156, R156, RZ, P4 ;  /* 0x000000ff9c9c7208 */ /* 0x000fc40002000000 */
[----:B------:R-:W-:-:S03]  /*1d870*/  FADD.FTZ R2, -R2, R6 ;  /* 0x0000000602027221 */ /* 0x000fc60000010100 */
[-CC-:B------:R-:W-:Y:S01]  /*1d880*/  FFMA.FTZ R209, R186, R3.reuse, -R156.reuse ;  /* 0x00000003bad17223 */ /* 0x180fe2000001089c */
[-C--:B------:R-:W-:Y:S01]  /*1d890*/  FMUL.FTZ R2, R2, R3.reuse ;  /* 0x0000000302027220 */ /* 0x080fe20000410000 */
        /* <DEDUP_REMOVED lines=16> */
[----:B------:R3:W-:Y:S01]  /*1d9a0*/  @!P1 SYNCS.ARRIVE.TRANS64.RED.A1T0 RZ, [R9+URZ], RZ ;  /* 0x000000ff09ff99a7 */ /* 0x0007e2000810043f */
[-CC-:B0-----:R-:W-:Y:S01]  /*1d9b0*/  FFMA.FTZ R11, R167, R3.reuse, -R156.reuse ;  /* 0x00000003a70b7223 */ /* 0x181fe2000001089c */
[-CC-:B------:R-:W-:Y:S01]  /*1d9c0*/  FFMA.FTZ R193, R154, R3.reuse, -R156.reuse ;  /* 0x000000039ac17223 */ /* 0x180fe2000001089c */
[-CC-:B------:R-:W-:Y:S01]  /*1d9d0*/  FFMA.FTZ R176, R176, R3.reuse, -R156.reuse ;  /* 0x00000003b0b07223 */ /* 0x180fe2000001089c */
[----:B------:R-:W0:Y:S01]  /*1d9e0*/  MUFU.EX2 R157, R157 ;  /* 0x0000009d009d7308 */ /* 0x000e220000000800 */
[-CC-:B------:R-:W-:Y:S01]  /*1d9f0*/  FFMA.FTZ R177, R177, R3.reuse, -R156.reuse ;  /* 0x00000003b1b17223 */ /* 0x180fe2000001089c */
[----:B------:R-:W-:Y:S01]  /*1da00*/  FFMA.FTZ R156, R184, R3, -R156 ;  /* 0x00000003b89c7223 */ /* 0x000fe2000001089c */
[----:B-1----:R-:W-:-:S05]  /*1da10*/  FADD.FTZ R13, R192, R13 ;  /* 0x0000000dc00d7221 */ /* 0x002fca0000010000 */
[----:B------:R-:W1:Y:S01]  /*1da20*/  MUFU.EX2 R211, R211 ;  /* 0x000000d300d37308 */ /* 0x000e620000000800 */
[----:B--2---:R-:W-:-:S07]  /*1da30*/  FFMA.FTZ R12, R2, R12, R209 ;  /* 0x0000000c020c7223 */ /* 0x004fce00000100d1 */
        /* <DEDUP_REMOVED lines=22> */
[----:B------:R-:W-:Y:S01]  /*1dba0*/  F2FP.F16.F32.PACK_AB R201, R7, R201 ;  /* 0x000000c907c9723e */ /* 0x000fe200000000ff */
[----:B------:R-:W-:-:S05]  /*1dbb0*/  IMAD.MOV.U32 R7, RZ, RZ, R5 ;  /* 0x000000ffff077224 */ /* 0x000fca00078e0005 */
[----:B------:R-:W2:Y:S01]  /*1dbc0*/  MUFU.EX2 R197, R197 ;  /* 0x000000c500c57308 */ /* 0x000ea20000000800 */
[----:B0-----:R-:W-:-:S07]  /*1dbd0*/  FADD.FTZ R12, R203, R12 ;  /* 0x0000000ccb0c7221 */ /* 0x001fce0000010000 */
[----:B---3--:R-:W0:Y:S01]  /*1dbe0*/  MUFU.EX2 R9, R163 ;  /* 0x000000a300097308 */ /* 0x008e220000000800 */
[C---:B-1----:R-:W-:Y:S01]  /*1dbf0*/  FADD.FTZ R12, R6.reuse, R12 ;  /* 0x0000000c060c7221 */ /* 0x042fe20000010000 */
[----:B------:R-:W-:Y:S01]  /*1dc00*/  F2FP.F16.F32.PACK_AB R203, R6, R203 ;  /* 0x000000cb06cb723e */ /* 0x000fe200000000ff */
[----:B------:R-:W-:-:S05]  /*1dc10*/  IMAD.MOV.U32 R6, RZ, RZ, R4 ;  /* 0x000000ffff067224 */ /* 0x000fca00078e0004 */
[----:B------:R-:W1:Y:S01]  /*1dc20*/  MUFU.EX2 R199, R199 ;  /* 0x000000c700c77308 */ /* 0x000e620000000800 */
[----:B--2---:R-:W-:-:S07]  /*1dc30*/  FADD.FTZ R12, R197, R12 ;  /* 0x0000000cc50c7221 */ /* 0x004fce0000010000 */
[----:B------:R-:W2:Y:S01]  /*1dc40*/  MUFU.EX2 R11, R11 ;  /* 0x0000000b000b7308 */ /* 0x000ea20000000800 */
[C---:B0-----:R-:W-:Y:S01]  /*1dc50*/  FADD.FTZ R12, R9.reuse, R12 ;  /* 0x0000000c090c7221 */ /* 0x041fe20000010000 */
[----:B------:R-:W-:Y:S02]  /*1dc60*/  F2FP.F16.F32.PACK_AB R197, R9, R197 ;  /* 0x000000c509c5723e */ /* 0x000fe400000000ff */
[----:B------:R-:W-:-:S04]  /*1dc70*/  MOV R9, R218 ;  /* 0x000000da00097202 */ /* 0x000fc80000000f00 */
        /* <DEDUP_REMOVED lines=14> */
[----:B0-----:R-:W-:-:S07]  /*1dd60*/  FADD.FTZ R13, R194, R13 ;  /* 0x0000000dc20d7221 */ /* 0x001fce0000010000 */
[----:B------:R-:W0:Y:S01]  /*1dd70*/  MUFU.EX2 R156, R156 ;  /* 0x0000009c009c7308 */ /* 0x000e220000000800 */
[----:B-1----:R-:W-:Y:S01]  /*1dd80*/  FADD.FTZ R12, R177, R12 ;  /* 0x0000000cb10c7221 */ /* 0x002fe20000010000 */
[C---:B--2---:R-:W-:Y:S01]  /*1dd90*/  FADD.FTZ R13, R153.reuse, R13 ;  /* 0x0000000d990d7221 */ /* 0x044fe20000010000 */
[----:B------:R-:W-:Y:S02]  /*1dda0*/  F2FP.F16.F32.PACK_AB R194, R153, R194 ;  /* 0x000000c299c2723e */ /* 0x000fe400000000ff */
[C---:B0-----:R-:W-:Y:S01]  /*1ddb0*/  FADD.FTZ R12, R156.reuse, R12 ;  /* 0x0000000c9c0c7221 */ /* 0x041fe20000010000 */
[----:B------:R-:W-:Y:S01]  /*1ddc0*/  F2FP.F16.F32.PACK_AB R195, R156, R177 ;  /* 0x000000b19cc3723e */ /* 0x000fe200000000ff */
[----:B------:R-:W-:Y:S06]  /*1ddd0*/  @P3 BRA `(.L_x_3076) ;  /* 0xffffffb000683947 */ /* 0x000fec000383ffff */
[----:B------:R-:W-:Y:S05]  /*1dde0*/  BSYNC B1 ;  /* 0x0000000000017941 */ /* 0x000fea0003800000 */
.L_x_3065:
[----:B------:R-:W-:Y:S05]  /*1ddf0*/  BSYNC B0 ;  /* 0x0000000000007941 */ /* 0x000fea0003800000 */
.L_x_3064:
[----:B------:R-:W-:Y:S01]  /*1de00*/  ISETP.GE.AND P2, PT, R8, RZ, PT ;  /* 0x000000ff0800720c */ /* 0x000fe20003f46270 */
[----:B------:R-:W-:-:S12]  /*1de10*/  BSSY B0, `(.L_x_3077) ;  /* 0x000048a000007945 */ /* 0x000fd80003800000 */
[----:B------:R-:W-:Y:S05]  /*1de20*/  @!P2 BRA `(.L_x_3078) ;  /* 0x000000480020a947 */ /* 0x000fea0003800000 */
[----:B------:R-:W-:Y:S01]  /*1de30*/  IMAD.MOV.U32 R6, RZ, RZ, R4 ;  /* 0x000000ffff067224 */ /* 0x000fe200078e0004 */
[----:B------:R-:W-:Y:S01]  /*1de40*/  MOV R7, R5 ;  /* 0x0000000500077202 */ /* 0x000fe20000000f00 */
[----:B------:R-:W-:Y:S02]  /*1de50*/  IMAD.MOV.U32 R9, RZ, RZ, R218 ;  /* 0x000000ffff097224 */ /* 0x000fe400078e00da */
[----:B------:R-:W-:-:S07]  /*1de60*/  IMAD.MOV.U32 R10, RZ, RZ, R217 ;  /* 0x000000ffff0a7224 */ /* 0x000fce00078e00d9 */
.L_x_3089:
[----:B------:R-:W-:-:S05]  /*1de70*/  VIADD R11, R10, 0x1 ;  /* 0x000000010a0b7836 */ /* 0x000fca0000000000 */
[----:B------:R-:W-:-:S04]  /*1de80*/  ISETP.NE.AND P2, PT, R11, 0x2, PT ;  /* 0x000000020b00780c */ /* 0x000fc80003f45270 */
[----:B------:R-:W-:Y:S02]  /*1de90*/  SEL R11, R11, RZ, P2 ;  /* 0x000000ff0b0b7207 */ /* 0x000fe40001000000 */
[----:B------:R-:W-:-:S03]  /*1dea0*/  SEL R218, RZ, 0x1, P2 ;  /* 0x00000001ffda7807 */ /* 0x000fc60001000000 */
[----:B------:R-:W-:Y:S01]  /*1deb0*/  IMAD.MOV.U32 R217, RZ, RZ, R11 ;  /* 0x000000ffffd97224 */ /* 0x000fe200078e000b */
[----:B------:R-:W-:Y:S01]  /*1dec0*/  LOP3.LUT R218, R9, R218, RZ, 0x3c, !PT ;  /* 0x000000da09da7212 */ /* 0x000fe200078e3cff */
[----:B------:R-:W-:Y:S06]  /*1ded0*/  @!P0 BRA `(.L_x_3079) ;  /* 0x0000000000048947 */ /* 0x000fec0003800000 */
[----:B------:R-:W-:Y:S01]  /*1dee0*/  BPT.TRAP 0x1 ;  /* 0x000000040000795c */ /* 0x000fe20000300000 */
.L_x_3079:
[----:B------:R-:W-:Y:S02]  /*1def0*/  LEA R4, R217, R18, 0x3 ;  /* 0x00000012d9047211 */ /* 0x000fe400078e18ff */
[----:B------:R-:W-:-:S04]  /*1df00*/  SHF.L.U32 R5, R218, 0x1f, RZ ;  /* 0x0000001fda057819 */ /* 0x000fc800000006ff */
[----:B------:R0:W1:Y:S01]  /*1df10*/  SYNCS.PHASECHK.TRANS64.TRYWAIT P2, [R4+URZ+0x38830], R5 ;  /* 0x03883005040075a7 */ /* 0x000062000804017f */
[----:B------:R-:W-:Y:S05]  /*1df20*/  @!P0 BRA `(.L_x_3080) ;  /* 0x0000000000048947 */ /* 0x000fea0003800000 */
[----:B------:R-:W-:Y:S01]  /*1df30*/  BPT.TRAP 0x1 ;  /* 0x000000040000795c */ /* 0x000fe20000300000 */
.L_x_3080:
[----:B------:R-:W-:Y:S01]  /*1df40*/  IMAD R3, R217, 0xa00, R222 ;  /* 0x00000a00d9037824 */ /* 0x000fe200078e02de */
[----:B------:R-:W-:Y:S03]  /*1df50*/  BSSY B1, `(.L_x_3081) ;  /* 0x0000006000017945 */ /* 0x000fe60003800000 */
[C---:B------:R-:W-:Y:S02]  /*1df60*/  VIADD R14, R3.reuse, 0x80 ;  /* 0x00000080030e7836 */ /* 0x040fe40000000000 */
[----:B------:R-:W-:Y:S01]  /*1df70*/  VIADD R20, R3, 0x100 ;  /* 0x0000010003147836 */ /* 0x000fe20000000000 */
[----:B-1----:R-:W-:Y:S06]  /*1df80*/  @P2 BRA `(.L_x_3082) ;  /* 0x0000000000082947 */ /* 0x002fec0003800000 */
[----:B------:R-:W1:Y:S02]  /*1df90*/  SYNCS.PHASECHK.TRANS64.TRYWAIT P2, [R4+URZ+0x38830], R5 ;  /* 0x03883005040075a7 */ /* 0x000e64000804017f */
[----:B-1----:R-:W-:Y:S05]  /*1dfa0*/  @!P2 BRA `(.L_x_3083) ;  /* 0x0000012c0008a947 */ /* 0x002fea0003800000 */
.L_x_3082:
[----:B------:R-:W-:Y:S05]  /*1dfb0*/  BSYNC B1 ;  /* 0x0000000000017941 */ /* 0x000fea0003800000 */
.L_x_3081:
[----:B------:R-:W2:Y:S04]  /*1dfc0*/  LDL.64 R152, [R1+0x40] ;  /* 0x0000400001987983 */ /* 0x000ea80000100a00 */
[----:B------:R-:W3:Y:S01]  /*1dfd0*/  LDL.64 R154, [R1+0x48] ;  /* 0x00004800019a7983 */ /* 0x000ee20000100a00 */
[----:B01----:R-:W-:Y:S02]  /*1dfe0*/  IMAD.MOV.U32 R4, RZ, RZ, R3 ;  /* 0x000000ffff047224 */ /* 0x003fe400078e0003 */
[----:B------:R-:W-:-:S03]  /*1dff0*/  IMAD.MOV.U32 R5, RZ, RZ, 0x40000040 ;  /* 0x40000040ff057424 */ /* 0x000fc600078e00ff */
[----:B------:R-:W-:Y:S02]  /*1e000*/  R2UR UR6, R4 ;  /* 0x00000000040672ca */ /* 0x000fe400000e0000 */
[----:B------:R-:W-:Y:S01]  /*1e010*/  R2UR UR7, R5 ;  /* 0x00000000050772ca */ /* 0x000fe200000e0000 */
[----:B------:R-:W-:Y:S01]  /*1e020*/  WARPGROUP.ARRIVE ;  /* 0x00000000000079c5 */ /* 0x000fe20000000000 */
[----:B------:R-:W-:Y:S01]  /*1e030*/  IMAD.MOV.U32 R15, RZ, RZ, 0x40000040 ;  /* 0x40000040ff0f7424 */ /* 0x000fe200078e00ff */
[----:B------:R-:W-:-:S04]  /*1e040*/  R2UR UR14, R14 ;  /* 0x000000000e0e72ca */ /* 0x000fc800000e0000 */
[----:B------:R-:W-:Y:S01]  /*1e050*/  R2UR UR15, R15 ;  /* 0x000000000f0f72ca */ /* 0x000fe200000e0000 */
[----:B------:R-:W-:Y:S01]  /*1e060*/  IMAD.MOV.U32 R21, RZ, RZ, 0x40000040 ;  /* 0x40000040ff157424 */ /* 0x000fe200078e00ff */
[----:B------:R-:W-:-:S04]  /*1e070*/  R2UR UR26, R20 ;  /* 0x00000000141a72ca */ /* 0x000fc800000e0000 */
[----:B------:R-:W-:Y:S02]  /*1e080*/  R2UR UR27, R21 ;  /* 0x00000000151b72ca */ /* 0x000fe400000e0000 */
[----:B------:R-:W-:Y:S02]  /*1e090*/  IADD3 R4, R3, 0x180, RZ ;  /* 0x0000018003047810 */ /* 0x000fe40007ffe0ff */
[----:B------:R-:W-:Y:S02]  /*1e0a0*/  R2UR UR23, R5 ;  /* 0x00000000051772ca */ /* 0x000fe400000e0000 */
[----:B------:R-:W-:Y:S02]  /*1e0b0*/  R2UR UR22, R4 ;  /* 0x00000000041672ca */ /* 0x000fe400000e0000 */
[----:B--2---:R-:W-:Y:S02]  /*1e0c0*/  R2UR UR28, R152 ;  /* 0x00000000981c72ca */ /* 0x004fe400000e0000 */
[----:B------:R-:W-:-:S02]  /*1e0d0*/  R2UR UR29, R153 ;  /* 0x00000000991d72ca */ /* 0x000fc400000e0000 */
        /* <DEDUP_REMOVED lines=26> */
[----:B--2---:R-:W-:Y:S02]  /*1e280*/  R2UR UR30, R152 ;  /* 0x00000000981e72ca */ /* 0x004fe400000e0000 */
[----:B------:R-:W-:Y:S02]  /*1e290*/  R2UR UR31, R153 ;  /* 0x00000000991f72ca */ /* 0x000fe400000e0000 */
[----:B------:R-:W-:-:S06]  /*1e2a0*/  WARPGROUP.ARRIVE ;  /* 0x00000000000079c5 */ /* 0x000fcc0000000000 */
[----:B------:R-:W-:Y:S01]  /*1e2b0*/  HGMMA.64x16x16.F32 R152, gdesc[UR8], RZ, !UPT, gsb0 ;  /* 0x00200000089879f0 */ /* 0x000fe2000c0008ff */
[----:B------:R-:W-:Y:S02]  /*1e2c0*/  MOV R5, 0x40000040 ;  /* 0x4000004000057802 */ /* 0x000fe40000000f00 */
        /* <DEDUP_REMOVED lines=15> */
[----:B------:R-:W-:Y:S01]  /*1e3c0*/  UMOV UR16, UR28 ;  /* 0x0000001c00107c82 */ /* 0x000fe20008000000 */
[----:B------:R-:W-:Y:S01]  /*1e3d0*/  UMOV UR17, UR29 ;  /* 0x0000001d00117c82 */ /* 0x000fe20008000000 */
[----:B------:R-:W-:Y:S01]  /*1e3e0*/  VIADD R4, R3, 0x182 ;  /* 0x0000018203047836 */ /* 0x000fe20000000000 */
[----:B------:R-:W-:-:S02]  /*1e3f0*/  WARPGROUP.DEPBAR.LE gsb0, 0x0 ;  /* 0x00008000000079c5 */ /* 0x000fc40000010000 */
[----:B------:R-:W-:Y:S01]  /*1e400*/  WARPGROUP.ARRIVE ;  /* 0x00000000000079c5 */ /* 0x000fe20000000000 */
[----:B------:R-:W-:Y:S01]  /*1e410*/  IMAD.MOV.U32 R5, RZ, RZ, 0x40000040 ;  /* 0x40000040ff057424 */ /* 0x000fe200078e00ff */
[----:B------:R-:W-:Y:S01]  /*1e420*/  UMOV UR24, UR28 ;  /* 0x0000001c00187c82 */ /* 0x000fe20008000000 */
[----:B------:R-:W-:Y:S01]  /*1e430*/  UMOV UR25, UR29 ;  /* 0x0000001d00197c82 */ /* 0x000fe20008000000 */
[----:B------:R-:W-:Y:S01]  /*1e440*/  UMOV UR20, UR28 ;  /* 0x0000001c00147c82 */ /* 0x000fe20008000000 */
[----:B------:R-:W-:Y:S01]  /*1e450*/  UMOV UR21, UR29 ;  /* 0x0000001d00157c82 */ /* 0x000fe20008000000 */
[----:B------:R-:W-:Y:S01]  /*1e460*/  HGMMA.64x16x16.F32 R176, gdesc[UR12], R176, gsb0 ;  /* 0x002000000cb079f0 */ /* 0x000fe200080008b0 */
[----:B------:R-:W-:Y:S01]  /*1e470*/  R2UR UR18, R20 ;  /* 0x00000000141272ca */ /* 0x000fe200000e0000 */
[----:B------:R-:W2:Y:S01]  /*1e480*/  LDL.64 R14, [R1+0x30] ;  /* 0x00003000010e7983 */ /* 0x000ea20000100a00 */
[----:B------:R-:W-:Y:S02]  /*1e490*/  R2UR UR19, R21 ;  /* 0x00000000151372ca */ /* 0x000fe400000e0000 */
        /* <DEDUP_REMOVED lines=10> */
[----:B------:R-:W-:Y:S01]  /*1e540*/  UMOV UR12, UR30 ;  /* 0x0000001e000c7c82 */ /* 0x000fe20008000000 */
[----:B------:R-:W-:Y:S01]  /*1e550*/  IMAD.MOV.U32 R5, RZ, RZ, 0x40000040 ;  /* 0x40000040ff057424 */ /* 0x000fe200078e00ff */
        /* <DEDUP_REMOVED lines=784> */
.L_x_3084:
[----:B------:R-:W-:Y:S01]  /*21660*/  SHF.L.U32 R0, R9, 0x1f, RZ ;  /* 0x0000001f09007819 */ /* 0x000fe200000006ff */
[----:B------:R-:W-:-:S04]  /*21670*/  IMAD R9, R10, 0x8, R18 ;  /* 0x000000080a097824 */ /* 0x000fc800078e0212 */
[----:B------:R0:W1:Y:S01]  /*21680*/  SYNCS.PHASECHK.TRANS64.TRYWAIT P2, [R9+URZ+0x38850], R0 ;  /* 0x03885000090075a7 */ /* 0x000062000804017f */
[----:B------:R-:W-:Y:S05]  /*21690*/  @!P0 BRA `(.L_x_3085) ;  /* 0x0000000000048947 */ /* 0x000fea0003800000 */
[----:B------:R-:W-:Y:S01]  /*216a0*/  BPT.TRAP 0x1 ;  /* 0x000000040000795c */ /* 0x000fe20000300000 */
.L_x_3085:
[----:B------:R-:W-:Y:S04]  /*216b0*/  BSSY B1, `(.L_x_3086) ;  /* 0x0000004000017945 */ /* 0x000fe80003800000 */
[----:B-1----:R-:W-:Y:S05]  /*216c0*/  @P2 BRA `(.L_x_3087) ;  /* 0x0000000000082947 */ /* 0x002fea0003800000 */
[----:B------:R-:W1:Y:S02]  /*216d0*/  SYNCS.PHASECHK.TRANS64.TRYWAIT P2, [R9+URZ+0x38850], R0 ;  /* 0x03885000090075a7 */ /* 0x000e64000804017f */
[----:B-1----:R-:W-:Y:S05]  /*216e0*/  @!P2 BRA `(.L_x_3088) ;  /* 0x000000f4004ca947 */ /* 0x002fea0003800000 */
.L_x_3087:
[----:B------:R-:W-:Y:S05]  /*216f0*/  BSYNC B1 ;  /* 0x0000000000017941 */ /* 0x000fea0003800000 */
.L_x_3086:
[----:B01----:R-:W-:Y:S01]  /*21700*/  IADD3 R0, R18, 0x400, RZ ;  /* 0x0000040012007810 */ /* 0x003fe20007ffe0ff */
[----:B------:R-:W-:Y:S01]  /*21710*/  IMAD.MOV.U32 R3, RZ, RZ, 0x40000040 ;  /* 0x40000040ff037424 */ /* 0x000fe200078e00ff */
[----:B------:R-:W-:Y:S01]  /*21720*/  WARPGROUP.ARRIVE ;  /* 0x00000000000079c5 */ /* 0x000fe20000000000 */
[----:B------:R-:W-:Y:S01]  /*21730*/  IMAD.MOV.U32 R5, RZ, RZ, 0x40000040 ;  /* 0x40000040ff057424 */ /* 0x000fe200078e00ff */
[----:B------:R-:W-:Y:S01]  /*21740*/  SHF.R.U32.HI R0, RZ, 0x4, R0 ;  /* 0x00000004ff007819 */ /* 0x000fe20000011600 */
[----:B------:R-:W-:Y:S01]  /*21750*/  @!P1 IMAD R11, R11, 0x8, R18 ;  /* 0x000000080b0b9824 */ /* 0x000fe200078e0212 */
[----:B------:R-:W-:Y:S01]  /*21760*/  R2UR UR7, R3 ;  /* 0x00000000030772ca */ /* 0x000fe200000e0000 */
[----:B------:R-:W-:Y:S01]  /*21770*/  IMAD.MOV.U32 R3, RZ, RZ, 0x40000040 ;  /* 0x40000040ff037424 */ /* 0x000fe200078e00ff */
[----:B------:R-:W-:Y:S01]  /*21780*/  LOP3.LUT R0, R0, 0x3fff, RZ, 0xc0, !PT ;  /* 0x00003fff00007812 */ /* 0x000fe200078ec0ff */
[----:B------:R-:W-:Y:S01]  /*21790*/  @!P1 VIADD R11, R11, 0x38840 ;  /* 0x000388400b0b9836 */ /* 0x000fe20000000000 */
[----:B------:R-:W-:Y:S01]  /*217a0*/  ISETP.GT.AND P2, PT, R8, RZ, PT ;  /* 0x000000ff0800720c */ /* 0x000fe20003f44270 */
[----:B------:R-:W-:Y:S01]  /*217b0*/  @!P1 VIADD R9, R9, 0x38860 ;  /* 0x0003886009099836 */ /* 0x000fe20000000000 */
[----:B------:R-:W-:Y:S01]  /*217c0*/  LOP3.LUT R0, R0, 0x2800000, RZ, 0xfc, !PT ;  /* 0x0280000000007812 */ /* 0x000fe200078efcff */
[----:B------:R-:W-:-:S03]  /*217d0*/  VIADD R8, R8, 0xffffffff ;  /* 0xffffffff08087836 */ /* 0x000fc60000000000 */
[----:B------:R-:W-:Y:S01]  /*217e0*/  @!P1 PRMT R9, RZ, 0x654, R9 ;  /* 0x00000654ff099816 */ /* 0x000fe20000000009 */
        /* <DEDUP_REMOVED lines=10> */
[----:B------:R-:W-:Y:S02]  /*21890*/  R2UR UR7, R5 ;  /* 0x00000000050772ca */ /* 0x000fe400000e0000 */
[----:B------:R-:W-:Y:S02]  /*218a0*/  MOV R5, 0x40000040 ;  /* 0x4000004000057802 */ /* 0x000fe40000000f00 */
        /* <DEDUP_REMOVED lines=55> */
[----:B0-----:R-:W-:Y:S01]  /*21c20*/  FMNMX.FTZ R4, R4, R21, !PT ;  /* 0x0000001504047209 */ /* 0x001fe20007810000 */
[----:B------:R-:W-:Y:S02]  /*21c30*/  WARPGROUP.DEPBAR.LE gsb0, 0x0 ;  /* 0x00008000000079c5 */ /* 0x000fe40000010000 */
[----:B------:R-:W-:-:S06]  /*21c40*/  WARPGROUP.ARRIVE ;  /* 0x00000000000079c5 */ /* 0x000fcc0000000000 */
[----:B------:R-:W-:Y:S01]  /*21c50*/  HGMMA.64x256x16.F32 R24, R196, gdesc[UR4].tnspB, R24, gsb0 ;  /* 0x43e00004c4187df0 */ /* 0x000fe20008000818 */
[----:B------:R-:W-:Y:S01]  /*21c60*/  R2UR UR6, R2 ;  /* 0x00000000020672ca */ /* 0x000fe200000e0000 */
[----:B------:R-:W-:Y:S01]  /*21c70*/  FADD.FTZ R2, -R5, R7 ;  /* 0x0000000705027221 */ /* 0x000fe20000010100 */
[----:B------:R-:W-:Y:S02]  /*21c80*/  R2UR UR7, R3 ;  /* 0x00000000030772ca */ /* 0x000fe400000e0000 */
[----:B------:R-:W-:-:S05]  /*21c90*/  MOV R3, UR38 ;  /* 0x0000002600037c02 */ /* 0x000fca0008000f00 */
[-C--:B------:R-:W-:Y:S01]  /*21ca0*/  FMUL.FTZ R0, R2, R3.reuse ;  /* 0x0000000302007220 */ /* 0x080fe20000410000 */
[----:B------:R-:W-:-:S04]  /*21cb0*/  FMUL.FTZ R2, R5, R3 ;  /* 0x0000000305027220 */ /* 0x000fc80000410000 */
[-CC-:B------:R-:W-:Y:S01]  /*21cc0*/  FFMA.FTZ R21, R161, R3.reuse, -R2.reuse ;  /* 0x00000003a1157223 */ /* 0x180fe20000010802 */
[-CC-:B------:R-:W-:Y:S01]  /*21cd0*/  FFMA.FTZ R208, R184, R3.reuse, -R2.reuse ;  /* 0x00000003b8d07223 */ /* 0x180fe20000010802 */
[----:B------:R-:W0:Y:S01]  /*21ce0*/  SHFL.BFLY PT, R161, R4, 0x1, 0x1f ;  /* 0x0c201f0004a17f89 */ /* 0x000e2200000e0000 */
        /* <DEDUP_REMOVED lines=11> */
[----:B------:R-:W-:Y:S01]  /*21da0*/  MUFU.EX2 R0, R0 ;  /* 0x0000000000007308 */ /* 0x000fe20000000800 */
[----:B------:R-:W-:-:S07]  /*21db0*/  @!P1 PRMT R168, RZ, 0x654, R11 ;  /* 0x00000654ffa89816 */ /* 0x000fce000000000b */
[----:B------:R-:W1:Y:S01]  /*21dc0*/  MUFU.EX2 R208, R208 ;  /* 0x000000d000d07308 */ /* 0x000e620000000800 */
[----:B0-----:R-:W-:-:S07]  /*21dd0*/  FMNMX.FTZ R4, R4, R161, !PT ;  /* 0x000000a104047209 */ /* 0x001fce0007810000 */
[----:B------:R-:W0:Y:S08]  /*21de0*/  MUFU.EX2 R7, R7 ;  /* 0x0000000700077308 */ /* 0x000e300000000800 */
[----:B------:R-:W2:Y:S01]  /*21df0*/  MUFU.EX2 R210, R210 ;  /* 0x000000d200d27308 */ /* 0x000ea20000000800 */
[----:B-1----:R-:W-:-:S07]  /*21e00*/  FFMA.FTZ R13, R0, R13, R208 ;  /* 0x0000000d000d7223 */ /* 0x002fce00000100d0 */
        /* <DEDUP_REMOVED lines=12> */
[----:B------:R-:W-:Y:S01]  /*21ed0*/  F2FP.F16.F32.PACK_AB R204, R10, R204 ;  /* 0x000000cc0acc723e */ /* 0x000fe200000000ff */
[----:B------:R-:W-:-:S05]  /*21ee0*/  IMAD.MOV.U32 R10, RZ, RZ, R217 ;  /* 0x000000ffff0a7224 */ /* 0x000fca00078e00d9 */
[----:B------:R-:W2:Y:S01]  /*21ef0*/  MUFU.EX2 R200, R200 ;  /* 0x000000c800c87308 */ /* 0x000ea20000000800 */
[----:B-1----:R-:W-:-:S07]  /*21f00*/  FADD.FTZ R13, R206, R13 ;  /* 0x0000000dce0d7221 */ /* 0x002fce0000010000 */
        /* <DEDUP_REMOVED lines=8> */
[----:B------:R-:W-:Y:S01]  /*21f90*/  MUFU.EX2 R21, R21 ;  /* 0x0000001500157308 */ /* 0x000fe20000000800 */
[----:B0-----:R-:W-:-:S04]  /*21fa0*/  FADD.FTZ R13, R202, R13 ;  /* 0x0000000dca0d7221 */ /* 0x001fc80000010000 */
[C---:B--2---:R-:W-:Y:S01]  /*21fb0*/  FADD.FTZ R13, R20.reuse, R13 ;  /* 0x0000000d140d7221 */ /* 0x044fe20000010000 */
[----:B------:R-:W-:Y:S01]  /*21fc0*/  F2FP.F16.F32.PACK_AB R202, R20, R202 ;  /* 0x000000ca14ca723e */ /* 0x000fe200000000ff */
[----:B------:R-:W-:Y:S02]  /*21fd0*/  WARPGROUP.DEPBAR.LE gsb0, 0x0 ;  /* 0x00008000000079c5 */ /* 0x000fe40000010000 */
[----:B------:R-:W-:Y:S01]  /*21fe0*/  WARPGROUP.ARRIVE ;  /* 0x00000000000079c5 */ /* 0x000fe20000000000 */
[-CC-:B------:R-:W-:Y:S01]  /*21ff0*/  FFMA.FTZ R196, R160, R3.reuse, -R2.reuse ;  /* 0x00000003a0c47223 */ /* 0x180fe20000010802 */
[-CC-:B------:R-:W-:Y:S01]  /*22000*/  FFMA.FTZ R198, R164, R3.reuse, -R2.reuse ;  /* 0x00000003a4c67223 */ /* 0x180fe20000010802 */
[----:B------:R-:W-:-:S03]  /*22010*/  FFMA.FTZ R160, R165, R3, -R2 ;  /* 0x00000003a5a07223 */ /* 0x000fc60000010802 */
[----:B------:R-:W-:Y:S01]  /*22020*/  HGMMA.64x256x16.F32 R24, R192, gdesc[UR4].tnspB, R24, gsb0 ;  /* 0x43e00004c0187df0 */ /* 0x000fe20008000818 */
[----:B------:R-:W0:Y:S08]  /*22030*/  MUFU.EX2 R196, R196 ;  /* 0x000000c400c47308 */ /* 0x000e300000000800 */
[----:B------:R-:W1:Y:S08]  /*22040*/  MUFU.EX2 R198, R198 ;  /* 0x000000c600c67308 */ /* 0x000e700000000800 */
[----:B------:R-:W2:Y:S01]  /*22050*/  MUFU.EX2 R160, R160 ;  /* 0x000000a000a07308 */ /* 0x000ea20000000800 */
[----:B0-----:R-:W-:Y:S01]  /*22060*/  FADD.FTZ R13, R196, R13 ;  /* 0x0000000dc40d7221 */ /* 0x001fe20000010000 */
[----:B------:R-:W-:-:S03]  /*22070*/  F2FP.F16.F32.PACK_AB R196, R21, R196 ;  /* 0x000000c415c4723e */ /* 0x000fc600000000ff */
[----:B------:R-:W-:-:S04]  /*22080*/  FADD.FTZ R13, R21, R13 ;  /* 0x0000000d150d7221 */ /* 0x000fc80000010000 */
[----:B-1----:R-:W-:-:S04]  /*22090*/  FADD.FTZ R13, R198, R13 ;  /* 0x0000000dc60d7221 */ /* 0x002fc80000010000 */
[C---:B--2---:R-:W-:Y:S01]  /*220a0*/  FADD.FTZ R13, R160.reuse, R13 ;  /* 0x0000000da00d7221 */ /* 0x044fe20000010000 */
[----:B------:R-:W-:Y:S01]  /*220b0*/  F2FP.F16.F32.PACK_AB R198, R160, R198 ;  /* 0x000000c6a0c6723e */ /* 0x000fe200000000ff */
[----:B------:R-:W-:Y:S02]  /*220c0*/  WARPGROUP.DEPBAR.LE gsb0, 0x0 ;  /* 0x00008000000079c5 */ /* 0x000fe40000010000 */
[-CC-:B------:R-:W-:Y:S01]  /*220d0*/  FFMA.FTZ R192, R152, R3.reuse, -R2.reuse ;  /* 0x0000000398c07223 */ /* 0x180fe20000010802 */
[-CC-:B------:R-:W-:Y:S01]  /*220e0*/  FFMA.FTZ R152, R153, R3.reuse, -R2.reuse ;  /* 0x0000000399987223 */ /* 0x180fe20000010802 */
[-C--:B------:R-:W-:Y:S01]  /*220f0*/  FFMA.FTZ R194, R156, R3.reuse, -R2 ;  /* 0x000000039cc27223 */ /* 0x080fe20000010802 */
[C---:B------:R-:W-:Y:S01]  /*22100*/  FADD.FTZ R153, -R4.reuse, R6 ;  /* 0x0000000604997221 */ /* 0x040fe20000010100 */
[-C--:B------:R-:W-:Y:S01]  /*22110*/  FMUL.FTZ R156, R4, R3.reuse ;  /* 0x00000003049c7220 */ /* 0x080fe20000410000 */
[-C--:B------:R-:W-:Y:S01]  /*22120*/  FFMA.FTZ R2, R157, R3.reuse, -R2 ;  /* 0x000000039d027223 */ /* 0x080fe20000010802 */
[----:B------:R-:W-:Y:S01]  /*22130*/  @!P1 SYNCS.ARRIVE.TRANS64.RED.A1T0 RZ, [R168+URZ], RZ ;  /* 0x000000ffa8ff99a7 */ /* 0x000fe2000810043f */
[-C--:B------:R-:W-:Y:S01]  /*22140*/  FMUL.FTZ R153, R153, R3.reuse ;  /* 0x0000000399997220 */ /* 0x080fe20000410000 */
        /* <DEDUP_REMOVED lines=9> */
[----:B------:R0:W-:Y:S01]  /*221e0*/  MUFU.EX2 R2, R153 ;  /* 0x0000009900027308 */ /* 0x0001e20000000800 */
[-CC-:B------:R-:W-:Y:S01]  /*221f0*/  FFMA.FTZ R197, R162, R3.reuse, -R156.reuse ;  /* 0x00000003a2c57223 */ /* 0x180fe2000001089c */
[-CC-:B------:R-:W-:Y:S01]  /*22200*/  FFMA.FTZ R161, R171, R3.reuse, -R156.reuse ;  /* 0x00000003aba17223 */ /* 0x180fe2000001089c */
[-CC-:B------:R-:W-:Y:S01]  /*22210*/  FFMA.FTZ R203, R174, R3.reuse, -R156.reuse ;  /* 0x00000003aecb7223 */ /* 0x180fe2000001089c */
[-CC-:B------:R-:W-:Y:S01]  /*22220*/  FFMA.FTZ R175, R175, R3.reuse, -R156.reuse ;  /* 0x00000003afaf7223 */ /* 0x180fe2000001089c */
[-CC-:B------:R-:W-:Y:S01]  /*22230*/  FFMA.FTZ R163, R163, R3.reuse, -R156.reuse ;  /* 0x00000003a3a37223 */ /* 0x180fe2000001089c */
[-CC-:B------:R-:W-:Y:S01]  /*22240*/  FFMA.FTZ R199, R166, R3.reuse, -R156.reuse ;  /* 0x00000003a6c77223 */ /* 0x180fe2000001089c */
[----:B------:R1:W-:Y:S01]  /*22250*/  @!P1 SYNCS.ARRIVE.TRANS64.RED.A1T0 RZ, [R9+URZ], RZ ;  /* 0x000000ff09ff99a7 */ /* 0x0003e2000810043f */
[----:B------:R-:W2:Y:S01]  /*22260*/  MUFU.EX2 R209, R209 ;  /* 0x000000d100d17308 */ /* 0x000ea20000000800 */
[-CC-:B0-----:R-:W-:Y:S01]  /*22270*/  FFMA.FTZ R153, R187, R3.reuse, -R156.reuse ;  /* 0x00000003bb997223 */ /* 0x181fe2000001089c */
[-CC-:B------:R-:W-:Y:S01]  /*22280*/  FFMA.FTZ R193, R154, R3.reuse, -R156.reuse ;  /* 0x000000039ac17223 */ /* 0x180fe2000001089c */
[-CC-:B------:R-:W-:Y:S01]  /*22290*/  FFMA.FTZ R155, R155, R3.reuse, -R156.reuse ;  /* 0x000000039b9b7223 */ /* 0x180fe2000001089c */
[----:B------:R-:W-:-:S04]  /*222a0*/  FFMA.FTZ R158, R158, R3, -R156 ;  /* 0x000000039e9e7223 */ /* 0x000fc8000001089c */
[----:B------:R-:W0:Y:S08]  /*222b0*/  MUFU.EX2 R153, R153 ;  /* 0x0000009900997308 */ /* 0x000e300000000800 */
[----:B------:R-:W3:Y:S01]  /*222c0*/  MUFU.EX2 R211, R211 ;  /* 0x000000d300d37308 */ /* 0x000ee20000000800 */
[----:B--2---:R-:W-:-:S07]  /*222d0*/  FFMA.FTZ R12, R2, R12, R209 ;  /* 0x0000000c020c7223 */ /* 0x004fce00000100d1 */
[----:B------:R-:W2:Y:S01]  /*222e0*/  MUFU.EX2 R165, R165 ;  /* 0x000000a500a57308 */ /* 0x000ea20000000800 */
[C---:B0-----:R-:W-:Y:S01]  /*222f0*/  FADD.FTZ R12, R153.reuse, R12 ;  /* 0x0000000c990c7221 */ /* 0x041fe20000010000 */
[----:B------:R-:W-:-:S06]  /*22300*/  F2FP.F16.F32.PACK_AB R209, R153, R209 ;  /* 0x000000d199d1723e */ /* 0x000fcc00000000ff */
[----:B------:R-:W0:Y:S01]  /*22310*/  MUFU.EX2 R205, R205 ;  /* 0x000000cd00cd7308 */ /* 0x000e220000000800 */
[----:B---3--:R-:W-:-:S07]  /*22320*/  FADD.FTZ R12, R211, R12 ;  /* 0x0000000cd30c7221 */ /* 0x008fce0000010000 */
[----:B------:R-:W3:Y:S01]  /*22330*/  MUFU.EX2 R157, R157 ;  /* 0x0000009d009d7308 */ /* 0x000ee20000000800 */
[----:B--2---:R-:W-:Y:S01]  /*22340*/  FADD.FTZ R162, R165, R12 ;  /* 0x0000000ca5a27221 */ /* 0x004fe20000010000 */
[-CC-:B------:R-:W-:Y:S01]  /*22350*/  FFMA.FTZ R12, R167, R3.reuse, -R156.reuse ;  /* 0x00000003a70c7223 */ /* 0x180fe2000001089c */
[----:B------:R-:W-:Y:S01]  /*22360*/  FFMA.FTZ R156, R159, R3, -R156 ;  /* 0x000000039f9c7223 */ /* 0x000fe2000001089c */
[----:B------:R-:W-:-:S04]  /*22370*/  F2FP.F16.F32.PACK_AB R211, R165, R211 ;  /* 0x000000d3a5d3723e */ /* 0x000fc800000000ff */
[----:B------:R-:W2:Y:S01]  /*22380*/  MUFU.EX2 R207, R207 ;  /* 0x000000cf00cf7308 */ /* 0x000ea20000000800 */
[----:B0-----:R-:W-:-:S07]  /*22390*/  FADD.FTZ R162, R205, R162 ;  /* 0x000000a2cda27221 */ /* 0x001fce0000010000 */
        /* <DEDUP_REMOVED lines=15> */
[----:B-1----:R-:W0:Y:S01]  /*22490*/  MUFU.EX2 R9, R163 ;  /* 0x000000a300097308 */ /* 0x002e220000000800 */
[C---:B---3--:R-:W-:Y:S01]  /*224a0*/  FADD.FTZ R162, R11.reuse, R162 ;  /* 0x000000a20ba27221 */ /* 0x048fe20000010000 */
[----:B------:R-:W-:-:S06]  /*224b0*/  F2FP.F16.F32.PACK_AB R203, R11, R203 ;  /* 0x000000cb0bcb723e */ /* 0x000fcc00000000ff */
        /* <DEDUP_REMOVED lines=22> */
[----:B-1----:R-:W-:Y:S01]  /*22620*/  FADD.FTZ R13, R194, R13 ;  /* 0x0000000dc20d7221 */ /* 0x002fe20000010000 */
[----:B------:R-:W-:-:S03]  /*22630*/  F2FP.F16.F32.PACK_AB R194, R6, R194 ;  /* 0x000000c206c2723e */ /* 0x000fc600000000ff */
[----:B------:R-:W-:Y:S01]  /*22640*/  FADD.FTZ R13, R6, R13 ;  /* 0x0000000d060d7221 */ /* 0x000fe20000010000 */
[----:B------:R-:W-:Y:S02]  /*22650*/  IMAD.MOV.U32 R6, RZ, RZ, R4 ;  /* 0x000000ffff067224 */ /* 0x000fe400078e0004 */
[----:B--2---:R-:W-:-:S04]  /*22660*/  FADD.FTZ R7, R158, R7 ;  /* 0x000000079e077221 */ /* 0x004fc80000010000 */
[C---:B0-----:R-:W-:Y:S01]  /*22670*/  FADD.FTZ R12, R156.reuse, R7 ;  /* 0x000000079c0c7221 */ /* 0x041fe20000010000 */
[----:B------:R-:W-:Y:S01]  /*22680*/  F2FP.F16.F32.PACK_AB R195, R156, R158 ;  /* 0x0000009e9cc3723e */ /* 0x000fe200000000ff */
[----:B------:R-:W-:Y:S01]  /*22690*/  IMAD.MOV.U32 R7, RZ, RZ, R5 ;  /* 0x000000ffff077224 */ /* 0x000fe200078e0005 */
[----:B------:R-:W-:Y:S06]  /*226a0*/  @P2 BRA `(.L_x_3089) ;  /* 0xffffffb400f02947 */ /* 0x000fec000383ffff */
.L_x_3078:
[----:B------:R-:W-:Y:S05]  /*226b0*/  BSYNC B0 ;  /* 0x0000000000007941 */ /* 0x000fea0003800000 */
.L_x_3077:
        /* <DEDUP_REMOVED lines=131> */
.L_x_3090:
[----:B------:R-:W-:Y:S01]  /*22ef0*/  IMAD R0, R217, 0x8, R18 ;  /* 0x00000008d9007824 */ /* 0x000fe200078e0212 */
[----:B------:R-:W-:-:S04]  /*22f00*/  SHF.L.U32 R7, R218, 0x1f, RZ ;  /* 0x0000001fda077819 */ /* 0x000fc800000006ff */
[----:B------:R0:W1:Y:S01]  /*22f10*/  SYNCS.PHASECHK.TRANS64.TRYWAIT P2, [R0+URZ+0x38850], R7 ;  /* 0x03885007000075a7 */ /* 0x000062000804017f */
[----:B------:R-:W-:Y:S05]  /*22f20*/  @!P0 BRA `(.L_x_3091) ;  /* 0x0000000000048947 */ /* 0x000fea0003800000 */
[----:B------:R-:W-:Y:S01]  /*22f30*/  BPT.TRAP 0x1 ;  /* 0x000000040000795c */ /* 0x000fe20000300000 */
.L_x_3091:
[----:B------:R-:W-:Y:S01]  /*22f40*/  IADD3 R18, R18, 0x400, RZ ;  /* 0x0000040012127810 */ /* 0x000fe20007ffe0ff */
[----:B------:R-:W-:Y:S03]  /*22f50*/  BSSY B0, `(.L_x_3092) ;  /* 0x0000008000007945 */ /* 0x000fe60003800000 */
[----:B------:R-:W-:-:S04]  /*22f60*/  SHF.R.U32.HI R18, RZ, 0x4, R18 ;  /* 0x00000004ff127819 */ /* 0x000fc80000011612 */
[----:B------:R-:W-:-:S04]  /*22f70*/  LOP3.LUT R18, R18, 0x3fff, RZ, 0xc0, !PT ;  /* 0x00003fff12127812 */ /* 0x000fc800078ec0ff */
[----:B------:R-:W-:-:S05]  /*22f80*/  LOP3.LUT R2, R18, 0x2800000, RZ, 0xfc, !PT ;  /* 0x0280000012027812 */ /* 0x000fca00078efcff */
[----:B------:R-:W-:Y:S01]  /*22f90*/  IMAD R2, R217, 0xa00, R2 ;  /* 0x00000a00d9027824 */ /* 0x000fe200078e0202 */
[----:B-1----:R-:W-:Y:S06]  /*22fa0*/  @P2 BRA `(.L_x_3093) ;  /* 0x0000000000082947 */ /* 0x002fec0003800000 */
[----:B------:R-:W1:Y:S02]  /*22fb0*/  SYNCS.PHASECHK.TRANS64.TRYWAIT P0, [R0+URZ+0x38850], R7 ;  /* 0x03885007000075a7 */ /* 0x000e64000800017f */
[----:B-1----:R-:W-:Y:S05]  /*22fc0*/  @!P0 BRA `(.L_x_3094) ;  /* 0x000000dc00288947 */ /* 0x002fea0003800000 */
.L_x_3093:
[----:B------:R-:W-:Y:S05]  /*22fd0*/  BSYNC B0 ;  /* 0x0000000000007941 */ /* 0x000fea0003800000 */
.L_x_3092:
[----:B------:R-:W-:Y:S01]  /*22fe0*/  IMAD.MOV.U32 R6, RZ, RZ, R2 ;  /* 0x000000ffff067224 */ /* 0x000fe200078e0002 */
[----:B------:R-:W2:Y:S01]  /*22ff0*/  LDL.LU R18, [R1+0x60] ;  /* 0x0000600001127983 */ /* 0x000ea20000300800 */
[----:B01----:R-:W-:Y:S01]  /*23000*/  IMAD.MOV.U32 R7, RZ, RZ, 0x40000040 ;  /* 0x40000040ff077424 */ /* 0x003fe200078e00ff */
[----:B------:R-:W-:Y:S01]  /*23010*/  WARPGROUP.ARRIVE ;  /* 0x00000000000079c5 */ /* 0x000fe20000000000 */
[----:B------:R-:W-:Y:S01]  /*23020*/  VIADD R217, R217, 0x1 ;  /* 0x00000001d9d97836 */ /* 0x000fe20000000000 */
[----:B------:R-:W-:Y:S01]  /*23030*/  R2UR UR6, R6 ;  /* 0x00000000060672ca */ /* 0x000fe200000e0000 */
[----:B------:R-:W-:Y:S01]  /*23040*/  VIADD R6, R2, 0x80 ;  /* 0x0000008002067836 */ /* 0x000fe20000000000 */
[----:B------:R-:W-:Y:S01]  /*23050*/  R2UR UR7, R7 ;  /* 0x00000000070772ca */ /* 0x000fe200000e0000 */
[----:B------:R-:W-:Y:S01]  /*23060*/  IMAD.MOV.U32 R7, RZ, RZ, 0x40000040 ;  /* 0x40000040ff077424 */ /* 0x000fe200078e00ff */
[----:B------:R-:W-:-:S04]  /*23070*/  ISETP.NE.AND P2, PT, R217, 0x2, PT ;  /* 0x00000002d900780c */ /* 0x000fc80003f45270 */
[----:B------:R-:W-:Y:S02]  /*23080*/  SEL R11, RZ, 0x1, P2 ;  /* 0x00000001ff0b7807 */ /* 0x000fe40001000000 */
[----:B------:R-:W-:Y:S02]  /*23090*/  SEL R217, R217, RZ, P2 ;  /* 0x000000ffd9d97207 */ /* 0x000fe40001000000 */
[----:B------:R-:W-:Y:S01]  /*230a0*/  LOP3.LUT R218, R218, R11, RZ, 0x3c, !PT ;  /* 0x0000000bdada7212 */ /* 0x000fe200078e3cff */
[----:B------:R-:W-:Y:S02]  /*230b0*/  @!P1 VIADD R11, R0, 0x38860 ;  /* 0x00038860000b9836 */ /* 0x000fe40000000000 */
[----:B------:R-:W-:Y:S01]  /*230c0*/  HGMMA.64x256x16.F32 R24, R208, gdesc[UR4].tnspB, R24, gsb0 ;  /* 0x43e00004d0187df0 */ /* 0x000fe20008000818 */
[----:B------:R-:W-:Y:S01]  /*230d0*/  R2UR UR6, R6 ;  /* 0x00000000060672ca */ /* 0x000fe200000e0000 */
[----:B------:R-:W-:Y:S01]  /*230e0*/  IMAD.MOV.U32 R0, RZ, RZ, -0x800000 ;  /* 0xff800000ff007424 */ /* 0x000fe200078e00ff */
[----:B------:R-:W-:Y:S01]  /*230f0*/  R2UR UR7, R7 ;  /* 0x00000000070772ca */ /* 0x000fe200000e0000 */
[----:B------:R-:W-:Y:S01]  /*23100*/  IMAD.MOV.U32 R7, RZ, RZ, 0x40000040 ;  /* 0x40000040ff077424 */ /* 0x000fe200078e00ff */
[----:B------:R-:W-:-:S02]  /*23110*/  IADD3 R6, R2, 0x100, RZ ;  /* 0x0000010002067810 */ /* 0x000fc40007ffe0ff */
[----:B------:R-:W-:Y:S01]  /*23120*/  @!P1 PRMT R11, RZ, 0x654, R11 ;  /* 0x00000654ff0b9816 */ /* 0x000fe2000000000b */
[----:B------:R-:W-:Y:S02]  /*23130*/  WARPGROUP.DEPBAR.LE gsb0, 0x0 ;  /* 0x00008000000079c5 */ /* 0x000fe40000010000 */
[----:B------:R-:W-:-:S15]  /*23140*/  WARPGROUP.ARRIVE ;  /* 0x00000000000079c5 */ /* 0x000fde0000000000 */
[----:B------:R-:W-:-:S03]  /*23150*/  NOP ;  /* 0x0000000000007918 */ /* 0x000fc60000000000 */
[----:B------:R-:W-:Y:S01]  /*23160*/  HGMMA.64x256x16.F32 R24, R204, gdesc[UR4].tnspB, R24, gsb0 ;  /* 0x43e00004cc187df0 */ /* 0x000fe20008000818 */
[----:B------:R-:W-:Y:S01]  /*23170*/  R2UR UR6, R6 ;  /* 0x00000000060672ca */ /* 0x000fe200000e0000 */
[----:B------:R-:W-:Y:S01]  /*23180*/  VIADD R6, R2, 0x180 ;  /* 0x0000018002067836 */ /* 0x000fe20000000000 */
[----:B------:R-:W-:Y:S01]  /*23190*/  R2UR UR7, R7 ;  /* 0x00000000070772ca */ /* 0x000fe200000e0000 */
[----:B------:R-:W-:Y:S01]  /*231a0*/  IMAD.MOV.U32 R7, RZ, RZ, 0x40000040 ;  /* 0x40000040ff077424 */ /* 0x000fe200078e00ff */
[----:B--2---:R-:W-:-:S05]  /*231b0*/  IADD3 R18, R18, 0x1, RZ ;  /* 0x0000000112127810 */ /* 0x004fca0007ffe0ff */
[----:B------:R-:W-:Y:S01]  /*231c0*/  STL [R1+0x60], R18 ;  /* 0x0000601201007387 */ /* 0x000fe20000100800 */
[----:B------:R-:W-:Y:S02]  /*231d0*/  WARPGROUP.DEPBAR.LE gsb0, 0x0 ;  /* 0x00008000000079c5 */ /* 0x000fe40000010000 */
[----:B------:R-:W-:-:S15]  /*231e0*/  WARPGROUP.ARRIVE ;  /* 0x00000000000079c5 */ /* 0x000fde0000000000 */
[----:B------:R-:W-:Y:S01]  /*231f0*/  HGMMA.64x256x16.F32 R24, R200, gdesc[UR4].tnspB, R24, gsb0 ;  /* 0x43e00004c8187df0 */ /* 0x000fe20008000818 */
[----:B------:R-:W-:Y:S01]  /*23200*/  R2UR UR6, R6 ;  /* 0x00000000060672ca */ /* 0x000fe200000e0000 */
[----:B------:R-:W-:Y:S01]  /*23210*/  VIADD R6, R2, 0x200 ;  /* 0x0000020002067836 */ /* 0x000fe20000000000 */
[----:B------:R-:W-:Y:S01]  /*23220*/  R2UR UR7, R7 ;  /* 0x00000000070772ca */ /* 0x000fe200000e0000 */
[----:B------:R-:W0:Y:S01]  /*23230*/  SHFL.BFLY PT, R2, R13, 0x2, 0x1f ;  /* 0x0c401f000d027f89 */ /* 0x000e2200000e0000 */
[----:B------:R-:W-:Y:S01]  /*23240*/  MOV R7, 0x40000040 ;  /* 0x4000004000077802 */ /* 0x000fe20000000f00 */
[----:B0-----:R-:W-:Y:S01]  /*23250*/  FADD.FTZ R2, R2, R13 ;  /* 0x0000000d02027221 */ /* 0x001fe20000010000 */
[----:B------:R-:W-:Y:S02]  /*23260*/  WARPGROUP.DEPBAR.LE gsb0, 0x0 ;  /* 0x00008000000079c5 */ /* 0x000fe40000010000 */
[----:B------:R-:W-:-:S15]  /*23270*/  WARPGROUP.ARRIVE ;  /* 0x00000000000079c5 */ /* 0x000fde0000000000 */
[----:B------:R-:W-:-:S04]  /*23280*/  NOP ;  /* 0x0000000000007918 */ /* 0x000fc80000000000 */
[----:B------:R-:W-:Y:S01]  /*23290*/  HGMMA.64x256x16.F32 R24, R196, gdesc[UR4].tnspB, R24, gsb0 ;  /* 0x43e00004c4187df0 */ /* 0x000fe20008000818 */
[----:B------:R-:W-:Y:S02]  /*232a0*/  R2UR UR6, R6 ;  /* 0x00000000060672ca */ /* 0x000fe400000e0000 */
[----:B------:R-:W-:Y:S02]  /*232b0*/  R2UR UR7, R7 ;  /* 0x00000000070772ca */ /* 0x000fe400000e0000 */
[----:B------:R-:W0:Y:S02]  /*232c0*/  SHFL.BFLY PT, R7, R12, 0x2, 0x1f ;  /* 0x0c401f000c077f89 */ /* 0x000e2400000e0000 */
[----:B0-----:R-:W-:Y:S02]  /*232d0*/  FADD.FTZ R6, R7, R12 ;  /* 0x0000000c07067221 */ /* 0x001fe40000010000 */
[----:B------:R-:W0:Y:S04]  /*232e0*/  SHFL.BFLY PT, R7, R2, 0x1, 0x1f ;  /* 0x0c201f0002077f89 */ /* 0x000e2800000e0000 */
[----:B------:R-:W1:Y:S01]  /*232f0*/  SHFL.BFLY PT, R9, R6, 0x1, 0x1f ;  /* 0x0c201f0006097f89 */ /* 0x000e6200000e0000 */
[----:B0-----:R-:W-:Y:S01]  /*23300*/  FADD.FTZ R14, R2, R7 ;  /* 0x00000007020e7221 */ /* 0x001fe20000010000 */
[----:B------:R-:W-:-:S02]  /*23310*/  IMAD.MOV.U32 R2, RZ, RZ, -0x800000 ;  /* 0xff800000ff027424 */ /* 0x000fc400078e00ff */
[----:B-1----:R-:W-:Y:S02]  /*23320*/  FADD.FTZ R15, R6, R9 ;  /* 0x00000009060f7221 */ /* 0x002fe40000010000 */
[----:B------:R-:W-:Y:S02]  /*23330*/  FSETP.NE.FTZ.AND P0, PT, R14, RZ, PT ;  /* 0x000000ff0e00720b */ /* 0x000fe40003f15000 */
[----:B------:R-:W-:Y:S02]  /*23340*/  CS2R R6, SRZ ;  /* 0x0000000000067805 */ /* 0x000fe4000001ff00 */
[----:B------:R-:W-:-:S09]  /*23350*/  FSETP.NE.FTZ.AND P3, PT, R15, RZ, PT ;  /* 0x000000ff0f00720b */ /* 0x000fd20003f75000 */
[----:B------:R-:W0:Y:S01]  /*23360*/  @P0 MUFU.LG2 R9, R14 ;  /* 0x0000000e00090308 */ /* 0x000e220000000c00 */
[----:B------:R-:W-:-:S03]  /*23370*/  @P0 FMUL.FTZ R8, R3, 0.69314718246459960938 ;  /* 0x3f31721803080820 */ /* 0x000fc60000410000 */
[----:B------:R-:W-:-:S04]  /*23380*/  @P3 FMUL.FTZ R12, R3, 0.69314718246459960938 ;  /* 0x3f317218030c3820 */ /* 0x000fc80000410000 */
        /* <DEDUP_REMOVED lines=141> */
.L_x_2977:
        /* <DEDUP_REMOVED lines=19> */
[----:B------:R-:W-:Y:S01]  /*23d90*/  F2FP.F16.F32.PACK_AB R27, R27, R5 ;  /* 0x000000051b1b723e */ /* 0x000fe200000000ff */
[----:B------:R-:W-:Y:S01]  /*23da0*/  IMAD.SHL.U32 R5, R236, 0x4, RZ ;  /* 0x00000004ec057824 */ /* 0x000fe200078e00ff */
[----:B------:R-:W-:Y:S02]  /*23db0*/  F2FP.F16.F32.PACK_AB R31, R63, R62 ;  /* 0x0000003e3f1f723e */ /* 0x000fe400000000ff */
[----:B------:R-:W-:Y:S02]  /*23dc0*/  F2FP.F16.F32.PACK_AB R136, R137, R136 ;  /* 0x000000888988723e */ /* 0x000fe400000000ff */
[----:B------:R-:W-:Y:S02]  /*23dd0*/  F2FP.F16.F32.PACK_AB R137, R139, R138 ;  /* 0x0000008a8b89723e */ /* 0x000fe400000000ff */
[----:B------:R-:W-:Y:S02]  /*23de0*/  F2FP.F16.F32.PACK_AB R138, R141, R140 ;  /* 0x0000008c8d8a723e */ /* 0x000fe400000000ff */
[----:B------:R-:W-:-:S02]  /*23df0*/  F2FP.F16.F32.PACK_AB R139, R143, R142 ;  /* 0x0000008e8f8b723e */ /* 0x000fc400000000ff */
[----:B------:R-:W-:Y:S02]  /*23e00*/  MOV R20, R18 ;  /* 0x0000001200147202 */ /* 0x000fe40000000f00 */
[----:B---3--:R-:W-:Y:S01]  /*23e10*/  MOV R21, R85 ;  /* 0x0000005500157202 */ /* 0x008fe20000000f00 */
[----:B------:R-:W-:Y:S02]  /*23e20*/  BAR.SYNC.DEFER_BLOCKING 0x1, 0x100 ;  /* 0x0044000000007b1d */ /* 0x000fe40000010000 */
[----:B--2---:R-:W-:-:S03]  /*23e30*/  IMAD.WIDE R122, R26, 0x2, R20 ;  /* 0x000000021a7a7825 */ /* 0x004fc600078e0214 */
[C---:B------:R-:W-:Y:S02]  /*23e40*/  IADD3 R102, P3, R122.reuse, 0x4000, RZ ;  /* 0x000040007a667810 */ /* 0x040fe40007f7e0ff */
[----:B------:R-:W-:Y:S02]  /*23e50*/  IADD3 R96, P0, R122, 0x40, RZ ;  /* 0x000000407a607810 */ /* 0x000fe40007f1e0ff */
[----:B------:R-:W-:Y:S02]  /*23e60*/  LOP3.LUT R120, R102, 0x380, RZ, 0xc0, !PT ;  /* 0x0000038066787812 */ /* 0x000fe400078ec0ff */
[----:B------:R-:W-:Y:S01]  /*23e70*/  LOP3.LUT R112, R96, 0x380, RZ, 0xc0, !PT ;  /* 0x0000038060707812 */ /* 0x000fe200078ec0ff */
[----:B------:R-:W-:Y:S01]  /*23e80*/  IMAD.X R97, RZ, RZ, R123, P0 ;  /* 0x000000ffff617224 */ /* 0x000fe200000e067b */
[----:B------:R-:W-:Y:S02]  /*23e90*/  IADD3 R100, P4, R122, 0x60, RZ ;  /* 0x000000607a647810 */ /* 0x000fe40007f9e0ff */
[----:B------:R-:W-:-:S02]  /*23ea0*/  SHF.R.U64 R120, R120, 0x3, RZ ;  /* 0x0000000378787819 */ /* 0x000fc400000012ff */
[C---:B------:R-:W-:Y:S01]  /*23eb0*/  IADD3 R104, P6, R122.reuse, 0x4020, RZ ;  /* 0x000040207a687810 */ /* 0x040fe20007fde0ff */
[--C-:B------:R-:W-:Y:S01]  /*23ec0*/  IMAD.X R101, RZ, RZ, R123.reuse, P4 ;  /* 0x000000ffff657224 */ /* 0x100fe200020e067b */
[----:B------:R-:W-:Y:S02]  /*23ed0*/  IADD3 R92, P1, R122, 0x20, RZ ;  /* 0x000000207a5c7810 */ /* 0x000fe40007f3e0ff */
[----:B------:R-:W-:Y:S01]  /*23ee0*/  SHF.R.U64 R112, R112, 0x3, RZ ;  /* 0x0000000370707819 */ /* 0x000fe200000012ff */
[--C-:B------:R-:W-:Y:S01]  /*23ef0*/  IMAD.X R105, RZ, RZ, R123.reuse, P6 ;  /* 0x000000ffff697224 */ /* 0x100fe200030e067b */
[----:B------:R-:W-:Y:S01]  /*23f00*/  IADD3 R108, P2, R122, 0x4060, RZ ;  /* 0x000040607a6c7810 */ /* 0x000fe20007f5e0ff */
[--C-:B------:R-:W-:Y:S01]  /*23f10*/  IMAD.X R93, RZ, RZ, R123.reuse, P1 ;  /* 0x000000ffff5d7224 */ /* 0x100fe200008e067b */
[----:B------:R-:W-:Y:S02]  /*23f20*/  LOP3.LUT R118, R100, 0x380, RZ, 0xc0, !PT ;  /* 0x0000038064767812 */ /* 0x000fe400078ec0ff */
[----:B------:R-:W-:Y:S01]  /*23f30*/  LOP3.LUT R102, R120, R102, RZ, 0x3c, !PT ;  /* 0x0000006678667212 */ /* 0x000fe200078e3cff */
[----:B------:R-:W-:Y:S01]  /*23f40*/  IMAD.X R109, RZ, RZ, R123, P2 ;  /* 0x000000ffff6d7224 */ /* 0x000fe200010e067b */
[----:B------:R-:W-:-:S02]  /*23f50*/  LOP3.LUT R120, R104, 0x380, RZ, 0xc0, !PT ;  /* 0x0000038068787812 */ /* 0x000fc400078ec0ff */
[----:B------:R-:W-:Y:S02]  /*23f60*/  LOP3.LUT R96, R112, R96, RZ, 0x3c, !PT ;  /* 0x0000006070607212 */ /* 0x000fe400078e3cff */
[----:B------:R-:W-:Y:S02]  /*23f70*/  LOP3.LUT R85, R122, 0x380, RZ, 0xc0, !PT ;  /* 0x000003807a557812 */ /* 0x000fe400078ec0ff */
[----:B------:R-:W-:Y:S02]  /*23f80*/  SHF.R.U64 R118, R118, 0x3, RZ ;  /* 0x0000000376767819 */ /* 0x000fe400000012ff */
[----:B------:R-:W-:Y:S02]  /*23f90*/  LOP3.LUT R112, R108, 0x380, RZ, 0xc0, !PT ;  /* 0x000003806c707812 */ /* 0x000fe400078ec0ff */
[C---:B------:R-:W-:Y:S02]  /*23fa0*/  IADD3 R106, P5, R122.reuse, 0x4040, RZ ;  /* 0x000040407a6a7810 */ /* 0x040fe40007fbe0ff */
[----:B------:R-:W-:-:S02]  /*23fb0*/  IADD3 R110, P1, R122, 0x8000, RZ ;  /* 0x000080007a6e7810 */ /* 0x000fc40007f3e0ff */
[----:B-----5:R-:W-:Y:S01]  /*23fc0*/  LOP3.LUT R144, R92, 0x380, RZ, 0xc0, !PT ;  /* 0x000003805c907812 */ /* 0x020fe200078ec0ff */
[--C-:B------:R-:W-:Y:S01]  /*23fd0*/  IMAD.X R107, RZ, RZ, R123.reuse, P5 ;  /* 0x000000ffff6b7224 */ /* 0x100fe200028e067b */
[----:B------:R-:W-:Y:S01]  /*23fe0*/  SHF.R.U64 R120, R120, 0x3, RZ ;  /* 0x0000000378787819 */ /* 0x000fe200000012ff */
[----:B------:R-:W-:Y:S01]  /*23ff0*/  IMAD.X R111, RZ, RZ, R123, P1 ;  /* 0x000000ffff6f7224 */ /* 0x000fe200008e067b */
[----:B------:R-:W-:Y:S02]  /*24000*/  IADD3 R84, P0, R122, 0x8020, RZ ;  /* 0x000080207a547810 */ /* 0x000fe40007f1e0ff */
[----:B------:R-:W-:Y:S02]  /*24010*/  IADD3.X R103, RZ, R123, RZ, P3, !PT ;  /* 0x0000007bff677210 */ /* 0x000fe40001ffe4ff */
[----:B------:R-:W-:Y:S02]  /*24020*/  SHF.R.U64 R85, R85, 0x3, RZ ;  /* 0x0000000355557819 */ /* 0x000fe400000012ff */
[----:B------:R-:W-:-:S02]  /*24030*/  LOP3.LUT R100, R118, R100, RZ, 0x3c, !PT ;  /* 0x0000006476647212 */ /* 0x000fc400078e3cff */
[----:B------:R-:W-:Y:S02]  /*24040*/  SHF.R.U64 R112, R112, 0x3, RZ ;  /* 0x0000000370707819 */ /* 0x000fe400000012ff */
[----:B------:R-:W-:Y:S02]  /*24050*/  IADD3 R116, P3, R122, 0x8060, RZ ;  /* 0x000080607a747810 */ /* 0x000fe40007f7e0ff */
[----:B------:R-:W-:Y:S02]  /*24060*/  SHF.R.U64 R144, R144, 0x3, RZ ;  /* 0x0000000390907819 */ /* 0x000fe400000012ff */
[----:B------:R-:W-:Y:S01]  /*24070*/  LOP3.LUT R118, R110, 0x380, RZ, 0xc0, !PT ;  /* 0x000003806e767812 */ /* 0x000fe200078ec0ff */
[----:B------:R-:W-:Y:S01]  /*24080*/  IMAD.X R117, RZ, RZ, R123, P3 ;  /* 0x000000ffff757224 */ /* 0x000fe200018e067b */
[----:B------:R-:W-:Y:S02]  /*24090*/  LOP3.LUT R104, R120, R104, RZ, 0x3c, !PT ;  /* 0x0000006878687212 */ /* 0x000fe400078e3cff */
[----:B------:R-:W-:-:S02]  /*240a0*/  LOP3.LUT R120, R84, 0x380, RZ, 0xc0, !PT ;  /* 0x0000038054787812 */ /* 0x000fc400078ec0ff */
[C---:B------:R-:W-:Y:S02]  /*240b0*/  IADD3 R114, P4, R122.reuse, 0x8040, RZ ;  /* 0x000080407a727810 */ /* 0x040fe40007f9e0ff */
[C---:B------:R-:W-:Y:S02]  /*240c0*/  IADD3 R88, P6, R122.reuse, 0xc000, RZ ;  /* 0x0000c0007a587810 */ /* 0x040fe40007fde0ff */
[C---:B------:R-:W-:Y:S01]  /*240d0*/  IADD3 R26, P5, R122.reuse, 0xc020, RZ ;  /* 0x0000c0207a1a7810 */ /* 0x040fe20007fbe0ff */
[--C-:B------:R-:W-:Y:S01]  /*240e0*/  IMAD.X R115, RZ, RZ, R123.reuse, P4 ;  /* 0x000000ffff737224 */ /* 0x100fe200020e067b */
[C---:B------:R-:W-:Y:S01]  /*240f0*/  IADD3 R30, P2, R122.reuse, 0xc040, RZ ;  /* 0x0000c0407a1e7810 */ /* 0x040fe20007f5e0ff */
[--C-:B------:R-:W-:Y:S01]  /*24100*/  IMAD.X R119, RZ, RZ, R123.reuse, P6 ;  /* 0x000000ffff777224 */ /* 0x100fe200030e067b */
[----:B-1----:R-:W-:Y:S01]  /*24110*/  IADD3 R52, P1, R122, 0xc060, RZ ;  /* 0x0000c0607a347810 */ /* 0x002fe20007f3e0ff */
[----:B------:R-:W-:Y:S01]  /*24120*/  IMAD.X R121, RZ, RZ, R123, P5 ;  /* 0x000000ffff797224 */ /* 0x000fe200028e067b */
[----:B------:R-:W-:-:S02]  /*24130*/  LOP3.LUT R122, R85, R122, RZ, 0x3c, !PT ;  /* 0x0000007a557a7212 */ /* 0x000fc400078e3cff */
[----:B------:R-:W-:Y:S01]  /*24140*/  LOP3.LUT R108, R112, R108, RZ, 0x3c, !PT ;  /* 0x0000006c706c7212 */ /* 0x000fe200078e3cff */
[----:B------:R-:W-:Y:S01]  /*24150*/  IMAD.X R89, RZ, RZ, R123, P1 ;  /* 0x000000ffff597224 */ /* 0x000fe200008e067b */
[----:B------:R-:W-:Y:S02]  /*24160*/  LOP3.LUT R92, R144, R92, RZ, 0x3c, !PT ;  /* 0x0000005c905c7212 */ /* 0x000fe400078e3cff */
[----:B------:R-:W-:Y:S02]  /*24170*/  SHF.R.U64 R118, R118, 0x3, RZ ;  /* 0x0000000376767819 */ /* 0x000fe400000012ff */
[----:B------:R-:W-:Y:S02]  /*24180*/  LOP3.LUT R112, R116, 0x380, RZ, 0xc0, !PT ;  /* 0x0000038074707812 */ /* 0x000fe400078ec0ff */
[----:B------:R-:W-:Y:S02]  /*24190*/  LOP3.LUT R144, R106, 0x380, RZ, 0xc0, !PT ;  /* 0x000003806a907812 */ /* 0x000fe400078ec0ff */
[----:B------:R-:W-:-:S02]  /*241a0*/  SHF.R.U64 R120, R120, 0x3, RZ ;  /* 0x0000000378787819 */ /* 0x000fc400000012ff */
[----:B------:R-:W-:Y:S02]  /*241b0*/  MOV R122, R122 ;  /* 0x0000007a007a7202 */ /* 0x000fe40000000f00 */
[----:B------:R-:W-:Y:S02]  /*241c0*/  LOP3.LUT R110, R118, R110, RZ, 0x3c, !PT ;  /* 0x0000006e766e7212 */ /* 0x000fe400078e3cff */
[----:B------:R-:W-:Y:S01]  /*241d0*/  SHF.R.U64 R151, R112, 0x3, RZ ;  /* 0x0000000370977819 */ /* 0x000fe200000012ff */
[----:B------:R1:W-:Y:S01]  /*241e0*/  STSM.16.M88.4 [R122], R8 ;  /* 0x000000087a007844 */ /* 0x0003e20000000200 */
[----:B------:R-:W-:Y:S02]  /*241f0*/  SHF.R.U64 R144, R144, 0x3, RZ ;  /* 0x0000000390907819 */ /* 0x000fe400000012ff */
[----:B------:R-:W-:Y:S02]  /*24200*/  LOP3.LUT R118, R88, 0x380, RZ, 0xc0, !PT ;  /* 0x0000038058767812 */ /* 0x000fe400078ec0ff */
[----:B------:R-:W-:-:S02]  /*24210*/  LOP3.LUT R112, R120, R84, RZ, 0x3c, !PT ;  /* 0x0000005478707212 */ /* 0x000fc400078e3cff */
[----:B------:R-:W-:Y:S02]  /*24220*/  LOP3.LUT R7, R26, 0x380, RZ, 0xc0, !PT ;  /* 0x000003801a077812 */ /* 0x000fe400078ec0ff */
[----:B------:R-:W-:Y:S02]  /*24230*/  LOP3.LUT R25, R30, 0x380, RZ, 0xc0, !PT ;  /* 0x000003801e197812 */ /* 0x000fe400078ec0ff */
[----:B------:R-:W-:Y:S02]  /*24240*/  LOP3.LUT R84, R52, 0x380, RZ, 0xc0, !PT ;  /* 0x0000038034547812 */ /* 0x000fe400078ec0ff */
[----:B------:R-:W-:Y:S02]  /*24250*/  LOP3.LUT R106, R144, R106, RZ, 0x3c, !PT ;  /* 0x0000006a906a7212 */ /* 0x000fe400078e3cff */
[----:B------:R-:W-:Y:S02]  /*24260*/  SHF.R.U64 R118, R118, 0x3, RZ ;  /* 0x0000000376767819 */ /* 0x000fe400000012ff */
[----:B------:R-:W-:-:S02]  /*24270*/  SHF.R.U64 R7, R7, 0x3, RZ ;  /* 0x0000000307077819 */ /* 0x000fc400000012ff */
[----:B------:R-:W-:Y:S02]  /*24280*/  SHF.R.U64 R25, R25, 0x3, RZ ;  /* 0x0000000319197819 */ /* 0x000fe400000012ff */
[----:B-1----:R-:W-:Y:S02]  /*24290*/  F2FP.F16.F32.PACK_AB R10, R37, R12 ;  /* 0x0000000c250a723e */ /* 0x002fe400000000ff */
[----:B------:R-:W-:Y:S02]  /*242a0*/  LOP3.LUT R144, R114, 0x380, RZ, 0xc0, !PT ;  /* 0x0000038072907812 */ /* 0x000fe400078ec0ff */
[----:B------:R-:W-:Y:S02]  /*242b0*/  SHF.R.U64 R29, R84, 0x3, RZ ;  /* 0x00000003541d7819 */ /* 0x000fe400000012ff */
[----:B------:R-:W-:Y:S02]  /*242c0*/  MOV R92, R92 ;  /* 0x0000005c005c7202 */ /* 0x000fe40000000f00 */
[----:B------:R-:W-:-:S02]  /*242d0*/  F2FP.F16.F32.PACK_AB R8, R33, R32 ;  /* 0x000000202108723e */ /* 0x000fc400000000ff */
[----:B------:R-:W-:Y:S02]  /*242e0*/  F2FP.F16.F32.PACK_AB R9, R35, R34 ;  /* 0x000000222309723e */ /* 0x000fe400000000ff */
[----:B------:R-:W-:Y:S02]  /*242f0*/  F2FP.F16.F32.PACK_AB R11, R39, R38 ;  /* 0x00000026270b723e */ /* 0x000fe400000000ff */
[----:B------:R-:W-:Y:S02]  /*24300*/  F2FP.F16.F32.PACK_AB R12, R41, R14 ;  /* 0x0000000e290c723e */ /* 0x000fe400000000ff */
[----:B------:R-:W-:Y:S01]  /*24310*/  MOV R96, R96 ;  /* 0x0000006000607202 */ /* 0x000fe20000000f00 */
[----:B------:R1:W-:Y:S01]  /*24320*/  STSM.16.M88.4 [R92], R8 ;  /* 0x000000085c007844 */ /* 0x0003e20000000200 */
[----:B------:R-:W-:Y:S02]  /*24330*/  F2FP.F16.F32.PACK_AB R14, R45, R24 ;  /* 0x000000182d0e723e */ /* 0x000fe400000000ff */
[----:B------:R-:W-:-:S02]  /*24340*/  LOP3.LUT R118, R118, R88, RZ, 0x3c, !PT ;  /* 0x0000005876767212 */ /* 0x000fc400078e3cff */
[----:B------:R-:W-:Y:S01]  /*24350*/  LOP3.LUT R120, R7, R26, RZ, 0x3c, !PT ;  /* 0x0000001a07787212 */ /* 0x000fe200078e3cff */
[----:B------:R2:W-:Y:S01]  /*24360*/  STSM.16.M88.4 [R96], R12 ;  /* 0x0000000c60007844 */ /* 0x0005e20000000200 */
[----:B------:R-:W-:Y:S02]  /*24370*/  LOP3.LUT R84, R25, R30, RZ, 0x3c, !PT ;  /* 0x0000001e19547212 */ /* 0x000fe400078e3cff */
[----:B------:R-:W-:Y:S02]  /*24380*/  SHF.R.U64 R144, R144, 0x3, RZ ;  /* 0x0000000390907819 */ /* 0x000fe400000012ff */
[----:B------:R-:W-:Y:S02]  /*24390*/  LOP3.LUT R88, R29, R52, RZ, 0x3c, !PT ;  /* 0x000000341d587212 */ /* 0x000fe400078e3cff */
[----:B------:R-:W-:Y:S01]  /*243a0*/  MOV R100, R100 ;  /* 0x0000006400647202 */ /* 0x000fe20000000f00 */
[----:B------:R-:W3:Y:S01]  /*243b0*/  LDC R52, c[0x0][0xbe8] ;  /* 0x0002fa00ff347b82 */ /* 0x000ee20000000800 */
[----:B------:R-:W-:-:S02]  /*243c0*/  F2FP.F16.F32.PACK_AB R24, R49, R28 ;  /* 0x0000001c3118723e */ /* 0x000fc400000000ff */
[----:B------:R-:W-:Y:S02]  /*243d0*/  F2FP.F16.F32.PACK_AB R25, R51, R50 ;  /* 0x000000323319723e */ /* 0x000fe400000000ff */
[----:B------:R-:W-:Y:S02]  /*243e0*/  F2FP.F16.F32.PACK_AB R26, R3, R160 ;  /* 0x000000a0031a723e */ /* 0x000fe400000000ff */
[----:B------:R-:W-:Y:S02]  /*243f0*/  MOV R102, R102 ;  /* 0x0000006600667202 */ /* 0x000fe40000000f00 */
[----:B------:R-:W-:Y:S01]  /*24400*/  F2FP.F16.F32.PACK_AB R28, R57, R161 ;  /* 0x000000a1391c723e */ /* 0x000fe200000000ff */
[----:B------:R-:W-:Y:S01]  /*24410*/  STSM.16.M88.4 [R100], R24 ;  /* 0x0000001864007844 */ /* 0x000fe20000000200 */
[----:B------:R-:W-:Y:S02]  /*24420*/  F2FP.F16.F32.PACK_AB R29, R59, R58 ;  /* 0x0000003a3b1d723e */ /* 0x000fe400000000ff */
[----:B------:R-:W-:-:S02]  /*24430*/  F2FP.F16.F32.PACK_AB R30, R61, R162 ;  /* 0x000000a23d1e723e */ /* 0x000fc400000000ff */
[----:B------:R-:W-:Y:S02]  /*24440*/  MOV R104, R104 ;  /* 0x0000006800687202 */ /* 0x000fe40000000f00 */
[----:B-1----:R-:W-:Y:S01]  /*24450*/  F2FP.F16.F32.PACK_AB R8, R65, R163 ;  /* 0x000000a34108723e */ /* 0x002fe200000000ff */
[----:B------:R-:W-:Y:S01]  /*24460*/  STSM.16.M88.4 [R102], R28 ;  /* 0x0000001c66007844 */ /* 0x000fe20000000200 */
[----:B------:R-:W-:Y:S02]  /*24470*/  F2FP.F16.F32.PACK_AB R9, R67, R66 ;  /* 0x000000424309723e */ /* 0x000fe400000000ff */
[----:B------:R-:W-:Y:S02]  /*24480*/  F2FP.F16.F32.PACK_AB R10, R69, R164 ;  /* 0x000000a4450a723e */ /* 0x000fe400000000ff */
[----:B------:R-:W-:Y:S02]  /*24490*/  F2FP.F16.F32.PACK_AB R11, R71, R70 ;  /* 0x00000046470b723e */ /* 0x000fe400000000ff */
[----:B------:R-:W-:-:S02]  /*244a0*/  IADD3.X R113, RZ, R123, RZ, P0, !PT ;  /* 0x0000007bff717210 */ /* 0x000fc400007fe4ff */
[----:B------:R-:W-:Y:S01]  /*244b0*/  MOV R106, R106 ;  /* 0x0000006a006a7202 */ /* 0x000fe20000000f00 */
[----:B------:R1:W-:Y:S01]  /*244c0*/  STSM.16.M88.4 [R104], R8 ;  /* 0x0000000868007844 */ /* 0x0003e20000000200 */
[----:B--2---:R-:W-:Y:S02]  /*244d0*/  F2FP.F16.F32.PACK_AB R12, R73, R165 ;  /* 0x000000a5490c723e */ /* 0x004fe400000000ff */
[----:B------:R-:W-:Y:S02]  /*244e0*/  F2FP.F16.F32.PACK_AB R13, R75, R74 ;  /* 0x0000004a4b0d723e */ /* 0x000fe400000000ff */
[----:B------:R-:W-:Y:S02]  /*244f0*/  F2FP.F16.F32.PACK_AB R14, R77, R166 ;  /* 0x000000a64d0e723e */ /* 0x000fe400000000ff */
[----:B------:R-:W-:Y:S02]  /*24500*/  F2FP.F16.F32.PACK_AB R15, R79, R78 ;  /* 0x0000004e4f0f723e */ /* 0x000fe400000000ff */
[----:B------:R-:W-:-:S02]  /*24510*/  LOP3.LUT R114, R144, R114, RZ, 0x3c, !PT ;  /* 0x0000007290727212 */ /* 0x000fc400078e3cff */
[----:B------:R-:W-:Y:S01]  /*24520*/  LOP3.LUT R116, R151, R116, RZ, 0x3c, !PT ;  /* 0x0000007497747212 */ /* 0x000fe200078e3cff */
[----:B------:R2:W-:Y:S01]  /*24530*/  STSM.16.M88.4 [R106], R12 ;  /* 0x0000000c6a007844 */ /* 0x0005e20000000200 */
[----:B------:R-:W-:Y:S02]  /*24540*/  MOV R108, R108 ;  /* 0x0000006c006c7202 */ /* 0x000fe40000000f00 */
[----:B------:R-:W-:Y:S02]  /*24550*/  F2FP.F16.F32.PACK_AB R32, R81, R167 ;  /* 0x000000a75120723e */ /* 0x000fe400000000ff */
[----:B------:R-:W-:Y:S02]  /*24560*/  F2FP.F16.F32.PACK_AB R33, R83, R82 ;  /* 0x000000525321723e */ /* 0x000fe400000000ff */
[----:B------:R-:W-:Y:S02]  /*24570*/  F2FP.F16.F32.PACK_AB R34, R48, R168 ;  /* 0x000000a83022723e */ /* 0x000fe400000000ff */
[----:B------:R-:W-:-:S02]  /*24580*/  F2FP.F16.F32.PACK_AB R35, R87, R86 ;  /* 0x000000565723723e */ /* 0x000fc400000000ff */
[----:B------:R-:W-:Y:S02]  /*24590*/  MOV R110, R110 ;  /* 0x0000006e006e7202 */ /* 0x000fe40000000f00 */
[----:B------:R-:W-:Y:S01]  /*245a0*/  F2FP.F16.F32.PACK_AB R48, R64, R169 ;  /* 0x000000a94030723e */ /* 0x000fe200000000ff */
[----:B------:R-:W-:Y:S01]  /*245b0*/  STSM.16.M88.4 [R108], R32 ;  /* 0x000000206c007844 */ /* 0x000fe20000000200 */
[----:B------:R-:W-:Y:S02]  /*245c0*/  F2FP.F16.F32.PACK_AB R49, R91, R90 ;  /* 0x0000005a5b31723e */ /* 0x000fe400000000ff */
        /* <DEDUP_REMOVED lines=8> */
[----:B------:R-:W-:Y:S02]  /*24650*/  MOV R114, R114 ;  /* 0x0000007200727202 */ /* 0x000fe40000000f00 */
[----:B-1----:R-:W-:Y:S01]  /*24660*/  F2FP.F16.F32.PACK_AB R8, R155, R173 ;  /* 0x000000ad9b08723e */ /* 0x002fe200000000ff */
[----:B------:R-:W-:Y:S01]  /*24670*/  STSM.16.M88.4 [R112], R64 ;  /* 0x0000004070007844 */ /* 0x000fe20000000200 */
[----:B------:R-:W-:-:S02]  /*24680*/  F2FP.F16.F32.PACK_AB R9, R44, R42 ;  /* 0x0000002a2c09723e */ /* 0x000fc400000000ff */
[----:B------:R-:W-:Y:S02]  /*24690*/  F2FP.F16.F32.PACK_AB R10, R156, R174 ;  /* 0x000000ae9c0a723e */ /* 0x000fe400000000ff */
[----:B------:R-:W-:Y:S02]  /*246a0*/  F2FP.F16.F32.PACK_AB R11, R56, R46 ;  /* 0x0000002e380b723e */ /* 0x000fe400000000ff */
[----:B------:R-:W-:Y:S02]  /*246b0*/  MOV R116, R116 ;  /* 0x0000007400747202 */ /* 0x000fe40000000f00 */
[----:B--2---:R-:W-:Y:S01]  /*246c0*/  F2FP.F16.F32.PACK_AB R12, R157, R175 ;  /* 0x000000af9d0c723e */ /* 0x004fe200000000ff */
[----:B------:R-:W-:Y:S01]  /*246d0*/  STSM.16.M88.4 [R114], R8 ;  /* 0x0000000872007844 */ /* 0x000fe20000000200 */
[----:B------:R-:W-:Y:S02]  /*246e0*/  F2FP.F16.F32.PACK_AB R13, R68, R60 ;  /* 0x0000003c440d723e */ /* 0x000fe400000000ff */
[----:B------:R-:W-:-:S02]  /*246f0*/  F2FP.F16.F32.PACK_AB R14, R158, R176 ;  /* 0x000000b09e0e723e */ /* 0x000fc400000000ff */
[----:B------:R-:W-:Y:S02]  /*24700*/  F2FP.F16.F32.PACK_AB R15, R76, R72 ;  /* 0x000000484c0f723e */ /* 0x000fe400000000ff */
[----:B------:R-:W-:Y:S02]  /*24710*/  MOV R118, R118 ;  /* 0x0000007600767202 */ /* 0x000fe40000000f00 */
[----:B------:R-:W-:Y:S01]  /*24720*/  F2FP.F16.F32.PACK_AB R24, R159, R177 ;  /* 0x000000b19f18723e */ /* 0x000fe200000000ff */
[----:B------:R1:W-:Y:S01]  /*24730*/  STSM.16.M88.4 [R116], R12 ;  /* 0x0000000c74007844 */ /* 0x0003e20000000200 */
[----:B------:R-:W-:Y:S01]  /*24740*/  F2FP.F16.F32.PACK_AB R25, R124, R80 ;  /* 0x000000507c19723e */ /* 0x000fe200000000ff */
[----:B------:R-:W-:Y:S01]  /*24750*/  IMAD.MOV.U32 R80, RZ, RZ, RZ ;  /* 0x000000ffff507224 */ /* 0x000fe200078e00ff */
[----:B------:R-:W-:Y:S02]  /*24760*/  F2FP.F16.F32.PACK_AB R26, R125, R178 ;  /* 0x000000b27d1a723e */ /* 0x000fe400000000ff */
[----:B------:R-:W-:-:S02]  /*24770*/  F2FP.F16.F32.PACK_AB R27, R127, R126 ;  /* 0x0000007e7f1b723e */ /* 0x000fc400000000ff */
[----:B------:R-:W-:Y:S02]  /*24780*/  IADD3.X R85, RZ, R123, RZ, P2, !PT ;  /* 0x0000007bff557210 */ /* 0x000fe400017fe4ff */
[----:B------:R-:W-:Y:S01]  /*24790*/  ISETP.NE.U32.AND P0, PT, RZ, UR4, PT ;  /* 0x00000004ff007c0c */ /* 0x000fe2000bf05070 */
[----:B------:R2:W-:Y:S01]  /*247a0*/  STSM.16.M88.4 [R118], R24 ;  /* 0x0000001876007844 */ /* 0x0005e20000000200 */
[----:B------:R-:W-:Y:S02]  /*247b0*/  MOV R120, R120 ;  /* 0x0000007800787202 */ /* 0x000fe40000000f00 */
[----:B------:R-:W-:Y:S02]  /*247c0*/  F2FP.F16.F32.PACK_AB R28, R129, R128 ;  /* 0x00000080811c723e */ /* 0x000fe400000000ff */
[----:B------:R-:W-:Y:S02]  /*247d0*/  F2FP.F16.F32.PACK_AB R29, R131, R130 ;  /* 0x00000082831d723e */ /* 0x000fe400000000ff */
[----:B-1----:R-:W-:-:S02]  /*247e0*/  IADD3 R12, P1, R5, UR4, RZ ;  /* 0x00000004050c7c10 */ /* 0x002fc4000ff3e0ff */
[----:B------:R-:W-:Y:S02]  /*247f0*/  F2FP.F16.F32.PACK_AB R30, R133, R132 ;  /* 0x00000084851e723e */ /* 0x000fe400000000ff */
[----:B------:R-:W-:Y:S02]  /*24800*/  F2FP.F16.F32.PACK_AB R31, R135, R134 ;  /* 0x00000086871f723e */ /* 0x000fe400000000ff */
[----:B------:R-:W-:Y:S02]  /*24810*/  MOV R84, R84 ;  /* 0x0000005400547202 */ /* 0x000fe40000000f00 */
[----:B------:R-:W-:Y:S01]  /*24820*/  ISETP.NE.AND.EX P0, PT, RZ, UR5, PT, P0 ;  /* 0x00000005ff007c0c */ /* 0x000fe2000bf05300 */
[----:B------:R1:W-:Y:S01]  /*24830*/  STSM.16.M88.4 [R120], R28 ;  /* 0x0000001c78007844 */ /* 0x0003e20000000200 */
[----:B--2---:R-:W-:Y:S02]  /*24840*/  SHF.R.S32.HI R27, RZ, 0x1f, R236 ;  /* 0x0000001fff1b7819 */ /* 0x004fe400000114ec */
[----:B------:R-:W-:Y:S01]  /*24850*/  MOV R88, R88 ;  /* 0x0000005800587202 */ /* 0x000fe20000000f00 */
[----:B------:R1:W-:Y:S01]  /*24860*/  STSM.16.M88.4 [R84], R136 ;  /* 0x0000008854007844 */ /* 0x0003e20000000200 */
[----:B------:R-:W-:-:S02]  /*24870*/  SHF.L.U64.HI R3, R236, 0x2, R27 ;  /* 0x00000002ec037819 */ /* 0x000fc4000001021b */
[----:B------:R-:W-:Y:S02]  /*24880*/  F2FP.F16.F32.PACK_AB R8, R145, R4 ;  /* 0x000000049108723e */ /* 0x000fe400000000ff */
[----:B------:R-:W-:Y:S01]  /*24890*/  IADD3.X R13, R3, UR5, RZ, P1, !PT ;  /* 0x00000005030d7c10 */ /* 0x000fe20008ffe4ff */
[----:B------:R-:W-:Y:S01]  /*248a0*/  ULDC.64 UR4, c[0x0][0xc08] ;  /* 0x0003020000047ab9 */ /* 0x000fe20000000a00 */
[----:B------:R-:W-:Y:S02]  /*248b0*/  F2FP.F16.F32.PACK_AB R9, R147, R146 ;  /* 0x000000929309723e */ /* 0x000fe400000000ff */
[----:B------:R-:W-:Y:S02]  /*248c0*/  F2FP.F16.F32.PACK_AB R10, R149, R148 ;  /* 0x00000094950a723e */ /* 0x000fe400000000ff */
[----:B------:R-:W-:Y:S02]  /*248d0*/  F2FP.F16.F32.PACK_AB R11, R6, R150 ;  /* 0x00000096060b723e */ /* 0x000fe400000000ff */
[----:B---3--:R-:W-:-:S02]  /*248e0*/  ISETP.NE.AND P1, PT, R52, 0x1, PT ;  /* 0x000000013400780c */ /* 0x008fc40003f25270 */
[----:B------:R-:W-:Y:S01]  /*248f0*/  ISETP.NE.U32.AND P2, PT, RZ, UR4, PT ;  /* 0x00000004ff007c0c */ /* 0x000fe2000bf45070 */
[----:B------:R1:W-:Y:S01]  /*24900*/  STSM.16.M88.4 [R88], R8 ;  /* 0x0000000858007844 */ /* 0x0003e20000000200 */
[----:B------:R-:W-:Y:S02]  /*24910*/  BAR.SYNC.DEFER_BLOCKING 0x1, 0x100 ;  /* 0x0044000000007b1d */ /* 0x000fe40000010000 */
[----:B------:R-:W-:-:S07]  /*24920*/  ISETP.NE.AND.EX P2, PT, RZ, UR5, PT, P2 ;  /* 0x00000005ff007c0c */ /* 0x000fce000bf45320 */
[----:B------:R-:W2:Y:S08]  /*24930*/  @P1 LDC R6, c[0x0][0xbec] ;  /* 0x0002fb00ff061b82 */ /* 0x000eb00000000800 */
[----:B------:R-:W3:Y:S01]  /*24940*/  @P1 LDC R15, c[0x0][0xbf0] ;  /* 0x0002fc00ff0f1b82 */ /* 0x000ee20000000800 */
[----:B------:R-:W-:Y:S01]  /*24950*/  @P2 IADD3 R4, P3, R5, UR4, RZ ;  /* 0x0000000405042c10 */ /* 0x000fe2000ff7e0ff */
[----:B------:R-:W-:-:S03]  /*24960*/  ULDC UR4, c[0x0][0xa88] ;  /* 0x0002a20000047ab9 */ /* 0x000fc60000000800 */
[----:B------:R-:W-:Y:S01]  /*24970*/  @P2 IADD3.X R5, R3, UR5, RZ, P3, !PT ;  /* 0x0000000503052c10 */ /* 0x000fe20009ffe4ff */
[----:B------:R-:W-:Y:S01]  /*24980*/  IMAD.U32 R3, RZ, RZ, UR4 ;  /* 0x00000004ff037e24 */ /* 0x000fe2000f8e00ff */
[----:B------:R1:W5:Y:S05]  /*24990*/  @P0 LDG.E R80, desc[UR6][R12.64] ;  /* 0x000000060c500981 */ /* 0x00036a000c1e1900 */
[----:B------:R1:W5:Y:S01]  /*249a0*/  @P2 LDG.E R3, desc[UR6][R4.64] ;  /* 0x0000000604032981 */ /* 0x000362000c1e1900 */
[----:B------:R-:W-:Y:S05]  /*249b0*/  @P2 BRA `(.L_x_3097) ;  /* 0x0000000000142947 */ /* 0x000fea0003800000 */
[----:B------:R-:W-:Y:S05]  /*249c0*/  @!P0 BRA `(.L_x_3097) ;  /* 0x0000000000108947 */ /* 0x000fea0003800000 */
[----:B------:R-:W-:Y:S02]  /*249d0*/  ULDC.64 UR4, c[0x0][0x208] ;  /* 0x0000820000047ab9 */ /* 0x000fe40000000a00 */
[----:B-1----:R-:W4:Y:S04]  /*249e0*/  LDG.E R4, desc[UR4][R12.64] ;  /* 0x000000040c047981 */ /* 0x002f28000c1e1900 */
[----:B-----5:R-:W4:Y:S02]  /*249f0*/  LDG.E R3, desc[UR4][R12.64+0x4] ;  /* 0x000004040c037981 */ /* 0x020f24000c1e1900 */
[----:B----4-:R-:W-:-:S07]  /*24a00*/  IADD3 R3, -R4, R3, RZ ;  /* 0x0000000304037210 */ /* 0x010fce0007ffe1ff */
.L_x_3097:
[----:B-1----:R-:W4:Y:S01]  /*24a10*/  LDL.LU R84, [R1+0x5c] ;  /* 0x00005c0001547983 */ /* 0x002f220000300800 */
[----:B------:R-:W-:Y:S01]  /*24a20*/  IMAD.IADD R25, R235, 0x1, R230 ;  /* 0x00000001eb197824 */ /* 0x000fe200078e02e6 */
[----:B------:R-:W-:Y:S01]  /*24a30*/  ULDC.64 UR4, c[0x0][0xb90] ;  /* 0x0002e40000047ab9 */ /* 0x000fe20000000a00 */
[----:B-----5:R-:W-:Y:S01]  /*24a40*/  SHF.R.S32.HI R81, RZ, 0x1f, R80 ;  /* 0x0000001fff517819 */ /* 0x020fe20000011450 */
[----:B------:R-:W4:Y:S01]  /*24a50*/  LDL R14, [R1+0x80] ;  /* 0x00008000010e7983 */ /* 0x000f220000100800 */
[----:B--2---:R-:W-:-:S04]  /*24a60*/  @P1 IMAD.HI.U32 R6, R25, R6, RZ ;  /* 0x0000000619061227 */ /* 0x004fc800078e00ff */
[----:B------:R-:W-:Y:S01]  /*24a70*/  IMAD.SHL.U32 R8, R212, 0x40, RZ ;  /* 0x00000040d4087824 */ /* 0x000fe200078e00ff */
[----:B------:R-:W-:Y:S01]  /*24a80*/  SEL R82, R27, RZ, !P0 ;  /* 0x000000ff1b527207 */ /* 0x000fe20004000000 */
[----:B------:R-:W-:Y:S01]  /*24a90*/  IMAD.MOV.U32 R7, RZ, RZ, R25 ;  /* 0x000000ffff077224 */ /* 0x000fe200078e0019 */
[----:B---3--:R-:W-:Y:S01]  /*24aa0*/  @P1 SHF.R.U32.HI R7, RZ, R15, R6 ;  /* 0x0000000fff071219 */ /* 0x008fe20000011606 */
[----:B------:R-:W-:Y:S01]  /*24ab0*/  IMAD R9, R237, 0x8, R8 ;  /* 0x00000008ed097824 */ /* 0x000fe200078e0208 */
[----:B------:R-:W2:Y:S01]  /*24ac0*/  LDL R15, [R1+0x6c] ;  /* 0x00006c00010f7983 */ /* 0x000ea20000100800 */
[----:B------:R-:W-:Y:S01]  /*24ad0*/  SEL R236, R236, RZ, !P0 ;  /* 0x000000ffecec7207 */ /* 0x000fe20004000000 */
[----:B------:R-:W-:Y:S01]  /*24ae0*/  IMAD R3, R3, R52, RZ ;  /* 0x0000003403037224 */ /* 0x000fe200078e02ff */
[----:B------:R-:W-:Y:S01]  /*24af0*/  ULDC.64 UR6, c[0x0][0x208] ;  /* 0x0000820000067ab9 */ /* 0x000fe20000000a00 */
[----:B------:R-:W-:Y:S01]  /*24b00*/  IMAD.MOV R13, RZ, RZ, -R7 ;  /* 0x000000ffff0d7224 */ /* 0x000fe200078e0a07 */
[----:B------:R-:W1:Y:S01]  /*24b10*/  @P1 LDC R85, c[0x0][0xbec] ;  /* 0x0002fb00ff551b82 */ /* 0x000e620000000800 */
[----:B------:R-:W-:-:S04]  /*24b20*/  IMAD.WIDE R20, R9, 0x2, R20 ;  /* 0x0000000209147825 */ /* 0x000fc800078e0214 */
[----:B------:R-:W-:-:S03]  /*24b30*/  IMAD R9, R52, R13, R25 ;  /* 0x0000000d34097224 */ /* 0x000fc600078e0219 */
[----:B------:R-:W3:Y:S02]  /*24b40*/  @P1 LDC R87, c[0x0][0xbf0] ;  /* 0x0002fc00ff571b82 */ /* 0x000ee40000000800 */
[----:B------:R-:W-:Y:S02]  /*24b50*/  SHF.R.S32.HI R6, RZ, 0x1f, R9 ;  /* 0x0000001fff067819 */ /* 0x000fe40000011409 */
[C---:B------:R-:W-:Y:S02]  /*24b60*/  IADD3 R33, P2, R20.reuse, 0x5000, RZ ;  /* 0x0000500014217810 */ /* 0x040fe40007f5e0ff */
[C---:B------:R-:W-:Y:S02]  /*24b70*/  IADD3 R29, P3, R20.reuse, 0x4000, RZ ;  /* 0x00004000141d7810 */ /* 0x040fe40007f7e0ff */
[----:B------:R-:W-:Y:S02]  /*24b80*/  IADD3 R13, P4, R20, 0x2000, RZ ;  /* 0x00002000140d7810 */ /* 0x000fe40007f9e0ff */
[----:B------:R-:W-:-:S02]  /*24b90*/  LOP3.LUT R32, R33, 0x380, RZ, 0xc0, !PT ;  /* 0x0000038021207812 */ /* 0x000fc400078ec0ff */
[----:B------:R-:W-:Y:S02]  /*24ba0*/  LOP3.LUT R28, R29, 0x380, RZ, 0xc0, !PT ;  /* 0x000003801d1c7812 */ /* 0x000fe400078ec0ff */
[----:B------:R-:W-:Y:S02]  /*24bb0*/  LOP3.LUT R12, R13, 0x380, RZ, 0xc0, !PT ;  /* 0x000003800d0c7812 */ /* 0x000fe400078ec0ff */
        /* <DEDUP_REMOVED lines=11> */
[C---:B------:R-:W-:Y:S02]  /*24c70*/  IADD3 R37, P6, R20.reuse, 0x6000, RZ ;  /* 0x0000600014257810 */ /* 0x040fe40007fde0ff */
        /* <DEDUP_REMOVED lines=9> */
[----:B------:R-:W-:-:S02]  /*24d10*/  LOP3.LUT R60, R60, R61, RZ, 0x3c, !PT ;  /* 0x0000003d3c3c7212 */ /* 0x000fc400078e3cff */
[----:B------:R-:W-:Y:S01]  /*24d20*/  LOP3.LUT R56, R56, R57, RZ, 0x3c, !PT ;  /* 0x0000003938387212 */ /* 0x000fe200078e3cff */
[--C-:B------:R-:W-:Y:S01]  /*24d30*/  IMAD.X R57, RZ, RZ, R21.reuse, P3 ;  /* 0x000000ffff397224 */ /* 0x100fe200018e0615 */
[----:B------:R-:W-:Y:S02]  /*24d40*/  IADD3.X R61, RZ, R21, RZ, P2, !PT ;  /* 0x00000015ff3d7210 */ /* 0x000fe400017fe4ff */
[----:B------:R-:W-:Y:S01]  /*24d50*/  LOP3.LUT R36, R36, R37, RZ, 0x3c, !PT ;  /* 0x0000002524247212 */ /* 0x000fe200078e3cff */
[----:B------:R-:W-:Y:S01]  /*24d60*/  IMAD.X R37, RZ, RZ, R21, P6 ;  /* 0x000000ffff257224 */ /* 0x000fe200030e0615 */
[----:B------:R-:W-:Y:S02]  /*24d70*/  LOP3.LUT R44, R44, R45, RZ, 0x3c, !PT ;  /* 0x0000002d2c2c7212 */ /* 0x000fe400078e3cff */
[----:B------:R-:W-:Y:S02]  /*24d80*/  IADD3.X R45, RZ, R21, RZ, P4, !PT ;  /* 0x00000015ff2d7210 */ /* 0x000fe400027fe4ff */
[----:B------:R-:W-:-:S02]  /*24d90*/  IADD3 R65, P6, R20, 0xc000, RZ ;  /* 0x0000c00014417810 */ /* 0x000fc40007fde0ff */
[----:B------:R-:W-:Y:S02]  /*24da0*/  IADD3 R73, P4, R20, 0xe000, RZ ;  /* 0x0000e00014497810 */ /* 0x000fe40007f9e0ff */
[----:B------:R-:W-:Y:S02]  /*24db0*/  LOP3.LUT R64, R65, 0x380, RZ, 0xc0, !PT ;  /* 0x0000038041407812 */ /* 0x000fe400078ec0ff */
[----:B------:R-:W-:Y:S02]  /*24dc0*/  LOP3.LUT R72, R73, 0x380, RZ, 0xc0, !PT ;  /* 0x0000038049487812 */ /* 0x000fe400078ec0ff */
[----:B------:R-:W-:Y:S02]  /*24dd0*/  SHF.R.U64 R64, R64, 0x3, RZ ;  /* 0x0000000340407819 */ /* 0x000fe400000012ff */
[----:B------:R-:W-:Y:S02]  /*24de0*/  SHF.R.U64 R72, R72, 0x3, RZ ;  /* 0x0000000348487819 */ /* 0x000fe400000012ff */
[----:B------:R-:W-:Y:S01]  /*24df0*/  LOP3.LUT R64, R64, R65, RZ, 0x3c, !PT ;  /* 0x0000004140407212 */ /* 0x000fe200078e3cff */
[--C-:B------:R-:W-:Y:S01]  /*24e00*/  IMAD.X R65, RZ, RZ, R21.reuse, P6 ;  /* 0x000000ffff417224 */ /* 0x100fe200030e0615 */
[----:B------:R-:W-:Y:S01]  /*24e10*/  LOP3.LUT R72, R72, R73, RZ, 0x3c, !PT ;  /* 0x0000004948487212 */ /* 0x000fe200078e3cff */
[----:B------:R-:W-:Y:S01]  /*24e20*/  IMAD.X R73, RZ, RZ, R21, P4 ;  /* 0x000000ffff497224 */ /* 0x000fe200020e0615 */
[----:B------:R-:W-:Y:S01]  /*24e30*/  BSSY B1, `(.L_x_3098) ;  /* 0x00000a1000017945 */ /* 0x000fe20003800000 */
[----:B------:R-:W-:-:S02]  /*24e40*/  SHF.R.S32.HI R89, RZ, 0x1f, R16 ;  /* 0x0000001fff597819 */ /* 0x000fc40000011410 */
[----:B------:R-:W-:Y:S02]  /*24e50*/  SHF.R.S32.HI R90, RZ, 0x1f, R220 ;  /* 0x0000001fff5a7819 */ /* 0x000fe400000114dc */
[----:B------:R-:W-:Y:S02]  /*24e60*/  SHF.R.S32.HI R92, RZ, 0x1f, R221 ;  /* 0x0000001fff5c7819 */ /* 0x000fe400000114dd */
[----:B----4-:R-:W-:-:S05]  /*24e70*/  SHF.R.S32.HI R83, RZ, 0x1f, R84 ;  /* 0x0000001fff537819 */ /* 0x010fca0000011454 */
[----:B------:R-:W-:-:S04]  /*24e80*/  IMAD R4, R83, UR4, RZ ;  /* 0x0000000453047c24 */ /* 0x000fc8000f8e02ff */
[C---:B------:R-:W-:Y:S02]  /*24e90*/  IMAD R11, R84.reuse, UR5, R4 ;  /* 0x00000005540b7c24 */ /* 0x040fe4000f8e0204 */
[----:B------:R-:W-:Y:S01]  /*24ea0*/  IMAD.WIDE.U32 R4, R84, UR4, R80 ;  /* 0x0000000454047c25 */ /* 0x000fe2000f8e0050 */
[----:B------:R-:W-:-:S04]  /*24eb0*/  ULDC.64 UR4, c[0x0][0xb98] ;  /* 0x0002e60000047ab9 */ /* 0x000fc80000000a00 */
[----:B------:R-:W-:Y:S01]  /*24ec0*/  IADD3 R5, R5, R11, RZ ;  /* 0x0000000b05057210 */ /* 0x000fe20007ffe0ff */
[----:B------:R-:W-:Y:S02]  /*24ed0*/  IMAD R11, R82, UR4, RZ ;  /* 0x00000004520b7c24 */ /* 0x000fe4000f8e02ff */
[----:B------:R-:W-:-:S04]  /*24ee0*/  IMAD.WIDE.U32 R4, R236, UR4, R4 ;  /* 0x00000004ec047c25 */ /* 0x000fc8000f8e0004 */
[----:B------:R-:W-:Y:S01]  /*24ef0*/  IMAD R8, R236, UR5, R11 ;  /* 0x00000005ec087c24 */ /* 0x000fe2000f8e020b */
[----:B------:R-:W-:Y:S01]  /*24f00*/  SHF.R.S32.HI R11, RZ, 0x1f, R7 ;  /* 0x0000001fff0b7819 */ /* 0x000fe20000011407 */
[----:B------:R-:W-:Y:S01]  /*24f10*/  ULDC.64 UR4, c[0x0][0xb88] ;  /* 0x0002e20000047ab9 */ /* 0x000fe20000000a00 */
[----:B------:R-:W-:Y:S01]  /*24f20*/  IADD3 R4, P0, R7, R4, RZ ;  /* 0x0000000407047210 */ /* 0x000fe20007f1e0ff */
[----:B------:R-:W-:-:S03]  /*24f30*/  IMAD R6, R6, UR4, RZ ;  /* 0x0000000406067c24 */ /* 0x000fc6000f8e02ff */
[----:B------:R-:W-:Y:S01]  /*24f40*/  IADD3.X R5, R11, R5, R8, P0, !PT ;  /* 0x000000050b057210 */ /* 0x000fe200007fe408 */
[C---:B------:R-:W-:Y:S02]  /*24f50*/  IMAD R11, R9.reuse, UR5, R6 ;  /* 0x00000005090b7c24 */ /* 0x040fe4000f8e0206 */
[----:B------:R-:W-:Y:S01]  /*24f60*/  IMAD.WIDE.U32 R4, R9, UR4, R4 ;  /* 0x0000000409047c25 */ /* 0x000fe2000f8e0004 */
[----:B------:R-:W-:-:S03]  /*24f70*/  ULDC.64 UR4, c[0x0][0xb50] ;  /* 0x0002d40000047ab9 */ /* 0x000fc60000000a00 */
[----:B------:R-:W-:Y:S01]  /*24f80*/  IMAD.IADD R5, R5, 0x1, R11 ;  /* 0x0000000105057824 */ /* 0x000fe200078e020b */
[----:B------:R-:W-:-:S04]  /*24f90*/  LEA R6, P0, R4, UR4, 0x2 ;  /* 0x0000000404067c11 */ /* 0x000fc8000f8010ff */
[----:B------:R-:W-:Y:S02]  /*24fa0*/  LEA.HI.X R10, R4, UR5, R5, 0x2, P0 ;  /* 0x00000005040a7c11 */ /* 0x000fe400080f1405 */
[C---:B------:R-:W-:Y:S01]  /*24fb0*/  IADD3 R7, P5, R20.reuse, 0x1000, RZ ;  /* 0x0000100014077810 */ /* 0x040fe20007fbe0ff */
[----:B------:R-:W-:Y:S01]  /*24fc0*/  SHFL.IDX PT, R50, R6, RZ, 0x1c1f ;  /* 0x001c1fff06327589 */ /* 0x000fe200000e0000 */
[----:B------:R-:W-:Y:S01]  /*24fd0*/  IADD3 R25, P0, R20, 0x3000, RZ ;  /* 0x0000300014197810 */ /* 0x000fe20007f1e0ff */
[----:B------:R-:W-:Y:S01]  /*24fe0*/  IMAD.IADD R14, R14, 0x1, R230 ;  /* 0x000000010e0e7824 */ /* 0x000fe200078e02e6 */
[----:B------:R-:W-:Y:S02]  /*24ff0*/  ULDC.64 UR4, c[0x0][0xaa0] ;  /* 0x0002a80000047ab9 */ /* 0x000fe40000000a00 */
[----:B------:R-:W-:-:S04]  /*25000*/  LOP3.LUT R24, R25, 0x380, RZ, 0xc0, !PT ;  /* 0x0000038019187812 */ /* 0x000fc800078ec0ff */
[----:B------:R-:W-:-:S04]  /*25010*/  SHF.R.U64 R24, R24, 0x3, RZ ;  /* 0x0000000318187819 */ /* 0x000fc800000012ff */
[----:B------:R-:W-:Y:S02]  /*25020*/  LOP3.LUT R24, R24, R25, RZ, 0x3c, !PT ;  /* 0x0000001918187212 */ /* 0x000fe400078e3cff */
[----:B------:R-:W-:Y:S02]  /*25030*/  IADD3.X R25, RZ, R21, RZ, P0, !PT ;  /* 0x00000015ff197210 */ /* 0x000fe400007fe4ff */
[C---:B------:R-:W-:Y:S01]  /*25040*/  IADD3 R49, P0, R20.reuse, 0x9000, RZ ;  /* 0x0000900014317810 */ /* 0x040fe20007f1e0ff */
[----:B------:R-:W-:Y:S01]  /*25050*/  IMAD.X R9, RZ, RZ, R21, P5 ;  /* 0x000000ffff097224 */ /* 0x000fe200028e0615 */
[----:B------:R-:W-:Y:S02]  /*25060*/  IADD3 R41, P5, R20, 0x7000, RZ ;  /* 0x0000700014297810 */ /* 0x000fe40007fbe0ff */
[----:B------:R-:W-:Y:S01]  /*25070*/  LOP3.LUT R48, R49, 0x380, RZ, 0xc0, !PT ;  /* 0x0000038031307812 */ /* 0x000fe200078ec0ff */
[----:B------:R-:W4:Y:S01]  /*25080*/  SHFL.IDX PT, R51, R10, RZ, 0x1c1f ;  /* 0x001c1fff0a337589 */ /* 0x000f2200000e0000 */
[----:B------:R-:W-:-:S02]  /*25090*/  LOP3.LUT R40, R41, 0x380, RZ, 0xc0, !PT ;  /* 0x0000038029287812 */ /* 0x000fc400078ec0ff */
[----:B------:R-:W-:Y:S01]  /*250a0*/  SHF.R.U64 R48, R48, 0x3, RZ ;  /* 0x0000000330307819 */ /* 0x000fe200000012ff */
[----:B------:R-:W-:Y:S01]  /*250b0*/  SHFL.IDX PT, R58, R6, 0x1, 0x1c1f ;  /* 0x003c1f00063a7f89 */ /* 0x000fe200000e0000 */
[----:B------:R-:W-:-:S03]  /*250c0*/  LOP3.LUT R8, R7, 0x380, RZ, 0xc0, !PT ;  /* 0x0000038007087812 */ /* 0x000fc600078ec0ff */
[----:B------:R-:W0:Y:S01]  /*250d0*/  SHFL.IDX PT, R59, R10, 0x1, 0x1c1f ;  /* 0x003c1f000a3b7f89 */ /* 0x000e2200000e0000 */
[----:B------:R-:W-:Y:S01]  /*250e0*/  LOP3.LUT R48, R48, R49, RZ, 0x3c, !PT ;  /* 0x0000003130307212 */ /* 0x000fe200078e3cff */
[--C-:B------:R-:W-:Y:S01]  /*250f0*/  IMAD.X R49, RZ, RZ, R21.reuse, P0 ;  /* 0x000000ffff317224 */ /* 0x100fe200000e0615 */
[----:B------:R-:W-:Y:S01]  /*25100*/  SHF.R.U64 R40, R40, 0x3, RZ ;  /* 0x0000000328287819 */ /* 0x000fe200000012ff */
[----:B------:R-:W-:Y:S01]  /*25110*/  VIADD R4, R14, 0x8 ;  /* 0x000000080e047836 */ /* 0x000fe20000000000 */
[----:B--2---:R-:W-:Y:S02]  /*25120*/  LOP3.LUT P0, RZ, R15, 0x3, RZ, 0xc0, !PT ;  /* 0x000000030fff7812 */ /* 0x004fe4000780c0ff */
[----:B------:R-:W-:Y:S02]  /*25130*/  SHF.R.U64 R8, R8, 0x3, RZ ;  /* 0x0000000308087819 */ /* 0x000fe400000012ff */
[----:B------:R-:W-:Y:S01]  /*25140*/  LOP3.LUT R40, R40, R41, RZ, 0x3c, !PT ;  /* 0x0000002928287212 */ /* 0x000fe200078e3cff */
[----:B------:R-:W-:Y:S01]  /*25150*/  IMAD.X R41, RZ, RZ, R21, P5 ;  /* 0x000000ffff297224 */ /* 0x000fe200028e0615 */
[----:B------:R-:W-:-:S02]  /*25160*/  ISETP.GE.OR P2, PT, R14, R3, P0 ;  /* 0x000000030e00720c */ /* 0x000fc40000746670 */
[----:B------:R-:W-:Y:S02]  /*25170*/  LOP3.LUT R8, R8, R7, RZ, 0x3c, !PT ;  /* 0x0000000708087212 */ /* 0x000fe400078e3cff */
[----:B------:R-:W-:Y:S02]  /*25180*/  IADD3 R5, P3, R20, 0xf000, RZ ;  /* 0x0000f00014057810 */ /* 0x000fe40007f7e0ff */
[----:B------:R-:W-:Y:S02]  /*25190*/  ISETP.GE.OR P0, PT, R4, R3, P0 ;  /* 0x000000030400720c */ /* 0x000fe40000706670 */
[C---:B------:R-:W-:Y:S02]  /*251a0*/  IADD3 R69, P5, R20.reuse, 0xd000, RZ ;  /* 0x0000d00014457810 */ /* 0x040fe40007fbe0ff */
[----:B------:R-:W-:Y:S02]  /*251b0*/  LOP3.LUT R7, R20, 0x380, RZ, 0xc0, !PT ;  /* 0x0000038014077812 */ /* 0x000fe400078ec0ff */
[----:B------:R-:W-:-:S02]  /*251c0*/  LOP3.LUT R4, R5, 0x380, RZ, 0xc0, !PT ;  /* 0x0000038005047812 */ /* 0x000fc400078ec0ff */
[----:B------:R-:W-:Y:S02]  /*251d0*/  LOP3.LUT R68, R69, 0x380, RZ, 0xc0, !PT ;  /* 0x0000038045447812 */ /* 0x000fe400078ec0ff */
[----:B------:R-:W-:Y:S02]  /*251e0*/  SHF.R.U64 R7, R7, 0x3, RZ ;  /* 0x0000000307077819 */ /* 0x000fe400000012ff */
[----:B------:R-:W-:Y:S02]  /*251f0*/  SHF.R.U64 R4, R4, 0x3, RZ ;  /* 0x0000000304047819 */ /* 0x000fe400000012ff */
[----:B------:R-:W-:Y:S02]  /*25200*/  SHF.R.U64 R68, R68, 0x3, RZ ;  /* 0x0000000344447819 */ /* 0x000fe400000012ff */
[----:B------:R-:W-:Y:S01]  /*25210*/  LOP3.LUT R20, R7, R20, RZ, 0x3c, !PT ;  /* 0x0000001407147212 */ /* 0x000fe200078e3cff */
[----:B----4-:R-:W-:Y:S01]  /*25220*/  @!P2 ST.E desc[UR6][R50.64], R0 ;  /* 0x000000003200a985 */ /* 0x010fe2000c101906 */
[----:B------:R-:W-:Y:S01]  /*25230*/  LOP3.LUT R68, R68, R69, RZ, 0x3c, !PT ;  /* 0x0000004544447212 */ /* 0x000fe200078e3cff */
[--C-:B------:R-:W-:Y:S01]  /*25240*/  IMAD.X R69, RZ, RZ, R21.reuse, P5 ;  /* 0x000000ffff457224 */ /* 0x100fe200028e0615 */
[----:B------:R-:W-:Y:S01]  /*25250*/  LOP3.LUT R76, R4, R5, RZ, 0x3c, !PT ;  /* 0x00000005044c7212 */ /* 0x000fe200078e3cff */
[----:B0-----:R0:W-:Y:S01]  /*25260*/  @!P0 ST.E desc[UR6][R58.64], R2 ;  /* 0x000000023a008985 */ /* 0x0011e2000c101906 */
[----:B------:R-:W-:-:S03]  /*25270*/  IMAD.X R77, RZ, RZ, R21, P3 ;  /* 0x000000ffff4d7224 */ /* 0x000fc600018e0615 */
[----:B------:R2:W5:Y:S04]  /*25280*/  LD.E.128 R4, desc[UR6][R20.64] ;  /* 0x0000000614047980 */ /* 0x000568000c101d00 */
[----:B------:R-:W5:Y:S04]  /*25290*/  LD.E.128 R8, desc[UR6][R8.64] ;  /* 0x0000000608087980 */ /* 0x000f68000c101d00 */
[----:B------:R-:W5:Y:S01]  /*252a0*/  LD.E.128 R12, desc[UR6][R12.64] ;  /* 0x000000060c0c7980 */ /* 0x000f62000c101d00 */
[----:B--2---:R-:W-:-:S03]  /*252b0*/  IMAD R21, R81, UR4, RZ ;  /* 0x0000000451157c24 */ /* 0x004fc6000f8e02ff */
[----:B------:R-:W5:Y:S01]  /*252c0*/  LD.E.128 R24, desc[UR6][R24.64] ;  /* 0x0000000618187980 */ /* 0x000f62000c101d00 */
[C---:B------:R-:W-:Y:S02]  /*252d0*/  IMAD R81, R80.reuse, UR5, R21 ;  /* 0x0000000550517c24 */ /* 0x040fe4000f8e0215 */
[----:B------:R-:W-:Y:S01]  /*252e0*/  IMAD.WIDE.U32 R20, R80, UR4, RZ ;  /* 0x0000000450147c25 */ /* 0x000fe2000f8e00ff */
[----:B------:R-:W-:Y:S01]  /*252f0*/  ULDC.64 UR4, c[0x0][0xae8] ;  /* 0x0002ba0000047ab9 */ /* 0x000fe20000000a00 */
[----:B------:R-:W5:Y:S03]  /*25300*/  LD.E.128 R28, desc[UR6][R28.64] ;  /* 0x000000061c1c7980 */ /* 0x000f66000c101d00 */
[----:B------:R-:W-:Y:S01]  /*25310*/  IADD3 R21, R21, R81, RZ ;  /* 0x0000005115157210 */ /* 0x000fe20007ffe0ff */
[----:B------:R-:W-:Y:S01]  /*25320*/  IMAD R81, R237, 0x20, R212 ;  /* 0x00000020ed517824 */ /* 0x000fe200078e02d4 */
[----:B------:R-:W5:Y:S01]  /*25330*/  LD.E.128 R32, desc[UR6][R32.64] ;  /* 0x0000000620207980 */ /* 0x000f62000c101d00 */
[----:B------:R-:W-:-:S02]  /*25340*/  IMAD R83, R83, UR4, RZ ;  /* 0x0000000453537c24 */ /* 0x000fc4000f8e02ff */
[----:B0-----:R-:W-:Y:S01]  /*25350*/  IMAD.IADD R2, R230, 0x1, R81 ;  /* 0x00000001e6027824 */ /* 0x001fe200078e0251 */
[----:B------:R-:W5:Y:S01]  /*25360*/  LD.E.128 R36, desc[UR6][R36.64] ;  /* 0x0000000624247980 */ /* 0x000f62000c101d00 */
[C---:B------:R-:W-:Y:S02]  /*25370*/  IMAD R83, R84.reuse, UR5, R83 ;  /* 0x0000000554537c24 */ /* 0x040fe4000f8e0253 */
[----:B------:R-:W-:Y:S01]  /*25380*/  IMAD.WIDE.U32 R20, R84, UR4, R20 ;  /* 0x0000000454147c25 */ /* 0x000fe2000f8e0014 */
[----:B------:R-:W-:Y:S01]  /*25390*/  ULDC.64 UR4, c[0x0][0xaf0] ;  /* 0x0002bc0000047ab9 */ /* 0x000fe20000000a00 */
[----:B------:R-:W5:Y:S02]  /*253a0*/  LD.E.128 R40, desc[UR6][R40.64] ;  /* 0x0000000628287980 */ /* 0x000f64000c101d00 */
[----:B-1----:R-:W-:Y:S02]  /*253b0*/  @P1 IMAD.HI.U32 R0, R2, R85, RZ ;  /* 0x0000005502001227 */ /* 0x002fe400078e00ff */
[----:B------:R-:W5:Y:S02]  /*253c0*/  LD.E.128 R44, desc[UR6][R44.64] ;  /* 0x000000062c2c7980 */ /* 0x000f64000c101d00 */
[----:B------:R-:W-:-:S02]  /*253d0*/  IMAD.IADD R21, R21, 0x1, R83 ;  /* 0x0000000115157824 */ /* 0x000fc400078e0253 */
[----:B------:R-:W-:Y:S01]  /*253e0*/  IMAD.MOV.U32 R81, RZ, RZ, R2 ;  /* 0x000000ffff517224 */ /* 0x000fe200078e0002 */
[----:B---3--:R-:W-:Y:S01]  /*253f0*/  @P1 SHF.R.U32.HI R81, RZ, R87, R0 ;  /* 0x00000057ff511219 */ /* 0x008fe20000011600 */
[----:B------:R-:W-:Y:S01]  /*25400*/  IMAD R83, R82, UR4, RZ ;  /* 0x0000000452537c24 */ /* 0x000fe2000f8e02ff */
[----:B------:R-:W5:Y:S01]  /*25410*/  LD.E.128 R48, desc[UR6][R48.64] ;  /* 0x0000000630307980 */ /* 0x000f62000c101d00 */
[C---:B------:R-:W-:Y:S01]  /*25420*/  IMAD.WIDE.U32 R20, R236.reuse, UR4, R20 ;  /* 0x00000004ec147c25 */ /* 0x040fe2000f8e0014 */
[----:B------:R-:W-:Y:S02]  /*25430*/  SHF.R.S32.HI R0, RZ, 0x1f, R81 ;  /* 0x0000001fff007819 */ /* 0x000fe40000011451 */
[----:B------:R-:W-:Y:S01]  /*25440*/  IADD3 R85, -R81, RZ, RZ ;  /* 0x000000ff51557210 */ /* 0x000fe20007ffe1ff */
[----:B------:R-:W-:Y:S01]  /*25450*/  IMAD R83, R236, UR5, R83 ;  /* 0x00000005ec537c24 */ /* 0x000fe2000f8e0253 */
[----:B------:R-:W-:Y:S01]  /*25460*/  ULDC.64 UR4, c[0x0][0xae0] ;  /* 0x0002b80000047ab9 */ /* 0x000fe20000000a00 */
[----:B------:R-:W5:Y:S01]  /*25470*/  LD.E.128 R56, desc[UR6][R56.64] ;  /* 0x0000000638387980 */ /* 0x000f62000c101d00 */
[----:B------:R-:W-:-:S02]  /*25480*/  IMAD R0, R0, UR4, RZ ;  /* 0x0000000400007c24 */ /* 0x000fc4000f8e02ff */
        /* <DEDUP_REMOVED lines=8> */
[----:B------:R-:W5:Y:S01]  /*25510*/  LD.E.128 R68, desc[UR6][R68.64] ;  /* 0x0000000644447980 */ /* 0x000f62000c101d00 */
[----:B------:R-:W-:-:S02]  /*25520*/  IMAD.IADD R21, R21, 0x1, R85 ;  /* 0x0000000115157824 */ /* 0x000fc400078e0255 */
[----:B------:R-:W-:Y:S01]  /*25530*/  IMAD R2, R0, UR4, RZ ;  /* 0x0000000400027c24 */ /* 0x000fe2000f8e02ff */
[----:B------:R-:W5:Y:S01]  /*25540*/  LD.E.128 R72, desc[UR6][R72.64] ;  /* 0x0000000648487980 */ /* 0x000f62000c101d00 */
[----:B------:R-:W-:-:S03]  /*25550*/  IMAD.IADD R230, R212, 0x1, R230 ;  /* 0x00000001d4e67824 */ /* 0x000fc600078e02e6 */
[----:B------:R-:W5:Y:S01]  /*25560*/  LD.E.128 R76, desc[UR6][R76.64] ;  /* 0x000000064c4c7980 */ /* 0x000f62000c101d00 */
[C---:B------:R-:W-:Y:S01]  /*25570*/  IMAD R81, R83.reuse, UR5, R2 ;  /* 0x0000000553517c24 */ /* 0x040fe2000f8e0202 */
[----:B------:R-:W-:Y:S01]  /*25580*/  @!PT LDS RZ, [RZ] ;  /* 0x00000000fffff984 */ /* 0x000fe20000000800 */
[----:B------:R-:W-:Y:S01]  /*25590*/  @!PT LDS RZ, [RZ] ;  /* 0x00000000fffff984 */ /* 0x000fe20000000800 */
[----:B------:R-:W-:Y:S01]  /*255a0*/  @!PT LDS RZ, [RZ] ;  /* 0x00000000fffff984 */ /* 0x000fe20000000800 */
[----:B------:R-:W-:Y:S01]  /*255b0*/  @!PT LDS RZ, [RZ] ;  /* 0x00000000fffff984 */ /* 0x000fe20000000800 */
[----:B------:R0:W-:Y:S06]  /*255c0*/  MEMBAR.ALL.CTA ;  /* 0x0000000000007992 */ /* 0x0001ec0000008000 */
[----:B0-----:R-:W0:Y:S01]  /*255d0*/  FENCE.VIEW.ASYNC.S ;  /* 0x00000000000073c6 */ /* 0x001e220000000000 */
[----:B------:R-:W-:Y:S01]  /*255e0*/  IMAD.WIDE.U32 R20, R83, UR4, R20 ;  /* 0x0000000453147c25 */ /* 0x000fe2000f8e0014 */
[----:B------:R-:W-:Y:S01]  /*255f0*/  ULDC.64 UR4, c[0x0][0xa80] ;  /* 0x0002a00000047ab9 */ /* 0x000fe20000000a00 */
[----:B------:R-:W-:-:S02]  /*25600*/  IADD3 R2, R230, 0x40, RZ ;  /* 0x00000040e6027810 */ /* 0x000fc40007ffe0ff */
[----:B------:R-:W-:Y:S01]  /*25610*/  IMAD.IADD R21, R21, 0x1, R81 ;  /* 0x0000000115157824 */ /* 0x000fe200078e0251 */
[----:B------:R-:W-:Y:S01]  /*25620*/  LEA R52, P2, R20, UR4, 0x1 ;  /* 0x0000000414347c11 */ /* 0x000fe2000f8408ff */
[----:B------:R-:W-:Y:S01]  /*25630*/  VIADD R0, R230, 0x20 ;  /* 0x00000020e6007836 */ /* 0x000fe20000000000 */
[-C--:B------:R-:W-:Y:S02]  /*25640*/  ISETP.GE.AND P0, PT, R2, R3.reuse, PT ;  /* 0x000000030200720c */ /* 0x080fe40003f06270 */
[----:B------:R-:W-:Y:S02]  /*25650*/  LEA.HI.X R2, R20, UR5, R21, 0x1, P2 ;  /* 0x0000000514027c11 */ /* 0x000fe400090f0c15 */
[-C--:B------:R-:W-:Y:S02]  /*25660*/  ISETP.GE.AND P2, PT, R230, R3.reuse, PT ;  /* 0x00000003e600720c */ /* 0x080fe40003f46270 */
[----:B------:R-:W-:Y:S01]  /*25670*/  ISETP.GE.AND P1, PT, R0, R3, PT ;  /* 0x000000030000720c */ /* 0x000fe20003f26270 */
[----:B------:R-:W-:Y:S01]  /*25680*/  VIADD R0, R18, 0x38820 ;  /* 0x0003882012007836 */ /* 0x000fe20000000000 */
[----:B------:R-:W-:-:S04]  /*25690*/  SHF.R.S32.HI R80, RZ, 0x1f, R213 ;  /* 0x0000001fff507819 */ /* 0x000fc800000114d5 */
[----:B------:R-:W-:Y:S02]  /*256a0*/  LEA.HI R80, R80, R213, RZ, 0x3 ;  /* 0x000000d550507211 */ /* 0x000fe400078f18ff */
[----:B------:R-:W-:Y:S01]  /*256b0*/  PRMT R0, RZ, 0x654, R0 ;  /* 0x00000654ff007816 */ /* 0x000fe20000000000 */
[----:B0-----:R0:W1:Y:S01]  /*256c0*/  SHFL.IDX PT, R87, R52, RZ, 0x181f ;  /* 0x00181fff34577589 */ /* 0x00106200000e0000 */
[----:B------:R-:W-:Y:S02]  /*256d0*/  LOP3.LUT R86, R80, 0xfffffff8, RZ, 0xc0, !PT ;  /* 0xfffffff850567812 */ /* 0x000fe400078ec0ff */
[----:B------:R0:W-:Y:S01]  /*256e0*/  SYNCS.ARRIVE.TRANS64.RED.A1T0 RZ, [R0+URZ], RZ ;  /* 0x000000ff00ff79a7 */ /* 0x0001e2000810043f */
[----:B------:R0:W2:Y:S01]  /*256f0*/  SHFL.IDX PT, R85, R2, RZ, 0x181f ;  /* 0x00181fff02557589 */ /* 0x0000a200000e0000 */
[----:B------:R-:W-:Y:S01]  /*25700*/  SHF.R.S32.HI R88, RZ, 0x1f, R86 ;  /* 0x0000001fff587819 */ /* 0x000fe20000011456 */
[----:B------:R-:W-:Y:S06]  /*25710*/  @P2 BRA `(.L_x_3099) ;  /* 0x0000000000482947 */ /* 0x000fec0003800000 */
        /* <DEDUP_REMOVED lines=18> */
.L_x_3099:
[----:B------:R-:W-:Y:S05]  /*25840*/  BSYNC B1 ;  /* 0x0000000000017941 */ /* 0x000fea0003800000 */
.L_x_3098:
        /* <DEDUP_REMOVED lines=22> */
.L_x_3101:
[----:B------:R-:W-:Y:S05]  /*259b0*/  BSYNC B1 ;  /* 0x0000000000017941 */ /* 0x000fea0003800000 */
.L_x_3100:
        /* <DEDUP_REMOVED lines=22> */
.L_x_3103:
[----:B------:R-:W-:Y:S05]  /*25b20*/  BSYNC B1 ;  /* 0x0000000000017941 */ /* 0x000fea0003800000 */
.L_x_3102:
[----:B------:R-:W-:Y:S01]  /*25b30*/  VIADD R0, R230, 0x60 ;  /* 0x00000060e6007836 */ /* 0x000fe20000000000 */
[----:B0-----:R0:W0:Y:S04]  /*25b40*/  SHFL.IDX PT, R9, R2, 0x3, 0x181f ;  /* 0x00781f0002097f89 */ /* 0x00102800000e0000 */
[----:B------:R-:W-:Y:S01]  /*25b50*/  ISETP.GE.AND P0, PT, R0, R3, PT ;  /* 0x000000030000720c */ /* 0x000fe20003f06270 */
[----:B------:R0:W0:-:S12]  /*25b60*/  SHFL.IDX PT, R11, R52, 0x3, 0x181f ;  /* 0x00781f00340b7f89 */ /* 0x00001800000e0000 */
[----:B------:R-:W-:Y:S05]  /*25b70*/  @P0 BRA `(.L_x_3104) ;  /* 0x0000000c00c80947 */ /* 0x000fea0003800000 */
[----:B------:R-:W-:Y:S01]  /*25b80*/  ULDC UR4, c[0x0][0xac8] ;  /* 0x0002b20000047ab9 */ /* 0x000fe20000000800 */
[----:B------:R-:W-:Y:S01]  /*25b90*/  ULDC.64 UR6, c[0x0][0x208] ;  /* 0x0000820000067ab9 */ /* 0x000fe20000000a00 */
[----:B------:R-:W-:Y:S02]  /*25ba0*/  ISETP.GE.AND P3, PT, R16, UR4, PT ;  /* 0x0000000410007c0c */ /* 0x000fe4000bf66270 */
[----:B------:R-:W-:Y:S02]  /*25bb0*/  ISETP.GE.AND P4, PT, R213, UR4, PT ;  /* 0x00000004d5007c0c */ /* 0x000fe4000bf86270 */
[----:B------:R-:W-:-:S09]  /*25bc0*/  ISETP.GE.AND P5, PT, R220, UR4, PT ;  /* 0x00000004dc007c0c */ /* 0x000fd2000bfa6270 */
[-C--:B0--3--:R-:W-:Y:S02]  /*25bd0*/  @!P3 LEA R2, P0, R16, R11.reuse, 0x1 ;  /* 0x0000000b1002b211 */ /* 0x089fe400078008ff */
[----:B------:R-:W-:Y:S02]  /*25be0*/  @!P4 LEA R4, P1, R86, R11, 0x1 ;  /* 0x0000000b5604c211 */ /* 0x000fe400078208ff */
[----:B------:R-:W-:Y:S02]  /*25bf0*/  @!P3 LEA.HI.X R3, R16, R9, R89, 0x1, P0 ;  /* 0x000000091003b211 */ /* 0x000fe400000f0c59 */
        /* <DEDUP_REMOVED lines=13> */
.L_x_3096:
[----:B------:R-:W-:Y:S01]  /*25cd0*/  IMAD.SHL.U32 R4, R236, 0x4, RZ ;  /* 0x00000004ec047824 */ /* 0x000fe200078e00ff */
[----:B------:R-:W-:Y:S01]  /*25ce0*/  SHF.R.S32.HI R9, RZ, 0x1f, R236 ;  /* 0x0000001fff097819 */ /* 0x000fe200000114ec */
[----:B------:R-:W-:Y:S01]  /*25cf0*/  ULDC.64 UR4, c[0x0][0xc00] ;  /* 0x0003000000047ab9 */ /* 0x000fe20000000a00 */
[----:B------:R-:W2:Y:S01]  /*25d00*/  LDC R25, c[0x0][0xbe8] ;  /* 0x0002fa00ff197b82 */ /* 0x000ea20000000800 */
[----:B------:R-:W-:Y:S01]  /*25d10*/  ISETP.NE.U32.AND P0, PT, RZ, UR4, PT ;  /* 0x00000004ff007c0c */ /* 0x000fe2000bf05070 */
[----:B------:R-:W-:Y:S01]  /*25d20*/  ULDC.64 UR6, c[0x0][0x208] ;  /* 0x0000820000067ab9 */ /* 0x000fe20000000a00 */
[----:B------:R-:W-:Y:S02]  /*25d30*/  IADD3 R2, P1, R4, UR4, RZ ;  /* 0x0000000404027c10 */ /* 0x000fe4000ff3e0ff */
[----:B------:R-:W-:Y:S02]  /*25d40*/  SHF.L.U64.HI R0, R236, 0x2, R9 ;  /* 0x00000002ec007819 */ /* 0x000fe40000010209 */
[----:B------:R-:W-:-:S02]  /*25d50*/  ISETP.NE.AND.EX P0, PT, RZ, UR5, PT, P0 ;  /* 0x00000005ff007c0c */ /* 0x000fc4000bf05300 */
[----:B------:R-:W-:Y:S01]  /*25d60*/  IADD3.X R3, R0, UR5, RZ, P1, !PT ;  /* 0x0000000500037c10 */ /* 0x000fe20008ffe4ff */
[----:B------:R-:W-:Y:S01]  /*25d70*/  ULDC.64 UR4, c[0x0][0xc08] ;  /* 0x0003020000047ab9 */ /* 0x000fe20000000a00 */
[----:B------:R-:W-:Y:S02]  /*25d80*/  MOV R6, RZ ;  /* 0x000000ff00067202 */ /* 0x000fe40000000f00 */
[----:B------:R-:W-:-:S04]  /*25d90*/  ISETP.NE.U32.AND P1, PT, RZ, UR4, PT ;  /* 0x00000004ff007c0c */ /* 0x000fc8000bf25070 */
[----:B------:R-:W-:Y:S01]  /*25da0*/  ISETP.NE.AND.EX P1, PT, RZ, UR5, PT, P1 ;  /* 0x00000005ff007c0c */ /* 0x000fe2000bf25310 */
[----:B------:R-:W3:Y:S02]  /*25db0*/  S2R R7, SR_TID.X ;  /* 0x0000000000077919 */ /* 0x000ee40000002100 */
[----:B------:R4:W5:Y:S10]  /*25dc0*/  @P0 LDG.E R6, desc[UR6][R2.64] ;  /* 0x0000000602060981 */ /* 0x000974000c1e1900 */
[----:B------:R-:W-:Y:S01]  /*25dd0*/  @P1 IADD3 R4, P2, R4, UR4, RZ ;  /* 0x0000000404041c10 */ /* 0x000fe2000ff5e0ff */
[----:B------:R-:W-:-:S03]  /*25de0*/  ULDC UR4, c[0x0][0xa88] ;  /* 0x0002a20000047ab9 */ /* 0x000fc60000000800 */
[----:B------:R-:W-:Y:S01]  /*25df0*/  @P1 IADD3.X R5, R0, UR5, RZ, P2, !PT ;  /* 0x0000000500051c10 */ /* 0x000fe200097fe4ff */
[----:B------:R-:W-:Y:S01]  /*25e00*/  IMAD.U32 R0, RZ, RZ, UR4 ;  /* 0x00000004ff007e24 */ /* 0x000fe2000f8e00ff */
[----:B--2---:R-:W-:-:S05]  /*25e10*/  ISETP.NE.AND P2, PT, R25, 0x1, PT ;  /* 0x000000011900780c */ /* 0x004fca0003f45270 */
[----:B------:R4:W5:Y:S08]  /*25e20*/  @P1 LDG.E R0, desc[UR6][R4.64] ;  /* 0x0000000604001981 */ /* 0x000970000c1e1900 */
[----:B------:R-:W2:Y:S01]  /*25e30*/  @P2 LDC R14, c[0x0][0xbec] ;  /* 0x0002fb00ff0e2b82 */ /* 0x000ea20000000800 */
[----:B---3--:R-:W-:-:S05]  /*25e40*/  VIADD R8, R7, 0xffffff80 ;  /* 0xffffff8007087836 */ /* 0x008fca0000000000 */
[----:B------:R-:W-:Y:S02]  /*25e50*/  ISETP.GE.AND P3, PT, R8, 0x80, PT ;  /* 0x000000800800780c */ /* 0x000fe40003f66270 */
[----:B------:R-:W3:Y:S01]  /*25e60*/  @P2 LDC R27, c[0x0][0xbf0] ;  /* 0x0002fc00ff1b2b82 */ /* 0x000ee20000000800 */
[----:B----4-:R-:W-:Y:S10]  /*25e70*/  @P1 BRA `(.L_x_3105) ;  /* 0x0000000000141947 */ /* 0x010ff40003800000 */
[----:B------:R-:W-:Y:S05]  /*25e80*/  @!P0 BRA `(.L_x_3105) ;  /* 0x0000000000108947 */ /* 0x000fea0003800000 */
[----:B------:R-:W-:Y:S02]  /*25e90*/  ULDC.64 UR4, c[0x0][0x208] ;  /* 0x0000820000047ab9 */ /* 0x000fe40000000a00 */
[----:B------:R-:W4:Y:S04]  /*25ea0*/  LDG.E R5, desc[UR4][R2.64] ;  /* 0x0000000402057981 */ /* 0x000f28000c1e1900 */
[----:B-----5:R-:W4:Y:S02]  /*25eb0*/  LDG.E R0, desc[UR4][R2.64+0x4] ;  /* 0x0000040402007981 */ /* 0x020f24000c1e1900 */
[----:B----4-:R-:W-:-:S07]  /*25ec0*/  IMAD.IADD R0, R0, 0x1, -R5 ;  /* 0x0000000100007824 */ /* 0x010fce00078e0a05 */
.L_x_3105:
[----:B------:R-:W4:Y:S01]  /*25ed0*/  LDL R20, [R1+0x5c] ;  /* 0x00005c0001147983 */ /* 0x000f220000100800 */
[----:B------:R-:W-:Y:S01]  /*25ee0*/  BSSY B1, `(.L_x_3106) ;  /* 0x000002d000017945 */ /* 0x000fe20003800000 */
[----:B------:R-:W-:Y:S02]  /*25ef0*/  SEL R13, R236, RZ, !P0 ;  /* 0x000000ffec0d7207 */ /* 0x000fe40004000000 */
[----:B------:R-:W-:Y:S02]  /*25f00*/  SEL R12, R9, RZ, !P0 ;  /* 0x000000ff090c7207 */ /* 0x000fe40004000000 */
[----:B-----5:R-:W-:Y:S02]  /*25f10*/  SHF.R.S32.HI R11, RZ, 0x1f, R6 ;  /* 0x0000001fff0b7819 */ /* 0x020fe40000011406 */
[----:B----4-:R-:W-:Y:S01]  /*25f20*/  SHF.R.S32.HI R10, RZ, 0x1f, R20 ;  /* 0x0000001fff0a7819 */ /* 0x010fe20000011414 */
[----:B------:R-:W-:Y:S06]  /*25f30*/  @P3 BRA `(.L_x_3107) ;  /* 0x00000000009c3947 */ /* 0x000fec0003800000 */
[----:B------:R-:W4:Y:S01]  /*25f40*/  LDC R9, c[0x0][0xbe8] ;  /* 0x0002fa00ff097b82 */ /* 0x000f220000000800 */
[----:B------:R-:W-:Y:S01]  /*25f50*/  IADD3 R8, R230, -0x80, R7 ;  /* 0xffffff80e6087810 */ /* 0x000fe20007ffe007 */
[----:B----4-:R-:W-:-:S05]  /*25f60*/  IMAD R2, R0, R9, RZ ;  /* 0x0000000900027224 */ /* 0x010fca00078e02ff */
        /* <DEDUP_REMOVED lines=34> */
[----:B------:R-:W-:-:S05]  /*26190*/  MOV R3, 0xff800000 ;  /* 0xff80000000037802 */ /* 0x000fca0000000f00 */
[----:B------:R4:W-:Y:S02]  /*261a0*/  STG.E desc[UR6][R4.64], R3 ;  /* 0x0000000304007986 */ /* 0x0009e4000c101906 */
.L_x_3107:
[----:B------:R-:W-:Y:S05]  /*261b0*/  BSYNC B1 ;  /* 0x0000000000017941 */ /* 0x000fea0003800000 */
.L_x_3106:
[----:B------:R-:W-:Y:S01]  /*261c0*/  ULDC.64 UR4, c[0x0][0xaa0] ;  /* 0x0002a80000047ab9 */ /* 0x000fe20000000a00 */
[----:B------:R-:W-:Y:S01]  /*261d0*/  IMAD R7, R237, 0x20, R212 ;  /* 0x00000020ed077824 */ /* 0x000fe200078e02d4 */
[----:B------:R-:W-:Y:S01]  /*261e0*/  BSSY B1, `(.L_x_3108) ;  /* 0x0000046000017945 */ /* 0x000fe20003800000 */
[----:B----4-:R-:W-:Y:S01]  /*261f0*/  IMAD R3, R11, UR4, RZ ;  /* 0x000000040b037c24 */ /* 0x010fe2000f8e02ff */
[----:B------:R-:W-:Y:S01]  /*26200*/  SHF.R.S32.HI R8, RZ, 0x1f, R221 ;  /* 0x0000001fff087819 */ /* 0x000fe200000114dd */
[----:B------:R-:W-:Y:S01]  /*26210*/  IMAD.IADD R9, R230, 0x1, R7 ;  /* 0x00000001e6097824 */ /* 0x000fe200078e0207 */
[----:B------:R-:W-:Y:S01]  /*26220*/  SHF.R.S32.HI R11, RZ, 0x1f, R16 ;  /* 0x0000001fff0b7819 */ /* 0x000fe20000011410 */
[C---:B------:R-:W-:Y:S02]  /*26230*/  IMAD R5, R6.reuse, UR5, R3 ;  /* 0x0000000506057c24 */ /* 0x040fe4000f8e0203 */
[----:B------:R-:W-:Y:S01]  /*26240*/  IMAD.WIDE.U32 R2, R6, UR4, RZ ;  /* 0x0000000406027c25 */ /* 0x000fe2000f8e00ff */
[----:B------:R-:W-:-:S03]  /*26250*/  ULDC.64 UR4, c[0x0][0xae8] ;  /* 0x0002ba0000047ab9 */ /* 0x000fc60000000a00 */
[----:B------:R-:W-:Y:S02]  /*26260*/  IMAD.IADD R3, R3, 0x1, R5 ;  /* 0x0000000103037824 */ /* 0x000fe400078e0205 */
[----:B------:R-:W-:Y:S02]  /*26270*/  IMAD R6, R10, UR4, RZ ;  /* 0x000000040a067c24 */ /* 0x000fe4000f8e02ff */
[----:B------:R-:W-:-:S04]  /*26280*/  IMAD.WIDE.U32 R2, R20, UR4, R2 ;  /* 0x0000000414027c25 */ /* 0x000fc8000f8e0002 */
[----:B------:R-:W-:Y:S01]  /*26290*/  IMAD R7, R20, UR5, R6 ;  /* 0x0000000514077c24 */ /* 0x000fe2000f8e0206 */
[----:B------:R-:W-:Y:S01]  /*262a0*/  ULDC.64 UR4, c[0x0][0xaf0] ;  /* 0x0002bc0000047ab9 */ /* 0x000fe20000000a00 */
[----:B--2---:R-:W-:-:S03]  /*262b0*/  @P2 IMAD.HI.U32 R4, R9, R14, RZ ;  /* 0x0000000e09042227 */ /* 0x004fc600078e00ff */
[----:B------:R-:W-:Y:S01]  /*262c0*/  IADD3 R3, R3, R7, RZ ;  /* 0x0000000703037210 */ /* 0x000fe20007ffe0ff */
[----:B------:R-:W-:Y:S01]  /*262d0*/  IMAD.MOV.U32 R5, RZ, RZ, R9 ;  /* 0x000000ffff057224 */ /* 0x000fe200078e0009 */
[----:B---3--:R-:W-:Y:S01]  /*262e0*/  @P2 SHF.R.U32.HI R5, RZ, R27, R4 ;  /* 0x0000001bff052219 */ /* 0x008fe20000011604 */
[----:B------:R-:W-:Y:S02]  /*262f0*/  IMAD R6, R12, UR4, RZ ;  /* 0x000000040c067c24 */ /* 0x000fe4000f8e02ff */
[----:B------:R-:W-:Y:S01]  /*26300*/  IMAD.WIDE.U32 R2, R13, UR4, R2 ;  /* 0x000000040d027c25 */ /* 0x000fe2000f8e0002 */
[----:B------:R-:W-:-:S03]  /*26310*/  SHF.R.S32.HI R4, RZ, 0x1f, R5 ;  /* 0x0000001fff047819 */ /* 0x000fc60000011405 */
[----:B------:R-:W-:Y:S01]  /*26320*/  IMAD R7, R13, UR5, R6 ;  /* 0x000000050d077c24 */ /* 0x000fe2000f8e0206 */
[----:B------:R-:W-:Y:S01]  /*26330*/  ULDC.64 UR4, c[0x0][0xae0] ;  /* 0x0002b80000047ab9 */ /* 0x000fe20000000a00 */
[----:B------:R-:W-:Y:S02]  /*26340*/  IMAD.MOV R6, RZ, RZ, -R5 ;  /* 0x000000ffff067224 */ /* 0x000fe400078e0a05 */
[----:B------:R-:W-:Y:S02]  /*26350*/  IMAD.IADD R3, R3, 0x1, R7 ;  /* 0x0000000103037824 */ /* 0x000fe400078e0207 */
[----:B------:R-:W-:Y:S02]  /*26360*/  IMAD R4, R4, UR4, RZ ;  /* 0x0000000404047c24 */ /* 0x000fe4000f8e02ff */
[----:B------:R-:W-:Y:S01]  /*26370*/  IMAD R7, R25, R6, R9 ;  /* 0x0000000619077224 */ /* 0x000fe200078e0209 */
[----:B------:R-:W-:Y:S01]  /*26380*/  SHF.R.S32.HI R6, RZ, 0x1f, R213 ;  /* 0x0000001fff067819 */ /* 0x000fe200000114d5 */
[----:B------:R-:W-:-:S02]  /*26390*/  IMAD R9, R5, UR5, R4 ;  /* 0x0000000505097c24 */ /* 0x000fc4000f8e0204 */
[----:B------:R-:W-:Y:S01]  /*263a0*/  IMAD.WIDE.U32 R2, R5, UR4, R2 ;  /* 0x0000000405027c25 */ /* 0x000fe2000f8e0002 */
[----:B------:R-:W-:Y:S01]  /*263b0*/  SHF.R.S32.HI R4, RZ, 0x1f, R7 ;  /* 0x0000001fff047819 */ /* 0x000fe20000011407 */
[----:B------:R-:W-:Y:S01]  /*263c0*/  ULDC.64 UR4, c[0x0][0xad8] ;  /* 0x0002b60000047ab9 */ /* 0x000fe20000000a00 */
[----:B------:R-:W-:Y:S01]  /*263d0*/  LEA.HI R6, R6, R213, RZ, 0x3 ;  /* 0x000000d506067211 */ /* 0x000fe200078f18ff */
[----:B------:R-:W-:Y:S01]  /*263e0*/  IMAD.IADD R3, R3, 0x1, R9 ;  /* 0x0000000103037824 */ /* 0x000fe200078e0209 */
[----:B------:R-:W-:Y:S01]  /*263f0*/  SHF.R.S32.HI R9, RZ, 0x1f, R220 ;  /* 0x0000001fff097819 */ /* 0x000fe200000114dc */
[----:B------:R-:W-:Y:S01]  /*26400*/  IMAD R4, R4, UR4, RZ ;  /* 0x0000000404047c24 */ /* 0x000fe2000f8e02ff */
[----:B------:R-:W-:Y:S01]  /*26410*/  SHF.R.S32.HI R6, RZ, 0x3, R6 ;  /* 0x00000003ff067819 */ /* 0x000fe20000011406 */
[----:B------:R-:W-:Y:S02]  /*26420*/  IMAD.IADD R230, R212, 0x1, R230 ;  /* 0x00000001d4e67824 */ /* 0x000fe400078e02e6 */
[----:B------:R-:W-:-:S02]  /*26430*/  IMAD R25, R0, R25, RZ ;  /* 0x0000001900197224 */ /* 0x000fc400078e02ff */
[C---:B------:R-:W-:Y:S01]  /*26440*/  IMAD R5, R7.reuse, UR5, R4 ;  /* 0x0000000507057c24 */ /* 0x040fe2000f8e0204 */
[C---:B------:R-:W-:Y:S01]  /*26450*/  IADD3 R0, R230.reuse, 0x20, RZ ;  /* 0x00000020e6007810 */ /* 0x040fe20007ffe0ff */
        /* <DEDUP_REMOVED lines=8> */
[----:B------:R2:W3:Y:S01]  /*264e0*/  SHFL.IDX PT, R2, R4, RZ, 0x181f ;  /* 0x00181fff04027589 */ /* 0x0004e200000e0000 */
[----:B------:R-:W-:-:S03]  /*264f0*/  ISETP.GE.AND P0, PT, R0, R25, PT ;  /* 0x000000190000720c */ /* 0x000fc60003f06270 */
[----:B------:R2:W4:Y:S01]  /*26500*/  SHFL.IDX PT, R3, R5, RZ, 0x181f ;  /* 0x00181fff05037589 */ /* 0x00052200000e0000 */
[----:B------:R-:W-:Y:S09]  /*26510*/  @P2 BRA `(.L_x_3109) ;  /* 0x0000000000482947 */ /* 0x000ff20003800000 */
        /* <DEDUP_REMOVED lines=18> */
.L_x_3109:
[----:B------:R-:W-:Y:S05]  /*26640*/  BSYNC B1 ;  /* 0x0000000000017941 */ /* 0x000fea0003800000 */
.L_x_3108:
        /* <DEDUP_REMOVED lines=12> */
[-C--:B----4-:R-:W-:Y:S02]  /*26710*/  @!P4 LEA.HI.X R13, R16, R3.reuse, R11, 0x1, P6 ;  /* 0x00000003100dc211 */ /* 0x090fe400030f0c0b */
[C---:B------:R-:W-:Y:S01]  /*26720*/  @!P1 LEA R20, P6, R221.reuse, R2, 0x1 ;  /* 0x00000002dd149211 */ /* 0x040fe200078c08ff */
[----:B------:R-:W-:Y:S01]  /*26730*/  @!P3 IMAD.SHL.U32 R7, R6, 0x8, RZ ;  /* 0x000000080607b824 */ /* 0x000fe200078e00ff */
[-C--:B------:R-:W-:Y:S01]  /*26740*/  @!P2 LEA.HI.X R15, R220, R3.reuse, R9, 0x1, P5 ;  /* 0x00000003dc0fa211 */ /* 0x080fe200028f0c09 */
[----:B------:R0:W-:Y:S01]  /*26750*/  @!P4 ST.E.128 desc[UR6][R12.64], RZ ;  /* 0x000000ff0c00c985 */ /* 0x0001e2000c101d06 */
[----:B------:R-:W-:Y:S01]  /*26760*/  @!P1 LEA.HI.X R21, R221, R3, R8, 0x1, P6 ;  /* 0x00000003dd159211 */ /* 0x000fe200030f0c08 */
[----:B------:R-:W-:-:S05]  /*26770*/  @!P3 IMAD.WIDE R2, R7, 0x2, R2 ;  /* 0x000000020702b825 */ /* 0x000fca00078e0202 */
[----:B------:R0:W-:Y:S04]  /*26780*/  @!P3 ST.E.128 desc[UR6][R2.64], RZ ;  /* 0x000000ff0200b985 */ /* 0x0001e8000c101d06 */
[----:B------:R0:W-:Y:S04]  /*26790*/  @!P2 ST.E.128 desc[UR6][R14.64], RZ ;  /* 0x000000ff0e00a985 */ /* 0x0001e8000c101d06 */
[----:B------:R0:W-:Y:S02]  /*267a0*/  @!P1 ST.E.128 desc[UR6][R20.64], RZ ;  /* 0x000000ff14009985 */ /* 0x0001e4000c101d06 */
.L_x_3111:
[----:B------:R-:W-:Y:S05]  /*267b0*/  BSYNC B1 ;  /* 0x0000000000017941 */ /* 0x000fea0003800000 */
.L_x_3110:
        /* <DEDUP_REMOVED lines=12> */
[-C--:B------:R-:W-:Y:S02]  /*26880*/  @!P5 LEA R14, P1, R220, R2.reuse, 0x1 ;  /* 0x00000002dc0ed211 */ /* 0x080fe400078208ff */
[----:B------:R-:W-:Y:S02]  /*26890*/  @!P6 LEA R20, P2, R221, R2, 0x1 ;  /* 0x00000002dd14e211 */ /* 0x000fe400078408ff */
        /* <DEDUP_REMOVED lines=8> */
.L_x_3113:
[----:B------:R-:W-:Y:S05]  /*26920*/  BSYNC B1 ;  /* 0x0000000000017941 */ /* 0x000fea0003800000 */
.L_x_3112:
        /* <DEDUP_REMOVED lines=23> */
.L_x_3104:
[----:B------:R-:W-:Y:S05]  /*26aa0*/  BSYNC B0 ;  /* 0x0000000000007941 */ /* 0x000fea0003800000 */
.L_x_3095:
[----:B------:R-:W-:Y:S02]  /*26ab0*/  ULDC UR4, c[0x0][0xc3c] ;  /* 0x00030f0000047ab9 */ /* 0x000fe40000000800 */
[----:B-1----:R-:W-:-:S13]  /*26ac0*/  ISETP.GE.AND P0, PT, R55, UR4, PT ;  /* 0x0000000437007c0c */ /* 0x002fda000bf06270 */
[----:B------:R-:W-:Y:S05]  /*26ad0*/  @!P0 BRA `(.L_x_3114) ;  /* 0xfffffda400f48947 */ /* 0x000fea000383ffff */
[----:B------:R-:W-:Y:S05]  /*26ae0*/  BRA `(.L_x_2858) ;  /* 0x0000008c00f47947 */ /* 0x000fea0003800000 */
.L_x_2856:
        /* <DEDUP_REMOVED lines=18> */
.L_x_3115:
        /* <DEDUP_REMOVED lines=33> */
[----:B-1----:R-:W-:-:S05]  /*26e20*/  IMAD R7, R3, UR5, RZ ;  /* 0x0000000503077c24 */ /* 0x002fca000f8e02ff */
[----:B0-----:R-:W-:Y:S02]  /*26e30*/  ISETP.GT.AND P6, PT, R7, UR6, PT ;  /* 0x0000000607007c0c */ /* 0x001fe4000bfc4270 */
[----:B------:R-:W-:-:S11]  /*26e40*/  MOV R8, R7 ;  /* 0x0000000700087202 */ /* 0x000fd60000000f00 */
[----:B------:R-:W-:Y:S05]  /*26e50*/  @P6 BRA `(.L_x_3117) ;  /* 0x0000000000a06947 */ /* 0x000fea0003800000 */
[----:B------:R-:W0:Y:S01]  /*26e60*/  LDC R5, c[0x0][0xc3c] ;  /* 0x00030f00ff057b82 */ /* 0x000e220000000800 */
[----:B------:R-:W-:Y:S01]  /*26e70*/  IMAD.MOV.U32 R7, RZ, RZ, R8 ;  /* 0x000000ffff077224 */ /* 0x000fe200078e0008 */
[----:B------:R-:W-:Y:S01]  /*26e80*/  UMOV UR4, URZ ;  /* 0x0000003f00047c82 */ /* 0x000fe20008000000 */
[----:B------:R-:W-:Y:S01]  /*26e90*/  ULDC UR7, c[0x0][0xc3c] ;  /* 0x00030f0000077ab9 */ /* 0x000fe20000000800 */
[----:B------:R-:W-:-:S05]  /*26ea0*/  ULDC UR5, c[0x0][0xc38] ;  /* 0x00030e0000057ab9 */ /* 0x000fca0000000800 */
.L_x_3121:
        /* <DEDUP_REMOVED lines=13> */
.L_x_3120:
[----:B------:R-:W-:Y:S05]  /*26f80*/  BSYNC B0 ;  /* 0x0000000000007941 */ /* 0x000fea0003800000 */
.L_x_3119:
[----:B0----5:R-:W0:Y:S02]  /*26f90*/  SHFL.UP PT, R2, R6, 0x1, RZ ;  /* 0x0420000006027989 */ /* 0x021e2400000e00ff */
        /* <DEDUP_REMOVED lines=20> */
.L_x_3117:
        /* <DEDUP_REMOVED lines=19> */
[----:B------:R-:W-:-:S06]  /*27210*/  IADD3 R16, R7, -0x1, RZ ;  /* 0xffffffff07107810 */ /* 0x000fcc0007ffe0ff */
[----:B------:R2:W3:Y:S02]  /*27220*/  SHFL.IDX PT, R16, R5, R16, 0x1f ;  /* 0x00001f1005107589 */ /* 0x0004e400000e0000 */
.L_x_3122:
        /* <DEDUP_REMOVED lines=44> */
[----:B------:R-:W-:Y:S01]  /*274f0*/  @!P1 IMAD.IADD R10, R10, 0x1, -R7 ;  /* 0x000000010a0a9824 */ /* 0x000fe200078e0a07 */
[----:B------:R-:W-:Y:S02]  /*27500*/  @!P1 IADD3 R2, R2, 0x1, RZ ;  /* 0x0000000102029810 */ /* 0x000fe40007ffe0ff */
[----:B------:R-:W-:Y:S02]  /*27510*/  ISETP.NE.AND P1, PT, R11, RZ, PT ;  /* 0x000000ff0b00720c */ /* 0x000fe40003f25270 */
[----:B------:R-:W-:-:S13]  /*27520*/  ISETP.GE.U32.AND P0, PT, R10, R7, PT ;  /* 0x000000070a00720c */ /* 0x000fda0003f06070 */
[----:B------:R-:W-:-:S04]  /*27530*/  @P0 VIADD R2, R2, 0x1 ;  /* 0x0000000102020836 */ /* 0x000fc80000000000 */
[----:B------:R-:W-:Y:S01]  /*27540*/  @!P2 IMAD.MOV R2, RZ, RZ, -R2 ;  /* 0x000000ffff02a224 */ /* 0x000fe200078e0a02 */
[----:B------:R-:W-:Y:S01]  /*27550*/  @!P1 LOP3.LUT R2, RZ, R11, RZ, 0x33, !PT ;  /* 0x0000000bff029212 */ /* 0x000fe200078e33ff */
[----:B------:R-:W-:-:S03]  /*27560*/  IMAD.MOV R11, RZ, RZ, -R11 ;  /* 0x000000ffff0b7224 */ /* 0x000fc600078e0a0b */
[----:B------:R-:W-:Y:S01]  /*27570*/  LOP3.LUT R17, RZ, R2, RZ, 0x33, !PT ;  /* 0x00000002ff117212 */ /* 0x000fe200078e33ff */
[----:B------:R-:W-:-:S03]  /*27580*/  IMAD R18, R2, R11, R5 ;  /* 0x0000000b02127224 */ /* 0x000fc600078e0205 */
[----:B------:R-:W-:Y:S01]  /*27590*/  IADD3 R17, R6, R17, RZ ;  /* 0x0000001106117210 */ /* 0x000fe20007ffe0ff */
[----:B------:R-:W-:Y:S06]  /*275a0*/  BRA `(.L_x_3123) ;  /* 0x00000000000c7947 */ /* 0x000fec0003800000 */
.L_x_3118:
[----:B------:R-:W-:Y:S02]  /*275b0*/  IMAD.MOV.U32 R17, RZ, RZ, RZ ;  /* 0x000000ffff117224 */ /* 0x000fe400078e00ff */
[----:B------:R-:W-:Y:S02]  /*275c0*/  IMAD.U32 R16, RZ, RZ, UR6 ;  /* 0x00000006ff107e24 */ /* 0x000fe4000f8e00ff */
[----:B------:R-:W-:-:S07]  /*275d0*/  IMAD.MOV.U32 R18, RZ, RZ, RZ ;  /* 0x000000ffff127224 */ /* 0x000fce00078e00ff */
.L_x_3123:
[----:B------:R-:W-:-:S13]  /*275e0*/  ISETP.NE.AND P0, PT, R0, RZ, PT ;  /* 0x000000ff0000720c */ /* 0x000fda0003f05270 */
[----:B------:R-:W1:Y:S01]  /*275f0*/  @!P0 S2R R3, SR_CgaCtaId ;  /* 0x0000000000038919 */ /* 0x000e620000008800 */
[----:B------:R-:W-:-:S04]  /*27600*/  @!P0 MOV R0, 0x400 ;  /* 0x0000040000008802 */ /* 0x000fc80000000f00 */
[----:B-1----:R-:W-:-:S05]  /*27610*/  @!P0 LEA R0, R3, R0, 0x18 ;  /* 0x0000000003008211 */ /* 0x002fca00078ec0ff */
[----:B------:R1:W-:Y:S01]  /*27620*/  @!P0 STS.128 [R0+0x388d0], R16 ;  /* 0x0388d01000008388 */ /* 0x0003e20000000c00 */
[----:B------:R-:W-:Y:S06]  /*27630*/  BAR.ARV 0x5, 0x180 ;  /* 0x0146000000007b1d */ /* 0x000fec0000002000 */
.L_x_3116:
        /* <DEDUP_REMOVED lines=8> */
[C---:B------:R-:W-:Y:S01]  /*276c0*/  SHF.L.U32 R0, R4.reuse, 0x3, RZ ;  /* 0x0000000304007819 */ /* 0x040fe200000006ff */
[----:B------:R-:W-:Y:S01]  /*276d0*/  UMOV UR4, 0x400 ;  /* 0x0000040000047882 */ /* 0x000fe20000000000 */
[----:B------:R-:W-:Y:S01]  /*276e0*/  LOP3.LUT R5, R4, 0x7f, RZ, 0xc0, !PT ;  /* 0x0000007f04057812 */ /* 0x000fe200078ec0ff */
[----:B------:R-:W-:Y:S01]  /*276f0*/  BSSY B8, `(.L_x_3124) ;  /* 0x0000800000087945 */ /* 0x000fe20003800000 */
[C---:B------:R-:W-:Y:S01]  /*27700*/  LOP3.LUT R3, R0.reuse, 0x1f8, RZ, 0xc0, !PT ;  /* 0x000001f800037812 */ /* 0x040fe200078ec0ff */
[----:B------:R-:W-:Y:S01]  /*27710*/  ULDC.64 UR36, c[0x0][0x198] ;  /* 0x0000660000247ab9 */ /* 0x000fe20000000a00 */
[----:B------:R-:W-:Y:S01]  /*27720*/  LOP3.LUT R0, R0, 0x38, RZ, 0xc0, !PT ;  /* 0x0000003800007812 */ /* 0x000fe200078ec0ff */
[----:B0-----:R-:W-:Y:S01]  /*27730*/  IMAD.SHL.U32 R2, R5, 0x8, RZ ;  /* 0x0000000805027824 */ /* 0x001fe200078e00ff */
[----:B------:R-:W-:Y:S01]  /*27740*/  LOP3.LUT R3, R3, 0x38, R4, 0x78, !PT ;  /* 0x0000003803037812 */ /* 0x000fe200078e7804 */
[----:B------:R-:W-:Y:S01]  /*27750*/  IMAD.SHL.U32 R4, R4, 0x10, RZ ;  /* 0x0000001004047824 */ /* 0x000fe200078e00ff */
[----:B------:R-:W-:Y:S01]  /*27760*/  SHF.R.U32.HI R5, RZ, 0x3, R5 ;  /* 0x00000003ff057819 */ /* 0x000fe20000011605 */
[----:B------:R-:W-:Y:S01]  /*27770*/  ULDC UR38, c[0x0][0xc] ;  /* 0x0000030000267ab9 */ /* 0x000fe20000000800 */
[----:B------:R-:W-:-:S02]  /*27780*/  LOP3.LUT R2, R3, 0x200, R2, 0xf8, !PT ;  /* 0x0000020003027812 */ /* 0x000fc400078ef802 */
[----:B------:R-:W-:Y:S01]  /*27790*/  LOP3.LUT R4, R5, 0x70, R4, 0xf8, !PT ;  /* 0x0000007005047812 */ /* 0x000fe200078ef804 */
[----:B------:R-:W-:Y:S01]  /*277a0*/  IMAD.MOV.U32 R4, RZ, RZ, 0x1 ;  /* 0x00000001ff047424 */ /* 0x000fe200078e00ff */
[----:B-1----:R-:W-:-:S06]  /*277b0*/  ULEA UR4, UR5, UR4, 0x18 ;  /* 0x0000000405047291 */ /* 0x002fcc000f8ec03f */
[----:B------:R-:W-:-:S05]  /*277c0*/  IMAD.U32 R3, RZ, RZ, UR4 ;  /* 0x00000004ff037e24 */ /* 0x000fca000f8e00ff */
[----:B------:R0:W-:Y:S02]  /*277d0*/  STL [R1+0x4], R3 ;  /* 0x0000040301007387 */ /* 0x0001e40000100800 */
[----:B0-----:R-:W-:Y:S01]  /*277e0*/  IMAD R3, R2, 0x2, R3 ;  /* 0x0000000202037824 */ /* 0x001fe200078e0203 */
[----:B------:R-:W-:-:S04]  /*277f0*/  MOV R2, 0x1 ;  /* 0x0000000100027802 */ /* 0x000fc80000000f00 */
        /* <DEDUP_REMOVED lines=9> */
.L_x_3281:
[----:B-12---:R-:W1:Y:S01]  /*27890*/  LDC.64 R2, c[0x0][0xc88] ;  /* 0x00032200ff027b82 */ /* 0x006e620000000a00 */
[----:B------:R-:W-:Y:S01]  /*278a0*/  ULDC.64 UR4, c[0x0][0x208] ;  /* 0x0000820000047ab9 */ /* 0x000fe20000000a00 */
[----:B-1----:R-:W-:-:S05]  /*278b0*/  IMAD.WIDE R2, R19, 0x4, R2 ;  /* 0x0000000413027825 */ /* 0x002fca00078e0202 */
[----:B0-----:R-:W2:Y:S01]  /*278c0*/  LDG.E R4, desc[UR4][R2.64] ;  /* 0x0000000402047981 */ /* 0x001ea2000c1e1900 */
[----:B------:R-:W-:Y:S05]  /*278d0*/  YIELD ;  /* 0x0000000000007946 */ /* 0x000fea0003800000 */
[----:B------:R-:W-:Y:S01]  /*278e0*/  ULDC.64 UR4, c[0x0][0xa28] ;  /* 0x00028a0000047ab9 */ /* 0x000fe20000000a00 */
[----:B------:R-:W-:Y:S01]  /*278f0*/  IMAD.MOV.U32 R0, RZ, RZ, RZ ;  /* 0x000000ffff007224 */ /* 0x000fe200078e00ff */
[----:B------:R-:W-:Y:S01]  /*27900*/  ISETP.NE.U32.AND P0, PT, RZ, UR4, PT ;  /* 0x00000004ff007c0c */ /* 0x000fe2000bf05070 */
[----:B------:R-:W-:Y:S01]  /*27910*/  ULDC.64 UR12, c[0x0][0x208] ;  /* 0x00008200000c7ab9 */ /* 0x000fe20000000a00 */
[----:B------:R-:W-:Y:S01]  /*27920*/  IMAD.MOV.U32 R8, RZ, RZ, RZ ;  /* 0x000000ffff087224 */ /* 0x000fe200078e00ff */
[----:B------:R-:W-:Y:S01]  /*27930*/  ULDC.64 UR10, c[0x0][0xa18] ;  /* 0x00028600000a7ab9 */ /* 0x000fe20000000a00 */
[----:B------:R-:W-:Y:S01]  /*27940*/  ISETP.NE.AND.EX P0, PT, RZ, UR5, PT, P0 ;  /* 0x00000005ff007c0c */ /* 0x000fe2000bf05300 */
[----:B------:R-:W-:Y:S01]  /*27950*/  ULDC.64 UR8, c[0x0][0xa10] ;  /* 0x0002840000087ab9 */ /* 0x000fe20000000a00 */
[----:B------:R-:W-:Y:S01]  /*27960*/  ULDC.64 UR6, c[0x0][0xa08] ;  /* 0x0002820000067ab9 */ /* 0x000fe20000000a00 */
[----:B--2---:R-:W-:Y:S01]  /*27970*/  SHF.R.S32.HI R5, RZ, 0x1f, R4 ;  /* 0x0000001fff057819 */ /* 0x004fe20000011404 */
[----:B------:R-:W-:-:S09]  /*27980*/  IMAD.SHL.U32 R15, R4, 0x4, RZ ;  /* 0x00000004040f7824 */ /* 0x000fd200078e00ff */
[C---:B------:R-:W-:Y:S01]  /*27990*/  @P0 LEA R2, P1, R4.reuse, UR4, 0x2 ;  /* 0x0000000404020c11 */ /* 0x040fe2000f8210ff */
[----:B------:R0:W-:Y:S03]  /*279a0*/  STL [R1+0x30], R4 ;  /* 0x0000300401007387 */ /* 0x0001e60000100800 */
        /* <DEDUP_REMOVED lines=20> */
[----:B-1----:R-:W-:Y:S01]  /*27af0*/  IADD3.X R5, R14, UR9, RZ, P4, !PT ;  /* 0x000000090e057c10 */ /* 0x002fe2000a7fe4ff */
[----:B------:R-:W-:Y:S01]  /*27b00*/  ULDC UR4, c[0x0][0x288] ;  /* 0x0000a20000047ab9 */ /* 0x000fe20000000800 */
[----:B---3--:R-:W-:-:S02]  /*27b10*/  IADD3 R6, P5, R15, UR6, RZ ;  /* 0x000000060f067c10 */ /* 0x008fc4000ffbe0ff */
[----:B------:R-:W-:Y:S01]  /*27b20*/  MOV R12, UR4 ;  /* 0x00000004000c7c02 */ /* 0x000fe20008000f00 */
[----:B------:R-:W-:Y:S01]  /*27b30*/  ULDC.64 UR4, c[0x0][0x418] ;  /* 0x0001060000047ab9 */ /* 0x000fe20000000a00 */
[----:B------:R-:W-:Y:S01]  /*27b40*/  IADD3.X R7, R14, UR7, RZ, P5, !PT ;  /* 0x000000070e077c10 */ /* 0x000fe2000affe4ff */
[----:B--2---:R0:W-:Y:S01]  /*27b50*/  STL [R1+0x3c], R8 ;  /* 0x00003c0801007387 */ /* 0x0041e20000100800 */
[----:B------:R-:W-:-:S03]  /*27b60*/  UISETP.NE.U32.AND UP0, UPT, UR4, URZ, UPT ;  /* 0x0000003f0400728c */ /* 0x000fc6000bf05070 */
[----:B------:R-:W-:Y:S01]  /*27b70*/  ULDC UR4, c[0x0][0x424] ;  /* 0x0001090000047ab9 */ /* 0x000fe20000000800 */
[----:B------:R1:W5:Y:S04]  /*27b80*/  @P0 LDG.E R11, desc[UR12][R6.64] ;  /* 0x0000000c060b0981 */ /* 0x000368000c1e1900 */
[----:B------:R1:W5:Y:S01]  /*27b90*/  @P1 LDG.E R10, desc[UR12][R4.64] ;  /* 0x0000000c040a1981 */ /* 0x000362000c1e1900 */
[----:B0-----:R-:W-:-:S04]  /*27ba0*/  @P3 IADD3 R8, P4, R15, UR10, RZ ;  /* 0x0000000a0f083c10 */ /* 0x001fc8000ff9e0ff */
[----:B------:R-:W-:-:S05]  /*27bb0*/  @P3 IADD3.X R9, R14, UR11, RZ, P4, !PT ;  /* 0x0000000b0e093c10 */ /* 0x000fca000a7fe4ff */
[----:B------:R-:W2:Y:S01]  /*27bc0*/  @P3 LDG.E R12, desc[UR12][R8.64] ;  /* 0x0000000c080c3981 */ /* 0x000ea2000c1e1900 */
[----:B------:R-:W-:-:S03]  /*27bd0*/  UISETP.NE.AND.EX UP0, UPT, UR5, URZ, UPT, UP0 ;  /* 0x0000003f0500728c */ /* 0x000fc6000bf05300 */
[----:B------:R-:W-:Y:S01]  /*27be0*/  ULDC UR5, c[0x0][0x2f0] ;  /* 0x0000bc0000057ab9 */ /* 0x000fe20000000800 */
[----:B------:R-:W-:-:S04]  /*27bf0*/  USEL UR4, UR4, 0x1, UP0 ;  /* 0x0000000104047887 */ /* 0x000fc80008000000 */
[----:B------:R-:W-:Y:S01]  /*27c00*/  UIMAD UR4, UR4, UR5, URZ ;  /* 0x00000005040472a4 */ /* 0x000fe2000f8e023f */
[----:B--2---:R1:W-:Y:S04]  /*27c10*/  STL [R1+0x40], R12 ;  /* 0x0000400c01007387 */ /* 0x0043e80000100800 */
[----:B------:R1:W5:Y:S01]  /*27c20*/  LDL R13, [R1+0x40] ;  /* 0x00004000010d7983 */ /* 0x0003620000100800 */
[----:B------:R-:W-:Y:S01]  /*27c30*/  ULDC UR5, c[0x0][0x348] ;  /* 0x0000d20000057ab9 */ /* 0x000fe20000000800 */
[----:B------:R-:W-:Y:S02]  /*27c40*/  IMAD.U32 R9, RZ, RZ, UR4 ;  /* 0x00000004ff097e24 */ /* 0x000fe4000f8e00ff */
[----:B------:R-:W-:Y:S01]  /*27c50*/  IMAD.U32 R8, RZ, RZ, UR5 ;  /* 0x00000005ff087e24 */ /* 0x000fe2000f8e00ff */
[----:B------:R-:W-:Y:S06]  /*27c60*/  @P3 BRA `(.L_x_3125) ;  /* 0x0000000000183947 */ /* 0x000fec0003800000 */
[----:B------:R-:W-:Y:S05]  /*27c70*/  @!P2 BRA `(.L_x_3125) ;  /* 0x000000000014a947 */ /* 0x000fea0003800000 */
[----:B------:R-:W-:Y:S02]  /*27c80*/  ULDC.64 UR4, c[0x0][0x208] ;  /* 0x0000820000047ab9 */ /* 0x000fe40000000a00 */
[----:B-1----:R-:W2:Y:S04]  /*27c90*/  LDG.E R12, desc[UR4][R2.64] ;  /* 0x00000004020c7981 */ /* 0x002ea8000c1e1900 */
[----:B------:R-:W2:Y:S02]  /*27ca0*/  LDG.E R2, desc[UR4][R2.64+0x4] ;  /* 0x0000040402027981 */ /* 0x000ea4000c1e1900 */
[----:B--2--5:R-:W-:-:S05]  /*27cb0*/  IMAD.IADD R13, R2, 0x1, -R12 ;  /* 0x00000001020d7824 */ /* 0x024fca00078e0a0c */
[----:B------:R0:W-:Y:S02]  /*27cc0*/  STL [R1+0x40], R13 ;  /* 0x0000400d01007387 */ /* 0x0001e40000100800 */
.L_x_3125:
[----:B-1----:R-:W2:Y:S01]  /*27cd0*/  LDL R12, [R1+0x30] ;  /* 0x00003000010c7983 */ /* 0x002ea20000100800 */
[----:B-----5:R-:W-:Y:S01]  /*27ce0*/  IMAD.IADD R2, R11, 0x1, R0 ;  /* 0x000000010b027824 */ /* 0x020fe200078e0200 */
[----:B------:R-:W-:Y:S02]  /*27cf0*/  ULDC.64 UR4, c[0x0][0xa20] ;  /* 0x0002880000047ab9 */ /* 0x000fe40000000a00 */
[----:B------:R-:W-:Y:S02]  /*27d00*/  ISETP.NE.U32.AND P2, PT, RZ, UR4, PT ;  /* 0x00000004ff007c0c */ /* 0x000fe4000bf45070 */
[----:B------:R1:W-:Y:S02]  /*27d10*/  STL [R1+0x18], R2 ;  /* 0x0000180201007387 */ /* 0x0003e40000100800 */
[----:B------:R-:W-:Y:S02]  /*27d20*/  ISETP.NE.AND.EX P2, PT, RZ, UR5, PT, P2 ;  /* 0x00000005ff007c0c */ /* 0x000fe4000bf45320 */
[----:B--2---:R1:W-:Y:S11]  /*27d30*/  STL [R1+0x10], R12 ;  /* 0x0000100c01007387 */ /* 0x0043f60000100800 */
[----:B------:R-:W-:Y:S05]  /*27d40*/  @!P2 BRA `(.L_x_3126) ;  /* 0x000000000014a947 */ /* 0x000fea0003800000 */
[----:B-1----:R-:W-:Y:S01]  /*27d50*/  IADD3 R2, P0, R15, UR4, RZ ;  /* 0x000000040f027c10 */ /* 0x002fe2000ff1e0ff */
[----:B------:R-:W-:-:S03]  /*27d60*/  ULDC.64 UR6, c[0x0][0x208] ;  /* 0x0000820000067ab9 */ /* 0x000fc60000000a00 */
[----:B------:R-:W-:-:S05]  /*27d70*/  IADD3.X R3, R14, UR5, RZ, P0, !PT ;  /* 0x000000050e037c10 */ /* 0x000fca00087fe4ff */
[----:B------:R1:W5:Y:S01]  /*27d80*/  LDG.E R9, desc[UR6][R2.64] ;  /* 0x0000000602097981 */ /* 0x000362000c1e1900 */
[----:B------:R-:W-:Y:S05]  /*27d90*/  BRA `(.L_x_3127) ;  /* 0x0000000000147947 */ /* 0x000fea0003800000 */
.L_x_3126:
[----:B------:R-:W-:Y:S05]  /*27da0*/  @!P0 BRA `(.L_x_3127) ;  /* 0x0000000000108947 */ /* 0x000fea0003800000 */
[----:B------:R-:W-:Y:S02]  /*27db0*/  ULDC.64 UR4, c[0x0][0x208] ;  /* 0x0000820000047ab9 */ /* 0x000fe40000000a00 */
[----:B------:R-:W2:Y:S04]  /*27dc0*/  LDG.E R9, desc[UR4][R6.64] ;  /* 0x0000000406097981 */ /* 0x000ea8000c1e1900 */
[----:B------:R-:W2:Y:S02]  /*27dd0*/  LDG.E R6, desc[UR4][R6.64+0x4] ;  /* 0x0000040406067981 */ /* 0x000ea4000c1e1900 */
[----:B--2---:R-:W-:-:S07]  /*27de0*/  IADD3 R9, -R9, R6, RZ ;  /* 0x0000000609097210 */ /* 0x004fce0007ffe1ff */
.L_x_3127:
[----:B------:R-:W-:Y:S01]  /*27df0*/  ULDC.64 UR4, c[0x0][0x208] ;  /* 0x0000820000047ab9 */ /* 0x000fe20000000a00 */
[----:B-1----:R-:W1:Y:S01]  /*27e00*/  LDC R3, c[0x0][0x448] ;  /* 0x00011200ff037b82 */ /* 0x002e620000000800 */
[----:B------:R-:W2:Y:S01]  /*27e10*/  @P1 LDG.E R2, desc[UR4][R4.64] ;  /* 0x0000000404021981 */ /* 0x000ea2000c1e1900 */
[----:B-----5:R-:W-:-:S03]  /*27e20*/  IMAD.IADD R0, R9, 0x1, -R0 ;  /* 0x0000000109007824 */ /* 0x020fc600078e0a00 */
[----:B------:R3:W2:Y:S01]  /*27e30*/  @P1 LDG.E R4, desc[UR4][R4.64+0x4] ;  /* 0x0000040404041981 */ /* 0x0006a2000c1e1900 */
[----:B-1----:R-:W-:-:S13]  /*27e40*/  ISETP.NE.AND P0, PT, R3, 0x1, PT ;  /* 0x000000010300780c */ /* 0x002fda0003f05270 */
[----:B---3--:R-:W1:Y:S01]  /*27e50*/  @P0 LDC R5, c[0x0][0x450] ;  /* 0x00011400ff050b82 */ /* 0x008e620000000800 */
[----:B------:R-:W-:Y:S01]  /*27e60*/  BSSY B0, `(.L_x_3128) ;  /* 0x00001b5000007945 */ /* 0x000fe20003800000 */
[----:B--2---:R-:W-:-:S06]  /*27e70*/  @P1 IMAD.IADD R8, R4, 0x1, -R2 ;  /* 0x0000000104081824 */ /* 0x004fcc00078e0a02 */
[----:B------:R-:W2:Y:S01]  /*27e80*/  @P0 LDC R4, c[0x0][0x44c] ;  /* 0x00011300ff040b82 */ /* 0x000ea20000000800 */
[----:B------:R-:W-:-:S04]  /*27e90*/  IMAD.SHL.U32 R2, R17, 0x80, RZ ;  /* 0x0000008011027824 */ /* 0x000fc800078e00ff */
[----:B------:R-:W-:-:S05]  /*27ea0*/  VIADD R2, R2, 0x7f ;  /* 0x0000007f02027836 */ /* 0x000fca0000000000 */
[----:B------:R-:W-:Y:S01]  /*27eb0*/  MOV R3, R2 ;  /* 0x0000000200037202 */ /* 0x000fe20000000f00 */
[----:B--2---:R-:W-:-:S04]  /*27ec0*/  @P0 IMAD.HI.U32 R4, R2, R4, RZ ;  /* 0x0000000402040227 */ /* 0x004fc800078e00ff */
[----:B------:R-:W-:Y:S01]  /*27ed0*/  IMAD.IADD R2, R0, 0x1, R8 ;  /* 0x0000000100027824 */ /* 0x000fe200078e0208 */
[----:B-1----:R-:W-:-:S03]  /*27ee0*/  @P0 SHF.R.U32.HI R3, RZ, R5, R4 ;  /* 0x00000005ff030219 */ /* 0x002fc60000011604 */
        /* <DEDUP_REMOVED lines=9> */
[----:B------:R-:W-:-:S05]  /*27f80*/  VIMNMX R2, R20, R2, PT ;  /* 0x0000000214027248 */ /* 0x000fca0003fe0100 */
[--C-:B------:R-:W-:Y:S02]  /*27f90*/  IMAD R2, R2, 0x50, -R0.reuse ;  /* 0x0000005002027824 */ /* 0x100fe400078e0a00 */
[----:B------:R-:W-:-:S03]  /*27fa0*/  IMAD.MOV R0, RZ, RZ, -R0 ;  /* 0x000000ffff007224 */ /* 0x000fc600078e0a00 */
[----:B------:R-:W-:Y:S02]  /*27fb0*/  VIMNMX R8, R2, R8, PT ;  /* 0x0000000802087248 */ /* 0x000fe40003fe0100 */
[----:B------:R-:W-:-:S04]  /*27fc0*/  VIMNMX R0, RZ, R0, !PT ;  /* 0x00000000ff007248 */ /* 0x000fc80007fe0100 */
[----:B------:R-:W-:Y:S01]  /*27fd0*/  ISETP.GT.AND P0, PT, R8, R0, PT ;  /* 0x000000000800720c */ /* 0x000fe20003f04270 */
[----:B------:R-:W-:-:S12]  /*27fe0*/  IMAD.WIDE.U32 R2, R0, -0x33333333, RZ ;  /* 0xcccccccd00027825 */ /* 0x000fd800078e00ff */
[----:B------:R-:W-:Y:S02]  /*27ff0*/  @P0 IADD3 R8, R8, 0x4f, RZ ;  /* 0x0000004f08080810 */ /* 0x000fe40007ffe0ff */
[----:B------:R-:W-:-:S03]  /*28000*/  SHF.R.U32.HI R9, RZ, 0x6, R3 ;  /* 0x00000006ff097819 */ /* 0x000fc60000011603 */
[----:B------:R-:W-:-:S05]  /*28010*/  @P0 IMAD.HI R0, R8, 0x66666667, RZ ;  /* 0x6666666708000827 */ /* 0x000fca00078e02ff */
[----:B------:R-:W-:Y:S01]  /*28020*/  @P0 SHF.R.U32.HI R2, RZ, 0x1f, R0 ;  /* 0x0000001fff020819 */ /* 0x000fe20000011600 */
[----:B------:R-:W-:-:S03]  /*28030*/  IMAD.MOV.U32 R7, RZ, RZ, R9 ;  /* 0x000000ffff077224 */ /* 0x000fc600078e0009 */
[----:B------:R-:W-:-:S04]  /*28040*/  @P0 LEA.HI.SX32 R7, R0, R2, 0x1b ;  /* 0x0000000200070211 */ /* 0x000fc800078fdaff */
[----:B------:R-:W-:Y:S02]  /*28050*/  ISETP.GT.AND P2, PT, R7, R9, PT ;  /* 0x000000090700720c */ /* 0x000fe40003f44270 */
[----:B------:R-:W-:-:S11]  /*28060*/  PLOP3.LUT P0, PT, PT, PT, PT, 0x80, 0x0 ;  /* 0x000000000000781c */ /* 0x000fd60003f0f070 */
        /* <DEDUP_REMOVED lines=8> */
.L_x_3348:
[----:B--2---:R-:W-:Y:S02]  /*280f0*/  ISETP.NE.AND P0, PT, R14, RZ, PT ;  /* 0x000000ff0e00720c */ /* 0x004fe40003f05270 */
[----:B------:R-:W-:-:S11]  /*28100*/  PLOP3.LUT P6, PT, PT, PT, PT, 0x8, 0x0 ;  /* 0x000000000000781c */ /* 0x000fd60003fce170 */
[----:B------:R-:W-:Y:S05]  /*28110*/  @P0 BRA `(.L_x_3131) ;  /* 0x00000000000c0947 */ /* 0x000fea0003800000 */
[----:B------:R-:W-:-:S03]  /*28120*/  UMOV UR4, 0xffffffff ;  /* 0xffffffff00047882 */ /* 0x000fc60000000000 */
[----:B------:R-:W-:Y:S05]  /*28130*/  BRA.DIV UR4, `(.L_x_3132) ;  /* 0x0000008e04147947 */ /* 0x000fea000b800000 */
[----:B------:R-:W-:-:S13]  /*28140*/  ELECT P6, URZ, PT ;  /* 0x00000000003f782f */ /* 0x000fda00038c0000 */
.L_x_3131:
[----:B-1----:R-:W2:Y:S04]  /*28150*/  LDL R2, [R1+0x50] ;  /* 0x0000500001027983 */ /* 0x002ea80000100800 */
[----:B------:R-:W3:Y:S01]  /*28160*/  LDL R4, [R1+0x4] ;  /* 0x0000040001047983 */ /* 0x000ee20000100800 */
        /* <DEDUP_REMOVED lines=8> */
.L_x_3351:
[----:B------:R-:W-:Y:S05]  /*281f0*/  BSYNC B1 ;  /* 0x0000000000017941 */ /* 0x000fea0003800000 */
.L_x_3133:
[----:B------:R-:W-:Y:S04]  /*28200*/  BSSY B1, `(.L_x_3135) ;  /* 0x00000b0000017945 */ /* 0x000fe80003800000 */
[----:B------:R-:W-:Y:S05]  /*28210*/  @!P6 BRA `(.L_x_3136) ;  /* 0x0000000800b8e947 */ /* 0x000fea0003800000 */
[----:B------:R-:W2:Y:S04]  /*28220*/  LDL R6, [R1+0x4] ;  /* 0x0000040001067983 */ /* 0x000ea80000100800 */
        /* <DEDUP_REMOVED lines=10> */
.L_x_3352:
[----:B------:R-:W-:Y:S05]  /*282d0*/  BSYNC B2 ;  /* 0x0000000000027941 */ /* 0x000fea0003800000 */
.L_x_3137:
        /* <DEDUP_REMOVED lines=9> */
.L_x_3140:
[----:B------:R-:W-:Y:S05]  /*28370*/  BSYNC B2 ;  /* 0x0000000000027941 */ /* 0x000fea0003800000 */
.L_x_3139:
        /* <DEDUP_REMOVED lines=8> */
[----:B------:R-:W-:Y:S01]  /*28400*/  IMAD R3, R7, 0x50, R10 ;  /* 0x0000005007037824 */ /* 0x000fe200078e020a */
[----:B------:R-:W-:-:S03]  /*28410*/  UIADD3.X UR5, URZ, UR37, URZ, UP0, !UPT ;  /* 0x000000253f057290 */ /* 0x000fc600087fe43f */
[----:B------:R-:W-:Y:S02]  /*28420*/  VIADD R3, R3, 0xffffffb0 ;  /* 0xffffffb003037836 */ /* 0x000fe40000000000 */
[----:B--2---:R-:W-:Y:S02]  /*28430*/  IMAD R4, R2, 0xa000, R4 ;  /* 0x0000a00002047824 */ /* 0x004fe400078e0204 */
[----:B------:R-:W-:Y:S02]  /*28440*/  VIADD R2, R5, 0x38890 ;  /* 0x0003889005027836 */ /* 0x000fe40000000000 */
[----:B------:R-:W-:-:S07]  /*28450*/  VIADD R6, R4, 0x24400 ;  /* 0x0002440004067836 */ /* 0x000fce0000000000 */
.L_x_3141:
        /* <DEDUP_REMOVED lines=16> */
.L_x_3142:
        /* <DEDUP_REMOVED lines=16> */
.L_x_3143:
        /* <DEDUP_REMOVED lines=16> */
.L_x_3144:
        /* <DEDUP_REMOVED lines=13> */
.L_x_3353:
[----:B------:R-:W-:Y:S05]  /*28830*/  BSYNC B2 ;  /* 0x0000000000027941 */ /* 0x000fea0003800000 */
.L_x_3145:
[----:B------:R-:W-:Y:S01]  /*28840*/  BSSY B2, `(.L_x_3147) ;  /* 0x000000b000027945 */ /* 0x000fe20003800000 */
[----:B------:R-:W-:Y:S02]  /*28850*/  IMAD.MOV.U32 R12, RZ, RZ, 0x0 ;  /* 0x00000000ff0c7424 */ /* 0x000fe400078e00ff */
[----:B0-----:R-:W-:Y:S01]  /*28860*/  IMAD.MOV.U32 R13, RZ, RZ, 0x12f00000 ;  /* 0x12f00000ff0d7424 */ /* 0x001fe200078e00ff */
[----:B------:R-:W-:Y:S06]  /*28870*/  @P1 BRA `(.L_x_3148) ;  /* 0x00000000001c1947 */ /* 0x000fec0003800000 */
[----:B------:R-:W0:Y:S01]  /*28880*/  S2R R6, SR_TID.X ;  /* 0x0000000000067919 */ /* 0x000e220000002100 */
[----:B------:R-:W-:-:S04]  /*28890*/  IMAD.MOV.U32 R2, RZ, RZ, 0xa000 ;  /* 0x0000a000ff027424 */ /* 0x000fc800078e00ff */
[----:B------:R3:W-:Y:S01]  /*288a0*/  SYNCS.ARRIVE.TRANS64 RZ, [R5+URZ+0x388b0], R2 ;  /* 0x0388b00205ff79a7 */ /* 0x0007e2000800003f */
[----:B0-----:R-:W-:-:S04]  /*288b0*/  LOP3.LUT R6, R6, 0x1f, RZ, 0xc0, !PT ;  /* 0x0000001f06067812 */ /* 0x001fc800078ec0ff */
[----:B------:R-:W-:-:S13]  /*288c0*/  ISETP.NE.AND P0, PT, R6, RZ, PT ;  /* 0x000000ff0600720c */ /* 0x000fda0003f05270 */
[----:B---3--:R-:W-:Y:S05]  /*288d0*/  @!P0 BRA `(.L_x_3148) ;  /* 0x0000000000048947 */ /* 0x008fea0003800000 */
[----:B------:R-:W-:Y:S01]  /*288e0*/  BPT.TRAP 0x1 ;  /* 0x000000040000795c */ /* 0x000fe20000300000 */
.L_x_3148:
[----:B------:R-:W-:Y:S05]  /*288f0*/  BSYNC B2 ;  /* 0x0000000000027941 */ /* 0x000fea0003800000 */
.L_x_3147:
[----:B------:R-:W-:Y:S01]  /*28900*/  R2UR UR6, R12 ;  /* 0x000000000c0672ca */ /* 0x000fe200000e0000 */
[----:B------:R-:W-:Y:S01]  /*28910*/  IMAD.MOV.U32 R2, RZ, RZ, RZ ;  /* 0x000000ffff027224 */ /* 0x000fe200078e00ff */
[----:B------:R-:W-:Y:S01]  /*28920*/  R2UR UR7, R13 ;  /* 0x000000000d0772ca */ /* 0x000fe200000e0000 */
[----:B------:R-:W-:Y:S01]  /*28930*/  UIADD3 UR4, UP0, UR36, 0x670, URZ ;  /* 0x0000067024047890 */ /* 0x000fe2000ff1e03f */
[----:B------:R-:W-:Y:S02]  /*28940*/  PLOP3.LUT P0, PT, PT, PT, PT, 0x80, 0x0 ;  /* 0x000000000000781c */ /* 0x000fe40003f0f070 */
[----:B------:R-:W-:Y:S01]  /*28950*/  R2UR UR10, R2 ;  /* 0x00000000020a72ca */ /* 0x000fe200000e0000 */
[----:B------:R-:W-:Y:S01]  /*28960*/  VIADD R2, R4, 0x400 ;  /* 0x0000040004027836 */ /* 0x000fe20000000000 */
[----:B-12---:R-:W-:Y:S01]  /*28970*/  IADD3 R5, R5, 0x388b0, RZ ;  /* 0x000388b005057810 */ /* 0x006fe20007ffe0ff */
[----:B------:R-:W-:-:S12]  /*28980*/  UIADD3.X UR5, URZ, UR37, URZ, UP0, !UPT ;  /* 0x000000253f057290 */ /* 0x000fd800087fe43f */
.L_x_3149:
        /* <DEDUP_REMOVED lines=15> */
.L_x_3150:
        /* <DEDUP_REMOVED lines=15> */
.L_x_3151:
        /* <DEDUP_REMOVED lines=15> */
.L_x_3152:
        /* <DEDUP_REMOVED lines=10> */
.L_x_3136:
[----:B------:R-:W-:Y:S05]  /*28d00*/  BSYNC B1 ;  /* 0x0000000000017941 */ /* 0x000fea0003800000 */
.L_x_3135:
[----:B-1----:R-:W2:Y:S04]  /*28d10*/  LDL.LU R2, [R1+0x1c] ;  /* 0x00001c0001027983 */ /* 0x002ea80000300800 */
[----:B------:R-:W3:Y:S01]  /*28d20*/  LDL.LU R6, [R1+0x20] ;  /* 0x0000200001067983 */ /* 0x000ee20000300800 */
[----:B------:R-:W-:Y:S01]  /*28d30*/  VIADD R7, R7, 0xfffffffe ;  /* 0xfffffffe07077836 */ /* 0x000fe20000000000 */
[----:B------:R-:W-:-:S04]  /*28d40*/  PLOP3.LUT P0, PT, PT, PT, PT, 0x8, 0x0 ;  /* 0x000000000000781c */ /* 0x000fc80003f0e170 */
[----:B------:R-:W-:Y:S02]  /*28d50*/  ISETP.GE.AND P2, PT, R7, R9, PT ;  /* 0x000000090700720c */ /* 0x000fe40003f46270 */
[----:B--2---:R-:W-:-:S04]  /*28d60*/  IADD3 R2, R2, 0x1, RZ ;  /* 0x0000000102027810 */ /* 0x004fc80007ffe0ff */
[----:B------:R-:W-:-:S04]  /*28d70*/  ISETP.NE.AND P1, PT, R2, 0x2, PT ;  /* 0x000000020200780c */ /* 0x000fc80003f25270 */
[----:B------:R-:W-:Y:S02]  /*28d80*/  SEL R3, RZ, 0x1, P1 ;  /* 0x00000001ff037807 */ /* 0x000fe40000800000 */
[----:B------:R-:W-:Y:S02]  /*28d90*/  SEL R2, R2, RZ, P1 ;  /* 0x000000ff02027207 */ /* 0x000fe40000800000 */
[----:B---3--:R-:W-:-:S03]  /*28da0*/  LOP3.LUT R6, R6, R3, RZ, 0x3c, !PT ;  /* 0x0000000306067212 */ /* 0x008fc600078e3cff */
[----:B------:R1:W-:Y:S04]  /*28db0*/  STL [R1+0x1c], R2 ;  /* 0x00001c0201007387 */ /* 0x0003e80000100800 */
[----:B------:R1:W-:Y:S01]  /*28dc0*/  STL [R1+0x20], R6 ;  /* 0x0000200601007387 */ /* 0x0003e20000100800 */
[----:B------:R-:W-:Y:S05]  /*28dd0*/  @!P2 BRA `(.L_x_3129) ;  /* 0x0000000800f4a947 */ /* 0x000fea0003800000 */
.L_x_3171:
[----:B------:R-:W-:Y:S05]  /*28de0*/  YIELD ;  /* 0x0000000000007946 */ /* 0x000fea0003800000 */
[----:B------:R-:W-:Y:S04]  /*28df0*/  BSSY B1, `(.L_x_3153) ;  /* 0x00000af000017945 */ /* 0x000fe80003800000 */
[----:B--2---:R-:W-:Y:S05]  /*28e00*/  @!P6 BRA `(.L_x_3154) ;  /* 0x0000000800b4e947 */ /* 0x004fea0003800000 */
        /* <DEDUP_REMOVED lines=11> */
.L_x_3354:
[----:B------:R-:W-:Y:S05]  /*28ec0*/  BSYNC B2 ;  /* 0x0000000000027941 */ /* 0x000fea0003800000 */
.L_x_3155:
        /* <DEDUP_REMOVED lines=9> */
.L_x_3158:
[----:B------:R-:W-:Y:S05]  /*28f60*/  BSYNC B2 ;  /* 0x0000000000027941 */ /* 0x000fea0003800000 */
.L_x_3157:
        /* <DEDUP_REMOVED lines=13> */
.L_x_3159:
        /* <DEDUP_REMOVED lines=13> */
[----:B------:R-:W-:Y:S02]  /*29110*/  UMOV UR7, 0x12f00000 ;  /* 0x12f0000000077882 */ /* 0x000fe40000000000 */
[----:B------:R-:W-:Y:S01]  /*29120*/  R2UR UR10, R8 ;  /* 0x00000000080a72ca */ /* 0x000fe200000e0000 */
[----:B------:R-:W-:-:S14]  /*29130*/  VIADD R8, R4, 0x26c00 ;  /* 0x00026c0004087836 */ /* 0x000fdc0000000000 */
.L_x_3160:
        /* <DEDUP_REMOVED lines=16> */
.L_x_3161:
        /* <DEDUP_REMOVED lines=16> */
.L_x_3162:
        /* <DEDUP_REMOVED lines=13> */
.L_x_3355:
[----:B------:R-:W-:Y:S05]  /*29410*/  BSYNC B2 ;  /* 0x0000000000027941 */ /* 0x000fea0003800000 */
.L_x_3163:
[----:B------:R-:W-:Y:S01]  /*29420*/  BSSY B2, `(.L_x_3165) ;  /* 0x000000b000027945 */ /* 0x000fe20003800000 */
[----:B------:R-:W-:Y:S02]  /*29430*/  IMAD.MOV.U32 R12, RZ, RZ, 0x0 ;  /* 0x00000000ff0c7424 */ /* 0x000fe400078e00ff */
[----:B0-----:R-:W-:Y:S01]  /*29440*/  IMAD.MOV.U32 R13, RZ, RZ, 0x12f00000 ;  /* 0x12f00000ff0d7424 */ /* 0x001fe200078e00ff */
[----:B------:R-:W-:Y:S06]  /*29450*/  @P2 BRA `(.L_x_3166) ;  /* 0x00000000001c2947 */ /* 0x000fec0003800000 */
[----:B------:R-:W0:Y:S01]  /*29460*/  S2R R8, SR_TID.X ;  /* 0x0000000000087919 */ /* 0x000e220000002100 */
[----:B------:R-:W-:-:S04]  /*29470*/  MOV R2, 0xa000 ;  /* 0x0000a00000027802 */ /* 0x000fc80000000f00 */
[----:B------:R3:W-:Y:S01]  /*29480*/  SYNCS.ARRIVE.TRANS64 RZ, [R6+URZ+0x388b0], R2 ;  /* 0x0388b00206ff79a7 */ /* 0x0007e2000800003f */
[----:B0-----:R-:W-:-:S04]  /*29490*/  LOP3.LUT R8, R8, 0x1f, RZ, 0xc0, !PT ;  /* 0x0000001f08087812 */ /* 0x001fc800078ec0ff */
[----:B------:R-:W-:-:S13]  /*294a0*/  ISETP.NE.AND P1, PT, R8, RZ, PT ;  /* 0x000000ff0800720c */ /* 0x000fda0003f25270 */
[----:B---3--:R-:W-:Y:S05]  /*294b0*/  @!P1 BRA `(.L_x_3166) ;  /* 0x0000000000049947 */ /* 0x008fea0003800000 */
[----:B------:R-:W-:Y:S01]  /*294c0*/  BPT.TRAP 0x1 ;  /* 0x000000040000795c */ /* 0x000fe20000300000 */
.L_x_3166:
[----:B------:R-:W-:Y:S05]  /*294d0*/  BSYNC B2 ;  /* 0x0000000000027941 */ /* 0x000fea0003800000 */
.L_x_3165:
[----:B------:R-:W-:Y:S01]  /*294e0*/  R2UR UR10, R11 ;  /* 0x000000000b0a72ca */ /* 0x000fe200000e0000 */
[----:B------:R-:W-:Y:S01]  /*294f0*/  UIADD3 UR4, UP0, UR36, 0x670, URZ ;  /* 0x0000067024047890 */ /* 0x000fe2000ff1e03f */
[----:B------:R-:W-:Y:S01]  /*29500*/  R2UR UR6, R12 ;  /* 0x000000000c0672ca */ /* 0x000fe200000e0000 */
[----:B-12---:R-:W-:Y:S01]  /*29510*/  VIADD R6, R6, 0x388b0 ;  /* 0x000388b006067836 */ /* 0x006fe20000000000 */
[----:B------:R-:W-:Y:S01]  /*29520*/  R2UR UR7, R13 ;  /* 0x000000000d0772ca */ /* 0x000fe200000e0000 */
[----:B------:R-:W-:Y:S01]  /*29530*/  VIADD R2, R4, 0x400 ;  /* 0x0000040004027836 */ /* 0x000fe20000000000 */
[----:B------:R-:W-:Y:S01]  /*29540*/  PLOP3.LUT P1, PT, PT, PT, PT, 0x80, 0x0 ;  /* 0x000000000000781c */ /* 0x000fe20003f2f070 */
[----:B------:R-:W-:-:S12]  /*29550*/  UIADD3.X UR5, URZ, UR37, URZ, UP0, !UPT ;  /* 0x000000253f057290 */ /* 0x000fd800087fe43f */
.L_x_3167:
        /* <DEDUP_REMOVED lines=16> */
.L_x_3168:
        /* <DEDUP_REMOVED lines=15> */
.L_x_3169:
        /* <DEDUP_REMOVED lines=15> */
.L_x_3170:
        /* <DEDUP_REMOVED lines=10> */
.L_x_3154:
[----:B------:R-:W-:Y:S05]  /*298e0*/  BSYNC B1 ;  /* 0x0000000000017941 */ /* 0x000fea0003800000 */
.L_x_3153:
        /* <DEDUP_REMOVED lines=12> */
.L_x_3129:
[----:B------:R-:W-:Y:S05]  /*299b0*/  BSYNC B0 ;  /* 0x0000000000007941 */ /* 0x000fea0003800000 */
.L_x_3128:
[----:B------:R-:W3:Y:S01]  /*299c0*/  LDC R0, c[0x0][0x448] ;  /* 0x00011200ff007b82 */ /* 0x000ee20000000800 */
[----:B------:R-:W-:Y:S05]  /*299d0*/  @!P0 WARPSYNC.ALL ;  /* 0x0000000000008948 */ /* 0x000fea0003800000 */
[----:B------:R-:W-:Y:S02]  /*299e0*/  BSSY B7, `(.L_x_3172) ;  /* 0x0000507000077945 */ /* 0x000fe40003800000 */
[----:B------:R-:W-:Y:S01]  /*299f0*/  @!P0 BAR.SYNC.DEFER_BLOCKING 0xc, 0x180 ;  /* 0x0306000000008b1d */ /* 0x000fe20000010000 */
[----:B---3--:R-:W-:Y:S02]  /*29a00*/  ISETP.NE.AND P1, PT, R0, 0x1, PT ;  /* 0x000000010000780c */ /* 0x008fe40003f25270 */
[----:B------:R-:W-:-:S11]  /*29a10*/  LEA R0, R17, 0x7f, 0x7 ;  /* 0x0000007f11007811 */ /* 0x000fd600078e38ff */
[----:B-12---:R-:W1:Y:S08]  /*29a20*/  @P1 LDC R2, c[0x0][0x44c] ;  /* 0x00011300ff021b82 */ /* 0x006e700000000800 */
[----:B------:R-:W2:Y:S01]  /*29a30*/  @P1 LDC R3, c[0x0][0x450] ;  /* 0x00011400ff031b82 */ /* 0x000ea20000000800 */
[----:B-1----:R-:W-:-:S05]  /*29a40*/  @P1 IMAD.HI.U32 R2, R0, R2, RZ ;  /* 0x0000000200021227 */ /* 0x002fca00078e00ff */
[----:B--2---:R-:W-:-:S05]  /*29a50*/  @P1 SHF.R.U32.HI R0, RZ, R3, R2 ;  /* 0x00000003ff001219 */ /* 0x004fca0000011602 */
[----:B------:R-:W-:-:S04]  /*29a60*/  IMAD.IADD R0, R21, 0x1, R0 ;  /* 0x0000000115007824 */ /* 0x000fc800078e0200 */
[----:B------:R-:W-:-:S05]  /*29a70*/  IMAD.HI R0, R0, 0x66666667, RZ ;  /* 0x6666666700007827 */ /* 0x000fca00078e02ff */
[----:B------:R-:W-:-:S04]  /*29a80*/  SHF.R.U32.HI R2, RZ, 0x1f, R0 ;  /* 0x0000001fff027819 */ /* 0x000fc80000011600 */
[----:B------:R-:W-:-:S04]  /*29a90*/  LEA.HI.SX32 R0, R0, R2, 0x1b ;  /* 0x0000000200007211 */ /* 0x000fc800078fdaff */
[----:B------:R-:W-:-:S04]  /*29aa0*/  VIMNMX R4, R20, R0, PT ;  /* 0x0000000014047248 */ /* 0x000fc80003fe0100 */
[----:B------:R-:W-:Y:S01]  /*29ab0*/  ISETP.GT.AND P0, PT, R4, RZ, PT ;  /* 0x000000ff0400720c */ /* 0x000fe20003f04270 */
        /* <DEDUP_REMOVED lines=20> */
.L_x_3173:
        /* <DEDUP_REMOVED lines=21> */
.L_x_3176:
[----:B------:R-:W-:Y:S05]  /*29d50*/  BSYNC B6 ;  /* 0x0000000000067941 */ /* 0x000fea0003800000 */
.L_x_3175:
        /* <DEDUP_REMOVED lines=15> */
[----:B------:R-:W-:Y:S02]  /*29e50*/  IMAD.U32 R11, RZ, RZ, UR5 ;  /* 0x00000005ff0b7e24 */ /* 0x000fe4000f8e00ff */
[----:B------:R-:W-:Y:S02]  /*29e60*/  IMAD.MOV.U32 R8, RZ, RZ, 0x70 ;  /* 0x00000070ff087424 */ /* 0x000fe400078e00ff */
[----:B------:R-:W-:Y:S02]  /*29e70*/  IMAD.MOV.U32 R12, RZ, RZ, 0x1 ;  /* 0x00000001ff0c7424 */ /* 0x000fe400078e00ff */
[----:B01----:R-:W-:-:S07]  /*29e80*/  IMAD.MOV.U32 R13, RZ, RZ, RZ ;  /* 0x000000ffff0d7224 */ /* 0x003fce00078e00ff */
[----:B------:R-:W-:-:S07]  /*29e90*/  LEPC R20, `(.L_x_3179) ;  /* 0x000000001014794e */ /* 0x000fce0000000000 */
[----:B--2---:R-:W-:Y:S05]  /*29ea0*/  CALL.ABS.NOINC R2 ;  /* 0x0000000002007343 */ /* 0x004fea0003c00000 */
.L_x_3179:
[----:B------:R-:W-:Y:S01]  /*29eb0*/  MOV R2, 0x0 ;  /* 0x0000000000027802 */ /* 0x000fe20000000f00 */
[----:B------:R-:W-:Y:S01]  /*29ec0*/  ULDC.64 UR4, c[0x4][0xa8] ;  /* 0x01002a0000047ab9 */ /* 0x000fe20000000a00 */
[----:B------:R-:W-:Y:S01]  /*29ed0*/  ULDC.64 UR6, c[0x4][0xb0] ;  /* 0x01002c0000067ab9 */ /* 0x000fe20000000a00 */
[----:B------:R-:W-:Y:S01]  /*29ee0*/  ULDC.64 UR8, c[0x4][0x18] ;  /* 0x0100060000087ab9 */ /* 0x000fe20000000a00 */
[----:B------:R-:W-:Y:S01]  /*29ef0*/  MOV R4, UR4 ;  /* 0x0000000400047c02 */ /* 0x000fe20008000f00 */
[----:B------:R-:W-:Y:S01]  /*29f00*/  IMAD.U32 R5, RZ, RZ, UR5 ;  /* 0x00000005ff057e24 */ /* 0x000fe2000f8e00ff */
[----:B------:R-:W0:Y:S01]  /*29f10*/  LDC.64 R2, c[0x4][R2] ;  /* 0x0100000002027b82 */ /* 0x000e220000000a00 */
[----:B------:R-:W-:Y:S01]  /*29f20*/  IMAD.U32 R6, RZ, RZ, UR6 ;  /* 0x00000006ff067e24 */ /* 0x000fe2000f8e00ff */
[----:B------:R-:W-:Y:S01]  /*29f30*/  MOV R11, UR9 ;  /* 0x00000009000b7c02 */ /* 0x000fe20008000f00 */
[----:B------:R-:W-:Y:S02]  /*29f40*/  IMAD.U32 R7, RZ, RZ, UR7 ;  /* 0x00000007ff077e24 */ /* 0x000fe4000f8e00ff */
[----:B------:R-:W-:-:S02]  /*29f50*/  IMAD.U32 R10, RZ, RZ, UR8 ;  /* 0x00000008ff0a7e24 */ /* 0x000fc4000f8e00ff */
[----:B------:R-:W-:Y:S02]  /*29f60*/  IMAD.MOV.U32 R8, RZ, RZ, 0x70 ;  /* 0x00000070ff087424 */ /* 0x000fe400078e00ff */
[----:B------:R-:W-:Y:S02]  /*29f70*/  IMAD.MOV.U32 R12, RZ, RZ, 0x1 ;  /* 0x00000001ff0c7424 */ /* 0x000fe400078e00ff */
[----:B------:R-:W-:-:S07]  /*29f80*/  IMAD.MOV.U32 R13, RZ, RZ, RZ ;  /* 0x000000ffff0d7224 */ /* 0x000fce00078e00ff */
[----:B------:R-:W-:-:S07]  /*29f90*/  LEPC R20, `(.L_x_3178) ;  /* 0x000000001014794e */ /* 0x000fce0000000000 */
[----:B0-----:R-:W-:Y:S05]  /*29fa0*/  CALL.ABS.NOINC R2 ;  /* 0x0000000002007343 */ /* 0x001fea0003c00000 */
.L_x_3178:
[----:B------:R-:W-:Y:S05]  /*29fb0*/  BSYNC B6 ;  /* 0x0000000000067941 */ /* 0x000fea0003800000 */
.L_x_3177:
        /* <DEDUP_REMOVED lines=11> */
[----:B----4-:R1:W2:Y:S02]  /*2a070*/  @P0 LDG.E R7, desc[UR6][R2.64] ;  /* 0x0000000602070981 */ /* 0x0102a4000c1e1900 */
[----:B-1----:R-:W1:Y:S01]  /*2a080*/  LDC.64 R2, c[0x0][0x418] ;  /* 0x00010600ff027b82 */ /* 0x002e620000000a00 */
[----:B-----5:R-:W-:Y:S01]  /*2a090*/  VIADD R4, R0, 0xffffffff ;  /* 0xffffffff00047836 */ /* 0x020fe20000000000 */
[----:B--2---:R-:W-:Y:S01]  /*2a0a0*/  SHF.R.S32.HI R8, RZ, 0x1f, R7 ;  /* 0x0000001fff087819 */ /* 0x004fe20000011407 */
[----:B------:R2:W-:Y:S04]  /*2a0b0*/  @P0 STL [R1+0x10], R7 ;  /* 0x0000100701000387 */ /* 0x0005e80000100800 */
[----:B------:R2:W-:Y:S01]  /*2a0c0*/  STL [R1+0x28], R8 ;  /* 0x0000280801007387 */ /* 0x0005e20000100800 */
[----:B-1----:R-:W-:Y:S01]  /*2a0d0*/  LOP3.LUT P0, RZ, R2, UR4, RZ, 0xfc, !PT ;  /* 0x0000000402ff7c12 */ /* 0x002fe2000f80fcff */
[----:B------:R-:W-:-:S03]  /*2a0e0*/  UMOV UR4, 0xffffffff ;  /* 0xffffffff00047882 */ /* 0x000fc60000000000 */
[----:B------:R-:W-:-:S04]  /*2a0f0*/  LOP3.LUT P0, RZ, R3, UR5, RZ, 0xfc, P0 ;  /* 0x0000000503ff7c12 */ /* 0x000fc8000800fcff */
[----:B------:R-:W-:Y:S01]  /*2a100*/  SEL R0, R7, RZ, !P0 ;  /* 0x000000ff07007207 */ /* 0x000fe20004000000 */
[----:B--2---:R-:W-:Y:S08]  /*2a110*/  BRA.DIV UR4, `(.L_x_3180) ;  /* 0x0000006e04a47947 */ /* 0x004ff0000b800000 */
[----:B------:R-:W1:Y:S02]  /*2a120*/  S2R R5, SR_TID.X ;  /* 0x0000000000057919 */ /* 0x000e640000002100 */
[----:B-1----:R-:W-:-:S04]  /*2a130*/  SHF.R.U32.HI R5, RZ, 0x5, R5 ;  /* 0x00000005ff057819 */ /* 0x002fc80000011605 */
[----:B------:R-:W-:-:S05]  /*2a140*/  LOP3.LUT R5, R5, 0x3, RZ, 0xc0, !PT ;  /* 0x0000000305057812 */ /* 0x000fca00078ec0ff */
[----:B------:R1:W2:Y:S02]  /*2a150*/  SHFL.IDX PT, R14, R5, RZ, 0x1f ;  /* 0x00001fff050e7589 */ /* 0x0002a400000e0000 */
.L_x_3358:
[----:B-1----:R-:W3:Y:S01]  /*2a160*/  LDL.LU R5, [R1+0x24] ;  /* 0x0000240001057983 */ /* 0x002ee20000300800 */
[----:B------:R-:W-:Y:S02]  /*2a170*/  PLOP3.LUT P1, PT, PT, PT, PT, 0x8, 0x0 ;  /* 0x000000000000781c */ /* 0x000fe40003f2e170 */
[----:B--2---:R-:W-:Y:S01]  /*2a180*/  ISETP.NE.AND P0, PT, R14, RZ, PT ;  /* 0x000000ff0e00720c */ /* 0x004fe20003f05270 */
[----:B------:R1:W-:Y:S04]  /*2a190*/  STL [R1], R0 ;  /* 0x0000000001007387 */ /* 0x0003e80000100800 */
[----:B------:R1:W-:Y:S01]  /*2a1a0*/  STL [R1+0xc], R4 ;  /* 0x00000c0401007387 */ /* 0x0003e20000100800 */
[----:B---3--:R-:W-:-:S05]  /*2a1b0*/  LOP3.LUT R5, R5, 0xfffffffe, RZ, 0xc0, !PT ;  /* 0xfffffffe05057812 */ /* 0x008fca00078ec0ff */
[----:B------:R-:W-:-:S05]  /*2a1c0*/  @P1 LOP3.LUT R5, R5, 0x1, RZ, 0xfc, !PT ;  /* 0x0000000105051812 */ /* 0x000fca00078efcff */
[----:B------:R1:W-:Y:S01]  /*2a1d0*/  STL [R1+0x24], R5 ;  /* 0x0000240501007387 */ /* 0x0003e20000100800 */
[----:B------:R-:W-:Y:S05]  /*2a1e0*/  @P0 BRA `(.L_x_3181) ;  /* 0x0000000400640947 */ /* 0x000fea0003800000 */
[----:B------:R-:W-:-:S03]  /*2a1f0*/  UMOV UR4, 0xffffffff ;  /* 0xffffffff00047882 */ /* 0x000fc60000000000 */
[----:B------:R-:W-:Y:S05]  /*2a200*/  BRA.DIV UR4, `(.L_x_3182) ;  /* 0x0000006e049c7947 */ /* 0x000fea000b800000 */
[----:B------:R-:W-:-:S13]  /*2a210*/  ELECT P6, URZ, PT ;  /* 0x00000000003f782f */ /* 0x000fda00038c0000 */
.L_x_3361:
[----:B------:R-:W-:Y:S05]  /*2a220*/  @!P6 BRA `(.L_x_3181) ;  /* 0x000000040054e947 */ /* 0x000fea0003800000 */
[----:B------:R-:W-:-:S04]  /*2a230*/  ISETP.NE.U32.AND P0, PT, R2, RZ, PT ;  /* 0x000000ff0200720c */ /* 0x000fc80003f05070 */
[----:B------:R-:W-:-:S13]  /*2a240*/  ISETP.NE.AND.EX P0, PT, R3, RZ, PT, P0 ;  /* 0x000000ff0300720c */ /* 0x000fda0003f05300 */
[----:B------:R-:W-:Y:S05]  /*2a250*/  @!P0 BRA `(.L_x_3183) ;  /* 0x0000000000588947 */ /* 0x000fea0003800000 */
[----:B------:R-:W2:Y:S01]  /*2a260*/  LDC R6, c[0x0][0x43c] ;  /* 0x00010f00ff067b82 */ /* 0x000ea20000000800 */
[----:B------:R-:W-:Y:S01]  /*2a270*/  MOV R9, R4 ;  /* 0x0000000400097202 */ /* 0x000fe20000000f00 */
[----:B------:R-:W-:Y:S01]  /*2a280*/  ULDC.64 UR4, c[0x0][0x428] ;  /* 0x00010a0000047ab9 */ /* 0x000fe20000000a00 */
[----:B------:R-:W-:-:S03]  /*2a290*/  ULDC.64 UR6, c[0x0][0x208] ;  /* 0x0000820000067ab9 */ /* 0x000fc60000000a00 */
[----:B-1----:R-:W-:Y:S01]  /*2a2a0*/  IMAD.MOV.U32 R0, RZ, RZ, R9 ;  /* 0x000000ffff007224 */ /* 0x002fe200078e0009 */
[----:B--2---:R-:W-:-:S13]  /*2a2b0*/  ISETP.NE.AND P0, PT, R6, 0x1, PT ;  /* 0x000000010600780c */ /* 0x004fda0003f05270 */
        /* <DEDUP_REMOVED lines=14> */
[----:B------:R-:W3:Y:S04]  /*2a3a0*/  LDG.E R0, desc[UR6][R2.64] ;  /* 0x0000000602007981 */ /* 0x000ee8000c1e1900 */
[----:B---3--:R2:W-:Y:S02]  /*2a3b0*/  STL [R1], R0 ;  /* 0x0000000001007387 */ /* 0x0085e40000100800 */
.L_x_3183:
[----:B------:R-:W3:Y:S04]  /*2a3c0*/  LDL R7, [R1+0x4] ;  /* 0x0000040001077983 */ /* 0x000ee80000100800 */
[----:B-12---:R-:W3:Y:S04]  /*2a3d0*/  LDL R0, [R1+0x8] ;  /* 0x0000080001007983 */ /* 0x006ee80000100800 */
[----:B------:R-:W2:Y:S01]  /*2a3e0*/  LDL R2, [R1+0x14] ;  /* 0x0000140001027983 */ /* 0x000ea20000100800 */
[----:B---3--:R-:W-:Y:S02]  /*2a3f0*/  LEA R0, R0, R7, 0x3 ;  /* 0x0000000700007211 */ /* 0x008fe400078e18ff */
[----:B--2---:R-:W-:-:S04]  /*2a400*/  SHF.L.U32 R2, R2, 0x1f, RZ ;  /* 0x0000001f02027819 */ /* 0x004fc800000006ff */
[----:B------:R-:W1:Y:S02]  /*2a410*/  SYNCS.PHASECHK.TRANS64.TRYWAIT P0, [R0+URZ+0x38840], R2 ;  /* 0x03884002000075a7 */ /* 0x000e64000800017f */
[----:B-1----:R-:W-:Y:S05]  /*2a420*/  @!P0 BRA `(.L_x_3184) ;  /* 0x0000006c00348947 */ /* 0x002fea0003800000 */
.L_x_3362:
        /* <DEDUP_REMOVED lines=11> */
.L_x_3185:
[----:B-1----:R-:W2:Y:S04]  /*2a4e0*/  LDL R2, [R1+0x18] ;  /* 0x0000180001027983 */ /* 0x002ea80000100800 */
        /* <DEDUP_REMOVED lines=41> */
.L_x_3181:
[----:B---3--:R-:W2:Y:S04]  /*2a780*/  LDL R2, [R1+0x4] ;  /* 0x0000040001027983 */ /* 0x008ea80000100800 */
[----:B------:R-:W3:Y:S04]  /*2a790*/  LDL.LU R3, [R1+0x3c] ;  /* 0x00003c0001037983 */ /* 0x000ee80000300800 */
[----:B-1----:R-:W4:Y:S04]  /*2a7a0*/  LDL.LU R5, [R1+0x30] ;  /* 0x0000300001057983 */ /* 0x002f280000300800 */
[----:B------:R-:W5:Y:S01]  /*2a7b0*/  LDL.LU R4, [R1+0x44] ;  /* 0x0000440001047983 */ /* 0x000f620000300800 */
[----:B------:R-:W-:Y:S05]  /*2a7c0*/  WARPSYNC.ALL ;  /* 0x0000000000007948 */ /* 0x000fea0003800000 */
[----:B------:R-:W-:Y:S01]  /*2a7d0*/  ULDC.64 UR4, c[0x0][0x298] ;  /* 0x0000a60000047ab9 */ /* 0x000fe20000000a00 */
[----:B------:R-:W-:Y:S01]  /*2a7e0*/  ULDC.64 UR6, c[0x0][0xa00] ;  /* 0x0002800000067ab9 */ /* 0x000fe20000000a00 */
[----:B------:R-:W-:Y:S01]  /*2a7f0*/  BSSY B6, `(.L_x_3186) ;  /* 0x0000024000067945 */ /* 0x000fe20003800000 */
[----:B------:R-:W-:Y:S01]  /*2a800*/  BAR.SYNC.DEFER_BLOCKING 0x8, 0x180 ;  /* 0x0206000000007b1d */ /* 0x000fe20000010000 */
[----:B------:R-:W-:-:S04]  /*2a810*/  ISETP.NE.U32.AND P0, PT, RZ, UR6, PT ;  /* 0x00000006ff007c0c */ /* 0x000fc8000bf05070 */
[----:B------:R-:W-:Y:S01]  /*2a820*/  ISETP.NE.AND.EX P0, PT, RZ, UR7, PT, P0 ;  /* 0x00000007ff007c0c */ /* 0x000fe2000bf05300 */
[----:B--2---:R-:W-:Y:S01]  /*2a830*/  VIADD R2, R2, 0x14400 ;  /* 0x0001440002027836 */ /* 0x004fe20000000000 */
[----:B---3--:R-:W-:-:S04]  /*2a840*/  SHF.R.S32.HI R0, RZ, 0x1f, R3 ;  /* 0x0000001fff007819 */ /* 0x008fc80000011403 */
        /* <DEDUP_REMOVED lines=9> */
[----:B-1----:R-:W-:Y:S01]  /*2a8e0*/  IMAD.IADD R2, R3, 0x1, R0 ;  /* 0x0000000103027824 */ /* 0x002fe200078e0200 */
        /* <DEDUP_REMOVED lines=10> */
[----:B------:R-:W1:Y:S01]  /*2a990*/  LDC.64 R2, c[0x4][R2] ;  /* 0x0100000002027b82 */ /* 0x000e620000000a00 */
        /* <DEDUP_REMOVED lines=9> */
.L_x_3187:
[----:B------:R-:W-:Y:S05]  /*2aa30*/  BSYNC B6 ;  /* 0x0000000000067941 */ /* 0x000fea0003800000 */
.L_x_3186:
[----:B------:R-:W3:Y:S01]  /*2aa40*/  LDL.LU R6, [R1+0x3c] ;  /* 0x00003c0001067983 */ /* 0x000ee20000300800 */
[----:B------:R-:W-:Y:S01]  /*2aa50*/  ULDC.64 UR4, c[0x0][0x2d8] ;  /* 0x0000b60000047ab9 */ /* 0x000fe20000000a00 */
[----:B------:R-:W1:Y:S01]  /*2aa60*/  LDC R7, c[0x0][0x448] ;  /* 0x00011200ff077b82 */ /* 0x000e620000000800 */
[----:B------:R-:W-:Y:S01]  /*2aa70*/  ULDC.64 UR6, c[0x0][0x280] ;  /* 0x0000a00000067ab9 */ /* 0x000fe20000000a00 */
[----:B--2---:R-:W3:Y:S04]  /*2aa80*/  LDL.LU.64 R2, [R1+0x48] ;  /* 0x0000480001027983 */ /* 0x004ee80000300a00 */
[----:B------:R-:W2:Y:S04]  /*2aa90*/  LDL.LU R0, [R1+0x44] ;  /* 0x0000440001007983 */ /* 0x000ea80000300800 */
[----:B------:R-:W4:Y:S04]  /*2aaa0*/  LDL.LU R4, [R1+0x54] ;  /* 0x0000540001047983 */ /* 0x000f280000300800 */
[----:B------:R-:W4:Y:S01]  /*2aab0*/  LDL.LU R5, [R1+0x30] ;  /* 0x0000300001057983 */ /* 0x000f220000300800 */
[----:B------:R-:W0:Y:S01]  /*2aac0*/  S2R R8, SR_TID.X ;  /* 0x0000000000087919 */ /* 0x000e220000002100 */
[----:B------:R-:W0:Y:S01]  /*2aad0*/  S2R R9, SR_TID.X ;  /* 0x0000000000097919 */ /* 0x000e220000002100 */
[----:B-1----:R-:W-:Y:S01]  /*2aae0*/  ISETP.NE.AND P0, PT, R7, 0x1, PT ;  /* 0x000000010700780c */ /* 0x002fe20003f05270 */
[----:B0-----:R-:W-:-:S02]  /*2aaf0*/  IMAD.SHL.U32 R8, R8, 0x8, RZ ;  /* 0x0000000808087824 */ /* 0x001fc400078e00ff */
[----:B------:R-:W-:-:S03]  /*2ab00*/  IMAD.SHL.U32 R9, R9, 0x8, RZ ;  /* 0x0000000809097824 */ /* 0x000fc600078e00ff */
[----:B------:R-:W-:-:S04]  /*2ab10*/  LOP3.LUT R8, R8, 0x38, RZ, 0xc0, !PT ;  /* 0x0000003808087812 */ /* 0x000fc800078ec0ff */
[C---:B------:R-:W-:Y:S02]  /*2ab20*/  LOP3.LUT R11, R8.reuse, 0x40, RZ, 0xfc, !PT ;  /* 0x00000040080b7812 */ /* 0x040fe400078efcff */
[C---:B------:R-:W-:Y:S02]  /*2ab30*/  LOP3.LUT R10, R8.reuse, 0x80, RZ, 0xfc, !PT ;  /* 0x00000080080a7812 */ /* 0x040fe400078efcff */
[----:B------:R-:W-:Y:S02]  /*2ab40*/  LOP3.LUT R8, R8, 0xc0, RZ, 0xfc, !PT ;  /* 0x000000c008087812 */ /* 0x000fe400078efcff */
[----:B------:R-:W-:Y:S01]  /*2ab50*/  LOP3.LUT R9, R9, 0x38, RZ, 0xc0, !PT ;  /* 0x0000003809097812 */ /* 0x000fe200078ec0ff */
[----:B---3--:R-:W-:Y:S02]  /*2ab60*/  IMAD.MOV.U32 R3, RZ, RZ, R6 ;  /* 0x000000ffff037224 */ /* 0x008fe400078e0006 */
[----:B------:R-:W0:Y:S01]  /*2ab70*/  @P0 LDC R6, c[0x0][0x450] ;  /* 0x00011400ff060b82 */ /* 0x000e220000000800 */
[----:B--2---:R-:W-:-:S02]  /*2ab80*/  IMAD R0, R0, UR4, RZ ;  /* 0x0000000400007c24 */ /* 0x004fc4000f8e02ff */
[----:B------:R-:W-:-:S04]  /*2ab90*/  IMAD.WIDE.U32 R2, R18, UR4, R2 ;  /* 0x0000000412027c25 */ /* 0x000fc8000f8e0002 */
[----:B------:R-:W-:Y:S01]  /*2aba0*/  IMAD R0, R18, UR5, R0 ;  /* 0x0000000512007c24 */ /* 0x000fe2000f8e0200 */
[----:B------:R-:W-:-:S03]  /*2abb0*/  ULDC.64 UR4, c[0x0][0x2e0] ;  /* 0x0000b80000047ab9 */ /* 0x000fc60000000a00 */
[----:B------:R-:W-:Y:S02]  /*2abc0*/  IMAD.IADD R3, R3, 0x1, R0 ;  /* 0x0000000103037824 */ /* 0x000fe400078e0200 */
[----:B----4-:R-:W-:Y:S02]  /*2abd0*/  IMAD R0, R4, UR4, RZ ;  /* 0x0000000404007c24 */ /* 0x010fe4000f8e02ff */
[----:B------:R-:W1:Y:S01]  /*2abe0*/  S2R R4, SR_TID.X ;  /* 0x0000000000047919 */ /* 0x000e620000002100 */
[----:B------:R-:W-:-:S04]  /*2abf0*/  IMAD.WIDE.U32 R2, R5, UR4, R2 ;  /* 0x0000000405027c25 */ /* 0x000fc8000f8e0002 */
[----:B------:R-:W-:Y:S01]  /*2ac00*/  IMAD R0, R5, UR5, R0 ;  /* 0x0000000505007c24 */ /* 0x000fe2000f8e0200 */
[----:B------:R-:W-:-:S04]  /*2ac10*/  ULDC.64 UR4, c[0x0][0x2d0] ;  /* 0x0000b40000047ab9 */ /* 0x000fc80000000a00 */
[----:B------:R-:W-:Y:S02]  /*2ac20*/  IADD3 R3, R3, R0, RZ ;  /* 0x0000000003037210 */ /* 0x000fe40007ffe0ff */
[----:B-1----:R-:W-:-:S04]  /*2ac30*/  LOP3.LUT R4, R4, 0x7f, RZ, 0xc0, !PT ;  /* 0x0000007f04047812 */ /* 0x002fc800078ec0ff */
[----:B------:R-:W-:Y:S02]  /*2ac40*/  SHF.R.U32.HI R5, RZ, 0x3, R4 ;  /* 0x00000003ff057819 */ /* 0x000fe40000011604 */
[----:B------:R-:W1:Y:S02]  /*2ac50*/  S2R R4, SR_TID.X ;  /* 0x0000000000047919 */ /* 0x000e640000002100 */
[----:B-1----:R-:W-:-:S05]  /*2ac60*/  IMAD.SHL.U32 R4, R4, 0x10, RZ ;  /* 0x0000001004047824 */ /* 0x002fca00078e00ff */
[----:B------:R-:W-:Y:S02]  /*2ac70*/  LOP3.LUT R4, R5, 0x70, R4, 0xf8, !PT ;  /* 0x0000007005047812 */ /* 0x000fe400078ef804 */
[----:B------:R-:W1:Y:S03]  /*2ac80*/  @P0 LDC R5, c[0x0][0x44c] ;  /* 0x00011300ff050b82 */ /* 0x000e660000000800 */
[----:B------:R-:W-:-:S04]  /*2ac90*/  IMAD R4, R17, 0x80, R4 ;  /* 0x0000008011047824 */ /* 0x000fc800078e0204 */
        /* <DEDUP_REMOVED lines=18> */
[----:B------:R-:W-:Y:S02]  /*2adc0*/  ISETP.GE.AND P2, PT, R10, UR4, PT ;  /* 0x000000040a007c0c */ /* 0x000fe4000bf46270 */
[----:B------:R-:W-:Y:S01]  /*2add0*/  LEA R3, P4, R4, UR6, 0x1 ;  /* 0x0000000604037c11 */ /* 0x000fe2000f8808ff */
[----:B------:R-:W1:Y:S01]  /*2ade0*/  S2R R10, SR_TID.X ;  /* 0x00000000000a7919 */ /* 0x000e620000002100 */
[----:B------:R-:W-:Y:S01]  /*2adf0*/  IMAD.IADD R2, R5, 0x1, R6 ;  /* 0x0000000105027824 */ /* 0x000fe200078e0206 */
[----:B------:R-:W-:-:S02]  /*2ae00*/  ISETP.GE.AND P0, PT, R9, UR4, PT ;  /* 0x0000000409007c0c */ /* 0x000fc4000bf06270 */
[----:B------:R-:W-:Y:S01]  /*2ae10*/  ISETP.GE.AND P1, PT, R11, UR4, PT ;  /* 0x000000040b007c0c */ /* 0x000fe2000bf26270 */
[----:B------:R-:W-:Y:S01]  /*2ae20*/  UMOV UR4, 0xffffffff ;  /* 0xffffffff00047882 */ /* 0x000fe20000000000 */
[----:B------:R-:W-:Y:S02]  /*2ae30*/  LEA.HI.X R2, R4, UR7, R2, 0x1, P4 ;  /* 0x0000000704027c11 */ /* 0x000fe4000a0f0c02 */
[----:B-1----:R-:W-:-:S04]  /*2ae40*/  LOP3.LUT R10, R10, 0x7f, RZ, 0xc0, !PT ;  /* 0x0000007f0a0a7812 */ /* 0x002fc800078ec0ff */
        /* <DEDUP_REMOVED lines=10> */
[----:B0-----:R-:W-:-:S04]  /*2aef0*/  @!P5 LEA R5, P4, R9, R5, 0x1 ;  /* 0x000000050905d211 */ /* 0x001fc800078808ff */
[----:B-1----:R-:W-:-:S04]  /*2af00*/  @!P5 IADD3.X R4, RZ, R4, RZ, P4, !PT ;  /* 0x00000004ff04d210 */ /* 0x002fc800027fe4ff */
[----:B------:R-:W-:-:S04]  /*2af10*/  @!P5 LOP3.LUT R5, R5, R4, RZ, 0x3c, !PT ;  /* 0x000000040505d212 */ /* 0x000fc800078e3cff */
[----:B------:R-:W-:-:S04]  /*2af20*/  @!P5 LOP3.LUT R4, R5, R4, RZ, 0x3c, !PT ;  /* 0x000000040504d212 */ /* 0x000fc800078e3cff */
[----:B------:R-:W-:-:S05]  /*2af30*/  @!P5 LOP3.LUT R5, R5, R4, RZ, 0x3c, !PT ;  /* 0x000000040505d212 */ /* 0x000fca00078e3cff */
[----:B-----5:R-:W-:Y:S04]  /*2af40*/  @!P5 LDGSTS.E.BYPASS.LTC128B.128 [R8+0x14400], desc[UR4][R4.64], !P0 ;  /* 0x144000000408dfae */ /* 0x020fe8000c101d44 */
[----:B------:R-:W-:Y:S04]  /*2af50*/  @!P5 LDGSTS.E.BYPASS.LTC128B.128 [R8+0x18400], desc[UR4][R4.64+0x80], !P1 ;  /* 0x184000800408dfae */ /* 0x000fe8000c901d44 */
[----:B------:R-:W-:Y:S04]  /*2af60*/  @!P5 LDGSTS.E.BYPASS.LTC128B.128 [R8+0x1c400], desc[UR4][R4.64+0x100], !P2 ;  /* 0x1c4001000408dfae */ /* 0x000fe8000d101d44 */
[----:B------:R0:W-:Y:S02]  /*2af70*/  @!P5 LDGSTS.E.BYPASS.LTC128B.128 [R8+0x20400], desc[UR4][R4.64+0x180], !P3 ;  /* 0x204001800408dfae */ /* 0x0001e4000d901d44 */
[----:B0-----:R-:W-:-:S05]  /*2af80*/  VIADD R4, R17, 0x10 ;  /* 0x0000001011047836 */ /* 0x001fca0000000000 */
[----:B------:R-:W-:Y:S02]  /*2af90*/  ISETP.GE.AND P5, PT, R4, R0, PT ;  /* 0x000000000400720c */ /* 0x000fe40003fa6270 */
[----:B------:R-:W0:Y:S11]  /*2afa0*/  SHFL.IDX PT, R4, R3, 0x1, 0x181f ;  /* 0x00381f0003047f89 */ /* 0x000e3600000e0000 */
[----:B0-----:R-:W-:-:S05]  /*2afb0*/  @!P5 LEA R5, P4, R9, R4, 0x1 ;  /* 0x000000040905d211 */ /* 0x001fca00078808ff */
[----:B------:R-:W-:Y:S02]  /*2afc0*/  @!P5 IMAD.X R4, RZ, RZ, R6, P4 ;  /* 0x000000ffff04d224 */ /* 0x000fe400020e0606 */
[----:B------:R-:W-:Y:S03]  /*2afd0*/  SHFL.IDX PT, R6, R2, 0x2, 0x181f ;  /* 0x00581f0002067f89 */ /* 0x000fe600000e0000 */
[----:B------:R-:W-:-:S04]  /*2afe0*/  @!P5 LOP3.LUT R5, R5, R4, RZ, 0x3c, !PT ;  /* 0x000000040505d212 */ /* 0x000fc800078e3cff */
[----:B------:R-:W-:-:S04]  /*2aff0*/  @!P5 LOP3.LUT R4, R5, R4, RZ, 0x3c, !PT ;  /* 0x000000040504d212 */ /* 0x000fc800078e3cff */
[----:B------:R-:W-:-:S05]  /*2b000*/  @!P5 LOP3.LUT R5, R5, R4, RZ, 0x3c, !PT ;  /* 0x000000040505d212 */ /* 0x000fca00078e3cff */
[----:B------:R-:W-:Y:S04]  /*2b010*/  @!P5 LDGSTS.E.BYPASS.LTC128B.128 [R8+0x14c00], desc[UR4][R4.64], !P0 ;  /* 0x14c000000408dfae */ /* 0x000fe8000c101d44 */
        /* <DEDUP_REMOVED lines=16> */
[----:B0-----:R-:W-:-:S04]  /*2b120*/  IADD3 R4, R17, 0x30, RZ ;  /* 0x0000003011047810 */ /* 0x001fc80007ffe0ff */
        /* <DEDUP_REMOVED lines=28> */
[----:B0-----:R-:W-:-:S04]  /*2b2f0*/  @!P5 LEA R5, P4, R9, R4, 0x1 ;  /* 0x000000040905d211 */ /* 0x001fc800078808ff */
[----:B------:R-:W-:Y:S02]  /*2b300*/  @!P5 IADD3.X R4, RZ, R6, RZ, P4, !PT ;  /* 0x00000006ff04d210 */ /* 0x000fe400027fe4ff */
[----:B------:R-:W-:Y:S02]  /*2b310*/  SHFL.IDX PT, R6, R2, 0x6, 0x181f ;  /* 0x00d81f0002067f89 */ /* 0x000fe400000e0000 */
        /* <DEDUP_REMOVED lines=9> */
[----:B------:R-:W0:Y:S04]  /*2b3b0*/  SHFL.IDX PT, R4, R3, 0x6, 0x181f ;  /* 0x00d81f0003047f89 */ /* 0x000e2800000e0000 */
[----:B------:R-:W1:Y:S07]  /*2b3c0*/  SHFL.IDX PT, R3, R3, 0x7, 0x181f ;  /* 0x00f81f0003037f89 */ /* 0x000e6e00000e0000 */
        /* <DEDUP_REMOVED lines=10> */
.L_x_3379:
[----:B------:R-:W-:Y:S01]  /*2b470*/  VIADD R17, R17, 0x70 ;  /* 0x0000007011117836 */ /* 0x000fe20000000000 */
[----:B------:R-:W-:Y:S04]  /*2b480*/  BSSY B0, `(.L_x_3189) ;  /* 0x000000d000007945 */ /* 0x000fe80003800000 */
[----:B------:R-:W-:-:S13]  /*2b490*/  ISETP.GE.AND P4, PT, R17, R0, PT ;  /* 0x000000001100720c */ /* 0x000fda0003f86270 */
[----:B------:R-:W-:Y:S05]  /*2b4a0*/  @P4 BRA `(.L_x_3190) ;  /* 0x0000000000284947 */ /* 0x000fea0003800000 */
[----:B0-----:R-:W-:Y:S01]  /*2b4b0*/  LEA R2, P4, R9, R3, 0x1 ;  /* 0x0000000309027211 */ /* 0x001fe200078808ff */
        /* <DEDUP_REMOVED lines=9> */
.L_x_3190:
[----:B------:R-:W-:Y:S05]  /*2b550*/  BSYNC B0 ;  /* 0x0000000000007941 */ /* 0x000fea0003800000 */
.L_x_3189:
[----:B01----:R-:W2:Y:S01]  /*2b560*/  LDL R8, [R1+0x4] ;  /* 0x0000040001087983 */ /* 0x003ea20000100800 */
[----:B------:R-:W-:Y:S01]  /*2b570*/  PLOP3.LUT P0, PT, PT, PT, PT, 0x80, 0x0 ;  /* 0x000000000000781c */ /* 0x000fe20003f0f070 */
[----:B------:R-:W-:Y:S01]  /*2b580*/  NOP ;  /* 0x0000000000007918 */ /* 0x000fe20000000000 */
[----:B--2---:R-:W-:-:S11]  /*2b590*/  IADD3 R10, R8, 0x38800, RZ ;  /* 0x00038800080a7810 */ /* 0x004fd60007ffe0ff */
.L_x_3191:
        /* <DEDUP_REMOVED lines=19> */
.L_x_3380:
[----:B------:R-:W-:Y:S05]  /*2b6d0*/  BSYNC B0 ;  /* 0x0000000000007941 */ /* 0x000fea0003800000 */
.L_x_3192:
        /* <DEDUP_REMOVED lines=28> */
[----:B------:R-:W0:Y:S03]  /*2b8a0*/  LDC R3, c[0x0][0x43c] ;  /* 0x00010f00ff037b82 */ /* 0x000e260000000800 */
[----:B------:R-:W3:Y:S01]  /*2b8b0*/  LDL R6, [R1+0x10] ;  /* 0x0000100001067983 */ /* 0x000ee20000100800 */
[----:B------:R-:W-:Y:S01]  /*2b8c0*/  IMAD.MOV.U32 R0, RZ, RZ, R2 ;  /* 0x000000ffff007224 */ /* 0x000fe200078e0002 */
[----:B------:R-:W-:Y:S01]  /*2b8d0*/  ULDC.64 UR6, c[0x0][0x428] ;  /* 0x00010a0000067ab9 */ /* 0x000fe20000000a00 */
[----:B------:R-:W-:Y:S01]  /*2b8e0*/  ULDC.64 UR8, c[0x0][0x208] ;  /* 0x0000820000087ab9 */ /* 0x000fe20000000a00 */
[----:B0-----:R-:W-:-:S13]  /*2b8f0*/  ISETP.NE.AND P0, PT, R3, 0x1, PT ;  /* 0x000000010300780c */ /* 0x001fda0003f05270 */
[----:B-----5:R-:W0:Y:S02]  /*2b900*/  @P0 LDC.64 R4, c[0x0][0x440] ;  /* 0x00011000ff040b82 */ /* 0x020e240000000a00 */
[----:B0-----:R-:W-:-:S05]  /*2b910*/  @P0 IMAD.HI.U32 R4, R2, R4, RZ ;  /* 0x0000000402040227 */ /* 0x001fca00078e00ff */
[----:B------:R-:W-:-:S04]  /*2b920*/  @P0 SHF.R.U32.HI R0, RZ, R5, R4 ;  /* 0x00000005ff000219 */ /* 0x000fc80000011604 */
[--C-:B------:R-:W-:Y:S01]  /*2b930*/  SHF.R.S32.HI R5, RZ, 0x1f, R0.reuse ;  /* 0x0000001fff057819 */ /* 0x100fe20000011400 */
[--C-:B------:R-:W-:Y:S02]  /*2b940*/  IMAD.MOV R7, RZ, RZ, -R0.reuse ;  /* 0x000000ffff077224 */ /* 0x100fe400078e0a00 */
[----:B------:R-:W-:Y:S02]  /*2b950*/  IMAD.MOV.U32 R4, RZ, RZ, R0 ;  /* 0x000000ffff047224 */ /* 0x000fe400078e0000 */
[----:B------:R-:W-:Y:S02]  /*2b960*/  IMAD R7, R3, R7, R2 ;  /* 0x0000000703077224 */ /* 0x000fe400078e0202 */
[----:B--2---:R-:W-:-:S04]  /*2b970*/  IMAD R3, R11, UR6, RZ ;  /* 0x000000060b037c24 */ /* 0x004fc8000f8e02ff */
[C---:B---3--:R-:W-:Y:S02]  /*2b980*/  IMAD R3, R6.reuse, UR7, R3 ;  /* 0x0000000706037c24 */ /* 0x048fe4000f8e0203 */
[----:B------:R-:W-:-:S05]  /*2b990*/  IMAD.WIDE.U32 R4, R6, UR6, R4 ;  /* 0x0000000606047c25 */ /* 0x000fca000f8e0004 */
[----:B------:R-:W-:Y:S02]  /*2b9a0*/  IADD3 R0, R3, R5, RZ ;  /* 0x0000000503007210 */ /* 0x000fe40007ffe0ff */
[----:B------:R-:W-:-:S04]  /*2b9b0*/  LEA R12, P0, R4, UR4, 0x2 ;  /* 0x00000004040c7c11 */ /* 0x000fc8000f8010ff */
[----:B------:R-:W-:-:S05]  /*2b9c0*/  LEA.HI.X R13, R4, UR5, R0, 0x2, P0 ;  /* 0x00000005040d7c11 */ /* 0x000fca00080f1400 */
[----:B------:R0:W5:Y:S04]  /*2b9d0*/  LDG.E R4, desc[UR8][R12.64] ;  /* 0x000000080c047981 */ /* 0x000168000c1e1900 */
.L_x_3200:
[----:B------:R-:W2:Y:S01]  /*2b9e0*/  LDL R0, [R1+0x4] ;  /* 0x0000040001007983 */ /* 0x000ea20000100800 */
[----:B------:R-:W-:Y:S01]  /*2b9f0*/  BSSY B3, `(.L_x_3201) ;  /* 0x0000005000037945 */ /* 0x000fe20003800000 */
[----:B--2---:R-:W-:Y:S01]  /*2ba00*/  IMAD R3, R8, 0x8, R0 ;  /* 0x0000000808037824 */ /* 0x004fe200078e0200 */
[----:B------:R-:W-:-:S04]  /*2ba10*/  SHF.L.U32 R0, R9, 0x1f, RZ ;  /* 0x0000001f09007819 */ /* 0x000fc800000006ff */
[----:B------:R-:W1:Y:S02]  /*2ba20*/  SYNCS.PHASECHK.TRANS64.TRYWAIT P0, [R3+URZ+0x38840], R0 ;  /* 0x03884000030075a7 */ /* 0x000e64000800017f */
[----:B-1----:R-:W-:Y:S05]  /*2ba30*/  @!P0 BRA `(.L_x_3202) ;  /* 0x0000006000f48947 */ /* 0x002fea0003800000 */
.L_x_3381:
[----:B------:R-:W-:Y:S05]  /*2ba40*/  BSYNC B3 ;  /* 0x0000000000037941 */ /* 0x000fea0003800000 */
.L_x_3201:
        /* <DEDUP_REMOVED lines=12> */
.L_x_3204:
[----:B------:R-:W-:Y:S05]  /*2bb10*/  BSYNC B3 ;  /* 0x0000000000037941 */ /* 0x000fea0003800000 */
.L_x_3203:
        /* <DEDUP_REMOVED lines=13> */
.L_x_3205:
        /* <DEDUP_REMOVED lines=16> */
.L_x_3206:
        /* <DEDUP_REMOVED lines=16> */
.L_x_3207:
        /* <DEDUP_REMOVED lines=16> */
.L_x_3208:
        /* <DEDUP_REMOVED lines=17> */
.L_x_3382:
[----:B------:R-:W-:Y:S05]  /*2c000*/  BSYNC B3 ;  /* 0x0000000000037941 */ /* 0x000fea0003800000 */
.L_x_3209:
        /* <DEDUP_REMOVED lines=14> */
.L_x_3212:
[----:B------:R-:W-:Y:S05]  /*2c0f0*/  BSYNC B3 ;  /* 0x0000000000037941 */ /* 0x000fea0003800000 */
.L_x_3211:
        /* <DEDUP_REMOVED lines=15> */
.L_x_3213:
        /* <DEDUP_REMOVED lines=16> */
.L_x_3214:
        /* <DEDUP_REMOVED lines=16> */
.L_x_3215:
        /* <DEDUP_REMOVED lines=16> */
.L_x_3216:
        /* <DEDUP_REMOVED lines=13> */
.L_x_3199:
[----:B------:R-:W-:Y:S05]  /*2c5c0*/  BSYNC B1 ;  /* 0x0000000000017941 */ /* 0x000fea0003800000 */
.L_x_3198:
[----:B------:R-:W2:Y:S04]  /*2c5d0*/  LDL.LU R0, [R1+0x34] ;  /* 0x0000340001007983 */ /* 0x000ea80000300800 */
[----:B------:R1:W-:Y:S04]  /*2c5e0*/  STL [R1+0x8], R8 ;  /* 0x0000080801007387 */ /* 0x0003e80000100800 */
[----:B------:R1:W-:Y:S02]  /*2c5f0*/  STL [R1+0x14], R9 ;  /* 0x0000140901007387 */ /* 0x0003e40000100800 */
[----:B-12---:R-:W-:-:S07]  /*2c600*/  VIADD R0, R0, 0xfffffffd ;  /* 0xfffffffd00007836 */ /* 0x006fce0000000000 */
.L_x_3197:
[----:B------:R-:W-:Y:S05]  /*2c610*/  BSYNC B2 ;  /* 0x0000000000027941 */ /* 0x000fea0003800000 */
.L_x_3196:
[----:B------:R-:W-:-:S13]  /*2c620*/  ISETP.NE.AND P0, PT, R2, RZ, PT ;  /* 0x000000ff0200720c */ /* 0x000fda0003f05270 */
[----:B------:R-:W-:Y:S05]  /*2c630*/  @!P0 BRA `(.L_x_3195) ;  /* 0x0000001c00088947 */ /* 0x000fea0003800000 */
[----:B0-----:R0:W5:Y:S02]  /*2c640*/  LDL R7, [R1] ;  /* 0x0000000001077983 */ /* 0x0011640000100800 */
.L_x_3255:
        /* <DEDUP_REMOVED lines=11> */
[----:B-1----:R-:W-:Y:S06]  /*2c700*/  @!P1 BRA `(.L_x_3218) ;  /* 0x0000000c004c9947 */ /* 0x002fec0003800000 */
[----:B------:R-:W-:Y:S01]  /*2c710*/  ULDC.64 UR4, c[0x0][0x418] ;  /* 0x0001060000047ab9 */ /* 0x000fe20000000a00 */
[----:B------:R-:W-:Y:S02]  /*2c720*/  MOV R8, R0 ;  /* 0x0000000000087202 */ /* 0x000fe40000000f00 */
        /* <DEDUP_REMOVED lines=23> */
.L_x_3219:
[----:B------:R-:W2:Y:S01]  /*2c8a0*/  LDL R2, [R1+0x4] ;  /* 0x0000040001027983 */ /* 0x000ea20000100800 */
[----:B------:R-:W-:Y:S01]  /*2c8b0*/  BSSY B2, `(.L_x_3220) ;  /* 0x0000005000027945 */ /* 0x000fe20003800000 */
[----:B--2---:R-:W-:Y:S01]  /*2c8c0*/  IMAD R3, R4, 0x8, R2 ;  /* 0x0000000804037824 */ /* 0x004fe200078e0202 */
[----:B------:R-:W-:-:S04]  /*2c8d0*/  SHF.L.U32 R2, R5, 0x1f, RZ ;  /* 0x0000001f05027819 */ /* 0x000fc800000006ff */
[----:B------:R-:W2:Y:S02]  /*2c8e0*/  SYNCS.PHASECHK.TRANS64.TRYWAIT P0, [R3+URZ+0x38840], R2 ;  /* 0x03884002030075a7 */ /* 0x000ea4000800017f */
[----:B--2---:R-:W-:Y:S05]  /*2c8f0*/  @!P0 BRA `(.L_x_3221) ;  /* 0x00000054006c8947 */ /* 0x004fea0003800000 */
.L_x_3383:
[----:B------:R-:W-:Y:S05]  /*2c900*/  BSYNC B2 ;  /* 0x0000000000027941 */ /* 0x000fea0003800000 */
.L_x_3220:
[----:B-1----:R-:W1:Y:S01]  /*2c910*/  S2R R6, SR_TID.X ;  /* 0x0000000000067919 */ /* 0x002e620000002100 */
[----:B------:R-:W-:Y:S01]  /*2c920*/  BSSY B2, `(.L_x_3222) ;  /* 0x000000b000027945 */ /* 0x000fe20003800000 */
[----:B-1----:R-:W-:-:S04]  /*2c930*/  LOP3.LUT R6, R6, 0x7f, RZ, 0xc0, !PT ;  /* 0x0000007f06067812 */ /* 0x002fc800078ec0ff */
[----:B------:R-:W-:-:S13]  /*2c940*/  ISETP.NE.AND P1, PT, R6, RZ, PT ;  /* 0x000000ff0600720c */ /* 0x000fda0003f25270 */
[----:B------:R-:W-:Y:S05]  /*2c950*/  @P1 BRA `(.L_x_3223) ;  /* 0x00000000001c1947 */ /* 0x000fea0003800000 */
[----:B------:R-:W1:Y:S01]  /*2c960*/  S2R R6, SR_TID.X ;  /* 0x0000000000067919 */ /* 0x000e620000002100 */
[----:B--2---:R-:W-:-:S04]  /*2c970*/  MOV R2, 0xa000 ;  /* 0x0000a00000027802 */ /* 0x004fc80000000f00 */
[----:B------:R3:W-:Y:S01]  /*2c980*/  SYNCS.ARRIVE.TRANS64 RZ, [R3+URZ+0x38830], R2 ;  /* 0x0388300203ff79a7 */ /* 0x0007e2000800003f */
[----:B-1----:R-:W-:-:S04]  /*2c990*/  LOP3.LUT R6, R6, 0x1f, RZ, 0xc0, !PT ;  /* 0x0000001f06067812 */ /* 0x002fc800078ec0ff */
[----:B------:R-:W-:-:S13]  /*2c9a0*/  ISETP.NE.AND P0, PT, R6, RZ, PT ;  /* 0x000000ff0600720c */ /* 0x000fda0003f05270 */
[----:B---3--:R-:W-:Y:S05]  /*2c9b0*/  @!P0 BRA `(.L_x_3223) ;  /* 0x0000000000048947 */ /* 0x008fea0003800000 */
[----:B------:R-:W-:Y:S01]  /*2c9c0*/  BPT.TRAP 0x1 ;  /* 0x000000040000795c */ /* 0x000fe20000300000 */
.L_x_3223:
[----:B------:R-:W-:Y:S05]  /*2c9d0*/  BSYNC B2 ;  /* 0x0000000000027941 */ /* 0x000fea0003800000 */
.L_x_3222:
        /* <DEDUP_REMOVED lines=13> */
.L_x_3224:
        /* <DEDUP_REMOVED lines=16> */
.L_x_3225:
        /* <DEDUP_REMOVED lines=16> */
.L_x_3226:
        /* <DEDUP_REMOVED lines=16> */
.L_x_3227:
        /* <DEDUP_REMOVED lines=13> */
[----:B--2---:R-:W-:Y:S02]  /*2ce80*/  SHF.L.U32 R3, R12, 0x1f, RZ ;  /* 0x0000001f0c037819 */ /* 0x004fe400000006ff */
[----:B---3--:R-:W-:-:S04]  /*2ce90*/  LEA R2, R9, R10, 0x3 ;  /* 0x0000000a09027211 */ /* 0x008fc800078e18ff */
[----:B------:R-:W1:Y:S02]  /*2cea0*/  SYNCS.PHASECHK.TRANS64.TRYWAIT P0, [R2+URZ+0x60], R3 ;  /* 0x00006003020075a7 */ /* 0x000e64000800017f */
[----:B-1----:R-:W-:Y:S05]  /*2ceb0*/  @!P0 BRA `(.L_x_3229) ;  /* 0x0000005000108947 */ /* 0x002fea0003800000 */
.L_x_3384:
[----:B------:R-:W-:Y:S05]  /*2cec0*/  BSYNC B2 ;  /* 0x0000000000027941 */ /* 0x000fea0003800000 */
.L_x_3228:
        /* <DEDUP_REMOVED lines=11> */
.L_x_3231:
[----:B------:R-:W-:Y:S05]  /*2cf80*/  BSYNC B2 ;  /* 0x0000000000027941 */ /* 0x000fea0003800000 */
.L_x_3230:
        /* <DEDUP_REMOVED lines=12> */
[----:B--2---:R-:W-:-:S05]  /*2d050*/  IMAD R3, R3, 0xa000, R11 ;  /* 0x0000a00003037824 */ /* 0x004fca00078e020b */
[----:B------:R-:W-:-:S07]  /*2d060*/  IADD3 R9, R3, 0x400, RZ ;  /* 0x0000040003097810 */ /* 0x000fce0007ffe0ff */
.L_x_3232:
        /* <DEDUP_REMOVED lines=16> */
.L_x_3233:
        /* <DEDUP_REMOVED lines=16> */
.L_x_3234:
        /* <DEDUP_REMOVED lines=16> */
.L_x_3235:
        /* <DEDUP_REMOVED lines=13> */
.L_x_3218:
[----:B------:R-:W-:Y:S05]  /*2d440*/  BSYNC B1 ;  /* 0x0000000000017941 */ /* 0x000fea0003800000 */
.L_x_3217:
        /* <DEDUP_REMOVED lines=36> */
.L_x_3238:
[----:B------:R-:W4:Y:S01]  /*2d690*/  LDL R2, [R1+0x4] ;  /* 0x0000040001027983 */ /* 0x000f220000100800 */
[----:B------:R-:W-:Y:S01]  /*2d6a0*/  SHF.L.U32 R3, R11, 0x1f, RZ ;  /* 0x0000001f0b037819 */ /* 0x000fe200000006ff */
[----:B------:R-:W-:Y:S01]  /*2d6b0*/  BSSY B2, `(.L_x_3239) ;  /* 0x0000004000027945 */ /* 0x000fe20003800000 */
[----:B----4-:R-:W-:-:S04]  /*2d6c0*/  IMAD R2, R12, 0x8, R2 ;  /* 0x000000080c027824 */ /* 0x010fc800078e0202 */
[----:B------:R-:W4:Y:S02]  /*2d6d0*/  SYNCS.PHASECHK.TRANS64.TRYWAIT P0, [R2+URZ+0x38840], R3 ;  /* 0x03884003020075a7 */ /* 0x000f24000800017f */
[----:B----4-:R-:W-:Y:S05]  /*2d6e0*/  @!P0 BRA `(.L_x_3240) ;  /* 0x0000004800188947 */ /* 0x010fea0003800000 */
.L_x_3385:
[----:B------:R-:W-:Y:S05]  /*2d6f0*/  BSYNC B2 ;  /* 0x0000000000027941 */ /* 0x000fea0003800000 */
.L_x_3239:
[----:B-1-3--:R-:W1:Y:S01]  /*2d700*/  S2R R8, SR_TID.X ;  /* 0x0000000000087919 */ /* 0x00ae620000002100 */
[----:B------:R-:W-:Y:S01]  /*2d710*/  BSSY B2, `(.L_x_3241) ;  /* 0x000000b000027945 */ /* 0x000fe20003800000 */
[----:B-1----:R-:W-:-:S04]  /*2d720*/  LOP3.LUT R8, R8, 0x7f, RZ, 0xc0, !PT ;  /* 0x0000007f08087812 */ /* 0x002fc800078ec0ff */
[----:B------:R-:W-:-:S13]  /*2d730*/  ISETP.NE.AND P1, PT, R8, RZ, PT ;  /* 0x000000ff0800720c */ /* 0x000fda0003f25270 */
[----:B------:R-:W-:Y:S05]  /*2d740*/  @P1 BRA `(.L_x_3242) ;  /* 0x00000000001c1947 */ /* 0x000fea0003800000 */
[----:B------:R-:W1:Y:S01]  /*2d750*/  S2R R8, SR_TID.X ;  /* 0x0000000000087919 */ /* 0x000e620000002100 */
[----:B----4-:R-:W-:-:S04]  /*2d760*/  MOV R3, 0xa000 ;  /* 0x0000a00000037802 */ /* 0x010fc80000000f00 */
[----:B------:R3:W-:Y:S01]  /*2d770*/  SYNCS.ARRIVE.TRANS64 RZ, [R2+URZ+0x38830], R3 ;  /* 0x0388300302ff79a7 */ /* 0x0007e2000800003f */
[----:B-1----:R-:W-:-:S04]  /*2d780*/  LOP3.LUT R8, R8, 0x1f, RZ, 0xc0, !PT ;  /* 0x0000001f08087812 */ /* 0x002fc800078ec0ff */
[----:B------:R-:W-:-:S13]  /*2d790*/  ISETP.NE.AND P0, PT, R8, RZ, PT ;  /* 0x000000ff0800720c */ /* 0x000fda0003f05270 */
[----:B---3--:R-:W-:Y:S05]  /*2d7a0*/  @!P0 BRA `(.L_x_3242) ;  /* 0x0000000000048947 */ /* 0x008fea0003800000 */
[----:B------:R-:W-:Y:S01]  /*2d7b0*/  BPT.TRAP 0x1 ;  /* 0x000000040000795c */ /* 0x000fe20000300000 */
.L_x_3242:
[----:B------:R-:W-:Y:S05]  /*2d7c0*/  BSYNC B2 ;  /* 0x0000000000027941 */ /* 0x000fea0003800000 */
.L_x_3241:
[----:B------:R-:W3:Y:S04]  /*2d7d0*/  LDL R8, [R1+0x8] ;  /* 0x0000080001087983 */ /* 0x000ee80000100800 */
[----:B------:R-:W3:Y:S04]  /*2d7e0*/  LDL R9, [R1+0x4] ;  /* 0x0000040001097983 */ /* 0x000ee80000100800 */
[----:B----4-:R-:W4:Y:S01]  /*2d7f0*/  LDL R2, [R1+0x18] ;  /* 0x0000180001027983 */ /* 0x010f220000100800 */
[----:B--2---:R-:W-:-:S05]  /*2d800*/  IMAD.MOV.U32 R11, RZ, RZ, RZ ;  /* 0x000000ffff0b7224 */ /* 0x004fca00078e00ff */
        /* <DEDUP_REMOVED lines=9> */
[----:B----4-:R-:W-:Y:S02]  /*2d8a0*/  IMAD R2, R6, 0x50, R2 ;  /* 0x0000005006027824 */ /* 0x010fe400078e0202 */
[----:B------:R-:W-:-:S07]  /*2d8b0*/  VIADD R9, R8, 0x24400 ;  /* 0x0002440008097836 */ /* 0x000fce0000000000 */
.L_x_3243:
        /* <DEDUP_REMOVED lines=16> */
.L_x_3244:
        /* <DEDUP_REMOVED lines=16> */
.L_x_3245:
        /* <DEDUP_REMOVED lines=16> */
.L_x_3246:
        /* <DEDUP_REMOVED lines=15> */
.L_x_3386:
[----:B------:R-:W-:Y:S05]  /*2dcb0*/  BSYNC B2 ;  /* 0x0000000000027941 */ /* 0x000fea0003800000 */
.L_x_3247:
        /* <DEDUP_REMOVED lines=11> */
.L_x_3250:
[----:B------:R-:W-:Y:S05]  /*2dd70*/  BSYNC B2 ;  /* 0x0000000000027941 */ /* 0x000fea0003800000 */
.L_x_3249:
[----:B------:R-:W2:Y:S04]  /*2dd80*/  LDL R15, [R1+0x4] ;  /* 0x00000400010f7983 */ /* 0x000ea80000100800 */
[----:B-1----:R-:W3:Y:S04]  /*2dd90*/  LDL R5, [R1+0x18] ;  /* 0x0000180001057983 */ /* 0x002ee80000100800 */
[----:B------:R-:W3:Y:S01]  /*2dda0*/  LDL.LU R3, [R1+0xc] ;  /* 0x00000c0001037983 */ /* 0x000ee20000300800 */
[----:B------:R-:W-:Y:S01]  /*2ddb0*/  R2UR UR10, R11 ;  /* 0x000000000b0a72ca */ /* 0x000fe200000e0000 */
[----:B------:R-:W-:Y:S01]  /*2ddc0*/  UIADD3 UR4, UP0, UR36, 0x470, URZ ;  /* 0x0000047024047890 */ /* 0x000fe2000ff1e03f */
[----:B------:R-:W-:-:S02]  /*2ddd0*/  R2UR UR6, R8 ;  /* 0x00000000080672ca */ /* 0x000fc400000e0000 */
[----:B------:R-:W-:Y:S01]  /*2dde0*/  R2UR UR7, R9 ;  /* 0x00000000090772ca */ /* 0x000fe200000e0000 */
[----:B------:R-:W-:Y:S01]  /*2ddf0*/  UIADD3.X UR5, URZ, UR37, URZ, UP0, !UPT ;  /* 0x000000253f057290 */ /* 0x000fe200087fe43f */
[----:B------:R-:W-:Y:S02]  /*2de00*/  PLOP3.LUT P0, PT, PT, PT, PT, 0x80, 0x0 ;  /* 0x000000000000781c */ /* 0x000fe40003f0f070 */
[----:B------:R-:W-:Y:S01]  /*2de10*/  IADD3 R2, R2, 0x50, RZ ;  /* 0x0000005002027810 */ /* 0x000fe20007ffe0ff */
[----:B--2---:R-:W-:Y:S02]  /*2de20*/  IMAD R4, R4, 0xa000, R15 ;  /* 0x0000a00004047824 */ /* 0x004fe400078e020f */
[----:B---3--:R-:W-:Y:S02]  /*2de30*/  IMAD R3, R3, 0x50, R5 ;  /* 0x0000005003037824 */ /* 0x008fe400078e0205 */
[----:B------:R-:W-:-:S07]  /*2de40*/  VIADD R5, R4, 0x400 ;  /* 0x0000040004057836 */ /* 0x000fce0000000000 */
.L_x_3251:
        /* <DEDUP_REMOVED lines=16> */
.L_x_3252:
        /* <DEDUP_REMOVED lines=16> */
.L_x_3253:
        /* <DEDUP_REMOVED lines=16> */
.L_x_3254:
        /* <DEDUP_REMOVED lines=13> */
.L_x_3237:
[----:B------:R-:W-:Y:S05]  /*2e220*/  BSYNC B1 ;  /* 0x0000000000017941 */ /* 0x000fea0003800000 */
.L_x_3236:
[C---:B------:R-:W-:Y:S02]  /*2e230*/  ISETP.GT.AND P0, PT, R0.reuse, 0x1, PT ;  /* 0x000000010000780c */ /* 0x040fe40003f04270 */
[----:B------:R-:W-:-:S11]  /*2e240*/  IADD3 R0, R0, -0x2, RZ ;  /* 0xfffffffe00007810 */ /* 0x000fd60007ffe0ff */
[----:B------:R-:W-:Y:S05]  /*2e250*/  @P0 BRA `(.L_x_3255) ;  /* 0xffffffe000fc0947 */ /* 0x000fea000383ffff */
.L_x_3195:
[----:B------:R-:W-:Y:S05]  /*2e260*/  BSYNC B0 ;  /* 0x0000000000007941 */ /* 0x000fea0003800000 */
.L_x_3194:
        /* <DEDUP_REMOVED lines=18> */
.L_x_3257:
[----:B------:R-:W-:Y:S05]  /*2e390*/  BSYNC B0 ;  /* 0x0000000000007941 */ /* 0x000fea0003800000 */
.L_x_3256:
[----:B------:R-:W4:Y:S01]  /*2e3a0*/  LDL R0, [R1+0x24] ;  /* 0x0000240001007983 */ /* 0x000f220000100800 */
[----:B------:R-:W-:Y:S01]  /*2e3b0*/  BSSY B0, `(.L_x_3258) ;  /* 0x0000060000007945 */ /* 0x000fe20003800000 */
[----:B----4-:R-:W-:-:S13]  /*2e3c0*/  LOP3.LUT P0, RZ, R0, 0x1, RZ, 0xc0, !PT ;  /* 0x0000000100ff7812 */ /* 0x010fda000780c0ff */
[----:B------:R-:W-:Y:S05]  /*2e3d0*/  @!P0 BRA `(.L_x_3259) ;  /* 0x0000000400748947 */ /* 0x000fea0003800000 */
[----:B0-----:R-:W4:Y:S04]  /*2e3e0*/  LDL R4, [R1+0x4] ;  /* 0x0000040001047983 */ /* 0x001f280000100800 */
[----:B------:R-:W4:Y:S04]  /*2e3f0*/  LDL R0, [R1+0x8] ;  /* 0x0000080001007983 */ /* 0x000f280000100800 */
[----:B------:R-:W2:Y:S01]  /*2e400*/  LDL R2, [R1+0x14] ;  /* 0x0000140001027983 */ /* 0x000ea20000100800 */
[----:B------:R-:W-:Y:S01]  /*2e410*/  BSSY B1, `(.L_x_3260) ;  /* 0x0000006000017945 */ /* 0x000fe20003800000 */
[----:B------:R-:W-:Y:S01]  /*2e420*/  ISETP.NE.AND P1, PT, R3, RZ, PT ;  /* 0x000000ff0300720c */ /* 0x000fe20003f25270 */
[----:B----4-:R-:W-:Y:S01]  /*2e430*/  IMAD R0, R0, 0x8, R4 ;  /* 0x0000000800007824 */ /* 0x010fe200078e0204 */
[----:B--2---:R-:W-:-:S04]  /*2e440*/  SHF.L.U32 R2, R2, 0x1f, RZ ;  /* 0x0000001f02027819 */ /* 0x004fc800000006ff */
[----:B------:R-:W0:Y:S02]  /*2e450*/  SYNCS.PHASECHK.TRANS64.TRYWAIT P0, [R0+URZ+0x38860], R2 ;  /* 0x03886002000075a7 */ /* 0x000e24000800017f */
[----:B0-----:R-:W-:Y:S05]  /*2e460*/  @!P0 BRA `(.L_x_3261) ;  /* 0x0000003800e08947 */ /* 0x001fea0003800000 */
.L_x_3387:
[----:B------:R-:W-:Y:S05]  /*2e470*/  BSYNC B1 ;  /* 0x0000000000017941 */ /* 0x000fea0003800000 */
.L_x_3260:
[----:B------:R-:W-:Y:S04]  /*2e480*/  BSSY B1, `(.L_x_3262) ;  /* 0x0000009000017945 */ /* 0x000fe80003800000 */
[----:B------:R-:W-:Y:S05]  /*2e490*/  @P1 BRA `(.L_x_3263) ;  /* 0x00000000001c1947 */ /* 0x000fea0003800000 */
[----:B------:R-:W2:Y:S01]  /*2e4a0*/  S2R R3, SR_TID.X ;  /* 0x0000000000037919 */ /* 0x000ea20000002100 */
[----:B0-----:R-:W-:-:S04]  /*2e4b0*/  IMAD.MOV.U32 R2, RZ, RZ, 0xa000 ;  /* 0x0000a000ff027424 */ /* 0x001fc800078e00ff */
[----:B------:R4:W-:Y:S01]  /*2e4c0*/  SYNCS.ARRIVE.TRANS64 RZ, [R0+URZ+0x38850], R2 ;  /* 0x0388500200ff79a7 */ /* 0x0009e2000800003f */
[----:B--2---:R-:W-:-:S04]  /*2e4d0*/  LOP3.LUT R3, R3, 0x1f, RZ, 0xc0, !PT ;  /* 0x0000001f03037812 */ /* 0x004fc800078ec0ff */
[----:B------:R-:W-:-:S13]  /*2e4e0*/  ISETP.NE.AND P0, PT, R3, RZ, PT ;  /* 0x000000ff0300720c */ /* 0x000fda0003f05270 */
[----:B----4-:R-:W-:Y:S05]  /*2e4f0*/  @!P0 BRA `(.L_x_3263) ;  /* 0x0000000000048947 */ /* 0x010fea0003800000 */
[----:B------:R-:W-:Y:S01]  /*2e500*/  BPT.TRAP 0x1 ;  /* 0x000000040000795c */ /* 0x000fe20000300000 */
.L_x_3263:
[----:B------:R-:W-:Y:S05]  /*2e510*/  BSYNC B1 ;  /* 0x0000000000017941 */ /* 0x000fea0003800000 */
.L_x_3262:
[----:B------:R-:W2:Y:S04]  /*2e520*/  LDL.LU R5, [R1+0x18] ;  /* 0x0000180001057983 */ /* 0x000ea80000300800 */
[----:B------:R-:W2:Y:S04]  /*2e530*/  LDL.LU R3, [R1+0xc] ;  /* 0x00000c0001037983 */ /* 0x000ea80000300800 */
[----:B------:R-:W4:Y:S04]  /*2e540*/  LDL R4, [R1+0x4] ;  /* 0x0000040001047983 */ /* 0x000f280000100800 */
[----:B0-----:R-:W4:Y:S01]  /*2e550*/  LDL R2, [R1+0x8] ;  /* 0x0000080001027983 */ /* 0x001f220000100800 */
[----:B------:R-:W-:Y:S01]  /*2e560*/  UIADD3 UR4, UP0, UR36, 0x470, URZ ;  /* 0x0000047024047890 */ /* 0x000fe2000ff1e03f */
[----:B------:R-:W-:Y:S01]  /*2e570*/  PLOP3.LUT P0, PT, PT, PT, PT, 0x80, 0x0 ;  /* 0x000000000000781c */ /* 0x000fe20003f0f070 */
[----:B------:R-:W-:Y:S01]  /*2e580*/  VIADD R0, R0, 0x38850 ;  /* 0x0003885000007836 */ /* 0x000fe20000000000 */
[----:B------:R-:W-:Y:S01]  /*2e590*/  UMOV UR6, 0x0 ;  /* 0x0000000000067882 */ /* 0x000fe20000000000 */
[----:B------:R-:W-:Y:S01]  /*2e5a0*/  UIADD3.X UR5, URZ, UR37, URZ, UP0, !UPT ;  /* 0x000000253f057290 */ /* 0x000fe200087fe43f */
[----:B------:R-:W-:Y:S01]  /*2e5b0*/  UMOV UR7, 0x14f00000 ;  /* 0x14f0000000077882 */ /* 0x000fe20000000000 */
[----:B------:R-:W-:Y:S01]  /*2e5c0*/  UMOV UR10, URZ ;  /* 0x0000003f000a7c82 */ /* 0x000fe20008000000 */
[----:B--2---:R-:W-:-:S02]  /*2e5d0*/  IMAD R3, R3, 0x50, R5 ;  /* 0x0000005003037824 */ /* 0x004fc400078e0205 */
[----:B----4-:R-:W-:-:S04]  /*2e5e0*/  IMAD R2, R2, 0xa000, R4 ;  /* 0x0000a00002027824 */ /* 0x010fc800078e0204 */
[----:B------:R-:W-:-:S07]  /*2e5f0*/  VIADD R4, R2, 0x400 ;  /* 0x0000040002047836 */ /* 0x000fce0000000000 */
.L_x_3264:
        /* <DEDUP_REMOVED lines=12> */
[----:B------:R-:W-:Y:S01]  /*2e6c0*/  UMOV UR6, 0x0 ;  /* 0x0000000000067882 */ /* 0x000fe20000000000 */
[----:B------:R-:W-:Y:S01]  /*2e6d0*/  IADD3 R4, R2, 0x2c00, RZ ;  /* 0x00002c0002047810 */ /* 0x000fe20007ffe0ff */
[----:B------:R-:W-:Y:S01]  /*2e6e0*/  UMOV UR7, 0x14f00000 ;  /* 0x14f0000000077882 */ /* 0x000fe20000000000 */
[----:B------:R-:W-:-:S09]  /*2e6f0*/  UMOV UR10, 0x40 ;  /* 0x00000040000a7882 */ /* 0x000fd20000000000 */
.L_x_3265:
        /* <DEDUP_REMOVED lines=16> */
.L_x_3266:
        /* <DEDUP_REMOVED lines=16> */
.L_x_3267:
        /* <DEDUP_REMOVED lines=11> */
.L_x_3259:
[----:B------:R-:W-:Y:S05]  /*2e9b0*/  BSYNC B0 ;  /* 0x0000000000007941 */ /* 0x000fea0003800000 */
.L_x_3258:
[----:B------:R-:W4:Y:S04]  /*2e9c0*/  LDL.LU R5, [R1+0x8] ;  /* 0x0000080001057983 */ /* 0x000f280000300800 */
[----:B0-----:R-:W2:Y:S01]  /*2e9d0*/  LDL.LU R4, [R1+0x14] ;  /* 0x0000140001047983 */ /* 0x001ea20000300800 */
[----:B----4-:R-:W-:-:S05]  /*2e9e0*/  VIADD R0, R5, 0x1 ;  /* 0x0000000105007836 */ /* 0x010fca0000000000 */
[----:B------:R-:W-:-:S04]  /*2e9f0*/  ISETP.NE.AND P0, PT, R0, 0x2, PT ;  /* 0x000000020000780c */ /* 0x000fc80003f05270 */
[----:B------:R-:W-:Y:S02]  /*2ea00*/  SEL R2, RZ, 0x1, P0 ;  /* 0x00000001ff027807 */ /* 0x000fe40000000000 */
[----:B------:R-:W-:Y:S02]  /*2ea10*/  SEL R0, R0, RZ, P0 ;  /* 0x000000ff00007207 */ /* 0x000fe40000000000 */
[----:B--2---:R-:W-:-:S03]  /*2ea20*/  LOP3.LUT R4, R4, R2, RZ, 0x3c, !PT ;  /* 0x0000000204047212 */ /* 0x004fc600078e3cff */
[----:B------:R2:W-:Y:S04]  /*2ea30*/  STL [R1+0x8], R0 ;  /* 0x0000080001007387 */ /* 0x0005e80000100800 */
[----:B------:R2:W-:Y:S02]  /*2ea40*/  STL [R1+0x14], R4 ;  /* 0x0000140401007387 */ /* 0x0005e40000100800 */
.L_x_3174:
[----:B------:R-:W-:Y:S05]  /*2ea50*/  BSYNC B7 ;  /* 0x0000000000077941 */ /* 0x000fea0003800000 */
.L_x_3172:
        /* <DEDUP_REMOVED lines=9> */
[----:B------:R2:W4:Y:S04]  /*2eaf0*/  LDS.128 R16, [R0+0x388d0] ;  /* 0x0388d00000107984 */ /* 0x0005280000000c00 */
[----:B------:R2:W-:Y:S01]  /*2eb00*/  STL [R1+0x4], R0 ;  /* 0x0000040001007387 */ /* 0x0005e20000100800 */
[----:B------:R-:W-:Y:S06]  /*2eb10*/  BAR.ARV 0x4, 0x180 ;  /* 0x0106000000007b1d */ /* 0x000fec0000002000 */
[----:B------:R-:W-:Y:S05]  /*2eb20*/  BRA `(.L_x_3269) ;  /* 0x0000000800e47947 */ /* 0x000fea0003800000 */
.L_x_3268:
[----:B---3--:R-:W2:Y:S01]  /*2eb30*/  S2R R6, SR_TID.X ;  /* 0x0000000000067919 */ /* 0x008ea20000002100 */
[----:B------:R-:W-:Y:S01]  /*2eb40*/  UMOV UR4, 0xffffffff ;  /* 0xffffffff00047882 */ /* 0x000fe20000000000 */
[----:B--2---:R-:W-:-:S04]  /*2eb50*/  LOP3.LUT R6, R6, 0x1f, RZ, 0xc0, !PT ;  /* 0x0000001f06067812 */ /* 0x004fc800078ec0ff */
[----:B------:R-:W-:Y:S01]  /*2eb60*/  ISETP.NE.AND P0, PT, R6, 0x1f, PT ;  /* 0x0000001f0600780c */ /* 0x000fe20003f05270 */
[----:B------:R-:W-:-:S12]  /*2eb70*/  BRA.DIV UR4, `(.L_x_3270) ;  /* 0x0000003604307947 */ /* 0x000fd8000b800000 */
[----:B------:R-:W-:Y:S01]  /*2eb80*/  IADD3 R0, R19, R6, RZ ;  /* 0x0000000613007210 */ /* 0x000fe20007ffe0ff */
[----:B------:R-:W-:Y:S01]  /*2eb90*/  ULDC UR4, c[0x0][0xc3c] ;  /* 0x00030f0000047ab9 */ /* 0x000fe20000000800 */
[----:B------:R-:W-:Y:S02]  /*2eba0*/  ULDC.64 UR6, c[0x0][0x208] ;  /* 0x0000820000067ab9 */ /* 0x000fe40000000a00 */
        /* <DEDUP_REMOVED lines=10> */
[----:B--2---:R-:W-:Y:S02]  /*2ec50*/  IMAD.MOV.U32 R3, RZ, RZ, RZ ;  /* 0x000000ffff037224 */ /* 0x004fe400078e00ff */
[----:B---3--:R-:W-:Y:S01]  /*2ec60*/  @!P1 IMAD.MOV.U32 R3, RZ, RZ, R2 ;  /* 0x000000ffff039224 */ /* 0x008fe200078e0002 */
[----:B------:R-:W-:-:S04]  /*2ec70*/  ISETP.NE.AND P1, PT, R6, RZ, PT ;  /* 0x000000ff0600720c */ /* 0x000fc80003f25270 */
        /* <DEDUP_REMOVED lines=15> */
[----:B------:R2:W3:Y:S02]  /*2ed70*/  SHFL.IDX PT, R16, R2, 0x1f, 0x1f ;  /* 0x03e01f0002107f89 */ /* 0x0004e400000e0000 */
.L_x_3397:
[----:B------:R-:W-:Y:S02]  /*2ed80*/  ULDC UR4, c[0x0][0xc38] ;  /* 0x00030e0000047ab9 */ /* 0x000fe40000000800 */
[----:B------:R-:W-:-:S04]  /*2ed90*/  IMAD.U32 R4, RZ, RZ, UR4 ;  /* 0x00000004ff047e24 */ /* 0x000fc8000f8e00ff */
[----:B---3--:R-:W-:-:S04]  /*2eda0*/  IMAD R16, R16, R4, RZ ;  /* 0x0000000410107224 */ /* 0x008fc800078e02ff */
[----:B------:R-:W-:-:S05]  /*2edb0*/  IMAD.IADD R5, R5, 0x1, R16 ;  /* 0x0000000105057824 */ /* 0x000fca00078e0210 */
[----:B------:R-:W-:-:S13]  /*2edc0*/  ISETP.GT.AND P6, PT, R5, R0, PT ;  /* 0x000000000500720c */ /* 0x000fda0003fc4270 */
[----:B------:R-:W-:Y:S05]  /*2edd0*/  @P6 BRA `(.L_x_3271) ;  /* 0x0000000000a06947 */ /* 0x000fea0003800000 */
.L_x_3276:
[----:B--2---:R-:W2:Y:S01]  /*2ede0*/  LDC R2, c[0x0][0xc3c] ;  /* 0x00030f00ff027b82 */ /* 0x004ea20000000800 */
[----:B------:R-:W-:-:S04]  /*2edf0*/  IADD3 R19, R19, 0x1f, RZ ;  /* 0x0000001f13137810 */ /* 0x000fc80007ffe0ff */
[----:B--2---:R-:W-:-:S13]  /*2ee00*/  ISETP.GE.AND P6, PT, R19, R2, PT ;  /* 0x000000021300720c */ /* 0x004fda0003fc6270 */
[----:B------:R-:W-:Y:S05]  /*2ee10*/  @P6 BRA `(.L_x_3272) ;  /* 0x0000000400dc6947 */ /* 0x000fea0003800000 */
[----:B------:R-:W2:Y:S01]  /*2ee20*/  S2R R3, SR_TID.X ;  /* 0x0000000000037919 */ /* 0x000ea20000002100 */
[----:B------:R-:W-:Y:S01]  /*2ee30*/  BSSY B0, `(.L_x_3273) ;  /* 0x000000a000007945 */ /* 0x000fe20003800000 */
[----:B--2---:R-:W-:-:S05]  /*2ee40*/  LOP3.LUT R3, R3, 0x1f, RZ, 0xc0, !PT ;  /* 0x0000001f03037812 */ /* 0x004fca00078ec0ff */
[----:B------:R-:W-:Y:S02]  /*2ee50*/  IMAD.IADD R4, R19, 0x1, R3 ;  /* 0x0000000113047824 */ /* 0x000fe400078e0203 */
[----:B------:R-:W-:-:S03]  /*2ee60*/  IMAD.MOV.U32 R3, RZ, RZ, RZ ;  /* 0x000000ffff037224 */ /* 0x000fc600078e00ff */
[----:B------:R-:W-:-:S13]  /*2ee70*/  ISETP.GE.OR P6, PT, R4, R2, !P0 ;  /* 0x000000020400720c */ /* 0x000fda00047c6670 */
[----:B------:R-:W-:Y:S05]  /*2ee80*/  @P6 BRA `(.L_x_3274) ;  /* 0x0000000000106947 */ /* 0x000fea0003800000 */
[----:B------:R-:W2:Y:S01]  /*2ee90*/  LDC.64 R2, c[0x0][0xc80] ;  /* 0x00032000ff027b82 */ /* 0x000ea20000000a00 */
[----:B------:R-:W-:Y:S01]  /*2eea0*/  ULDC.64 UR4, c[0x0][0x208] ;  /* 0x0000820000047ab9 */ /* 0x000fe20000000a00 */
[----:B--2---:R-:W-:-:S06]  /*2eeb0*/  IMAD.WIDE R2, R4, 0x4, R2 ;  /* 0x0000000404027825 */ /* 0x004fcc00078e0202 */
[----:B------:R2:W5:Y:S02]  /*2eec0*/  LDG.E R3, desc[UR4][R2.64] ;  /* 0x0000000402037981 */ /* 0x000564000c1e1900 */
.L_x_3274:
[----:B------:R-:W-:Y:S05]  /*2eed0*/  BSYNC B0 ;  /* 0x0000000000007941 */ /* 0x000fea0003800000 */
.L_x_3273:
[----:B------:R-:W-:-:S03]  /*2eee0*/  UMOV UR4, 0xffffffff ;  /* 0xffffffff00047882 */ /* 0x000fc60000000000 */
[----:B------:R-:W-:Y:S05]  /*2eef0*/  BRA.DIV UR4, `(.L_x_3275) ;  /* 0x0000003604907947 */ /* 0x000fea000b800000 */
[----:B--2--5:R-:W2:Y:S02]  /*2ef00*/  SHFL.UP PT, R2, R3, 0x1, RZ ;  /* 0x0420000003027989 */ /* 0x024ea400000e00ff */
        /* <DEDUP_REMOVED lines=15> */
.L_x_3405:
[----:B------:R-:W-:Y:S02]  /*2f000*/  ULDC UR4, c[0x0][0xc38] ;  /* 0x00030e0000047ab9 */ /* 0x000fe40000000800 */
[----:B------:R-:W-:-:S04]  /*2f010*/  IMAD.U32 R4, RZ, RZ, UR4 ;  /* 0x00000004ff047e24 */ /* 0x000fc8000f8e00ff */
[----:B---3--:R-:W-:-:S04]  /*2f020*/  IMAD R16, R16, R4, RZ ;  /* 0x0000000410107224 */ /* 0x008fc800078e02ff */
[----:B------:R-:W-:-:S05]  /*2f030*/  IMAD.IADD R5, R16, 0x1, R5 ;  /* 0x0000000110057824 */ /* 0x000fca00078e0205 */
[----:B------:R-:W-:-:S13]  /*2f040*/  ISETP.GT.AND P6, PT, R5, R0, PT ;  /* 0x000000000500720c */ /* 0x000fda0003fc4270 */
[----:B------:R-:W-:Y:S05]  /*2f050*/  @!P6 BRA `(.L_x_3276) ;  /* 0xfffffffc0060e947 */ /* 0x000fea000383ffff */
.L_x_3271:
[----:B------:R-:W-:Y:S01]  /*2f060*/  IADD3 R16, -R16, R5, RZ ;  /* 0x0000000510107210 */ /* 0x000fe20007ffe1ff */
[----:B------:R-:W-:-:S04]  /*2f070*/  UMOV UR4, 0xffffffff ;  /* 0xffffffff00047882 */ /* 0x000fc80000000000 */
[----:B------:R-:W-:-:S05]  /*2f080*/  IMAD R5, R2, R4, R16 ;  /* 0x0000000402057224 */ /* 0x000fca00078e0210 */
[----:B------:R-:W-:Y:S01]  /*2f090*/  ISETP.GT.AND P6, PT, R5, R0, PT ;  /* 0x000000000500720c */ /* 0x000fe20003fc4270 */
[----:B------:R-:W-:-:S12]  /*2f0a0*/  BRA.DIV UR4, `(.L_x_3277) ;  /* 0x0000003604fc7947 */ /* 0x000fd8000b800000 */
[----:B------:R-:W-:-:S04]  /*2f0b0*/  VOTE.ANY R5, PT, !P6 ;  /* 0x0000000000057806 */ /* 0x000fc800070e0100 */
[----:B------:R-:W3:Y:S02]  /*2f0c0*/  POPC R6, R5 ;  /* 0x0000000500067309 */ /* 0x000ee40000000000 */
[----:B---3--:R3:W4:Y:S02]  /*2f0d0*/  SHFL.IDX PT, R17, R3, R6, 0x1f ;  /* 0x00001f0603117589 */ /* 0x00872400000e0000 */
.L_x_3409:
[----:B------:R-:W-:Y:S01]  /*2f0e0*/  ISETP.NE.AND P0, PT, R5, RZ, PT ;  /* 0x000000ff0500720c */ /* 0x000fe20003f05270 */
[----:B------:R-:W-:-:S12]  /*2f0f0*/  IMAD.MOV.U32 R5, RZ, RZ, RZ ;  /* 0x000000ffff057224 */ /* 0x000fd800078e00ff */
[----:B------:R-:W-:Y:S05]  /*2f100*/  @!P0 BRA `(.L_x_3278) ;  /* 0x0000000000148947 */ /* 0x000fea0003800000 */
[----:B------:R-:W-:Y:S01]  /*2f110*/  UMOV UR4, 0xffffffff ;  /* 0xffffffff00047882 */ /* 0x000fe20000000000 */
[----:B------:R-:W-:Y:S02]  /*2f120*/  VIADD R12, R6, 0xffffffff ;  /* 0xffffffff060c7836 */ /* 0x000fe40000000000 */
[----:B------:R-:W-:Y:S05]  /*2f130*/  BRA.DIV UR4, `(.L_x_3279) ;  /* 0x0000003a04207947 */ /* 0x000fea000b800000 */
[----:B--2---:R2:W0:Y:S02]  /*2f140*/  SHFL.IDX PT, R2, R2, R12, 0x1f ;  /* 0x00001f0c02027589 */ /* 0x00442400000e0000 */
.L_x_3412:
[----:B0-----:R-:W-:-:S07]  /*2f150*/  IMAD.MOV.U32 R5, RZ, RZ, R2 ;  /* 0x000000ffff057224 */ /* 0x001fce00078e0002 */
.L_x_3278:
[----:B--23--:R-:W2:Y:S01]  /*2f160*/  LDC.64 R2, c[0x0][0xc90] ;  /* 0x00032400ff027b82 */ /* 0x00cea20000000a00 */
[----:B------:R-:W-:Y:S01]  /*2f170*/  IMAD.IADD R19, R6, 0x1, R19 ;  /* 0x0000000106137824 */ /* 0x000fe200078e0213 */
[----:B------:R-:W-:-:S03]  /*2f180*/  ULDC.64 UR4, c[0x0][0x208] ;  /* 0x0000820000047ab9 */ /* 0x000fc60000000a00 */
[----:B--2---:R-:W-:-:S05]  /*2f190*/  IMAD.WIDE R2, R19, 0x4, R2 ;  /* 0x0000000413027825 */ /* 0x004fca00078e0202 */
[----:B-1---5:R-:W4:Y:S01]  /*2f1a0*/  LDG.E R7, desc[UR4][R2.64] ;  /* 0x0000000402077981 */ /* 0x022f22000c1e1900 */
[----:B------:R-:W-:-:S04]  /*2f1b0*/  IMAD R16, R5, R4, R16 ;  /* 0x0000000405107224 */ /* 0x000fc800078e0210 */
[----:B------:R-:W-:Y:S02]  /*2f1c0*/  IMAD.IADD R0, R0, 0x1, -R16 ;  /* 0x0000000100007824 */ /* 0x000fe400078e0a10 */
[----:B----4-:R-:W-:-:S05]  /*2f1d0*/  IMAD R6, R17, R7, RZ ;  /* 0x0000000711067224 */ /* 0x010fca00078e02ff */
[----:B------:R-:W-:-:S04]  /*2f1e0*/  IABS R8, R6 ;  /* 0x0000000600087213 */ /* 0x000fc80000000000 */
[----:B------:R-:W1:Y:S08]  /*2f1f0*/  I2F.RP R2, R8 ;  /* 0x0000000800027306 */ /* 0x000e700000209400 */
[----:B-1----:R-:W1:Y:S02]  /*2f200*/  MUFU.RCP R2, R2 ;  /* 0x0000000200027308 */ /* 0x002e640000001000 */
[----:B-1----:R-:W-:-:S06]  /*2f210*/  IADD3 R2, R2, 0xffffffe, RZ ;  /* 0x0ffffffe02027810 */ /* 0x002fcc0007ffe0ff */
[----:B------:R-:W1:Y:S02]  /*2f220*/  F2I.FTZ.U32.TRUNC.NTZ R3, R2 ;  /* 0x0000000200037305 */ /* 0x000e64000021f000 */
[----:B-1----:R-:W-:-:S04]  /*2f230*/  IMAD.MOV R2, RZ, RZ, -R3 ;  /* 0x000000ffff027224 */ /* 0x002fc800078e0a03 */
        /* <DEDUP_REMOVED lines=47> */
[----:B------:R-:W-:Y:S02]  /*2f530*/  @!P1 LOP3.LUT R2, RZ, R4, RZ, 0x33, !PT ;  /* 0x00000004ff029212 */ /* 0x000fe400078e33ff */
[----:B------:R-:W-:-:S05]  /*2f540*/  IADD3 R4, -R4, RZ, RZ ;  /* 0x000000ff04047210 */ /* 0x000fca0007ffe1ff */
[----:B------:R-:W-:Y:S01]  /*2f550*/  IMAD R18, R2, R4, R0 ;  /* 0x0000000402127224 */ /* 0x000fe200078e0200 */
[----:B------:R-:W-:-:S05]  /*2f560*/  LOP3.LUT R2, RZ, R2, RZ, 0x33, !PT ;  /* 0x00000002ff027212 */ /* 0x000fca00078e33ff */
[----:B------:R-:W-:Y:S01]  /*2f570*/  IMAD.IADD R17, R17, 0x1, R2 ;  /* 0x0000000111117824 */ /* 0x000fe200078e0202 */
[----:B------:R-:W-:Y:S06]  /*2f580*/  BRA `(.L_x_3280) ;  /* 0x00000000001c7947 */ /* 0x000fec0003800000 */
.L_x_3272:
[----:B------:R-:W-:Y:S01]  /*2f590*/  UMOV UR4, URZ ;  /* 0x0000003f00047c82 */ /* 0x000fe20008000000 */
[----:B------:R-:W-:Y:S01]  /*2f5a0*/  UMOV UR5, URZ ;  /* 0x0000003f00057c82 */ /* 0x000fe20008000000 */
[----:B------:R-:W-:Y:S01]  /*2f5b0*/  ULDC UR6, c[0x0][0xc3c] ;  /* 0x00030f0000067ab9 */ /* 0x000fe20000000800 */
[----:B------:R-:W-:Y:S01]  /*2f5c0*/  IMAD.MOV.U32 R16, RZ, RZ, R0 ;  /* 0x000000ffff107224 */ /* 0x000fe200078e0000 */
[----:B------:R-:W-:Y:S01]  /*2f5d0*/  MOV R19, UR6 ;  /* 0x0000000600137c02 */ /* 0x000fe20008000f00 */
[----:B------:R-:W-:Y:S02]  /*2f5e0*/  IMAD.U32 R17, RZ, RZ, UR4 ;  /* 0x00000004ff117e24 */ /* 0x000fe4000f8e00ff */
[----:B------:R-:W-:-:S07]  /*2f5f0*/  IMAD.U32 R18, RZ, RZ, UR5 ;  /* 0x00000005ff127e24 */ /* 0x000fce000f8e00ff */
.L_x_3280:
[----:B------:R2:W3:Y:S01]  /*2f600*/  LDL R3, [R1+0x4] ;  /* 0x0000040001037983 */ /* 0x0004e20000100800 */
        /* <DEDUP_REMOVED lines=9> */
[----:B------:R2:W-:Y:S01]  /*2f6a0*/  @!P0 STL [R1+0x4], R3 ;  /* 0x0000040301008387 */ /* 0x0005e20000100800 */
[----:B------:R-:W-:Y:S06]  /*2f6b0*/  BAR.ARV 0x5, 0x180 ;  /* 0x0146000000007b1d */ /* 0x000fec0000002000 */
.L_x_3269:
[----:B------:R-:W-:Y:S02]  /*2f6c0*/  ULDC UR4, c[0x0][0xc3c] ;  /* 0x00030f0000047ab9 */ /* 0x000fe40000000800 */
[----:B----4-:R-:W-:-:S13]  /*2f6d0*/  ISETP.GE.AND P0, PT, R19, UR4, PT ;  /* 0x0000000413007c0c */ /* 0x010fda000bf06270 */
[----:B------:R-:W-:Y:S05]  /*2f6e0*/  @!P0 BRA `(.L_x_3281) ;  /* 0xffffff8000688947 */ /* 0x000fea000383ffff */
[----:B------:R-:W-:Y:S05]  /*2f6f0*/  BSYNC B8 ;  /* 0x0000000000087941 */ /* 0x000fea0003800000 */
.L_x_3124:
[----:B--2---:R-:W2:Y:S01]  /*2f700*/  LDL.LU R0, [R1+0x50] ;  /* 0x0000500001007983 */ /* 0x004ea20000300800 */
[----:B------:R-:W-:Y:S01]  /*2f710*/  BSSY B0, `(.L_x_3282) ;  /* 0x000000b000007945 */ /* 0x000fe20003800000 */
[----:B------:R-:W4:Y:S01]  /*2f720*/  S2R R5, SR_CgaCtaId ;  /* 0x0000000000057919 */ /* 0x000f220000008800 */
[----:B--2---:R-:W-:-:S05]  /*2f730*/  VIADD R0, R0, 0x1 ;  /* 0x0000000100007836 */ /* 0x004fca0000000000 */
        /* <DEDUP_REMOVED lines=8> */
.L_x_3413:
[----:B------:R-:W-:Y:S05]  /*2f7c0*/  BSYNC B0 ;  /* 0x0000000000007941 */ /* 0x000fea0003800000 */
.L_x_3282:
[----:B------:R-:W-:-:S03]  /*2f7d0*/  UMOV UR4, 0xffffffff ;  /* 0xffffffff00047882 */ /* 0x000fc60000000000 */
[----:B------:R-:W-:Y:S05]  /*2f7e0*/  BRA.DIV UR4, `(.L_x_3284) ;  /* 0x0000003204b07947 */ /* 0x000fea000b800000 */
[----:B------:R-:W2:Y:S02]  /*2f7f0*/  S2R R2, SR_TID.X ;  /* 0x0000000000027919 */ /* 0x000ea40000002100 */
[----:B--2---:R-:W-:-:S04]  /*2f800*/  SHF.R.U32.HI R2, RZ, 0x5, R2 ;  /* 0x00000005ff027819 */ /* 0x004fc80000011602 */
[----:B------:R-:W-:-:S05]  /*2f810*/  LOP3.LUT R2, R2, 0x3, RZ, 0xc0, !PT ;  /* 0x0000000302027812 */ /* 0x000fca00078ec0ff */
[----:B------:R2:W4:Y:S02]  /*2f820*/  SHFL.IDX PT, R14, R2, RZ, 0x1f ;  /* 0x00001fff020e7589 */ /* 0x00052400000e0000 */
.L_x_3416:
[----:B----4-:R-:W-:-:S13]  /*2f830*/  ISETP.NE.AND P0, PT, R14, RZ, PT ;  /* 0x000000ff0e00720c */ /* 0x010fda0003f05270 */
[----:B------:R-:W-:Y:S05]  /*2f840*/  @P0 BRA `(.L_x_2858) ;  /* 0x00000000009c0947 */ /* 0x000fea0003800000 */
[----:B------:R-:W-:-:S03]  /*2f850*/  UMOV UR4, 0xffffffff ;  /* 0xffffffff00047882 */ /* 0x000fc60000000000 */
[----:B------:R-:W-:Y:S05]  /*2f860*/  BRA.DIV UR4, `(.L_x_3285) ;  /* 0x0000003204c47947 */ /* 0x000fea000b800000 */
[----:B------:R-:W-:-:S13]  /*2f870*/  ELECT P6, URZ, PT ;  /* 0x00000000003f782f */ /* 0x000fda00038c0000 */
.L_x_3419:
[----:B------:R-:W-:Y:S05]  /*2f880*/  @!P6 BRA `(.L_x_2858) ;  /* 0x00000000008ce947 */ /* 0x000fea0003800000 */
[----:B--2---:R-:W2:Y:S02]  /*2f890*/  LDL R2, [R1+0x88] ;  /* 0x0000880001027983 */ /* 0x004ea40000100800 */
[----:B--2---:R-:W-:-:S13]  /*2f8a0*/  R2UR UR4, R2 ;  /* 0x00000000020472ca */ /* 0x004fda00000e0000 */
[----:B------:R-:W-:-:S06]  /*2f8b0*/  ULOP3.LUT UR4, UR4, 0x2, URZ, 0xfc, !UPT ;  /* 0x0000000204047892 */ /* 0x000fcc000f8efc3f */
[----:B------:R-:W-:-:S05]  /*2f8c0*/  IMAD.U32 R2, RZ, RZ, UR4 ;  /* 0x00000004ff027e24 */ /* 0x000fca000f8e00ff */
[----:B------:R-:W-:-:S13]  /*2f8d0*/  ISETP.NE.AND P2, PT, R2, 0x3, PT ;  /* 0x000000030200780c */ /* 0x000fda0003f45270 */
[----:B------:R-:W-:Y:S05]  /*2f8e0*/  @!P2 BRA `(.L_x_3286) ;  /* 0x000000000004a947 */ /* 0x000fea0003800000 */
[----:B------:R-:W-:Y:S01]  /*2f8f0*/  BPT.TRAP 0x1 ;  /* 0x000000040000795c */ /* 0x000fe20000300000 */
.L_x_3286:
[----:B0-----:R-:W2:Y:S04]  /*2f900*/  LDL R3, [R1+0x8] ;  /* 0x0000080001037983 */ /* 0x001ea80000100800 */
[----:B-1-3-5:R-:W3:Y:S01]  /*2f910*/  LDL.LU R7, [R1+0x14] ;  /* 0x0000140001077983 */ /* 0x02aee20000300800 */
[----:B------:R-:W-:-:S05]  /*2f920*/  VIADD R2, R0, 0x38840 ;  /* 0x0003884000027836 */ /* 0x000fca0000000000 */
[C---:B--2---:R-:W-:Y:S01]  /*2f930*/  LEA R6, R3.reuse, R2, 0x3 ;  /* 0x0000000203067211 */ /* 0x044fe200078e18ff */
        /* <DEDUP_REMOVED lines=10> */
.L_x_3420:
[----:B------:R-:W1:Y:S02]  /*2f9e0*/  SYNCS.PHASECHK.TRANS64.TRYWAIT P0, [R7+URZ], R2 ;  /* 0x00000002070075a7 */ /* 0x000e64000800017f */
[----:B-1----:R-:W-:Y:S05]  /*2f9f0*/  @!P0 BRA `(.L_x_3288) ;  /* 0x0000003000948947 */ /* 0x002fea0003800000 */
.L_x_3421:
[----:B------:R-:W-:Y:S05]  /*2fa00*/  @!P2 BRA `(.L_x_3289) ;  /* 0x000000000004a947 */ /* 0x000fea0003800000 */
[----:B------:R-:W-:Y:S01]  /*2fa10*/  BPT.TRAP 0x1 ;  /* 0x000000040000795c */ /* 0x000fe20000300000 */
.L_x_3289:
[----:B------:R-:W2:Y:S01]  /*2fa20*/  LDL.LU R4, [R1+0x8] ;  /* 0x0000080001047983 */ /* 0x000ea20000300800 */
[----:B------:R-:W-:-:S04]  /*2fa30*/  VIADD R0, R0, 0x38860 ;  /* 0x0003886000007836 */ /* 0x000fc80000000000 */
[----:B--2---:R-:W-:-:S04]  /*2fa40*/  IMAD R4, R4, 0x8, R0 ;  /* 0x0000000804047824 */ /* 0x004fc800078e0200 */
[----:B------:R-:W2:Y:S02]  /*2fa50*/  SYNCS.PHASECHK.TRANS64.TRYWAIT P0, [R4+URZ], R5 ;  /* 0x00000005040075a7 */ /* 0x000ea4000800017f */
[----:B--2---:R-:W-:Y:S05]  /*2fa60*/  @!P0 BRA `(.L_x_3290) ;  /* 0x00000030008c8947 */ /* 0x004fea0003800000 */
.L_x_3422:
[----:B------:R-:W-:-:S07]  /*2fa70*/  LEA R3, R3, R0, 0x3 ;  /* 0x0000000003037211 */ /* 0x000fce00078e18ff */
.L_x_3291:
[----:B---3--:R3:W4:Y:S02]  /*2fa80*/  SYNCS.PHASECHK.TRANS64.TRYWAIT P0, [R3+URZ], R2 ;  /* 0x00000002030075a7 */ /* 0x008724000800017f */
[----:B----4-:R-:W-:Y:S05]  /*2fa90*/  @!P0 NANOSLEEP.SYNCS 0x989680 ;  /* 0x009896800000895d */ /* 0x010fea0003900000 */
[----:B------:R-:W4:Y:S02]  /*2faa0*/  @!P0 SYNCS.PHASECHK.TRANS64 P0, [R3+URZ], R2 ;  /* 0x00000002030085a7 */ /* 0x000f24000800007f */
[----:B----4-:R-:W-:Y:S05]  /*2fab0*/  @!P0 BRA `(.L_x_3291) ;  /* 0xfffffffc00f08947 */ /* 0x010fea000383ffff */
.L_x_2858:
[----:B------:R-:W-:Y:S05]  /*2fac0*/  BSYNC B9 ;  /* 0x0000000000097941 */ /* 0x000fea0003800000 */
.L_x_2855:
[----:B------:R-:W-:Y:S05]  /*2fad0*/  EXIT ;  /* 0x000000000000794d */ /* 0x000fea0003800000 */
.L_x_2878:
[----:B0-----:R0:W1:Y:S02]  /*2fae0*/  SYNCS.PHASECHK.TRANS64.TRYWAIT P6, [R0+URZ+0x38890], R115 ;  /* 0x03889073000075a7 */ /* 0x00106400080c017f */
[----:B-1----:R-:W-:Y:S05]  /*2faf0*/  @!P6 NANOSLEEP.SYNCS 0x989680 ;  /* 0x009896800000e95d */ /* 0x002fea0003900000 */
[----:B------:R-:W1:Y:S02]  /*2fb00*/  @!P6 SYNCS.PHASECHK.TRANS64 P6, [R0+URZ+0x38890], R115 ;  /* 0x038890730000e5a7 */ /* 0x000e6400080c007f */
[----:B-1----:R-:W-:Y:S05]  /*2fb10*/  @!P6 BRA `(.L_x_2878) ;  /* 0xfffffffc00f0e947 */ /* 0x002fea000383ffff */
[----:B------:R-:W-:Y:S05]  /*2fb20*/  BRA `(.L_x_3292) ;  /* 0xfffffd3c00347947 */ /* 0x000fea000383ffff */
.L_x_2934:
[----:B-1----:R1:W3:Y:S02]  /*2fb30*/  SYNCS.PHASECHK.TRANS64.TRYWAIT P6, [R0+URZ+0x38890], R115 ;  /* 0x03889073000075a7 */ /* 0x0022e400080c017f */
[----:B---3--:R-:W-:Y:S05]  /*2fb40*/  @!P6 NANOSLEEP.SYNCS 0x989680 ;  /* 0x009896800000e95d */ /* 0x008fea0003900000 */
[----:B------:R-:W3:Y:S02]  /*2fb50*/  @!P6 SYNCS.PHASECHK.TRANS64 P6, [R0+URZ+0x38890], R115 ;  /* 0x038890730000e5a7 */ /* 0x000ee400080c007f */
[----:B---3--:R-:W-:Y:S05]  /*2fb60*/  @!P6 BRA `(.L_x_2934) ;  /* 0xfffffffc00f0e947 */ /* 0x008fea000383ffff */
[----:B------:R-:W-:Y:S05]  /*2fb70*/  BRA `(.L_x_3293) ;  /* 0xfffffd7000307947 */ /* 0x000fea000383ffff */
.L_x_2959:
[----:B0-----:R0:W1:Y:S02]  /*2fb80*/  SYNCS.PHASECHK.TRANS64.TRYWAIT P3, [R0+URZ+0x38890], R115 ;  /* 0x03889073000075a7 */ /* 0x001064000806017f */
[----:B-1----:R-:W-:Y:S05]  /*2fb90*/  @!P3 NANOSLEEP.SYNCS 0x989680 ;  /* 0x009896800000b95d */ /* 0x002fea0003900000 */
[----:B------:R-:W1:Y:S02]  /*2fba0*/  @!P3 SYNCS.PHASECHK.TRANS64 P3, [R0+URZ+0x38890], R115 ;  /* 0x038890730000b5a7 */ /* 0x000e64000806007f */
[----:B-1----:R-:W-:Y:S05]  /*2fbb0*/  @!P3 BRA `(.L_x_2959) ;  /* 0xfffffffc00f0b947 */ /* 0x002fea000383ffff */
[----:B------:R-:W-:Y:S05]  /*2fbc0*/  BRA `(.L_x_3294) ;  /* 0xfffffda000987947 */ /* 0x000fea000383ffff */
.L_x_2967:
[----:B-1----:R1:W2:Y:S02]  /*2fbd0*/  SYNCS.PHASECHK.TRANS64.TRYWAIT P2, [R0+URZ+0x388b0], R115 ;  /* 0x0388b073000075a7 */ /* 0x0022a4000804017f */
[----:B--2---:R-:W-:Y:S05]  /*2fbe0*/  @!P2 NANOSLEEP.SYNCS 0x989680 ;  /* 0x009896800000a95d */ /* 0x004fea0003900000 */
[----:B------:R-:W2:Y:S02]  /*2fbf0*/  @!P2 SYNCS.PHASECHK.TRANS64 P2, [R0+URZ+0x388b0], R115 ;  /* 0x0388b0730000a5a7 */ /* 0x000ea4000804007f */
[----:B--2---:R-:W-:Y:S05]  /*2fc00*/  @!P2 BRA `(.L_x_2967) ;  /* 0xfffffffc00f0a947 */ /* 0x004fea000383ffff */
[----:B------:R-:W-:Y:S05]  /*2fc10*/  BRA `(.L_x_3295) ;  /* 0xfffffda400c87947 */ /* 0x000fea000383ffff */
.L_x_2987:
[----:B------:R-:W-:Y:S01]  /*2fc20*/  BSSY B1, `(.L_x_3296) ;  /* 0x0000008000017945 */ /* 0x000fe20003800000 */
[----:B------:R-:W-:Y:S02]  /*2fc30*/  IMAD.MOV.U32 R13, RZ, RZ, R7 ;  /* 0x000000ffff0d7224 */ /* 0x000fe400078e0007 */
[----:B------:R-:W-:Y:S02]  /*2fc40*/  IMAD.MOV.U32 R12, RZ, RZ, RZ ;  /* 0x000000ffff0c7224 */ /* 0x000fe400078e00ff */
[----:B------:R-:W-:Y:S02]  /*2fc50*/  IMAD.MOV.U32 R11, RZ, RZ, 0x181f ;  /* 0x0000181fff0b7424 */ /* 0x000fe400078e00ff */
[----:B------:R-:W-:-:S07]  /*2fc60*/  IMAD.MOV.U32 R15, RZ, RZ, -0x1 ;  /* 0xffffffffff0f7424 */ /* 0x000fce00078e00ff */
[----:B------:R-:W-:Y:S05]  /*2fc70*/  WARPSYNC.COLLECTIVE R15, `(.L_x_3297) ;  /* 0x000000000f087348 */ /* 0x000fea0003c00000 */
[----:B------:R0:W1:Y:S02]  /*2fc80*/  SHFL.IDX P6, R14, R13, R12, R11 ;  /* 0x0000000c0d0e7389 */ /* 0x00006400000c000b */
[----:B01----:R-:W-:Y:S01]  /*2fc90*/  ENDCOLLECTIVE ;  /* 0x000000000000791b */ /* 0x003fe20003800000 */
.L_x_3297:
[----:B------:R-:W-:Y:S05]  /*2fca0*/  BSYNC B1 ;  /* 0x0000000000017941 */ /* 0x000fea0003800000 */
.L_x_3296:
[----:B------:R-:W-:Y:S01]  /*2fcb0*/  IMAD.MOV.U32 R13, RZ, RZ, R6 ;  /* 0x000000ffff0d7224 */ /* 0x000fe200078e0006 */
[----:B------:R-:W-:Y:S01]  /*2fcc0*/  MOV R4, R14 ;  /* 0x0000000e00047202 */ /* 0x000fe20000000f00 */
[----:B------:R-:W-:Y:S02]  /*2fcd0*/  IMAD.MOV.U32 R12, RZ, RZ, RZ ;  /* 0x000000ffff0c7224 */ /* 0x000fe400078e00ff */
[----:B------:R-:W-:Y:S02]  /*2fce0*/  IMAD.MOV.U32 R11, RZ, RZ, 0x181f ;  /* 0x0000181fff0b7424 */ /* 0x000fe400078e00ff */
[----:B------:R-:W-:-:S07]  /*2fcf0*/  IMAD.MOV.U32 R15, RZ, RZ, -0x1 ;  /* 0xffffffffff0f7424 */ /* 0x000fce00078e00ff */
[----:B------:R-:W-:Y:S05]  /*2fd00*/  WARPSYNC.COLLECTIVE R15, `(.L_x_3298) ;  /* 0x000000000f087348 */ /* 0x000fea0003c00000 */
[----:B------:R0:W1:Y:S02]  /*2fd10*/  SHFL.IDX P6, R14, R13, R12, R11 ;  /* 0x0000000c0d0e7389 */ /* 0x00006400000c000b */
[----:B01----:R-:W-:Y:S01]  /*2fd20*/  ENDCOLLECTIVE ;  /* 0x000000000000791b */ /* 0x003fe20003800000 */
.L_x_3298:
[----:B------:R-:W-:Y:S01]  /*2fd30*/  IMAD.MOV.U32 R13, RZ, RZ, R8 ;  /* 0x000000ffff0d7224 */ /* 0x000fe200078e0008 */
[----:B------:R-:W-:-:S07]  /*2fd40*/  MOV R5, R14 ;  /* 0x0000000e00057202 */ /* 0x000fce0000000f00 */
[----:B------:R-:W-:Y:S05]  /*2fd50*/  WARPSYNC.COLLECTIVE R15, `(.L_x_3299) ;  /* 0x000000000f087348 */ /* 0x000fea0003c00000 */
[----:B------:R0:W1:Y:S02]  /*2fd60*/  SHFL.IDX P6, R14, R13, R12, R11 ;  /* 0x0000000c0d0e7389 */ /* 0x00006400000c000b */
[----:B01----:R-:W-:Y:S01]  /*2fd70*/  ENDCOLLECTIVE ;  /* 0x000000000000791b */ /* 0x003fe20003800000 */
.L_x_3299:
[----:B------:R-:W-:Y:S02]  /*2fd80*/  IMAD.MOV.U32 R13, RZ, RZ, R0 ;  /* 0x000000ffff0d7224 */ /* 0x000fe400078e0000 */
[----:B------:R-:W-:-:S07]  /*2fd90*/  IMAD.MOV.U32 R9, RZ, RZ, R14 ;  /* 0x000000ffff097224 */ /* 0x000fce00078e000e */
[----:B------:R-:W-:Y:S05]  /*2fda0*/  WARPSYNC.COLLECTIVE R15, `(.L_x_3300) ;  /* 0x000000000f087348 */ /* 0x000fea0003c00000 */
[----:B------:R0:W1:Y:S02]  /*2fdb0*/  SHFL.IDX P6, R14, R13, R12, R11 ;  /* 0x0000000c0d0e7389 */ /* 0x00006400000c000b */
[----:B01----:R-:W-:Y:S01]  /*2fdc0*/  ENDCOLLECTIVE ;  /* 0x000000000000791b */ /* 0x003fe20003800000 */
.L_x_3300:
[----:B------:R-:W-:Y:S05]  /*2fdd0*/  BRA `(.L_x_3301) ;  /* 0xfffffdb8007c7947 */ /* 0x000fea000383ffff */
.L_x_2990:
[----:B------:R-:W-:Y:S01]  /*2fde0*/  BSSY B1, `(.L_x_3302) ;  /* 0x0000008000017945 */ /* 0x000fe20003800000 */
[----:B------:R-:W-:Y:S01]  /*2fdf0*/  IMAD.MOV.U32 R13, RZ, RZ, R7 ;  /* 0x000000ffff0d7224 */ /* 0x000fe200078e0007 */
[----:B------:R-:W-:Y:S01]  /*2fe00*/  MOV R12, 0x1 ;  /* 0x00000001000c7802 */ /* 0x000fe20000000f00 */
[----:B------:R-:W-:Y:S02]  /*2fe10*/  IMAD.MOV.U32 R11, RZ, RZ, 0x181f ;  /* 0x0000181fff0b7424 */ /* 0x000fe400078e00ff */
[----:B------:R-:W-:-:S07]  /*2fe20*/  IMAD.MOV.U32 R15, RZ, RZ, -0x1 ;  /* 0xffffffffff0f7424 */ /* 0x000fce00078e00ff */
[----:B0---4-:R-:W-:Y:S05]  /*2fe30*/  WARPSYNC.COLLECTIVE R15, `(.L_x_3303) ;  /* 0x000000000f087348 */ /* 0x011fea0003c00000 */
[----:B----4-:R1:W2:Y:S02]  /*2fe40*/  SHFL.IDX P6, R14, R13, R12, R11 ;  /* 0x0000000c0d0e7389 */ /* 0x0102a400000c000b */
[----:B012---:R-:W-:Y:S01]  /*2fe50*/  ENDCOLLECTIVE ;  /* 0x000000000000791b */ /* 0x007fe20003800000 */
.L_x_3303:
[----:B------:R-:W-:Y:S05]  /*2fe60*/  BSYNC B1 ;  /* 0x0000000000017941 */ /* 0x000fea0003800000 */
.L_x_3302:
        /* <DEDUP_REMOVED lines=8> */
.L_x_3304:
[----:B------:R-:W-:Y:S02]  /*2fef0*/  IMAD.MOV.U32 R13, RZ, RZ, R8 ;  /* 0x000000ffff0d7224 */ /* 0x000fe400078e0008 */
[----:B------:R-:W-:-:S07]  /*2ff00*/  IMAD.MOV.U32 R5, RZ, RZ, R14 ;  /* 0x000000ffff057224 */ /* 0x000fce00078e000e */
[----:B------:R-:W-:Y:S05]  /*2ff10*/  WARPSYNC.COLLECTIVE R15, `(.L_x_3305) ;  /* 0x000000000f087348 */ /* 0x000fea0003c00000 */
[----:B------:R0:W1:Y:S02]  /*2ff20*/  SHFL.IDX P6, R14, R13, R12, R11 ;  /* 0x0000000c0d0e7389 */ /* 0x00006400000c000b */
[----:B01----:R-:W-:Y:S01]  /*2ff30*/  ENDCOLLECTIVE ;  /* 0x000000000000791b */ /* 0x003fe20003800000 */
.L_x_3305:
[----:B------:R-:W-:Y:S01]  /*2ff40*/  IMAD.MOV.U32 R13, RZ, RZ, R0 ;  /* 0x000000ffff0d7224 */ /* 0x000fe200078e0000 */
[----:B------:R-:W-:-:S07]  /*2ff50*/  MOV R9, R14 ;  /* 0x0000000e00097202 */ /* 0x000fce0000000f00 */
[----:B------:R-:W-:Y:S05]  /*2ff60*/  WARPSYNC.COLLECTIVE R15, `(.L_x_3306) ;  /* 0x000000000f087348 */ /* 0x000fea0003c00000 */
[----:B------:R0:W1:Y:S02]  /*2ff70*/  SHFL.IDX P6, R14, R13, R12, R11 ;  /* 0x0000000c0d0e7389 */ /* 0x00006400000c000b */
[----:B01----:R-:W-:Y:S01]  /*2ff80*/  ENDCOLLECTIVE ;  /* 0x000000000000791b */ /* 0x003fe20003800000 */
.L_x_3306:
[----:B------:R-:W-:Y:S05]  /*2ff90*/  BRA `(.L_x_3307) ;  /* 0xfffffdbc00747947 */ /* 0x000fea000383ffff */
.L_x_2993:
[----:B------:R-:W-:Y:S01]  /*2ffa0*/  BSSY B1, `(.L_x_3308) ;  /* 0x0000008000017945 */ /* 0x000fe20003800000 */
[----:B------:R-:W-:Y:S01]  /*2ffb0*/  IMAD.MOV.U32 R13, RZ, RZ, R7 ;  /* 0x000000ffff0d7224 */ /* 0x000fe200078e0007 */
[----:B------:R-:W-:Y:S01]  /*2ffc0*/  MOV R15, 0xffffffff ;  /* 0xffffffff000f7802 */ /* 0x000fe20000000f00 */
[----:B------:R-:W-:Y:S02]  /*2ffd0*/  IMAD.MOV.U32 R12, RZ, RZ, 0x2 ;  /* 0x00000002ff0c7424 */ /* 0x000fe400078e00ff */
[----:B------:R-:W-:-:S07]  /*2ffe0*/  IMAD.MOV.U32 R11, RZ, RZ, 0x181f ;  /* 0x0000181fff0b7424 */ /* 0x000fce00078e00ff */
[----:B-1--4-:R-:W-:Y:S05]  /*2fff0*/  WARPSYNC.COLLECTIVE R15, `(.L_x_3309) ;  /* 0x000000000f087348 */ /* 0x012fea0003c00000 */
[----:B----4-:R0:W2:Y:S02]  /*30000*/  SHFL.IDX P6, R14, R13, R12, R11 ;  /* 0x0000000c0d0e7389 */ /* 0x0100a400000c000b */
[----:B012---:R-:W-:Y:S01]  /*30010*/  ENDCOLLECTIVE ;  /* 0x000000000000791b */ /* 0x007fe20003800000 */
.L_x_3309:
[----:B------:R-:W-:Y:S05]  /*30020*/  BSYNC B1 ;  /* 0x0000000000017941 */ /* 0x000fea0003800000 */
.L_x_3308:
        /* <DEDUP_REMOVED lines=8> */
.L_x_3310:
[----:B------:R-:W-:Y:S02]  /*300b0*/  IMAD.MOV.U32 R13, RZ, RZ, R8 ;  /* 0x000000ffff0d7224 */ /* 0x000fe400078e0008 */
[----:B------:R-:W-:-:S07]  /*300c0*/  IMAD.MOV.U32 R5, RZ, RZ, R14 ;  /* 0x000000ffff057224 */ /* 0x000fce00078e000e */
[----:B------:R-:W-:Y:S05]  /*300d0*/  WARPSYNC.COLLECTIVE R15, `(.L_x_3311) ;  /* 0x000000000f087348 */ /* 0x000fea0003c00000 */
[----:B------:R0:W1:Y:S02]  /*300e0*/  SHFL.IDX P6, R14, R13, R12, R11 ;  /* 0x0000000c0d0e7389 */ /* 0x00006400000c000b */
[----:B01----:R-:W-:Y:S01]  /*300f0*/  ENDCOLLECTIVE ;  /* 0x000000000000791b */ /* 0x003fe20003800000 */
.L_x_3311:
[----:B------:R-:W-:Y:S02]  /*30100*/  IMAD.MOV.U32 R13, RZ, RZ, R0 ;  /* 0x000000ffff0d7224 */ /* 0x000fe400078e0000 */
[----:B------:R-:W-:-:S07]  /*30110*/  IMAD.MOV.U32 R9, RZ, RZ, R14 ;  /* 0x000000ffff097224 */ /* 0x000fce00078e000e */
[----:B------:R-:W-:Y:S05]  /*30120*/  WARPSYNC.COLLECTIVE R15, `(.L_x_3312) ;  /* 0x000000000f087348 */ /* 0x000fea0003c00000 */
[----:B------:R0:W1:Y:S02]  /*30130*/  SHFL.IDX P6, R14, R13, R12, R11 ;  /* 0x0000000c0d0e7389 */ /* 0x00006400000c000b */
[----:B01----:R-:W-:Y:S01]  /*30140*/  ENDCOLLECTIVE ;  /* 0x000000000000791b */ /* 0x003fe20003800000 */
.L_x_3312:
[----:B------:R-:W-:Y:S05]  /*30150*/  BRA `(.L_x_3313) ;  /* 0xfffffdc000647947 */ /* 0x000fea000383ffff */
.L_x_2996:
[----:B------:R-:W-:Y:S01]  /*30160*/  BSSY B1, `(.L_x_3314) ;  /* 0x0000008000017945 */ /* 0x000fe20003800000 */
[----:B------:R-:W-:Y:S01]  /*30170*/  MOV R13, R7 ;  /* 0x00000007000d7202 */ /* 0x000fe20000000f00 */
[----:B------:R-:W-:Y:S02]  /*30180*/  IMAD.MOV.U32 R12, RZ, RZ, 0x3 ;  /* 0x00000003ff0c7424 */ /* 0x000fe400078e00ff */
[----:B------:R-:W-:Y:S02]  /*30190*/  IMAD.MOV.U32 R11, RZ, RZ, 0x181f ;  /* 0x0000181fff0b7424 */ /* 0x000fe400078e00ff */
[----:B------:R-:W-:-:S07]  /*301a0*/  IMAD.MOV.U32 R15, RZ, RZ, -0x1 ;  /* 0xffffffffff0f7424 */ /* 0x000fce00078e00ff */
[----:B-1--4-:R-:W-:Y:S05]  /*301b0*/  WARPSYNC.COLLECTIVE R15, `(.L_x_3315) ;  /* 0x000000000f087348 */ /* 0x012fea0003c00000 */
[----:B------:R0:W2:Y:S02]  /*301c0*/  SHFL.IDX P6, R14, R13, R12, R11 ;  /* 0x0000000c0d0e7389 */ /* 0x0000a400000c000b */
[----:B012-4-:R-:W-:Y:S01]  /*301d0*/  ENDCOLLECTIVE ;  /* 0x000000000000791b */ /* 0x017fe20003800000 */
.L_x_3315:
[----:B------:R-:W-:Y:S05]  /*301e0*/  BSYNC B1 ;  /* 0x0000000000017941 */ /* 0x000fea0003800000 */
.L_x_3314:
        /* <DEDUP_REMOVED lines=8> */
.L_x_3316:
[----:B------:R-:W-:Y:S01]  /*30270*/  MOV R13, R8 ;  /* 0x00000008000d7202 */ /* 0x000fe20000000f00 */
[----:B------:R-:W-:-:S07]  /*30280*/  IMAD.MOV.U32 R10, RZ, RZ, R14 ;  /* 0x000000ffff0a7224 */ /* 0x000fce00078e000e */
[----:B------:R-:W-:Y:S05]  /*30290*/  WARPSYNC.COLLECTIVE R15, `(.L_x_3317) ;  /* 0x000000000f087348 */ /* 0x000fea0003c00000 */
[----:B------:R0:W1:Y:S02]  /*302a0*/  SHFL.IDX P6, R14, R13, R12, R11 ;  /* 0x0000000c0d0e7389 */ /* 0x00006400000c000b */
[----:B01----:R-:W-:Y:S01]  /*302b0*/  ENDCOLLECTIVE ;  /* 0x000000000000791b */ /* 0x003fe20003800000 */
.L_x_3317:
[----:B------:R-:W-:Y:S02]  /*302c0*/  IMAD.MOV.U32 R13, RZ, RZ, R0 ;  /* 0x000000ffff0d7224 */ /* 0x000fe400078e0000 */
[----:B------:R-:W-:-:S07]  /*302d0*/  IMAD.MOV.U32 R8, RZ, RZ, R14 ;  /* 0x000000ffff087224 */ /* 0x000fce00078e000e */
[----:B------:R-:W-:Y:S05]  /*302e0*/  WARPSYNC.COLLECTIVE R15, `(.L_x_3318) ;  /* 0x000000000f087348 */ /* 0x000fea0003c00000 */
[----:B------:R0:W1:Y:S02]  /*302f0*/  SHFL.IDX P6, R14, R13, R12, R11 ;  /* 0x0000000c0d0e7389 */ /* 0x00006400000c000b */
[----:B01----:R-:W-:Y:S01]  /*30300*/  ENDCOLLECTIVE ;  /* 0x000000000000791b */ /* 0x003fe20003800000 */
.L_x_3318:
[----:B------:R-:W-:Y:S01]  /*30310*/  IMAD.MOV.U32 R0, RZ, RZ, R14 ;  /* 0x000000ffff007224 */ /* 0x000fe200078e000e */
[----:B------:R-:W-:Y:S06]  /*30320*/  BRA `(.L_x_3319) ;  /* 0xfffffdc400587947 */ /* 0x000fec000383ffff */
.L_x_3000:
[----:B0-----:R0:W1:Y:S02]  /*30330*/  SYNCS.PHASECHK.TRANS64.TRYWAIT P0, [R18+URZ+0x38800], R119 ;  /* 0x03880077120075a7 */ /* 0x001064000800017f */
[----:B-1----:R-:W-:Y:S05]  /*30340*/  @!P0 NANOSLEEP.SYNCS 0x989680 ;  /* 0x009896800000895d */ /* 0x002fea0003900000 */
[----:B------:R-:W1:Y:S02]  /*30350*/  @!P0 SYNCS.PHASECHK.TRANS64 P0, [R18+URZ+0x38800], R119 ;  /* 0x03880077120085a7 */ /* 0x000e64000800007f */
[----:B-1----:R-:W-:Y:S05]  /*30360*/  @!P0 BRA `(.L_x_3000) ;  /* 0xfffffffc00f08947 */ /* 0x002fea000383ffff */
[----:B------:R-:W-:Y:S05]  /*30370*/  BRA `(.L_x_3320) ;  /* 0xfffffdc800b87947 */ /* 0x000fea000383ffff */
.L_x_3032:
        /* <DEDUP_REMOVED lines=8> */
.L_x_3322:
[----:B------:R-:W-:Y:S05]  /*30400*/  BSYNC B1 ;  /* 0x0000000000017941 */ /* 0x000fea0003800000 */
.L_x_3321:
        /* <DEDUP_REMOVED lines=8> */
.L_x_3323:
[----:B------:R-:W-:Y:S02]  /*30490*/  IMAD.MOV.U32 R13, RZ, RZ, R8 ;  /* 0x000000ffff0d7224 */ /* 0x000fe400078e0008 */
[----:B------:R-:W-:-:S07]  /*304a0*/  IMAD.MOV.U32 R4, RZ, RZ, R14 ;  /* 0x000000ffff047224 */ /* 0x000fce00078e000e */
[----:B------:R-:W-:Y:S05]  /*304b0*/  WARPSYNC.COLLECTIVE R15, `(.L_x_3324) ;  /* 0x000000000f087348 */ /* 0x000fea0003c00000 */
[----:B------:R0:W1:Y:S02]  /*304c0*/  SHFL.IDX P6, R14, R13, R12, R11 ;  /* 0x0000000c0d0e7389 */ /* 0x00006400000c000b */
[----:B01----:R-:W-:Y:S01]  /*304d0*/  ENDCOLLECTIVE ;  /* 0x000000000000791b */ /* 0x003fe20003800000 */
.L_x_3324:
[----:B------:R-:W-:Y:S01]  /*304e0*/  IMAD.MOV.U32 R13, RZ, RZ, R6 ;  /* 0x000000ffff0d7224 */ /* 0x000fe200078e0006 */
[----:B------:R-:W-:-:S07]  /*304f0*/  MOV R21, R14 ;  /* 0x0000000e00157202 */ /* 0x000fce0000000f00 */
[----:B------:R-:W-:Y:S05]  /*30500*/  WARPSYNC.COLLECTIVE R15, `(.L_x_3325) ;  /* 0x000000000f087348 */ /* 0x000fea0003c00000 */
[----:B------:R0:W1:Y:S02]  /*30510*/  SHFL.IDX P6, R14, R13, R12, R11 ;  /* 0x0000000c0d0e7389 */ /* 0x00006400000c000b */
[----:B01----:R-:W-:Y:S01]  /*30520*/  ENDCOLLECTIVE ;  /* 0x000000000000791b */ /* 0x003fe20003800000 */
.L_x_3325:
[----:B------:R-:W-:Y:S05]  /*30530*/  BRA `(.L_x_3326) ;  /* 0xfffffdf800907947 */ /* 0x000fea000383ffff */
.L_x_3035:
[----:B------:R-:W-:Y:S01]  /*30540*/  BSSY B1, `(.L_x_3327) ;  /* 0x0000008000017945 */ /* 0x000fe20003800000 */
[----:B------:R-:W-:Y:S01]  /*30550*/  IMAD.MOV.U32 R13, RZ, RZ, R9 ;  /* 0x000000ffff0d7224 */ /* 0x000fe200078e0009 */
[----:B------:R-:W-:Y:S01]  /*30560*/  MOV R15, 0xffffffff ;  /* 0xffffffff000f7802 */ /* 0x000fe20000000f00 */
[----:B------:R-:W-:Y:S02]  /*30570*/  IMAD.MOV.U32 R12, RZ, RZ, 0x1 ;  /* 0x00000001ff0c7424 */ /* 0x000fe400078e00ff */
[----:B------:R-:W-:-:S07]  /*30580*/  IMAD.MOV.U32 R11, RZ, RZ, 0x181f ;  /* 0x0000181fff0b7424 */ /* 0x000fce00078e00ff */
[----:B0--34-:R-:W-:Y:S05]  /*30590*/  WARPSYNC.COLLECTIVE R15, `(.L_x_3328) ;  /* 0x000000000f087348 */ /* 0x019fea0003c00000 */
[----:B----4-:R1:W2:Y:S02]  /*305a0*/  SHFL.IDX P6, R14, R13, R12, R11 ;  /* 0x0000000c0d0e7389 */ /* 0x0102a400000c000b */
[----:B0123--:R-:W-:Y:S01]  /*305b0*/  ENDCOLLECTIVE ;  /* 0x000000000000791b */ /* 0x00ffe20003800000 */
.L_x_3328:
[----:B------:R-:W-:Y:S05]  /*305c0*/  BSYNC B1 ;  /* 0x0000000000017941 */ /* 0x000fea0003800000 */
.L_x_3327:
        /* <DEDUP_REMOVED lines=8> */
.L_x_3329:
[----:B------:R-:W-:Y:S02]  /*30650*/  IMAD.MOV.U32 R13, RZ, RZ, R8 ;  /* 0x000000ffff0d7224 */ /* 0x000fe400078e0008 */
[----:B------:R-:W-:-:S07]  /*30660*/  IMAD.MOV.U32 R4, RZ, RZ, R14 ;  /* 0x000000ffff047224 */ /* 0x000fce00078e000e */
[----:B------:R-:W-:Y:S05]  /*30670*/  WARPSYNC.COLLECTIVE R15, `(.L_x_3330) ;  /* 0x000000000f087348 */ /* 0x000fea0003c00000 */
[----:B------:R0:W1:Y:S02]  /*30680*/  SHFL.IDX P6, R14, R13, R12, R11 ;  /* 0x0000000c0d0e7389 */ /* 0x00006400000c000b */
[----:B01----:R-:W-:Y:S01]  /*30690*/  ENDCOLLECTIVE ;  /* 0x000000000000791b */ /* 0x003fe20003800000 */
.L_x_3330:
[----:B------:R-:W-:Y:S02]  /*306a0*/  IMAD.MOV.U32 R13, RZ, RZ, R6 ;  /* 0x000000ffff0d7224 */ /* 0x000fe400078e0006 */
[----:B------:R-:W-:-:S07]  /*306b0*/  IMAD.MOV.U32 R21, RZ, RZ, R14 ;  /* 0x000000ffff157224 */ /* 0x000fce00078e000e */
[----:B------:R-:W-:Y:S05]  /*306c0*/  WARPSYNC.COLLECTIVE R15, `(.L_x_3331) ;  /* 0x000000000f087348 */ /* 0x000fea0003c00000 */
[----:B------:R0:W1:Y:S02]  /*306d0*/  SHFL.IDX P6, R14, R13, R12, R11 ;  /* 0x0000000c0d0e7389 */ /* 0x00006400000c000b */
[----:B01----:R-:W-:Y:S01]  /*306e0*/  ENDCOLLECTIVE ;  /* 0x000000000000791b */ /* 0x003fe20003800000 */
.L_x_3331:
[----:B------:R-:W-:Y:S05]  /*306f0*/  BRA `(.L_x_3332) ;  /* 0xfffffdfc00487947 */ /* 0x000fea000383ffff */
.L_x_3038:
[----:B------:R-:W-:Y:S01]  /*30700*/  BSSY B1, `(.L_x_3333) ;  /* 0x0000008000017945 */ /* 0x000fe20003800000 */
[----:B------:R-:W-:Y:S01]  /*30710*/  MOV R13, R9 ;  /* 0x00000009000d7202 */ /* 0x000fe20000000f00 */
[----:B------:R-:W-:Y:S02]  /*30720*/  IMAD.MOV.U32 R12, RZ, RZ, 0x2 ;  /* 0x00000002ff0c7424 */ /* 0x000fe400078e00ff */
[----:B------:R-:W-:Y:S02]  /*30730*/  IMAD.MOV.U32 R11, RZ, RZ, 0x181f ;  /* 0x0000181fff0b7424 */ /* 0x000fe400078e00ff */
[----:B------:R-:W-:-:S07]  /*30740*/  IMAD.MOV.U32 R15, RZ, RZ, -0x1 ;  /* 0xffffffffff0f7424 */ /* 0x000fce00078e00ff */
[----:B-1-34-:R-:W-:Y:S05]  /*30750*/  WARPSYNC.COLLECTIVE R15, `(.L_x_3334) ;  /* 0x000000000f087348 */ /* 0x01afea0003c00000 */
[----:B----4-:R0:W2:Y:S02]  /*30760*/  SHFL.IDX P6, R14, R13, R12, R11 ;  /* 0x0000000c0d0e7389 */ /* 0x0100a400000c000b */
[----:B0123--:R-:W-:Y:S01]  /*30770*/  ENDCOLLECTIVE ;  /* 0x000000000000791b */ /* 0x00ffe20003800000 */
.L_x_3334:
[----:B------:R-:W-:Y:S05]  /*30780*/  BSYNC B1 ;  /* 0x0000000000017941 */ /* 0x000fea0003800000 */
.L_x_3333:
        /* <DEDUP_REMOVED lines=8> */
.L_x_3335:
[----:B------:R-:W-:Y:S01]  /*30810*/  MOV R13, R8 ;  /* 0x00000008000d7202 */ /* 0x000fe20000000f00 */
[----:B------:R-:W-:-:S07]  /*30820*/  IMAD.MOV.U32 R4, RZ, RZ, R14 ;  /* 0x000000ffff047224 */ /* 0x000fce00078e000e */
[----:B------:R-:W-:Y:S05]  /*30830*/  WARPSYNC.COLLECTIVE R15, `(.L_x_3336) ;  /* 0x000000000f087348 */ /* 0x000fea0003c00000 */
[----:B------:R0:W1:Y:S02]  /*30840*/  SHFL.IDX P6, R14, R13, R12, R11 ;  /* 0x0000000c0d0e7389 */ /* 0x00006400000c000b */
[----:B01----:R-:W-:Y:S01]  /*30850*/  ENDCOLLECTIVE ;  /* 0x000000000000791b */ /* 0x003fe20003800000 */
.L_x_3336:
[----:B------:R-:W-:Y:S02]  /*30860*/  IMAD.MOV.U32 R13, RZ, RZ, R6 ;  /* 0x000000ffff0d7224 */ /* 0x000fe400078e0006 */
[----:B------:R-:W-:-:S07]  /*30870*/  IMAD.MOV.U32 R21, RZ, RZ, R14 ;  /* 0x000000ffff157224 */ /* 0x000fce00078e000e */
[----:B------:R-:W-:Y:S05]  /*30880*/  WARPSYNC.COLLECTIVE R15, `(.L_x_3337) ;  /* 0x000000000f087348 */ /* 0x000fea0003c00000 */
[----:B------:R0:W1:Y:S02]  /*30890*/  SHFL.IDX P6, R14, R13, R12, R11 ;  /* 0x0000000c0d0e7389 */ /* 0x00006400000c000b */
[----:B01----:R-:W-:Y:S01]  /*308a0*/  ENDCOLLECTIVE ;  /* 0x000000000000791b */ /* 0x003fe20003800000 */
.L_x_3337:
[----:B------:R-:W-:Y:S05]  /*308b0*/  BRA `(.L_x_3338) ;  /* 0xfffffdfc00f07947 */ /* 0x000fea000383ffff */
.L_x_3041:
[----:B------:R-:W-:Y:S01]  /*308c0*/  BSSY B1, `(.L_x_3339) ;  /* 0x0000008000017945 */ /* 0x000fe20003800000 */
[----:B------:R-:W-:Y:S01]  /*308d0*/  IMAD.MOV.U32 R13, RZ, RZ, R9 ;  /* 0x000000ffff0d7224 */ /* 0x000fe200078e0009 */
[----:B------:R-:W-:Y:S01]  /*308e0*/  MOV R11, 0x181f ;  /* 0x0000181f000b7802 */ /* 0x000fe20000000f00 */
[----:B------:R-:W-:Y:S02]  /*308f0*/  IMAD.MOV.U32 R12, RZ, RZ, 0x3 ;  /* 0x00000003ff0c7424 */ /* 0x000fe400078e00ff */
[----:B------:R-:W-:-:S07]  /*30900*/  IMAD.MOV.U32 R15, RZ, RZ, -0x1 ;  /* 0xffffffffff0f7424 */ /* 0x000fce00078e00ff */
[----:B-1-34-:R-:W-:Y:S05]  /*30910*/  WARPSYNC.COLLECTIVE R15, `(.L_x_3340) ;  /* 0x000000000f087348 */ /* 0x01afea0003c00000 */
[----:B----4-:R0:W2:Y:S02]  /*30920*/  SHFL.IDX P6, R14, R13, R12, R11 ;  /* 0x0000000c0d0e7389 */ /* 0x0100a400000c000b */
[----:B0123--:R-:W-:Y:S01]  /*30930*/  ENDCOLLECTIVE ;  /* 0x000000000000791b */ /* 0x00ffe20003800000 */
.L_x_3340:
[----:B------:R-:W-:Y:S05]  /*30940*/  BSYNC B1 ;  /* 0x0000000000017941 */ /* 0x000fea0003800000 */
.L_x_3339:
        /* <DEDUP_REMOVED lines=8> */
.L_x_3341:
[----:B------:R-:W-:Y:S02]  /*309d0*/  IMAD.MOV.U32 R13, RZ, RZ, R8 ;  /* 0x000000ffff0d7224 */ /* 0x000fe400078e0008 */
[----:B------:R-:W-:-:S07]  /*309e0*/  IMAD.MOV.U32 R20, RZ, RZ, R14 ;  /* 0x000000ffff147224 */ /* 0x000fce00078e000e */
[----:B------:R-:W-:Y:S05]  /*309f0*/  WARPSYNC.COLLECTIVE R15, `(.L_x_3342) ;  /* 0x000000000f087348 */ /* 0x000fea0003c00000 */
[----:B------:R0:W1:Y:S02]  /*30a00*/  SHFL.IDX P6, R14, R13, R12, R11 ;  /* 0x0000000c0d0e7389 */ /* 0x00006400000c000b */
[----:B01----:R-:W-:Y:S01]  /*30a10*/  ENDCOLLECTIVE ;  /* 0x000000000000791b */ /* 0x003fe20003800000 */
.L_x_3342:
[----:B------:R-:W-:Y:S01]  /*30a20*/  MOV R13, R6 ;  /* 0x00000006000d7202 */ /* 0x000fe20000000f00 */
[----:B------:R-:W-:-:S07]  /*30a30*/  IMAD.MOV.U32 R77, RZ, RZ, R14 ;  /* 0x000000ffff4d7224 */ /* 0x000fce00078e000e */
[----:B------:R-:W-:Y:S05]  /*30a40*/  WARPSYNC.COLLECTIVE R15, `(.L_x_3343) ;  /* 0x000000000f087348 */ /* 0x000fea0003c00000 */
[----:B------:R0:W1:Y:S02]  /*30a50*/  SHFL.IDX P6, R14, R13, R12, R11 ;  /* 0x0000000c0d0e7389 */ /* 0x00006400000c000b */
[----:B01----:R-:W-:Y:S01]  /*30a60*/  ENDCOLLECTIVE ;  /* 0x000000000000791b */ /* 0x003fe20003800000 */
.L_x_3343:
[----:B------:R-:W-:Y:S01]  /*30a70*/  IMAD.MOV.U32 R76, RZ, RZ, R14 ;  /* 0x000000ffff4c7224 */ /* 0x000fe200078e000e */
[----:B------:R-:W-:Y:S06]  /*30a80*/  BRA `(.L_x_3344) ;  /* 0xfffffe00009c7947 */ /* 0x000fec000383ffff */
.L_x_3045:
[----:B0-----:R0:W1:Y:S02]  /*30a90*/  SYNCS.PHASECHK.TRANS64.TRYWAIT P0, [R18+URZ+0x38800], R115 ;  /* 0x03880073120075a7 */ /* 0x001064000800017f */
[----:B-1----:R-:W-:Y:S05]  /*30aa0*/  @!P0 NANOSLEEP.SYNCS 0x989680 ;  /* 0x009896800000895d */ /* 0x002fea0003900000 */
[----:B------:R-:W1:Y:S02]  /*30ab0*/  @!P0 SYNCS.PHASECHK.TRANS64 P0, [R18+URZ+0x38800], R115 ;  /* 0x03880073120085a7 */ /* 0x000e64000800007f */
[----:B-1----:R-:W-:Y:S05]  /*30ac0*/  @!P0 BRA `(.L_x_3045) ;  /* 0xfffffffc00f08947 */ /* 0x002fea000383ffff */
[----:B------:R-:W-:Y:S05]  /*30ad0*/  BRA `(.L_x_3345) ;  /* 0xfffffe0400b07947 */ /* 0x000fea000383ffff */
.L_x_3063:
[----:B-1----:R1:W2:Y:S02]  /*30ae0*/  SYNCS.PHASECHK.TRANS64.TRYWAIT P2, [R0+URZ+0x38830], R3 ;  /* 0x03883003000075a7 */ /* 0x0022a4000804017f */
[----:B--2---:R-:W-:Y:S05]  /*30af0*/  @!P2 NANOSLEEP.SYNCS 0x989680 ;  /* 0x009896800000a95d */ /* 0x004fea0003900000 */
[----:B------:R-:W2:Y:S02]  /*30b00*/  @!P2 SYNCS.PHASECHK.TRANS64 P2, [R0+URZ+0x38830], R3 ;  /* 0x038830030000a5a7 */ /* 0x000ea4000804007f */
[----:B--2---:R-:W-:Y:S05]  /*30b10*/  @!P2 BRA `(.L_x_3063) ;  /* 0xfffffffc00f0a947 */ /* 0x004fea000383ffff */
[----:B------:R-:W-:Y:S05]  /*30b20*/  BRA `(.L_x_3062) ;  /* 0xfffffe3c00187947 */ /* 0x000fea000383ffff */
.L_x_3070:
[----:B-1----:R1:W2:Y:S02]  /*30b30*/  SYNCS.PHASECHK.TRANS64.TRYWAIT P3, [R11+URZ+0x38830], R4 ;  /* 0x038830040b0075a7 */ /* 0x0022a4000806017f */
[----:B--2---:R-:W-:Y:S05]  /*30b40*/  @!P3 NANOSLEEP.SYNCS 0x989680 ;  /* 0x009896800000b95d */ /* 0x004fea0003900000 */
[----:B------:R-:W2:Y:S02]  /*30b50*/  @!P3 SYNCS.PHASECHK.TRANS64 P3, [R11+URZ+0x38830], R4 ;  /* 0x038830040b00b5a7 */ /* 0x000ea4000806007f */
[----:B--2---:R-:W-:Y:S05]  /*30b60*/  @!P3 BRA `(.L_x_3070) ;  /* 0xfffffffc00f0b947 */ /* 0x004fea000383ffff */
[----:B------:R-:W-:Y:S05]  /*30b70*/  BRA `(.L_x_3069) ;  /* 0xfffffe84004c7947 */ /* 0x000fea000383ffff */
.L_x_3075:
[----:B-1----:R1:W2:Y:S02]  /*30b80*/  SYNCS.PHASECHK.TRANS64.TRYWAIT P3, [R9+URZ+0x38850], R0 ;  /* 0x03885000090075a7 */ /* 0x0022a4000806017f */
[----:B--2---:R-:W-:Y:S05]  /*30b90*/  @!P3 NANOSLEEP.SYNCS 0x989680 ;  /* 0x009896800000b95d */ /* 0x004fea0003900000 */
[----:B------:R-:W2:Y:S02]  /*30ba0*/  @!P3 SYNCS.PHASECHK.TRANS64 P3, [R9+URZ+0x38850], R0 ;  /* 0x038850000900b5a7 */ /* 0x000ea4000806007f */
[----:B--2---:R-:W-:Y:S05]  /*30bb0*/  @!P3 BRA `(.L_x_3075) ;  /* 0xfffffffc00f0b947 */ /* 0x004fea000383ffff */
[----:B------:R-:W-:Y:S05]  /*30bc0*/  BRA `(.L_x_3074) ;  /* 0xfffffebc00087947 */ /* 0x000fea000383ffff */
.L_x_3083:
[----:B-1----:R1:W2:Y:S02]  /*30bd0*/  SYNCS.PHASECHK.TRANS64.TRYWAIT P2, [R4+URZ+0x38830], R5 ;  /* 0x03883005040075a7 */ /* 0x0022a4000804017f */
[----:B--2---:R-:W-:Y:S05]  /*30be0*/  @!P2 NANOSLEEP.SYNCS 0x989680 ;  /* 0x009896800000a95d */ /* 0x004fea0003900000 */
[----:B------:R-:W2:Y:S02]  /*30bf0*/  @!P2 SYNCS.PHASECHK.TRANS64 P2, [R4+URZ+0x38830], R5 ;  /* 0x038830050400a5a7 */ /* 0x000ea4000804007f */
[----:B--2---:R-:W-:Y:S05]  /*30c00*/  @!P2 BRA `(.L_x_3083) ;  /* 0xfffffffc00f0a947 */ /* 0x004fea000383ffff */
[----:B------:R-:W-:Y:S05]  /*30c10*/  BRA `(.L_x_3082) ;  /* 0xfffffed000e47947 */ /* 0x000fea000383ffff */
.L_x_3088:
[----:B-1----:R1:W2:Y:S02]  /*30c20*/  SYNCS.PHASECHK.TRANS64.TRYWAIT P2, [R9+URZ+0x38850], R0 ;  /* 0x03885000090075a7 */ /* 0x0022a4000804017f */
[----:B--2---:R-:W-:Y:S05]  /*30c30*/  @!P2 NANOSLEEP.SYNCS 0x989680 ;  /* 0x009896800000a95d */ /* 0x004fea0003900000 */
[----:B------:R-:W2:Y:S02]  /*30c40*/  @!P2 SYNCS.PHASECHK.TRANS64 P2, [R9+URZ+0x38850], R0 ;  /* 0x038850000900a5a7 */ /* 0x000ea4000804007f */
[----:B--2---:R-:W-:Y:S05]  /*30c50*/  @!P2 BRA `(.L_x_3088) ;  /* 0xfffffffc00f0a947 */ /* 0x004fea000383ffff */
[----:B------:R-:W-:Y:S05]  /*30c60*/  BRA `(.L_x_3087) ;  /* 0xffffff0800a07947 */ /* 0x000fea000383ffff */
.L_x_3094:
[----:B-1----:R1:W2:Y:S02]  /*30c70*/  SYNCS.PHASECHK.TRANS64.TRYWAIT P0, [R0+URZ+0x38850], R7 ;  /* 0x03885007000075a7 */ /* 0x0022a4000800017f */
[----:B--2---:R-:W-:Y:S05]  /*30c80*/  @!P0 NANOSLEEP.SYNCS 0x989680 ;  /* 0x009896800000895d */ /* 0x004fea0003900000 */
[----:B------:R-:W2:Y:S02]  /*30c90*/  @!P0 SYNCS.PHASECHK.TRANS64 P0, [R0+URZ+0x38850], R7 ;  /* 0x03885007000085a7 */ /* 0x000ea4000800007f */
[----:B--2---:R-:W-:Y:S05]  /*30ca0*/  @!P0 BRA `(.L_x_3094) ;  /* 0xfffffffc00f08947 */ /* 0x004fea000383ffff */
[----:B------:R-:W-:Y:S05]  /*30cb0*/  BRA `(.L_x_3093) ;  /* 0xffffff2000c47947 */ /* 0x000fea000383ffff */
.L_x_3130:
[----:B------:R-:W1:Y:S01]  /*30cc0*/  S2R R6, SR_TID.X ;  /* 0x0000000000067919 */ /* 0x000e620000002100 */
[----:B------:R-:W-:Y:S01]  /*30cd0*/  BSSY B1, `(.L_x_3346) ;  /* 0x000000a000017945 */ /* 0x000fe20003800000 */
[----:B------:R-:W-:Y:S01]  /*30ce0*/  IMAD.MOV.U32 R12, RZ, RZ, RZ ;  /* 0x000000ffff0c7224 */ /* 0x000fe200078e00ff */
[----:B------:R-:W-:Y:S01]  /*30cf0*/  MOV R15, 0xffffffff ;  /* 0xffffffff000f7802 */ /* 0x000fe20000000f00 */
[----:B------:R-:W-:Y:S01]  /*30d00*/  IMAD.MOV.U32 R11, RZ, RZ, 0x1f ;  /* 0x0000001fff0b7424 */ /* 0x000fe200078e00ff */
[----:B-1----:R-:W-:-:S04]  /*30d10*/  SHF.R.U32.HI R6, RZ, 0x5, R6 ;  /* 0x00000005ff067819 */ /* 0x002fc80000011606 */
[----:B------:R-:W-:-:S05]  /*30d20*/  LOP3.LUT R6, R6, 0x3, RZ, 0xc0, !PT ;  /* 0x0000000306067812 */ /* 0x000fca00078ec0ff */
[----:B0-----:R-:W-:-:S07]  /*30d30*/  IMAD.MOV.U32 R13, RZ, RZ, R6 ;  /* 0x000000ffff0d7224 */ /* 0x001fce00078e0006 */
[----:B------:R-:W-:Y:S05]  /*30d40*/  WARPSYNC.COLLECTIVE R15, `(.L_x_3347) ;  /* 0x000000000f087348 */ /* 0x000fea0003c00000 */
[----:B------:R0:W1:Y:S02]  /*30d50*/  SHFL.IDX P6, R14, R13, R12, R11 ;  /* 0x0000000c0d0e7389 */ /* 0x00006400000c000b */
[----:B01----:R-:W-:Y:S01]  /*30d60*/  ENDCOLLECTIVE ;  /* 0x000000000000791b */ /* 0x003fe20003800000 */
.L_x_3347:
[----:B------:R-:W-:Y:S05]  /*30d70*/  BSYNC B1 ;  /* 0x0000000000017941 */ /* 0x000fea0003800000 */
.L_x_3346:
[----:B------:R-:W-:Y:S05]  /*30d80*/  BRA `(.L_x_3348) ;  /* 0xffffff7000d87947 */ /* 0x000fea000383ffff */
.L_x_3132:
[----:B------:R-:W-:Y:S01]  /*30d90*/  BSSY B1, `(.L_x_3349) ;  /* 0x0000006000017945 */ /* 0x000fe20003800000 */
[----:B------:R-:W-:-:S07]  /*30da0*/  IMAD.MOV.U32 R15, RZ, RZ, -0x1 ;  /* 0xffffffffff0f7424 */ /* 0x000fce00078e00ff */
[----:B01----:R-:W-:Y:S05]  /*30db0*/  WARPSYNC.COLLECTIVE R15, `(.L_x_3350) ;  /* 0x000000000f0c7348 */ /* 0x003fea0003c00000 */
[----:B------:R-:W-:Y:S02]  /*30dc0*/  ELECT P6, UR62, PT ;  /* 0x00000000003e782f */ /* 0x000fe400038c0000 */
[----:B------:R-:W-:Y:S01]  /*30dd0*/  MOV R14, UR62 ;  /* 0x0000003e000e7c02 */ /* 0x000fe20008000f00 */
[----:B01----:R-:W-:Y:S10]  /*30de0*/  ENDCOLLECTIVE ;  /* 0x000000000000791b */ /* 0x003ff40003800000 */
.L_x_3350:
[----:B------:R-:W-:Y:S05]  /*30df0*/  BSYNC B1 ;  /* 0x0000000000017941 */ /* 0x000fea0003800000 */
.L_x_3349:
[----:B------:R-:W-:Y:S05]  /*30e00*/  BRA `(.L_x_3131) ;  /* 0xffffff7000d07947 */ /* 0x000fea000383ffff */
.L_x_3134:
[----:B-1----:R-:W2:Y:S02]  /*30e10*/  LDL R3, [R1+0x4] ;  /* 0x0000040001037983 */ /* 0x002ea40000100800 */
[----:B--2---:R1:W2:Y:S02]  /*30e20*/  SYNCS.PHASECHK.TRANS64.TRYWAIT P0, [R3+URZ+0x38820], R2 ;  /* 0x03882002030075a7 */ /* 0x0042a4000800017f */
[----:B--2---:R-:W-:Y:S05]  /*30e30*/  @!P0 NANOSLEEP.SYNCS 0x989680 ;  /* 0x009896800000895d */ /* 0x004fea0003900000 */
[----:B------:R-:W2:Y:S02]  /*30e40*/  @!P0 SYNCS.PHASECHK.TRANS64 P0, [R3+URZ+0x38820], R2 ;  /* 0x03882002030085a7 */ /* 0x000ea4000800007f */
[----:B--2---:R-:W-:Y:S05]  /*30e50*/  @!P0 BRA `(.L_x_3134) ;  /* 0xfffffffc00ec8947 */ /* 0x004fea000383ffff */
[----:B------:R-:W-:Y:S05]  /*30e60*/  BRA `(.L_x_3351) ;  /* 0xffffff7000e07947 */ /* 0x000fea000383ffff */
.L_x_3138:
[----:B-1----:R1:W2:Y:S02]  /*30e70*/  SYNCS.PHASECHK.TRANS64.TRYWAIT P0, [R5+URZ+0x388a0], R8 ;  /* 0x0388a008050075a7 */ /* 0x0022a4000800017f */
[----:B--2---:R-:W-:Y:S05]  /*30e80*/  @!P0 NANOSLEEP.SYNCS 0x989680 ;  /* 0x009896800000895d */ /* 0x004fea0003900000 */
[----:B------:R-:W2:Y:S02]  /*30e90*/  @!P0 SYNCS.PHASECHK.TRANS64 P0, [R5+URZ+0x388a0], R8 ;  /* 0x0388a008050085a7 */ /* 0x000ea4000800007f */
[----:B--2---:R-:W-:Y:S05]  /*30ea0*/  @!P0 BRA `(.L_x_3138) ;  /* 0xfffffffc00f08947 */ /* 0x004fea000383ffff */
[----:B------:R-:W-:Y:S05]  /*30eb0*/  BRA `(.L_x_3352) ;  /* 0xffffff7400047947 */ /* 0x000fea000383ffff */
.L_x_3146:
[----:B--2---:R2:W3:Y:S02]  /*30ec0*/  SYNCS.PHASECHK.TRANS64.TRYWAIT P0, [R5+URZ+0x388c0], R8 ;  /* 0x0388c008050075a7 */ /* 0x0044e4000800017f */
[----:B---3--:R-:W-:Y:S05]  /*30ed0*/  @!P0 NANOSLEEP.SYNCS 0x989680 ;  /* 0x009896800000895d */ /* 0x008fea0003900000 */
[----:B------:R-:W3:Y:S02]  /*30ee0*/  @!P0 SYNCS.PHASECHK.TRANS64 P0, [R5+URZ+0x388c0], R8 ;  /* 0x0388c008050085a7 */ /* 0x000ee4000800007f */
[----:B---3--:R-:W-:Y:S05]  /*30ef0*/  @!P0 BRA `(.L_x_3146) ;  /* 0xfffffffc00f08947 */ /* 0x008fea000383ffff */
[----:B------:R-:W-:Y:S05]  /*30f00*/  BRA `(.L_x_3353) ;  /* 0xffffff7800487947 */ /* 0x000fea000383ffff */
.L_x_3156:
[----:B-1----:R1:W2:Y:S02]  /*30f10*/  SYNCS.PHASECHK.TRANS64.TRYWAIT P1, [R6+URZ+0x388a0], R5 ;  /* 0x0388a005060075a7 */ /* 0x0022a4000802017f */
[----:B--2---:R-:W-:Y:S05]  /*30f20*/  @!P1 NANOSLEEP.SYNCS 0x989680 ;  /* 0x009896800000995d */ /* 0x004fea0003900000 */
[----:B------:R-:W2:Y:S02]  /*30f30*/  @!P1 SYNCS.PHASECHK.TRANS64 P1, [R6+URZ+0x388a0], R5 ;  /* 0x0388a005060095a7 */ /* 0x000ea4000802007f */
[----:B--2---:R-:W-:Y:S05]  /*30f40*/  @!P1 BRA `(.L_x_3156) ;  /* 0xfffffffc00f09947 */ /* 0x004fea000383ffff */
[----:B------:R-:W-:Y:S05]  /*30f50*/  BRA `(.L_x_3354) ;  /* 0xffffff7c00d87947 */ /* 0x000fea000383ffff */
.L_x_3164:
[----:B--2---:R2:W3:Y:S02]  /*30f60*/  SYNCS.PHASECHK.TRANS64.TRYWAIT P1, [R6+URZ+0x388c0], R5 ;  /* 0x0388c005060075a7 */ /* 0x0044e4000802017f */
[----:B---3--:R-:W-:Y:S05]  /*30f70*/  @!P1 NANOSLEEP.SYNCS 0x989680 ;  /* 0x009896800000995d */ /* 0x008fea0003900000 */
[----:B------:R-:W3:Y:S02]  /*30f80*/  @!P1 SYNCS.PHASECHK.TRANS64 P1, [R6+URZ+0x388c0], R5 ;  /* 0x0388c005060095a7 */ /* 0x000ee4000802007f */
[----:B---3--:R-:W-:Y:S05]  /*30f90*/  @!P1 BRA `(.L_x_3164) ;  /* 0xfffffffc00f09947 */ /* 0x008fea000383ffff */
[----:B------:R-:W-:Y:S05]  /*30fa0*/  BRA `(.L_x_3355) ;  /* 0xffffff8400187947 */ /* 0x000fea000383ffff */
.L_x_3180:
        /* <DEDUP_REMOVED lines=11> */
.L_x_3357:
[----:B------:R-:W-:Y:S05]  /*31060*/  BSYNC B0 ;  /* 0x0000000000007941 */ /* 0x000fea0003800000 */
.L_x_3356:
[----:B------:R-:W-:Y:S05]  /*31070*/  BRA `(.L_x_3358) ;  /* 0xffffff9000387947 */ /* 0x000fea000383ffff */
.L_x_3182:
[----:B------:R-:W-:Y:S01]  /*31080*/  BSSY B0, `(.L_x_3359) ;  /* 0x0000006000007945 */ /* 0x000fe20003800000 */
[----:B------:R-:W-:-:S07]  /*31090*/  IMAD.MOV.U32 R15, RZ, RZ, -0x1 ;  /* 0xffffffffff0f7424 */ /* 0x000fce00078e00ff */
[----:B01----:R-:W-:Y:S05]  /*310a0*/  WARPSYNC.COLLECTIVE R15, `(.L_x_3360) ;  /* 0x000000000f0c7348 */ /* 0x003fea0003c00000 */
[----:B------:R-:W-:Y:S02]  /*310b0*/  ELECT P6, UR62, PT ;  /* 0x00000000003e782f */ /* 0x000fe400038c0000 */
[----:B------:R-:W-:Y:S01]  /*310c0*/  MOV R14, UR62 ;  /* 0x0000003e000e7c02 */ /* 0x000fe20008000f00 */
[----:B01----:R-:W-:Y:S10]  /*310d0*/  ENDCOLLECTIVE ;  /* 0x000000000000791b */ /* 0x003ff40003800000 */
.L_x_3360:
[----:B------:R-:W-:Y:S05]  /*310e0*/  BSYNC B0 ;  /* 0x0000000000007941 */ /* 0x000fea0003800000 */
.L_x_3359:
[----:B------:R-:W-:Y:S05]  /*310f0*/  BRA `(.L_x_3361) ;  /* 0xffffff9000487947 */ /* 0x000fea000383ffff */
.L_x_3184:
[----:B-1----:R1:W2:Y:S02]  /*31100*/  SYNCS.PHASECHK.TRANS64.TRYWAIT P0, [R0+URZ+0x38840], R2 ;  /* 0x03884002000075a7 */ /* 0x0022a4000800017f */
[----:B--2---:R-:W-:Y:S05]  /*31110*/  @!P0 NANOSLEEP.SYNCS 0x989680 ;  /* 0x009896800000895d */ /* 0x004fea0003900000 */
[----:B------:R-:W2:Y:S02]  /*31120*/  @!P0 SYNCS.PHASECHK.TRANS64 P0, [R0+URZ+0x38840], R2 ;  /* 0x03884002000085a7 */ /* 0x000ea4000800007f */
[----:B--2---:R-:W-:Y:S05]  /*31130*/  @!P0 BRA `(.L_x_3184) ;  /* 0xfffffffc00f08947 */ /* 0x004fea000383ffff */
[----:B------:R-:W-:Y:S05]  /*31140*/  BRA `(.L_x_3362) ;  /* 0xffffff9000b87947 */ /* 0x000fea000383ffff */
.L_x_3188:
[----:B------:R-:W2:Y:S01]  /*31150*/  LDL.LU R11, [R1+0x40] ;  /* 0x00004000010b7983 */ /* 0x000ea20000300800 */
[----:B------:R-:W-:Y:S01]  /*31160*/  IMAD.MOV.U32 R13, RZ, RZ, R2 ;  /* 0x000000ffff0d7224 */ /* 0x000fe200078e0002 */
[----:B------:R-:W-:Y:S01]  /*31170*/  MOV R15, 0xffffffff ;  /* 0xffffffff000f7802 */ /* 0x000fe20000000f00 */
[----:B------:R-:W-:Y:S02]  /*31180*/  IMAD.MOV.U32 R12, RZ, RZ, RZ ;  /* 0x000000ffff0c7224 */ /* 0x000fe400078e00ff */
[----:B------:R-:W-:Y:S02]  /*31190*/  IMAD R17, R17, 0x80, R10 ;  /* 0x0000008011117824 */ /* 0x000fe400078e020a */
[----:B--2---:R-:W-:Y:S02]  /*311a0*/  IMAD R0, R11, R7, RZ ;  /* 0x000000070b007224 */ /* 0x004fe400078e02ff */
[----:B------:R-:W-:-:S03]  /*311b0*/  IMAD.MOV.U32 R11, RZ, RZ, 0x181f ;  /* 0x0000181fff0b7424 */ /* 0x000fc600078e00ff */
[----:B------:R-:W-:-:S13]  /*311c0*/  ISETP.GE.AND P5, PT, R17, R0, PT ;  /* 0x000000001100720c */ /* 0x000fda0003fa6270 */
[----:B-----5:R-:W-:Y:S05]  /*311d0*/  WARPSYNC.COLLECTIVE R15, `(.L_x_3363) ;  /* 0x000000000f087348 */ /* 0x020fea0003c00000 */
[----:B------:R0:W1:Y:S02]  /*311e0*/  SHFL.IDX P6, R14, R13, R12, R11 ;  /* 0x0000000c0d0e7389 */ /* 0x00006400000c000b */
[----:B01---5:R-:W-:Y:S01]  /*311f0*/  ENDCOLLECTIVE ;  /* 0x000000000000791b */ /* 0x023fe20003800000 */
.L_x_3363:
[----:B------:R-:W-:Y:S02]  /*31200*/  IMAD.MOV.U32 R13, RZ, RZ, R3 ;  /* 0x000000ffff0d7224 */ /* 0x000fe400078e0003 */
[----:B------:R-:W-:-:S07]  /*31210*/  IMAD.MOV.U32 R4, RZ, RZ, R14 ;  /* 0x000000ffff047224 */ /* 0x000fce00078e000e */
[----:B------:R-:W-:Y:S05]  /*31220*/  WARPSYNC.COLLECTIVE R15, `(.L_x_3364) ;  /* 0x000000000f087348 */ /* 0x000fea0003c00000 */
[----:B------:R0:W1:Y:S02]  /*31230*/  SHFL.IDX P6, R14, R13, R12, R11 ;  /* 0x0000000c0d0e7389 */ /* 0x00006400000c000b */
[----:B01----:R-:W-:Y:S01]  /*31240*/  ENDCOLLECTIVE ;  /* 0x000000000000791b */ /* 0x003fe20003800000 */
.L_x_3364:
[----:B------:R-:W-:Y:S01]  /*31250*/  ULDC.64 UR4, c[0x0][0x208] ;  /* 0x0000820000047ab9 */ /* 0x000fe20000000a00 */
[----:B------:R-:W-:Y:S02]  /*31260*/  IMAD.MOV.U32 R13, RZ, RZ, R2 ;  /* 0x000000ffff0d7224 */ /* 0x000fe400078e0002 */
[----:B------:R-:W-:Y:S02]  /*31270*/  IMAD.MOV.U32 R12, RZ, RZ, 0x1 ;  /* 0x00000001ff0c7424 */ /* 0x000fe400078e00ff */
[----:B------:R-:W-:-:S05]  /*31280*/  IMAD.MOV.U32 R5, RZ, RZ, R14 ;  /* 0x000000ffff057224 */ /* 0x000fca00078e000e */
[----:B------:R-:W-:-:S04]  /*31290*/  @!P5 LEA R5, P4, R9, R5, 0x1 ;  /* 0x000000050905d211 */ /* 0x000fc800078808ff */
[----:B------:R-:W-:-:S04]  /*312a0*/  @!P5 IADD3.X R4, RZ, R4, RZ, P4, !PT ;  /* 0x00000004ff04d210 */ /* 0x000fc800027fe4ff */
        /* <DEDUP_REMOVED lines=13> */
.L_x_3365:
[----:B------:R-:W-:-:S05]  /*31380*/  VIADD R4, R17, 0x10 ;  /* 0x0000001011047836 */ /* 0x000fca0000000000 */
[----:B------:R-:W-:Y:S02]  /*31390*/  ISETP.GE.AND P5, PT, R4, R0, PT ;  /* 0x000000000400720c */ /* 0x000fe40003fa6270 */
[----:B------:R-:W-:Y:S01]  /*313a0*/  MOV R13, R3 ;  /* 0x00000003000d7202 */ /* 0x000fe20000000f00 */
[----:B------:R-:W-:-:S10]  /*313b0*/  IMAD.MOV.U32 R6, RZ, RZ, R14 ;  /* 0x000000ffff067224 */ /* 0x000fd400078e000e */
[----:B------:R-:W-:Y:S05]  /*313c0*/  WARPSYNC.COLLECTIVE R15, `(.L_x_3366) ;  /* 0x000000000f087348 */ /* 0x000fea0003c00000 */
[----:B------:R0:W1:Y:S02]  /*313d0*/  SHFL.IDX P6, R14, R13, R12, R11 ;  /* 0x0000000c0d0e7389 */ /* 0x00006400000c000b */
[----:B01----:R-:W-:Y:S01]  /*313e0*/  ENDCOLLECTIVE ;  /* 0x000000000000791b */ /* 0x003fe20003800000 */
.L_x_3366:
[----:B------:R-:W-:Y:S01]  /*313f0*/  ULDC.64 UR4, c[0x0][0x208] ;  /* 0x0000820000047ab9 */ /* 0x000fe20000000a00 */
[----:B------:R-:W-:Y:S01]  /*31400*/  IMAD.MOV.U32 R13, RZ, RZ, R2 ;  /* 0x000000ffff0d7224 */ /* 0x000fe200078e0002 */
[----:B------:R-:W-:Y:S01]  /*31410*/  MOV R12, 0x2 ;  /* 0x00000002000c7802 */ /* 0x000fe20000000f00 */
        /* <DEDUP_REMOVED lines=16> */
.L_x_3367:
[----:B------:R-:W-:-:S05]  /*31520*/  VIADD R4, R17, 0x20 ;  /* 0x0000002011047836 */ /* 0x000fca0000000000 */
[----:B------:R-:W-:Y:S01]  /*31530*/  ISETP.GE.AND P5, PT, R4, R0, PT ;  /* 0x000000000400720c */ /* 0x000fe20003fa6270 */
[----:B------:R-:W-:Y:S02]  /*31540*/  IMAD.MOV.U32 R13, RZ, RZ, R3 ;  /* 0x000000ffff0d7224 */ /* 0x000fe400078e0003 */
[----:B------:R-:W-:-:S10]  /*31550*/  IMAD.MOV.U32 R6, RZ, RZ, R14 ;  /* 0x000000ffff067224 */ /* 0x000fd400078e000e */
[----:B------:R-:W-:Y:S05]  /*31560*/  WARPSYNC.COLLECTIVE R15, `(.L_x_3368) ;  /* 0x000000000f087348 */ /* 0x000fea0003c00000 */
[----:B------:R0:W1:Y:S02]  /*31570*/  SHFL.IDX P6, R14, R13, R12, R11 ;  /* 0x0000000c0d0e7389 */ /* 0x00006400000c000b */
[----:B01----:R-:W-:Y:S01]  /*31580*/  ENDCOLLECTIVE ;  /* 0x000000000000791b */ /* 0x003fe20003800000 */
.L_x_3368:
        /* <DEDUP_REMOVED lines=19> */
.L_x_3369:
[----:B------:R-:W-:-:S05]  /*316c0*/  VIADD R4, R17, 0x30 ;  /* 0x0000003011047836 */ /* 0x000fca0000000000 */
[----:B------:R-:W-:Y:S01]  /*316d0*/  ISETP.GE.AND P5, PT, R4, R0, PT ;  /* 0x000000000400720c */ /* 0x000fe20003fa6270 */
[----:B------:R-:W-:Y:S01]  /*316e0*/  IMAD.MOV.U32 R13, RZ, RZ, R3 ;  /* 0x000000ffff0d7224 */ /* 0x000fe200078e0003 */
[----:B------:R-:W-:-:S11]  /*316f0*/  MOV R6, R14 ;  /* 0x0000000e00067202 */ /* 0x000fd60000000f00 */
[----:B------:R-:W-:Y:S05]  /*31700*/  WARPSYNC.COLLECTIVE R15, `(.L_x_3370) ;  /* 0x000000000f087348 */ /* 0x000fea0003c00000 */
[----:B------:R0:W1:Y:S02]  /*31710*/  SHFL.IDX P6, R14, R13, R12, R11 ;  /* 0x0000000c0d0e7389 */ /* 0x00006400000c000b */
[----:B01----:R-:W-:Y:S01]  /*31720*/  ENDCOLLECTIVE ;  /* 0x000000000000791b */ /* 0x003fe20003800000 */
.L_x_3370:
        /* <DEDUP_REMOVED lines=19> */
.L_x_3371:
[----:B------:R-:W-:-:S04]  /*31860*/  IADD3 R4, R17, 0x40, RZ ;  /* 0x0000004011047810 */ /* 0x000fc80007ffe0ff */
[----:B------:R-:W-:Y:S02]  /*31870*/  ISETP.GE.AND P5, PT, R4, R0, PT ;  /* 0x000000000400720c */ /* 0x000fe40003fa6270 */
[----:B------:R-:W-:Y:S01]  /*31880*/  MOV R13, R3 ;  /* 0x00000003000d7202 */ /* 0x000fe20000000f00 */
[----:B------:R-:W-:-:S10]  /*31890*/  IMAD.MOV.U32 R6, RZ, RZ, R14 ;  /* 0x000000ffff067224 */ /* 0x000fd400078e000e */
[----:B------:R-:W-:Y:S05]  /*318a0*/  WARPSYNC.COLLECTIVE R15, `(.L_x_3372) ;  /* 0x000000000f087348 */ /* 0x000fea0003c00000 */
[----:B------:R0:W1:Y:S02]  /*318b0*/  SHFL.IDX P6, R14, R13, R12, R11 ;  /* 0x0000000c0d0e7389 */ /* 0x00006400000c000b */
[----:B01----:R-:W-:Y:S01]  /*318c0*/  ENDCOLLECTIVE ;  /* 0x000000000000791b */ /* 0x003fe20003800000 */
.L_x_3372:
        /* <DEDUP_REMOVED lines=19> */
.L_x_3373:
[----:B------:R-:W-:-:S05]  /*31a00*/  VIADD R4, R17, 0x50 ;  /* 0x0000005011047836 */ /* 0x000fca0000000000 */
[----:B------:R-:W-:Y:S01]  /*31a10*/  ISETP.GE.AND P5, PT, R4, R0, PT ;  /* 0x000000000400720c */ /* 0x000fe20003fa6270 */
[----:B------:R-:W-:Y:S02]  /*31a20*/  IMAD.MOV.U32 R13, RZ, RZ, R3 ;  /* 0x000000ffff0d7224 */ /* 0x000fe400078e0003 */
[----:B------:R-:W-:-:S10]  /*31a30*/  IMAD.MOV.U32 R6, RZ, RZ, R14 ;  /* 0x000000ffff067224 */ /* 0x000fd400078e000e */
[----:B------:R-:W-:Y:S05]  /*31a40*/  WARPSYNC.COLLECTIVE R15, `(.L_x_3374) ;  /* 0x000000000f087348 */ /* 0x000fea0003c00000 */
[----:B------:R0:W1:Y:S02]  /*31a50*/  SHFL.IDX P6, R14, R13, R12, R11 ;  /* 0x0000000c0d0e7389 */ /* 0x00006400000c000b */
[----:B01----:R-:W-:Y:S01]  /*31a60*/  ENDCOLLECTIVE ;  /* 0x000000000000791b */ /* 0x003fe20003800000 */
.L_x_3374:
[----:B------:R-:W-:Y:S01]  /*31a70*/  ULDC.64 UR4, c[0x0][0x208] ;  /* 0x0000820000047ab9 */ /* 0x000fe20000000a00 */
[----:B------:R-:W-:Y:S02]  /*31a80*/  IMAD.MOV.U32 R13, RZ, RZ, R2 ;  /* 0x000000ffff0d7224 */ /* 0x000fe400078e0002 */
[----:B------:R-:W-:Y:S01]  /*31a90*/  IMAD.MOV.U32 R12, RZ, RZ, 0x6 ;  /* 0x00000006ff0c7424 */ /* 0x000fe200078e00ff */
[----:B------:R-:W-:-:S04]  /*31aa0*/  MOV R4, R14 ;  /* 0x0000000e00047202 */ /* 0x000fc80000000f00 */
        /* <DEDUP_REMOVED lines=15> */
.L_x_3375:
[----:B------:R-:W-:-:S05]  /*31ba0*/  VIADD R5, R17, 0x60 ;  /* 0x0000006011057836 */ /* 0x000fca0000000000 */
[----:B------:R-:W-:Y:S01]  /*31bb0*/  ISETP.GE.AND P5, PT, R5, R0, PT ;  /* 0x000000000500720c */ /* 0x000fe20003fa6270 */
[----:B------:R-:W-:Y:S01]  /*31bc0*/  IMAD.MOV.U32 R13, RZ, RZ, R3 ;  /* 0x000000ffff0d7224 */ /* 0x000fe200078e0003 */
[----:B------:R-:W-:-:S11]  /*31bd0*/  MOV R6, R14 ;  /* 0x0000000e00067202 */ /* 0x000fd60000000f00 */
[----:B------:R-:W-:Y:S05]  /*31be0*/  WARPSYNC.COLLECTIVE R15, `(.L_x_3376) ;  /* 0x000000000f087348 */ /* 0x000fea0003c00000 */
[----:B------:R0:W1:Y:S02]  /*31bf0*/  SHFL.IDX P6, R14, R13, R12, R11 ;  /* 0x0000000c0d0e7389 */ /* 0x00006400000c000b */
[----:B01----:R-:W-:Y:S01]  /*31c00*/  ENDCOLLECTIVE ;  /* 0x000000000000791b */ /* 0x003fe20003800000 */
.L_x_3376:
        /* <DEDUP_REMOVED lines=19> */
.L_x_3377:
[----:B------:R-:W-:Y:S01]  /*31d40*/  MOV R13, R3 ;  /* 0x00000003000d7202 */ /* 0x000fe20000000f00 */
[----:B------:R-:W-:-:S07]  /*31d50*/  IMAD.MOV.U32 R6, RZ, RZ, R14 ;  /* 0x000000ffff067224 */ /* 0x000fce00078e000e */
[----:B------:R-:W-:Y:S05]  /*31d60*/  WARPSYNC.COLLECTIVE R15, `(.L_x_3378) ;  /* 0x000000000f087348 */ /* 0x000fea0003c00000 */
[----:B------:R0:W1:Y:S02]  /*31d70*/  SHFL.IDX P6, R14, R13, R12, R11 ;  /* 0x0000000c0d0e7389 */ /* 0x00006400000c000b */
[----:B01----:R-:W-:Y:S01]  /*31d80*/  ENDCOLLECTIVE ;  /* 0x000000000000791b */ /* 0x003fe20003800000 */
.L_x_3378:
[----:B------:R-:W-:Y:S01]  /*31d90*/  IMAD.MOV.U32 R3, RZ, RZ, R14 ;  /* 0x000000ffff037224 */ /* 0x000fe200078e000e */
[----:B------:R-:W-:Y:S06]  /*31da0*/  BRA `(.L_x_3379) ;  /* 0xffffff9400b07947 */ /* 0x000fec000383ffff */
.L_x_3193:
[----:B0-----:R-:W2:Y:S02]  /*31db0*/  LDL R2, [R1+0x4] ;  /* 0x0000040001027983 */ /* 0x001ea40000100800 */
[----:B--2---:R0:W1:Y:S02]  /*31dc0*/  SYNCS.PHASECHK.TRANS64.TRYWAIT P0, [R2+URZ+0x38820], R0 ;  /* 0x03882000020075a7 */ /* 0x004064000800017f */
[----:B-1----:R-:W-:Y:S05]  /*31dd0*/  @!P0 NANOSLEEP.SYNCS 0x989680 ;  /* 0x009896800000895d */ /* 0x002fea0003900000 */
[----:B------:R-:W1:Y:S02]  /*31de0*/  @!P0 SYNCS.PHASECHK.TRANS64 P0, [R2+URZ+0x38820], R0 ;  /* 0x03882000020085a7 */ /* 0x000e64000800007f */
[----:B-1----:R-:W-:Y:S05]  /*31df0*/  @!P0 BRA `(.L_x_3193) ;  /* 0xfffffffc00ec8947 */ /* 0x002fea000383ffff */
[----:B------:R-:W-:Y:S05]  /*31e00*/  BRA `(.L_x_3380) ;  /* 0xffffff9800307947 */ /* 0x000fea000383ffff */
.L_x_3202:
[----:B-1----:R1:W2:Y:S02]  /*31e10*/  SYNCS.PHASECHK.TRANS64.TRYWAIT P0, [R3+URZ+0x38840], R0 ;  /* 0x03884000030075a7 */ /* 0x0022a4000800017f */
[----:B--2---:R-:W-:Y:S05]  /*31e20*/  @!P0 NANOSLEEP.SYNCS 0x989680 ;  /* 0x009896800000895d */ /* 0x004fea0003900000 */
[----:B------:R-:W2:Y:S02]  /*31e30*/  @!P0 SYNCS.PHASECHK.TRANS64 P0, [R3+URZ+0x38840], R0 ;  /* 0x03884000030085a7 */ /* 0x000ea4000800007f */
[----:B--2---:R-:W-:Y:S05]  /*31e40*/  @!P0 BRA `(.L_x_3202) ;  /* 0xfffffffc00f08947 */ /* 0x004fea000383ffff */
[----:B------:R-:W-:Y:S05]  /*31e50*/  BRA `(.L_x_3381) ;  /* 0xffffff9800f87947 */ /* 0x000fea000383ffff */
.L_x_3210:
[----:B0-----:R0:W1:Y:S02]  /*31e60*/  SYNCS.PHASECHK.TRANS64.TRYWAIT P0, [R3+URZ+0x60], R0 ;  /* 0x00006000030075a7 */ /* 0x001064000800017f */
[----:B-1----:R-:W-:Y:S05]  /*31e70*/  @!P0 NANOSLEEP.SYNCS 0x989680 ;  /* 0x009896800000895d */ /* 0x002fea0003900000 */
[----:B------:R-:W1:Y:S02]  /*31e80*/  @!P0 SYNCS.PHASECHK.TRANS64 P0, [R3+URZ+0x60], R0 ;  /* 0x00006000030085a7 */ /* 0x000e64000800007f */
[----:B-1----:R-:W-:Y:S05]  /*31e90*/  @!P0 BRA `(.L_x_3210) ;  /* 0xfffffffc00f08947 */ /* 0x002fea000383ffff */
[----:B------:R-:W-:Y:S05]  /*31ea0*/  BRA `(.L_x_3382) ;  /* 0xffffffa000547947 */ /* 0x000fea000383ffff */
.L_x_3221:
[----:B--2---:R2:W3:Y:S02]  /*31eb0*/  SYNCS.PHASECHK.TRANS64.TRYWAIT P0, [R3+URZ+0x38840], R2 ;  /* 0x03884002030075a7 */ /* 0x0044e4000800017f */
[----:B---3--:R-:W-:Y:S05]  /*31ec0*/  @!P0 NANOSLEEP.SYNCS 0x989680 ;  /* 0x009896800000895d */ /* 0x008fea0003900000 */
[----:B------:R-:W3:Y:S02]  /*31ed0*/  @!P0 SYNCS.PHASECHK.TRANS64 P0, [R3+URZ+0x38840], R2 ;  /* 0x03884002030085a7 */ /* 0x000ee4000800007f */
[----:B---3--:R-:W-:Y:S05]  /*31ee0*/  @!P0 BRA `(.L_x_3221) ;  /* 0xfffffffc00f08947 */ /* 0x008fea000383ffff */
[----:B------:R-:W-:Y:S05]  /*31ef0*/  BRA `(.L_x_3383) ;  /* 0xffffffa800807947 */ /* 0x000fea000383ffff */
.L_x_3229:
[----:B-1----:R1:W2:Y:S02]  /*31f00*/  SYNCS.PHASECHK.TRANS64.TRYWAIT P0, [R2+URZ+0x60], R3 ;  /* 0x00006003020075a7 */ /* 0x0022a4000800017f */
[----:B--2---:R-:W-:Y:S05]  /*31f10*/  @!P0 NANOSLEEP.SYNCS 0x989680 ;  /* 0x009896800000895d */ /* 0x004fea0003900000 */
[----:B------:R-:W2:Y:S02]  /*31f20*/  @!P0 SYNCS.PHASECHK.TRANS64 P0, [R2+URZ+0x60], R3 ;  /* 0x00006003020085a7 */ /* 0x000ea4000800007f */
[----:B--2---:R-:W-:Y:S05]  /*31f30*/  @!P0 BRA `(.L_x_3229) ;  /* 0xfffffffc00f08947 */ /* 0x004fea000383ffff */
[----:B------:R-:W-:Y:S05]  /*31f40*/  BRA `(.L_x_3384) ;  /* 0xffffffac00dc7947 */ /* 0x000fea000383ffff */
.L_x_3240:
[----:B----4-:R4:W0:Y:S02]  /*31f50*/  SYNCS.PHASECHK.TRANS64.TRYWAIT P0, [R2+URZ+0x38840], R3 ;  /* 0x03884003020075a7 */ /* 0x010824000800017f */
[----:B0-----:R-:W-:Y:S05]  /*31f60*/  @!P0 NANOSLEEP.SYNCS 0x989680 ;  /* 0x009896800000895d */ /* 0x001fea0003900000 */
[----:B------:R-:W0:Y:S02]  /*31f70*/  @!P0 SYNCS.PHASECHK.TRANS64 P0, [R2+URZ+0x38840], R3 ;  /* 0x03884003020085a7 */ /* 0x000e24000800007f */
[----:B0-----:R-:W-:Y:S05]  /*31f80*/  @!P0 BRA `(.L_x_3240) ;  /* 0xfffffffc00f08947 */ /* 0x001fea000383ffff */
[----:B------:R-:W-:Y:S05]  /*31f90*/  BRA `(.L_x_3385) ;  /* 0xffffffb400d47947 */ /* 0x000fea000383ffff */
.L_x_3248:
[----:B-1----:R1:W2:Y:S02]  /*31fa0*/  SYNCS.PHASECHK.TRANS64.TRYWAIT P0, [R2+URZ+0x60], R5 ;  /* 0x00006005020075a7 */ /* 0x0022a4000800017f */
[----:B--2---:R-:W-:Y:S05]  /*31fb0*/  @!P0 NANOSLEEP.SYNCS 0x989680 ;  /* 0x009896800000895d */ /* 0x004fea0003900000 */
[----:B------:R-:W2:Y:S02]  /*31fc0*/  @!P0 SYNCS.PHASECHK.TRANS64 P0, [R2+URZ+0x60], R5 ;  /* 0x00006005020085a7 */ /* 0x000ea4000800007f */
[----:B--2---:R-:W-:Y:S05]  /*31fd0*/  @!P0 BRA `(.L_x_3248) ;  /* 0xfffffffc00f08947 */ /* 0x004fea000383ffff */
[----:B------:R-:W-:Y:S05]  /*31fe0*/  BRA `(.L_x_3386) ;  /* 0xffffffbc00307947 */ /* 0x000fea000383ffff */
.L_x_3261:
[----:B0-----:R0:W2:Y:S02]  /*31ff0*/  SYNCS.PHASECHK.TRANS64.TRYWAIT P0, [R0+URZ+0x38860], R2 ;  /* 0x03886002000075a7 */ /* 0x0010a4000800017f */
[----:B--2---:R-:W-:Y:S05]  /*32000*/  @!P0 NANOSLEEP.SYNCS 0x989680 ;  /* 0x009896800000895d */ /* 0x004fea0003900000 */
[----:B------:R-:W2:Y:S02]  /*32010*/  @!P0 SYNCS.PHASECHK.TRANS64 P0, [R0+URZ+0x38860], R2 ;  /* 0x03886002000085a7 */ /* 0x000ea4000800007f */
[----:B--2---:R-:W-:Y:S05]  /*32020*/  @!P0 BRA `(.L_x_3261) ;  /* 0xfffffffc00f08947 */ /* 0x004fea000383ffff */
[----:B------:R-:W-:Y:S05]  /*32030*/  BRA `(.L_x_3387) ;  /* 0xffffffc4000c7947 */ /* 0x000fea000383ffff */
.L_x_3270:
[----:B------:R-:W-:Y:S01]  /*32040*/  BSSY B0, `(.L_x_3388) ;  /* 0x0000008000007945 */ /* 0x000fe20003800000 */
[----:B0-----:R-:W-:Y:S01]  /*32050*/  IMAD.MOV.U32 R13, RZ, RZ, R16 ;  /* 0x000000ffff0d7224 */ /* 0x001fe200078e0010 */
[----:B------:R-:W-:Y:S01]  /*32060*/  MOV R11, 0x1f ;  /* 0x0000001f000b7802 */ /* 0x000fe20000000f00 */
[----:B------:R-:W-:Y:S02]  /*32070*/  IMAD.MOV.U32 R12, RZ, RZ, RZ ;  /* 0x000000ffff0c7224 */ /* 0x000fe400078e00ff */
[----:B------:R-:W-:-:S07]  /*32080*/  IMAD.MOV.U32 R15, RZ, RZ, -0x1 ;  /* 0xffffffffff0f7424 */ /* 0x000fce00078e00ff */
[----:B-1---5:R-:W-:Y:S05]  /*32090*/  WARPSYNC.COLLECTIVE R15, `(.L_x_3389) ;  /* 0x000000000f087348 */ /* 0x022fea0003c00000 */
[----:B------:R0:W2:Y:S02]  /*320a0*/  SHFL.IDX P6, R14, R13, R12, R11 ;  /* 0x0000000c0d0e7389 */ /* 0x0000a400000c000b */
[----:B012--5:R-:W-:Y:S01]  /*320b0*/  ENDCOLLECTIVE ;  /* 0x000000000000791b */ /* 0x027fe20003800000 */
.L_x_3389:
[----:B------:R-:W-:Y:S05]  /*320c0*/  BSYNC B0 ;  /* 0x0000000000007941 */ /* 0x000fea0003800000 */
.L_x_3388:
[----:B------:R-:W-:Y:S01]  /*320d0*/  IMAD.MOV.U32 R13, RZ, RZ, R16 ;  /* 0x000000ffff0d7224 */ /* 0x000fe200078e0010 */
[----:B------:R-:W-:Y:S01]  /*320e0*/  MOV R12, 0x1 ;  /* 0x00000001000c7802 */ /* 0x000fe20000000f00 */
[----:B------:R-:W-:Y:S01]  /*320f0*/  IMAD.MOV.U32 R11, RZ, RZ, 0x1f ;  /* 0x0000001fff0b7424 */ /* 0x000fe200078e00ff */
[----:B------:R-:W-:Y:S01]  /*32100*/  IADD3 R4, R19, R6, RZ ;  /* 0x0000000613047210 */ /* 0x000fe20007ffe0ff */
[----:B------:R-:W-:Y:S02]  /*32110*/  IMAD.MOV.U32 R15, RZ, RZ, -0x1 ;  /* 0xffffffffff0f7424 */ /* 0x000fe400078e00ff */
[----:B------:R-:W-:-:S07]  /*32120*/  IMAD.MOV.U32 R0, RZ, RZ, R14 ;  /* 0x000000ffff007224 */ /* 0x000fce00078e000e */
[----:B------:R-:W-:Y:S05]  /*32130*/  WARPSYNC.COLLECTIVE R15, `(.L_x_3390) ;  /* 0x000000000f087348 */ /* 0x000fea0003c00000 */
[----:B------:R0:W1:Y:S02]  /*32140*/  SHFL.IDX P6, R14, R13, R12, R11 ;  /* 0x0000000c0d0e7389 */ /* 0x00006400000c000b */
[----:B01----:R-:W-:Y:S01]  /*32150*/  ENDCOLLECTIVE ;  /* 0x000000000000791b */ /* 0x003fe20003800000 */
.L_x_3390:
[----:B------:R-:W-:Y:S01]  /*32160*/  ULDC UR4, c[0x0][0xc3c] ;  /* 0x00030f0000047ab9 */ /* 0x000fe20000000800 */
[----:B------:R-:W-:Y:S01]  /*32170*/  ULDC.64 UR6, c[0x0][0x208] ;  /* 0x0000820000067ab9 */ /* 0x000fe20000000a00 */
[----:B------:R-:W-:-:S13]  /*32180*/  ISETP.GE.OR P1, PT, R4, UR4, !P0 ;  /* 0x0000000404007c0c */ /* 0x000fda000c726670 */
[----:B------:R-:W0:Y:S01]  /*32190*/  @!P1 LDC.64 R2, c[0x0][0xc80] ;  /* 0x00032000ff029b82 */ /* 0x000e220000000a00 */
[----:B------:R-:W-:Y:S01]  /*321a0*/  MOV R11, RZ ;  /* 0x000000ff000b7202 */ /* 0x000fe20000000f00 */
        /* <DEDUP_REMOVED lines=14> */
.L_x_3391:
        /* <DEDUP_REMOVED lines=8> */
.L_x_3392:
        /* <DEDUP_REMOVED lines=8> */
.L_x_3393:
        /* <DEDUP_REMOVED lines=8> */
.L_x_3394:
        /* <DEDUP_REMOVED lines=8> */
.L_x_3395:
        /* <DEDUP_REMOVED lines=9> */
.L_x_3396:
[----:B------:R-:W-:Y:S01]  /*32520*/  IMAD.MOV.U32 R16, RZ, RZ, R14 ;  /* 0x000000ffff107224 */ /* 0x000fe200078e000e */
[----:B------:R-:W-:Y:S06]  /*32530*/  BRA `(.L_x_3397) ;  /* 0xffffffc800107947 */ /* 0x000fec000383ffff */
.L_x_3275:
[----:B------:R-:W-:Y:S01]  /*32540*/  BSSY B0, `(.L_x_3398) ;  /* 0x0000008000007945 */ /* 0x000fe20003800000 */
[----:B0----5:R-:W-:Y:S01]  /*32550*/  IMAD.MOV.U32 R13, RZ, RZ, R3 ;  /* 0x000000ffff0d7224 */ /* 0x021fe200078e0003 */
[----:B------:R-:W-:Y:S01]  /*32560*/  MOV R12, 0x1 ;  /* 0x00000001000c7802 */ /* 0x000fe20000000f00 */
[----:B------:R-:W-:Y:S02]  /*32570*/  IMAD.MOV.U32 R11, RZ, RZ, RZ ;  /* 0x000000ffff0b7224 */ /* 0x000fe400078e00ff */
[----:B------:R-:W-:-:S07]  /*32580*/  IMAD.MOV.U32 R15, RZ, RZ, -0x1 ;  /* 0xffffffffff0f7424 */ /* 0x000fce00078e00ff */
[----:B-12---:R-:W-:Y:S05]  /*32590*/  WARPSYNC.COLLECTIVE R15, `(.L_x_3399) ;  /* 0x000000000f087348 */ /* 0x006fea0003c00000 */
[----:B------:R0:W3:Y:S02]  /*325a0*/  SHFL.UP P6, R14, R13, R12, R11 ;  /* 0x0400000c0d0e7389 */ /* 0x0000e400000c000b */
[----:B0123--:R-:W-:Y:S01]  /*325b0*/  ENDCOLLECTIVE ;  /* 0x000000000000791b */ /* 0x00ffe20003800000 */
.L_x_3399:
[----:B------:R-:W-:Y:S05]  /*325c0*/  BSYNC B0 ;  /* 0x0000000000007941 */ /* 0x000fea0003800000 */
.L_x_3398:
[----:B------:R-:W-:Y:S01]  /*325d0*/  IMAD.MOV.U32 R2, RZ, RZ, R14 ;  /* 0x000000ffff027224 */ /* 0x000fe200078e000e */
[----:B------:R-:W-:Y:S01]  /*325e0*/  MOV R15, 0xffffffff ;  /* 0xffffffff000f7802 */ /* 0x000fe20000000f00 */
[----:B------:R-:W-:Y:S02]  /*325f0*/  IMAD.MOV.U32 R12, RZ, RZ, 0x2 ;  /* 0x00000002ff0c7424 */ /* 0x000fe400078e00ff */
[----:B------:R-:W-:Y:S01]  /*32600*/  IMAD.MOV.U32 R11, RZ, RZ, RZ ;  /* 0x000000ffff0b7224 */ /* 0x000fe200078e00ff */
[----:B------:R-:W-:-:S04]  /*32610*/  SEL R2, R2, RZ, P1 ;  /* 0x000000ff02027207 */ /* 0x000fc80000800000 */
[----:B------:R-:W-:-:S05]  /*32620*/  IADD3 R2, R3, R2, RZ ;  /* 0x0000000203027210 */ /* 0x000fca0007ffe0ff */
[----:B------:R-:W-:-:S07]  /*32630*/  IMAD.MOV.U32 R13, RZ, RZ, R2 ;  /* 0x000000ffff0d7224 */ /* 0x000fce00078e0002 */
[----:B------:R-:W-:Y:S05]  /*32640*/  WARPSYNC.COLLECTIVE R15, `(.L_x_3400) ;  /* 0x000000000f087348 */ /* 0x000fea0003c00000 */
[----:B------:R0:W1:Y:S02]  /*32650*/  SHFL.UP P6, R14, R13, R12, R11 ;  /* 0x0400000c0d0e7389 */ /* 0x00006400000c000b */
[----:B01----:R-:W-:Y:S01]  /*32660*/  ENDCOLLECTIVE ;  /* 0x000000000000791b */ /* 0x003fe20003800000 */
.L_x_3400:
        /* <DEDUP_REMOVED lines=8> */
.L_x_3401:
        /* <DEDUP_REMOVED lines=8> */
.L_x_3402:
        /* <DEDUP_REMOVED lines=8> */
.L_x_3403:
        /* <DEDUP_REMOVED lines=9> */
.L_x_3404:
[----:B------:R-:W-:Y:S01]  /*32880*/  IMAD.MOV.U32 R16, RZ, RZ, R14 ;  /* 0x000000ffff107224 */ /* 0x000fe200078e000e */
[----:B------:R-:W-:Y:S06]  /*32890*/  BRA `(.L_x_3405) ;  /* 0xffffffc400d87947 */ /* 0x000fec000383ffff */
.L_x_3277:
[----:B------:R-:W-:Y:S01]  /*328a0*/  BSSY B0, `(.L_x_3406) ;  /* 0x0000006000007945 */ /* 0x000fe20003800000 */
[----:B------:R-:W-:Y:S01]  /*328b0*/  PLOP3.LUT P6, PT, P6, PT, PT, 0x8, 0x0 ;  /* 0x000000000000781c */ /* 0x000fe200037ce170 */
[----:B------:R-:W-:-:S12]  /*328c0*/  IMAD.MOV.U32 R15, RZ, RZ, -0x1 ;  /* 0xffffffffff0f7424 */ /* 0x000fd800078e00ff */
[----:B012--5:R-:W-:Y:S05]  /*328d0*/  WARPSYNC.COLLECTIVE R15, `(.L_x_3407) ;  /* 0x000000000f087348 */ /* 0x027fea0003c00000 */
[----:B------:R-:W-:Y:S01]  /*328e0*/  VOTE.ANY R14, PT, P6 ;  /* 0x00000000000e7806 */ /* 0x000fe200030e0100 */
[----:B012--5:R-:W-:Y:S06]  /*328f0*/  ENDCOLLECTIVE ;  /* 0x000000000000791b */ /* 0x027fec0003800000 */
.L_x_3407:
[----:B------:R-:W-:Y:S05]  /*32900*/  BSYNC B0 ;  /* 0x0000000000007941 */ /* 0x000fea0003800000 */
.L_x_3406:
[----:B------:R-:W-:Y:S01]  /*32910*/  MOV R5, R14 ;  /* 0x0000000e00057202 */ /* 0x000fe20000000f00 */
[----:B------:R-:W-:Y:S01]  /*32920*/  IMAD.MOV.U32 R13, RZ, RZ, R3 ;  /* 0x000000ffff0d7224 */ /* 0x000fe200078e0003 */
[----:B------:R-:W-:Y:S01]  /*32930*/  MOV R15, 0xffffffff ;  /* 0xffffffff000f7802 */ /* 0x000fe20000000f00 */
[----:B------:R-:W-:Y:S01]  /*32940*/  IMAD.MOV.U32 R11, RZ, RZ, 0x1f ;  /* 0x0000001fff0b7424 */ /* 0x000fe200078e00ff */
[----:B------:R-:W0:Y:S02]  /*32950*/  POPC R6, R5 ;  /* 0x0000000500067309 */ /* 0x000e240000000000 */
[----:B0-----:R-:W-:-:S07]  /*32960*/  IMAD.MOV.U32 R12, RZ, RZ, R6 ;  /* 0x000000ffff0c7224 */ /* 0x001fce00078e0006 */
[----:B------:R-:W-:Y:S05]  /*32970*/  WARPSYNC.COLLECTIVE R15, `(.L_x_3408) ;  /* 0x000000000f087348 */ /* 0x000fea0003c00000 */
[----:B------:R0:W1:Y:S02]  /*32980*/  SHFL.IDX P6, R14, R13, R12, R11 ;  /* 0x0000000c0d0e7389 */ /* 0x00006400000c000b */
[----:B01----:R-:W-:Y:S01]  /*32990*/  ENDCOLLECTIVE ;  /* 0x000000000000791b */ /* 0x003fe20003800000 */
.L_x_3408:
[----:B------:R-:W-:Y:S01]  /*329a0*/  IMAD.MOV.U32 R17, RZ, RZ, R14 ;  /* 0x000000ffff117224 */ /* 0x000fe200078e000e */
[----:B------:R-:W-:Y:S06]  /*329b0*/  BRA `(.L_x_3409) ;  /* 0xffffffc400c87947 */ /* 0x000fec000383ffff */
.L_x_3279:
[----:B------:R-:W-:Y:S01]  /*329c0*/  BSSY B0, `(.L_x_3410) ;  /* 0x0000007000007945 */ /* 0x000fe20003800000 */
[----:B0-----:R-:W-:Y:S01]  /*329d0*/  IMAD.MOV.U32 R13, RZ, RZ, R2 ;  /* 0x000000ffff0d7224 */ /* 0x001fe200078e0002 */
[----:B------:R-:W-:Y:S01]  /*329e0*/  MOV R15, 0xffffffff ;  /* 0xffffffff000f7802 */ /* 0x000fe20000000f00 */
[----:B------:R-:W-:-:S07]  /*329f0*/  IMAD.MOV.U32 R11, RZ, RZ, 0x1f ;  /* 0x0000001fff0b7424 */ /* 0x000fce00078e00ff */
[----:B-12345:R-:W-:Y:S05]  /*32a00*/  WARPSYNC.COLLECTIVE R15, `(.L_x_3411) ;  /* 0x000000000f087348 */ /* 0x03efea0003c00000 */
[----:B------:R0:W0:Y:S02]  /*32a10*/  SHFL.IDX P6, R14, R13, R12, R11 ;  /* 0x0000000c0d0e7389 */ /* 0x00002400000c000b */
[----:B012345:R-:W-:Y:S01]  /*32a20*/  ENDCOLLECTIVE ;  /* 0x000000000000791b */ /* 0x03ffe20003800000 */
.L_x_3411:
[----:B------:R-:W-:Y:S05]  /*32a30*/  BSYNC B0 ;  /* 0x0000000000007941 */ /* 0x000fea0003800000 */
.L_x_3410:
[----:B------:R-:W-:Y:S01]  /*32a40*/  IMAD.MOV.U32 R2, RZ, RZ, R14 ;  /* 0x000000ffff027224 */ /* 0x000fe200078e000e */
[----:B------:R-:W-:Y:S06]  /*32a50*/  BRA `(.L_x_3412) ;  /* 0xffffffc400bc7947 */ /* 0x000fec000383ffff */
.L_x_3283:
[----:B0-----:R0:W2:Y:S02]  /*32a60*/  SYNCS.PHASECHK.TRANS64.TRYWAIT P0, [R0+URZ+0x38820], R3 ;  /* 0x03882003000075a7 */ /* 0x0010a4000800017f */
[----:B--2---:R-:W-:Y:S05]  /*32a70*/  @!P0 NANOSLEEP.SYNCS 0x989680 ;  /* 0x009896800000895d */ /* 0x004fea0003900000 */
[----:B------:R-:W2:Y:S02]  /*32a80*/  @!P0 SYNCS.PHASECHK.TRANS64 P0, [R0+URZ+0x38820], R3 ;  /* 0x03882003000085a7 */ /* 0x000ea4000800007f */
[----:B--2---:R-:W-:Y:S05]  /*32a90*/  @!P0 BRA `(.L_x_3283) ;  /* 0xfffffffc00f08947 */ /* 0x004fea000383ffff */
[----:B------:R-:W-:Y:S05]  /*32aa0*/  BRA `(.L_x_3413) ;  /* 0xffffffcc00447947 */ /* 0x000fea000383ffff */
.L_x_3284:
[----:B------:R-:W2:Y:S01]  /*32ab0*/  S2R R2, SR_TID.X ;  /* 0x0000000000027919 */ /* 0x000ea20000002100 */
[----:B------:R-:W-:Y:S01]  /*32ac0*/  BSSY B0, `(.L_x_3414) ;  /* 0x000000a000007945 */ /* 0x000fe20003800000 */
[----:B------:R-:W-:Y:S01]  /*32ad0*/  IMAD.MOV.U32 R12, RZ, RZ, RZ ;  /* 0x000000ffff0c7224 */ /* 0x000fe200078e00ff */
[----:B------:R-:W-:Y:S01]  /*32ae0*/  MOV R11, 0x1f ;  /* 0x0000001f000b7802 */ /* 0x000fe20000000f00 */
[----:B------:R-:W-:Y:S01]  /*32af0*/  IMAD.MOV.U32 R15, RZ, RZ, -0x1 ;  /* 0xffffffffff0f7424 */ /* 0x000fe200078e00ff */
[----:B--2---:R-:W-:-:S04]  /*32b00*/  SHF.R.U32.HI R2, RZ, 0x5, R2 ;  /* 0x00000005ff027819 */ /* 0x004fc80000011602 */
[----:B------:R-:W-:-:S05]  /*32b10*/  LOP3.LUT R2, R2, 0x3, RZ, 0xc0, !PT ;  /* 0x0000000302027812 */ /* 0x000fca00078ec0ff */
[----:B------:R-:W-:-:S07]  /*32b20*/  IMAD.MOV.U32 R13, RZ, RZ, R2 ;  /* 0x000000ffff0d7224 */ /* 0x000fce00078e0002 */
[----:B01-3-5:R-:W-:Y:S05]  /*32b30*/  WARPSYNC.COLLECTIVE R15, `(.L_x_3415) ;  /* 0x000000000f087348 */ /* 0x02bfea0003c00000 */
[----:B------:R2:W4:Y:S02]  /*32b40*/  SHFL.IDX P6, R14, R13, R12, R11 ;  /* 0x0000000c0d0e7389 */ /* 0x00052400000c000b */
[----:B012345:R-:W-:Y:S01]  /*32b50*/  ENDCOLLECTIVE ;  /* 0x000000000000791b */ /* 0x03ffe20003800000 */
.L_x_3415:
[----:B------:R-:W-:Y:S05]  /*32b60*/  BSYNC B0 ;  /* 0x0000000000007941 */ /* 0x000fea0003800000 */
.L_x_3414:
[----:B------:R-:W-:Y:S05]  /*32b70*/  BRA `(.L_x_3416) ;  /* 0xffffffcc002c7947 */ /* 0x000fea000383ffff */
.L_x_3285:
[----:B------:R-:W-:Y:S01]  /*32b80*/  BSSY B0, `(.L_x_3417) ;  /* 0x0000006000007945 */ /* 0x000fe20003800000 */
[----:B------:R-:W-:-:S07]  /*32b90*/  IMAD.MOV.U32 R15, RZ, RZ, -0x1 ;  /* 0xffffffffff0f7424 */ /* 0x000fce00078e00ff */
[----:B0123-5:R-:W-:Y:S05]  /*32ba0*/  WARPSYNC.COLLECTIVE R15, `(.L_x_3418) ;  /* 0x000000000f0c7348 */ /* 0x02ffea0003c00000 */
[----:B------:R-:W-:Y:S02]  /*32bb0*/  ELECT P6, UR62, PT ;  /* 0x00000000003e782f */ /* 0x000fe400038c0000 */
[----:B------:R-:W-:Y:S01]  /*32bc0*/  MOV R14, UR62 ;  /* 0x0000003e000e7c02 */ /* 0x000fe20008000f00 */
[----:B0123-5:R-:W-:Y:S10]  /*32bd0*/  ENDCOLLECTIVE ;  /* 0x000000000000791b */ /* 0x02fff40003800000 */
.L_x_3418:
[----:B------:R-:W-:Y:S05]  /*32be0*/  BSYNC B0 ;  /* 0x0000000000007941 */ /* 0x000fea0003800000 */
.L_x_3417:
[----:B------:R-:W-:Y:S05]  /*32bf0*/  BRA `(.L_x_3419) ;  /* 0xffffffcc00207947 */ /* 0x000fea000383ffff */
.L_x_3287:
[----:B0-----:R0:W1:Y:S02]  /*32c00*/  SYNCS.PHASECHK.TRANS64.TRYWAIT P0, [R6+URZ], R5 ;  /* 0x00000005060075a7 */ /* 0x001064000800017f */
[----:B-1----:R-:W-:Y:S05]  /*32c10*/  @!P0 NANOSLEEP.SYNCS 0x989680 ;  /* 0x009896800000895d */ /* 0x002fea0003900000 */
[----:B------:R-:W1:Y:S02]  /*32c20*/  @!P0 SYNCS.PHASECHK.TRANS64 P0, [R6+URZ], R5 ;  /* 0x00000005060085a7 */ /* 0x000e64000800007f */
[----:B-1----:R-:W-:Y:S05]  /*32c30*/  @!P0 BRA `(.L_x_3287) ;  /* 0xfffffffc00f08947 */ /* 0x002fea000383ffff */
[----:B------:R-:W-:Y:S05]  /*32c40*/  BRA `(.L_x_3420) ;  /* 0xffffffcc00647947 */ /* 0x000fea000383ffff */
.L_x_3288:
[----:B-1----:R1:W2:Y:S02]  /*32c50*/  SYNCS.PHASECHK.TRANS64.TRYWAIT P0, [R7+URZ], R2 ;  /* 0x00000002070075a7 */ /* 0x0022a4000800017f */
[----:B--2---:R-:W-:Y:S05]  /*32c60*/  @!P0 NANOSLEEP.SYNCS 0x989680 ;  /* 0x009896800000895d */ /* 0x004fea0003900000 */
[----:B------:R-:W2:Y:S02]  /*32c70*/  @!P0 SYNCS.PHASECHK.TRANS64 P0, [R7+URZ], R2 ;  /* 0x00000002070085a7 */ /* 0x000ea4000800007f */
[----:B--2---:R-:W-:Y:S05]  /*32c80*/  @!P0 BRA `(.L_x_3288) ;  /* 0xfffffffc00f08947 */ /* 0x004fea000383ffff */
[----:B------:R-:W-:Y:S05]  /*32c90*/  BRA `(.L_x_3421) ;  /* 0xffffffcc00587947 */ /* 0x000fea000383ffff */
.L_x_3290:
[----:B--2---:R2:W3:Y:S02]  /*32ca0*/  SYNCS.PHASECHK.TRANS64.TRYWAIT P0, [R4+URZ], R5 ;  /* 0x00000005040075a7 */ /* 0x0044e4000800017f */
[----:B---3--:R-:W-:Y:S05]  /*32cb0*/  @!P0 NANOSLEEP.SYNCS 0x989680 ;  /* 0x009896800000895d */ /* 0x008fea0003900000 */
[----:B------:R-:W3:Y:S02]  /*32cc0*/  @!P0 SYNCS.PHASECHK.TRANS64 P0, [R4+URZ], R5 ;  /* 0x00000005040085a7 */ /* 0x000ee4000800007f */
[----:B---3--:R-:W-:Y:S05]  /*32cd0*/  @!P0 BRA `(.L_x_3290) ;  /* 0xfffffffc00f08947 */ /* 0x008fea000383ffff */
[----:B------:R-:W-:Y:S05]  /*32ce0*/  BRA `(.L_x_3422) ;  /* 0xffffffcc00607947 */ /* 0x000fea000383ffff */
.L_x_3423:
        /* <DEDUP_REMOVED lines=9> */
.L_x_3433:


//--------------------- .nv.global.init           --------------------------
	.section	.nv.global.init,"aw",@progbits
.nv.global.init:
	.type		$str$23,@object
	.size		$str$23,($str$24 - $str$23)
$str$23:
        /*0000*/ 	.byte	0x28, 0x61, 0x64, 0x64, 0x72, 0x65, 0x73, 0x73, 0x20, 0x26, 0x20, 0x6d, 0x61, 0x73, 0x6b, 0x29
        /*0010*/ 	.byte	0x20, 0x3d, 0x3d, 0x20, 0x30, 0x00
	.type		$str$24,@object
	.size		$str$24,(__unnamed_9 - $str$24)
$str$24:
        /*0016*/ 	.byte	0x2f, 0x74, 0x6d, 0x70, 0x2f, 0x6f, 0x73, 0x73, 0x5f, 0x6b, 0x65, 0x72, 0x6e, 0x65, 0x6c, 0x73
        /*0026*/ 	.byte	0x5f, 0x73, 0x72, 0x63, 0x2f, 0x66, 0x6c, 0x61, 0x73, 0x68, 0x5f, 0x61, 0x74, 0x74, 0x65, 0x6e
        /*0036*/ 	.byte	0x74, 0x69, 0x6f, 0x6e, 0x2f, 0x63, 0x73, 0x72, 0x63, 0x2f, 0x63, 0x75, 0x74, 0x6c, 0x61, 0x73
        /*0046*/ 	.byte	0x73, 0x2f, 0x69, 0x6e, 0x63, 0x6c, 0x75, 0x64, 0x65, 0x2f, 0x63, 0x75, 0x74, 0x65, 0x2f, 0x70
        /*0056*/ 	.byte	0x6f, 0x69, 0x6e, 0x74, 0x65, 0x72, 0x5f, 0x66, 0x6c, 0x61, 0x67, 0x67, 0x65, 0x64, 0x2e, 0x68
        /*0066*/ 	.byte	0x70, 0x70, 0x00
	.type		__unnamed_9,@object
	.size		__unnamed_9,(__unnamed_5 - __unnamed_9)
__unnamed_9:
        /* <DEDUP_REMOVED lines=23> */
        /*01d9*/ 	.byte	0x3a, 0x43, 0x3c, 0x30, 0x3e, 0x3e, 0x3e, 0x3e, 0x3e, 0x20, 0x26, 0x5d, 0x00
	.type		__unnamed_5,@object
	.size		__unnamed_5,(__unnamed_4 - __unnamed_5)
__unnamed_5:
        /* <DEDUP_REMOVED lines=24> */
	.type		__unnamed_4,@object
	.size		__unnamed_4,(__unnamed_7 - __unnamed_4)
__unnamed_4:
        /* <DEDUP_REMOVED lines=24> */
	.type		__unnamed_7,@object
	.size		__unnamed_7,(__unnamed_8 - __unnamed_7)
__unnamed_7:
        /* <DEDUP_REMOVED lines=28> */
        /*06a6*/ 	.byte	0x36, 0x33, 0x38, 0x34, 0x3e, 0x3e, 0x3e, 0x3e, 0x3e, 0x5d, 0x00
	.type		__unnamed_8,@object
	.size		__unnamed_8,(__unnamed_3 - __unnamed_8)
__unnamed_8:
        /* <DEDUP_REMOVED lines=29> */
	.type		__unnamed_3,@object
	.size		__unnamed_3,(__unnamed_2 - __unnamed_3)
__unnamed_3:
        /* <DEDUP_REMOVED lines=29> */
	.type		__unnamed_2,@object
	.size		__unnamed_2,(__unnamed_6 - __unnamed_2)
__unnamed_2:
        /* <DEDUP_REMOVED lines=29> */
	.type		__unnamed_6,@object
	.size		__unnamed_6,(__unnamed_1 - __unnamed_6)
__unnamed_6:
        /* <DEDUP_REMOVED lines=29> */
	.type		__unnamed_1,@object
	.size		__unnamed_1,(.L_0 - __unnamed_1)
__unnamed_1:
        /* <DEDUP_REMOVED lines=28> */
        /*0fa1*/ 	.byte	0x32, 0x30, 0x34, 0x38, 0x30, 0x3e, 0x3e, 0x3e, 0x3e, 0x3e, 0x20, 0x26, 0x5d, 0x00
.L_0:


//--------------------- .nv.shared._ZN7cutlass13device_kernelIN5flash11enable_sm90INS1_16FlashAttnFwdSm90INS1_25CollectiveMainloopFwdSm90ILi2EN4cute5tupleIJNS5_1CILi1EEES8_S8_EEENS6_IJNS7_ILi128EEENS7_ILi80EEENS7_ILi256EEEEEELi256ENS_6half_tEfNS_4arch4Sm90ELb0ELb0ELb0ELb0ELb0ELb0ELb0ELb1ELb1ELb1ELb0ELb0EEENS1_21CollectiveEpilogueFwdINS6_IJSA_SC_SB_EEES9_SE_SG_Li256ELb0ELb1ELb0ELb0EEENS1_29StaticPersistentTileSchedulerILb0EEEEEEEEEvNT_6ParamsE --------------------------
	.section	.nv.shared._ZN7cutlass13device_kernelIN5flash11enable_sm90INS1_16FlashAttnFwdSm90INS1_25CollectiveMainloopFwdSm90ILi2EN4cute5tupleIJNS5_1CILi1EEES8_S8_EEENS6_IJNS7_ILi128EEENS7_ILi80EEENS7_ILi256EEEEEELi256ENS_6half_tEfNS_4arch4Sm90ELb0ELb0ELb0ELb0ELb0ELb0ELb0ELb1ELb1ELb1ELb0ELb0EEENS1_21CollectiveEpilogueFwdINS6_IJSA_SC_SB_EEES9_SE_SG_Li256ELb0ELb1ELb0ELb0EEENS1_29StaticPersistentTileSchedulerILb0EEEEEEEEEvNT_6ParamsE,"aw",@nobits
	.sectionflags	@""
	.align	16
	.zero		1024


//--------------------- .nv.shared.reserved.0     --------------------------
	.section	.nv.shared.reserved.0,"aw",@nobits
	.weak		__nv_reservedSMEM_offset_0_alias
	.size		__nv_reservedSMEM_offset_0_alias, 0, 0
	.other		__nv_reservedSMEM_offset_0_alias,@"STO_CUDA_RESERVED_SHARED STV_DEFAULT"
__nv_reservedSMEM_offset_0_alias:
	.zero		0


//--------------------- .nv.global                --------------------------
	.section	.nv.global,"aw",@nobits
.nv.global:
	.type		_ZN74_INTERNAL_9eb471eb_38_flash_fwd_hdim256_fp16_packgqa_sm90_cu_59c7631c_32874cute1_E,@object
	.size		_ZN74_INTERNAL_9eb471eb_38_flash_fwd_hdim256_fp16_packgqa_sm90_cu_59c7631c_32874cute1_E,(_ZN74_INTERNAL_9eb471eb_38_flash_fwd_hdim256_fp16_packgqa_sm90_cu_59c7631c_32874cuda3std3__45__cpo6cbeginE - _ZN74_INTERNAL_9eb471eb_38_flash_fwd_hdim256_fp16_packgqa_sm90_cu_59c7631c_32874cute1_E)
_ZN74_INTERNAL_9eb471eb_38_flash_fwd_hdim256_fp16_packgqa_sm90_cu_59c7631c_32874cute1_E:
	.zero		1
	.type		_ZN74_INTERNAL_9eb471eb_38_flash_fwd_hdim256_fp16_packgqa_sm90_cu_59c7631c_32874cuda3std3__45__cpo6cbeginE,@object
	.size		_ZN74_INTERNAL_9eb471eb_38_flash_fwd_hdim256_fp16_packgqa_sm90_cu_59c7631c_32874cuda3std3__45__cpo6cbeginE,(_ZN74_INTERNAL_9eb471eb_38_flash_fwd_hdim256_fp16_packgqa_sm90_cu_59c7631c_32874cuda3std3__48in_placeE - _ZN74_INTERNAL_9eb471eb_38_flash_fwd_hdim256_fp16_packgqa_sm90_cu_59c7631c_32874cuda3std3__45__cpo6cbeginE)
_ZN74_INTERNAL_9eb471eb_38_flash_fwd_hdim256_fp16_packgqa_sm90_cu_59c7631c_32874cuda3std3__45__cpo6cbeginE:
	.zero		1
	.type		_ZN74_INTERNAL_9eb471eb_38_flash_fwd_hdim256_fp16_packgqa_sm90_cu_59c7631c_32874cuda3std3__48in_placeE,@object
	.size		_ZN74_INTERNAL_9eb471eb_38_flash_fwd_hdim256_fp16_packgqa_sm90_cu_59c7631c_32874cuda3std3__48in_placeE,(_ZN74_INTERNAL_9eb471eb_38_flash_fwd_hdim256_fp16_packgqa_sm90_cu_59c7631c_32874cuda3std6ranges3__45__cpo9iter_moveE - _ZN74_INTERNAL_9eb471eb_38_flash_fwd_hdim256_fp16_packgqa_sm90_cu_59c7631c_32874cuda3std3__48in_placeE)
_ZN74_INTERNAL_9eb471eb_38_flash_fwd_hdim256_fp16_packgqa_sm90_cu_59c7631c_32874cuda3std3__48in_placeE:
	.zero		1
	.type		_ZN74_INTERNAL_9eb471eb_38_flash_fwd_hdim256_fp16_packgqa_sm90_cu_59c7631c_32874cuda3std6ranges3__45__cpo9iter_moveE,@object
	.size		_ZN74_INTERNAL_9eb471eb_38_flash_fwd_hdim256_fp16_packgqa_sm90_cu_59c7631c_32874cuda3std6ranges3__45__cpo9iter_moveE,(_ZN74_INTERNAL_9eb471eb_38_flash_fwd_hdim256_fp16_packgqa_sm90_cu_59c7631c_32874cuda3std3__45__cpo5beginE - _ZN74_INTERNAL_9eb471eb_38_flash_fwd_hdim256_fp16_packgqa_sm90_cu_59c7631c_32874cuda3std6ranges3__45__cpo9iter_moveE)
_ZN74_INTERNAL_9eb471eb_38_flash_fwd_hdim256_fp16_packgqa_sm90_cu_59c7631c_32874cuda3std6ranges3__45__cpo9iter_moveE:
	.zero		1
	.type		_ZN74_INTERNAL_9eb471eb_38_flash_fwd_hdim256_fp16_packgqa_sm90_cu_59c7631c_32874cuda3std3__45__cpo5beginE,@object
	.size		_ZN74_INTERNAL_9eb471eb_38_flash_fwd_hdim256_fp16_packgqa_sm90_cu_59c7631c_32874cuda3std3__45__cpo5beginE,(_ZN74_INTERNAL_9eb471eb_38_flash_fwd_hdim256_fp16_packgqa_sm90_cu_59c7631c_32874cuda3std3__476_GLOBAL__N__9eb471eb_38_flash_fwd_hdim256_fp16_packgqa_sm90_cu_59c7631c_32876ignoreE - _ZN74_INTERNAL_9eb471eb_38_flash_fwd_hdim256_fp16_packgqa_sm90_cu_59c7631c_32874cuda3std3__45__cpo5beginE)
_ZN74_INTERNAL_9eb471eb_38_flash_fwd_hdim256_fp16_packgqa_sm90_cu_59c7631c_32874cuda3std3__45__cpo5beginE:
	.zero		1
	.type		_ZN74_INTERNAL_9eb471eb_38_flash_fwd_hdim256_fp16_packgqa_sm90_cu_59c7631c_32874cuda3std3__476_GLOBAL__N__9eb471eb_38_flash_fwd_hdim256_fp16_packgqa_sm90_cu_59c7631c_32876ignoreE,@object
	.size		_ZN74_INTERNAL_9eb471eb_38_flash_fwd_hdim256_fp16_packgqa_sm90_cu_59c7631c_32874cuda3std3__476_GLOBAL__N__9eb471eb_38_flash_fwd_hdim256_fp16_packgqa_sm90_cu_59c7631c_32876ignoreE,(_ZN74_INTERNAL_9eb471eb_38_flash_fwd_hdim256_fp16_packgqa_sm90_cu_59c7631c_32874cute7productE - _ZN74_INTERNAL_9eb471eb_38_flash_fwd_hdim256_fp16_packgqa_sm90_cu_59c7631c_32874cuda3std3__476_GLOBAL__N__9eb471eb_38_flash_fwd_hdim256_fp16_packgqa_sm90_cu_59c7631c_32876ignoreE)
_ZN74_INTERNAL_9eb471eb_38_flash_fwd_hdim256_fp16_packgqa_sm90_cu_59c7631c_32874cuda3std3__476_GLOBAL__N__9eb471eb_38_flash_fwd_hdim256_fp16_packgqa_sm90_cu_59c7631c_32876ignoreE:
	.zero		1
	.type		_ZN74_INTERNAL_9eb471eb_38_flash_fwd_hdim256_fp16_packgqa_sm90_cu_59c7631c_32874cute7productE,@object
	.size		_ZN74_INTERNAL_9eb471eb_38_flash_fwd_hdim256_fp16_packgqa_sm90_cu_59c7631c_32874cute7productE,(_ZN74_INTERNAL_9eb471eb_38_flash_fwd_hdim256_fp16_packgqa_sm90_cu_59c7631c_32874cuda3std3__45__cpo3endE - _ZN74_INTERNAL_9eb471eb_38_flash_fwd_hdim256_fp16_packgqa_sm90_cu_59c7631c_32874cute7productE)
_ZN74_INTERNAL_9eb471eb_38_flash_fwd_hdim256_fp16_packgqa_sm90_cu_59c7631c_32874cute7productE:
	.zero		1
	.type		_ZN74_INTERNAL_9eb471eb_38_flash_fwd_hdim256_fp16_packgqa_sm90_cu_59c7631c_32874cuda3std3__45__cpo3endE,@object
	.size		_ZN74_INTERNAL_9eb471eb_38_flash_fwd_hdim256_fp16_packgqa_sm90_cu_59c7631c_32874cuda3std3__45__cpo3endE,(_ZN74_INTERNAL_9eb471eb_38_flash_fwd_hdim256_fp16_packgqa_sm90_cu_59c7631c_32874cuda3std3__419piecewise_constructE - _ZN74_INTERNAL_9eb471eb_38_flash_fwd_hdim256_fp16_packgqa_sm90_cu_59c7631c_32874cuda3std3__45__cpo3endE)
_ZN74_INTERNAL_9eb471eb_38_flash_fwd_hdim256_fp16_packgqa_sm90_cu_59c7631c_32874cuda3std3__45__cpo3endE:
	.zero		1
	.type		_ZN74_INTERNAL_9eb471eb_38_flash_fwd_hdim256_fp16_packgqa_sm90_cu_59c7631c_32874cuda3std3__419piecewise_constructE,@object
	.size		_ZN74_INTERNAL_9eb471eb_38_flash_fwd_hdim256_fp16_packgqa_sm90_cu_59c7631c_32874cuda3std3__419piecewise_constructE,(_ZN74_INTERNAL_9eb471eb_38_flash_fwd_hdim256_fp16_packgqa_sm90_cu_59c7631c_32874cuda3std3__45__cpo4cendE - _ZN74_INTERNAL_9eb471eb_38_flash_fwd_hdim256_fp16_packgqa_sm90_cu_59c7631c_32874cuda3std3__419piecewise_constructE)
_ZN74_INTERNAL_9eb471eb_38_flash_fwd_hdim256_fp16_packgqa_sm90_cu_59c7631c_32874cuda3std3__419piecewise_constructE:
	.zero		1
	.type		_ZN74_INTERNAL_9eb471eb_38_flash_fwd_hdim256_fp16_packgqa_sm90_cu_59c7631c_32874cuda3std3__45__cpo4cendE,@object
	.size		_ZN74_INTERNAL_9eb471eb_38_flash_fwd_hdim256_fp16_packgqa_sm90_cu_59c7631c_32874cuda3std3__45__cpo4cendE,(_ZN74_INTERNAL_9eb471eb_38_flash_fwd_hdim256_fp16_packgqa_sm90_cu_59c7631c_32874cuda3std6ranges3__45__cpo4swapE - _ZN74_INTERNAL_9eb471eb_38_flash_fwd_hdim256_fp16_packgqa_sm90_cu_59c7631c_32874cuda3std3__45__cpo4cendE)
_ZN74_INTERNAL_9eb471eb_38_flash_fwd_hdim256_fp16_packgqa_sm90_cu_59c7631c_32874cuda3std3__45__cpo4cendE:
	.zero		1
	.type		_ZN74_INTERNAL_9eb471eb_38_flash_fwd_hdim256_fp16_packgqa_sm90_cu_59c7631c_32874cuda3std6ranges3__45__cpo4swapE,@object
	.size		_ZN74_INTERNAL_9eb471eb_38_flash_fwd_hdim256_fp16_packgqa_sm90_cu_59c7631c_32874cuda3std6ranges3__45__cpo4swapE,(.L_16 - _ZN74_INTERNAL_9eb471eb_38_flash_fwd_hdim256_fp16_packgqa_sm90_cu_59c7631c_32874cuda3std6ranges3__45__cpo4swapE)
_ZN74_INTERNAL_9eb471eb_38_flash_fwd_hdim256_fp16_packgqa_sm90_cu_59c7631c_32874cuda3std6ranges3__45__cpo4swapE:
	.zero		1
.L_16:


//--------------------- .nv.shared._ZN7cutlass13device_kernelIN5flash11enable_sm90INS1_16FlashAttnFwdSm90INS1_25CollectiveMainloopFwdSm90ILi2EN4cute5tupleIJNS5_1CILi2EEENS7_ILi1EEES9_EEENS6_IJNS7_ILi128EEENS7_ILi80EEENS7_ILi256EEEEEELi256ENS_6half_tEfNS_4arch4Sm90ELb0ELb0ELb0ELb0ELb0ELb0ELb0ELb1ELb1ELb1ELb0ELb0EEENS1_21CollectiveEpilogueFwdINS6_IJSB_SD_SC_EEESA_SF_SH_Li256ELb0ELb1ELb0ELb0EEENS1_29StaticPersistentTileSchedulerILb0EEEEEEEEEvNT_6ParamsE --------------------------
	.section	.nv.shared._ZN7cutlass13device_kernelIN5flash11enable_sm90INS1_16FlashAttnFwdSm90INS1_25CollectiveMainloopFwdSm90ILi2EN4cute5tupleIJNS5_1CILi2EEENS7_ILi1EEES9_EEENS6_IJNS7_ILi128EEENS7_ILi80EEENS7_ILi256EEEEEELi256ENS_6half_tEfNS_4arch4Sm90ELb0ELb0ELb0ELb0ELb0ELb0ELb0ELb1ELb1ELb1ELb0ELb0EEENS1_21CollectiveEpilogueFwdINS6_IJSB_SD_SC_EEESA_SF_SH_Li256ELb0ELb1ELb0ELb0EEENS1_29StaticPersistentTileSchedulerILb0EEEEEEEEEvNT_6ParamsE,"aw",@nobits
	.sectionflags	@""
	.align	16
	.zero		1024


//--------------------- .nv.shared._ZN7cutlass13device_kernelIN5flash11enable_sm90INS1_16FlashAttnFwdSm90INS1_25CollectiveMainloopFwdSm90ILi2EN4cute5tupleIJNS5_1CILi1EEES8_S8_EEENS6_IJNS7_ILi128EEENS7_ILi80EEENS7_ILi256EEEEEELi256ENS_6half_tEfNS_4arch4Sm90ELb0ELb0ELb0ELb1ELb0ELb0ELb0ELb1ELb1ELb1ELb0ELb0EEENS1_21CollectiveEpilogueFwdINS6_IJSA_SC_SB_EEES9_SE_SG_Li256ELb1ELb1ELb0ELb0EEENS1_36VarlenDynamicPersistentTileSchedulerILi128ELi80ELi256ELi128ELb0ELb1ELb1ELb0ELb1ELb1EEEEEEEEEvNT_6ParamsE --------------------------
	.section	.nv.shared._ZN7cutlass13device_kernelIN5flash11enable_sm90INS1_16FlashAttnFwdSm90INS1_25CollectiveMainloopFwdSm90ILi2EN4cute5tupleIJNS5_1CILi1EEES8_S8_EEENS6_IJNS7_ILi128EEENS7_ILi80EEENS7_ILi256EEEEEELi256ENS_6half_tEfNS_4arch4Sm90ELb0ELb0ELb0ELb1ELb0ELb0ELb0ELb1ELb1ELb1ELb0ELb0EEENS1_21CollectiveEpilogueFwdINS6_IJSA_SC_SB_EEES9_SE_SG_Li256ELb1ELb1ELb0ELb0EEENS1_36VarlenDynamicPersistentTileSchedulerILi128ELi80ELi256ELi128ELb0ELb1ELb1ELb0ELb1ELb1EEEEEEEEEvNT_6ParamsE,"aw",@nobits
	.sectionflags	@""
	.align	16
	.zero		1024


//--------------------- .nv.shared._ZN7cutlass13device_kernelIN5flash11enable_sm90INS1_16FlashAttnFwdSm90INS1_25CollectiveMainloopFwdSm90ILi2EN4cute5tupleIJNS5_1CILi1EEES8_S8_EEENS6_IJNS7_ILi128EEENS7_ILi80EEENS7_ILi256EEEEEELi256ENS_6half_tEfNS_4arch4Sm90ELb0ELb0ELb0ELb1ELb0ELb1ELb0ELb1ELb1ELb1ELb0ELb0EEENS1_21CollectiveEpilogueFwdINS6_IJSA_SC_SB_EEES9_SE_SG_Li256ELb1ELb1ELb0ELb0EEENS1_36VarlenDynamicPersistentTileSchedulerILi128ELi80ELi256ELi128ELb0ELb1ELb1ELb0ELb1ELb1EEEEEEEEEvNT_6ParamsE --------------------------
	.section	.nv.shared._ZN7cutlass13device_kernelIN5flash11enable_sm90INS1_16FlashAttnFwdSm90INS1_25CollectiveMainloopFwdSm90ILi2EN4cute5tupleIJNS5_1CILi1EEES8_S8_EEENS6_IJNS7_ILi128EEENS7_ILi80EEENS7_ILi256EEEEEELi256ENS_6half_tEfNS_4arch4Sm90ELb0ELb0ELb0ELb1ELb0ELb1ELb0ELb1ELb1ELb1ELb0ELb0EEENS1_21CollectiveEpilogueFwdINS6_IJSA_SC_SB_EEES9_SE_SG_Li256ELb1ELb1ELb0ELb0EEENS1_36VarlenDynamicPersistentTileSchedulerILi128ELi80ELi256ELi128ELb0ELb1ELb1ELb0ELb1ELb1EEEEEEEEEvNT_6ParamsE,"aw",@nobits
	.sectionflags	@""
	.align	16
	.zero		1024


//--------------------- .nv.shared._ZN7cutlass13device_kernelIN5flash11enable_sm90INS1_16FlashAttnFwdSm90INS1_25CollectiveMainloopFwdSm90ILi2EN4cute5tupleIJNS5_1CILi1EEES8_S8_EEENS6_IJNS7_ILi128EEENS7_ILi64EEENS7_ILi256EEEEEELi256ENS_6half_tEfNS_4arch4Sm90ELb0ELb1ELb0ELb0ELb0ELb0ELb0ELb1ELb1ELb1ELb0ELb0EEENS1_21CollectiveEpilogueFwdINS6_IJSA_SC_SB_EEES9_SE_SG_Li256ELb0ELb1ELb0ELb0EEENS1_30DynamicPersistentTileSchedulerILi256ELi128ELb0ELb1ELb1EEEEEEEEEvNT_6ParamsE --------------------------
	.section	.nv.shared._ZN7cutlass13device_kernelIN5flash11enable_sm90INS1_16FlashAttnFwdSm90INS1_25CollectiveMainloopFwdSm90ILi2EN4cute5tupleIJNS5_1CILi1EEES8_S8_EEENS6_IJNS7_ILi128EEENS7_ILi64EEENS7_ILi256EEEEEELi256ENS_6half_tEfNS_4arch4Sm90ELb0ELb1ELb0ELb0ELb0ELb0ELb0ELb1ELb1ELb1ELb0ELb0EEENS1_21CollectiveEpilogueFwdINS6_IJSA_SC_SB_EEES9_SE_SG_Li256ELb0ELb1ELb0ELb0EEENS1_30DynamicPersistentTileSchedulerILi256ELi128ELb0ELb1ELb1EEEEEEEEEvNT_6ParamsE,"aw",@nobits
	.sectionflags	@""
	.align	16
	.zero		1024


//--------------------- .nv.shared._ZN7cutlass13device_kernelIN5flash11enable_sm90INS1_16FlashAttnFwdSm90INS1_25CollectiveMainloopFwdSm90ILi2EN4cute5tupleIJNS5_1CILi1EEES8_S8_EEENS6_IJNS7_ILi128EEENS7_ILi64EEENS7_ILi256EEEEEELi256ENS_6half_tEfNS_4arch4Sm90ELb0ELb1ELb0ELb1ELb0ELb0ELb0ELb1ELb1ELb1ELb0ELb0EEENS1_21CollectiveEpilogueFwdINS6_IJSA_SC_SB_EEES9_SE_SG_Li256ELb1ELb1ELb0ELb0EEENS1_36VarlenDynamicPersistentTileSchedulerILi128ELi64ELi256ELi128ELb0ELb1ELb1ELb1ELb0ELb1EEEEEEEEEvNT_6ParamsE --------------------------
	.section	.nv.shared._ZN7cutlass13device_kernelIN5flash11enable_sm90INS1_16FlashAttnFwdSm90INS1_25CollectiveMainloopFwdSm90ILi2EN4cute5tupleIJNS5_1CILi1EEES8_S8_EEENS6_IJNS7_ILi128EEENS7_ILi64EEENS7_ILi256EEEEEELi256ENS_6half_tEfNS_4arch4Sm90ELb0ELb1ELb0ELb1ELb0ELb0ELb0ELb1ELb1ELb1ELb0ELb0EEENS1_21CollectiveEpilogueFwdINS6_IJSA_SC_SB_EEES9_SE_SG_Li256ELb1ELb1ELb0ELb0EEENS1_36VarlenDynamicPersistentTileSchedulerILi128ELi64ELi256ELi128ELb0ELb1ELb1ELb1ELb0ELb1EEEEEEEEEvNT_6ParamsE,"aw",@nobits
	.sectionflags	@""
	.align	16
	.zero		1024


//--------------------- .nv.shared._ZN7cutlass13device_kernelIN5flash11enable_sm90INS1_16FlashAttnFwdSm90INS1_25CollectiveMainloopFwdSm90ILi2EN4cute5tupleIJNS5_1CILi1EEES8_S8_EEENS6_IJNS7_ILi128EEENS7_ILi64EEENS7_ILi256EEEEEELi256ENS_6half_tEfNS_4arch4Sm90ELb0ELb1ELb0ELb1ELb0ELb1ELb0ELb1ELb1ELb1ELb0ELb0EEENS1_21CollectiveEpilogueFwdINS6_IJSA_SC_SB_EEES9_SE_SG_Li256ELb1ELb1ELb0ELb0EEENS1_36VarlenDynamicPersistentTileSchedulerILi128ELi64ELi256ELi128ELb0ELb1ELb1ELb1ELb0ELb1EEEEEEEEEvNT_6ParamsE --------------------------
	.section	.nv.shared._ZN7cutlass13device_kernelIN5flash11enable_sm90INS1_16FlashAttnFwdSm90INS1_25CollectiveMainloopFwdSm90ILi2EN4cute5tupleIJNS5_1CILi1EEES8_S8_EEENS6_IJNS7_ILi128EEENS7_ILi64EEENS7_ILi256EEEEEELi256ENS_6half_tEfNS_4arch4Sm90ELb0ELb1ELb0ELb1ELb0ELb1ELb0ELb1ELb1ELb1ELb0ELb0EEENS1_21CollectiveEpilogueFwdINS6_IJSA_SC_SB_EEES9_SE_SG_Li256ELb1ELb1ELb0ELb0EEENS1_36VarlenDynamicPersistentTileSchedulerILi128ELi64ELi256ELi128ELb0ELb1ELb1ELb1ELb0ELb1EEEEEEEEEvNT_6ParamsE,"aw",@nobits
	.sectionflags	@""
	.align	16
	.zero		1024


//--------------------- .nv.shared._ZN7cutlass13device_kernelIN5flash11enable_sm90INS1_16FlashAttnFwdSm90INS1_25CollectiveMainloopFwdSm90ILi2EN4cute5tupleIJNS5_1CILi1EEES8_S8_EEENS6_IJNS7_ILi128EEENS7_ILi80EEENS7_ILi256EEEEEELi256ENS_6half_tEfNS_4arch4Sm90ELb1ELb0ELb0ELb0ELb0ELb0ELb0ELb1ELb1ELb1ELb0ELb0EEENS1_21CollectiveEpilogueFwdINS6_IJSA_SC_SB_EEES9_SE_SG_Li256ELb0ELb1ELb0ELb0EEENS1_30DynamicPersistentTileSchedulerILi256ELi128ELb0ELb1ELb1EEEEEEEEEvNT_6ParamsE --------------------------
	.section	.nv.shared._ZN7cutlass13device_kernelIN5flash11enable_sm90INS1_16FlashAttnFwdSm90INS1_25CollectiveMainloopFwdSm90ILi2EN4cute5tupleIJNS5_1CILi1EEES8_S8_EEENS6_IJNS7_ILi128EEENS7_ILi80EEENS7_ILi256EEEEEELi256ENS_6half_tEfNS_4arch4Sm90ELb1ELb0ELb0ELb0ELb0ELb0ELb0ELb1ELb1ELb1ELb0ELb0EEENS1_21CollectiveEpilogueFwdINS6_IJSA_SC_SB_EEES9_SE_SG_Li256ELb0ELb1ELb0ELb0EEENS1_30DynamicPersistentTileSchedulerILi256ELi128ELb0ELb1ELb1EEEEEEEEEvNT_6ParamsE,"aw",@nobits
	.sectionflags	@""
	.align	16
	.zero		1024


//--------------------- .nv.shared._ZN7cutlass13device_kernelIN5flash11enable_sm90INS1_16FlashAttnFwdSm90INS1_25CollectiveMainloopFwdSm90ILi2EN4cute5tupleIJNS5_1CILi1EEES8_S8_EEENS6_IJNS7_ILi128EEENS7_ILi80EEENS7_ILi256EEEEEELi256ENS_6half_tEfNS_4arch4Sm90ELb1ELb0ELb0ELb1ELb0ELb0ELb0ELb1ELb1ELb1ELb0ELb0EEENS1_21CollectiveEpilogueFwdINS6_IJSA_SC_SB_EEES9_SE_SG_Li256ELb1ELb1ELb0ELb0EEENS1_36VarlenDynamicPersistentTileSchedulerILi128ELi80ELi256ELi128ELb0ELb1ELb1ELb1ELb1ELb1EEEEEEEEEvNT_6ParamsE --------------------------
	.section	.nv.shared._ZN7cutlass13device_kernelIN5flash11enable_sm90INS1_16FlashAttnFwdSm90INS1_25CollectiveMainloopFwdSm90ILi2EN4cute5tupleIJNS5_1CILi1EEES8_S8_EEENS6_IJNS7_ILi128EEENS7_ILi80EEENS7_ILi256EEEEEELi256ENS_6half_tEfNS_4arch4Sm90ELb1ELb0ELb0ELb1ELb0ELb0ELb0ELb1ELb1ELb1ELb0ELb0EEENS1_21CollectiveEpilogueFwdINS6_IJSA_SC_SB_EEES9_SE_SG_Li256ELb1ELb1ELb0ELb0EEENS1_36VarlenDynamicPersistentTileSchedulerILi128ELi80ELi256ELi128ELb0ELb1ELb1ELb1ELb1ELb1EEEEEEEEEvNT_6ParamsE,"aw",@nobits
	.sectionflags	@""
	.align	16
	.zero		1024


//--------------------- .nv.shared._ZN7cutlass13device_kernelIN5flash11enable_sm90INS1_16FlashAttnFwdSm90INS1_25CollectiveMainloopFwdSm90ILi2EN4cute5tupleIJNS5_1CILi1EEES8_S8_EEENS6_IJNS7_ILi128EEENS7_ILi80EEENS7_ILi256EEEEEELi256ENS_6half_tEfNS_4arch4Sm90ELb1ELb0ELb0ELb1ELb0ELb1ELb0ELb1ELb1ELb1ELb0ELb0EEENS1_21CollectiveEpilogueFwdINS6_IJSA_SC_SB_EEES9_SE_SG_Li256ELb1ELb1ELb0ELb0EEENS1_36VarlenDynamicPersistentTileSchedulerILi128ELi80ELi256ELi128ELb0ELb1ELb1ELb1ELb1ELb1EEEEEEEEEvNT_6ParamsE --------------------------
	.section	.nv.shared._ZN7cutlass13device_kernelIN5flash11enable_sm90INS1_16FlashAttnFwdSm90INS1_25CollectiveMainloopFwdSm90ILi2EN4cute5tupleIJNS5_1CILi1EEES8_S8_EEENS6_IJNS7_ILi128EEENS7_ILi80EEENS7_ILi256EEEEEELi256ENS_6half_tEfNS_4arch4Sm90ELb1ELb0ELb0ELb1ELb0ELb1ELb0ELb1ELb1ELb1ELb0ELb0EEENS1_21CollectiveEpilogueFwdINS6_IJSA_SC_SB_EEES9_SE_SG_Li256ELb1ELb1ELb0ELb0EEENS1_36VarlenDynamicPersistentTileSchedulerILi128ELi80ELi256ELi128ELb0ELb1ELb1ELb1ELb1ELb1EEEEEEEEEvNT_6ParamsE,"aw",@nobits
	.sectionflags	@""
	.align	16
	.zero		1024


//--------------------- .nv.constant0._ZN7cutlass13device_kernelIN5flash11enable_sm90INS1_16FlashAttnFwdSm90INS1_25CollectiveMainloopFwdSm90ILi2EN4cute5tupleIJNS5_1CILi1EEES8_S8_EEENS6_IJNS7_ILi128EEENS7_ILi80EEENS7_ILi256EEEEEELi256ENS_6half_tEfNS_4arch4Sm90ELb0ELb0ELb0ELb0ELb0ELb0ELb0ELb1ELb1ELb1ELb0ELb0EEENS1_21CollectiveEpilogueFwdINS6_IJSA_SC_SB_EEES9_SE_SG_Li256ELb0ELb1ELb0ELb0EEENS1_29StaticPersistentTileSchedulerILb0EEEEEEEEEvNT_6ParamsE --------------------------
	.section	.nv.constant0._ZN7cutlass13device_kernelIN5flash11enable_sm90INS1_16FlashAttnFwdSm90INS1_25CollectiveMainloopFwdSm90ILi2EN4cute5tupleIJNS5_1CILi1EEES8_S8_EEENS6_IJNS7_ILi128EEENS7_ILi80EEENS7_ILi256EEEEEELi256ENS_6half_tEfNS_4arch4Sm90ELb0ELb0ELb0ELb0ELb0ELb0ELb0ELb1ELb1ELb1ELb0ELb0EEENS1_21CollectiveEpilogueFwdINS6_IJSA_SC_SB_EEES9_SE_SG_Li256ELb0ELb1ELb0ELb0EEENS1_29StaticPersistentTileSchedulerILb0EEEEEEEEEvNT_6ParamsE,"a",@progbits
	.sectionflags	@""
	.align	4
.nv.constant0._ZN7cutlass13device_kernelIN5flash11enable_sm90INS1_16FlashAttnFwdSm90INS1_25CollectiveMainloopFwdSm90ILi2EN4cute5tupleIJNS5_1CILi1EEES8_S8_EEENS6_IJNS7_ILi128EEENS7_ILi80EEENS7_ILi256EEEEEELi256ENS_6half_tEfNS_4arch4Sm90ELb0ELb0ELb0ELb0ELb0ELb0ELb0ELb1ELb1ELb1ELb0ELb0EEENS1_21CollectiveEpilogueFwdINS6_IJSA_SC_SB_EEES9_SE_SG_Li256ELb0ELb1ELb0ELb0EEENS1_29StaticPersistentTileSchedulerILb0EEEEEEEEEvNT_6ParamsE:
	.zero		3200


//--------------------- .nv.constant0._ZN7cutlass13device_kernelIN5flash11enable_sm90INS1_16FlashAttnFwdSm90INS1_25CollectiveMainloopFwdSm90ILi2EN4cute5tupleIJNS5_1CILi2EEENS7_ILi1EEES9_EEENS6_IJNS7_ILi128EEENS7_ILi80EEENS7_ILi256EEEEEELi256ENS_6half_tEfNS_4arch4Sm90ELb0ELb0ELb0ELb0ELb0ELb0ELb0ELb1ELb1ELb1ELb0ELb0EEENS1_21CollectiveEpilogueFwdINS6_IJSB_SD_SC_EEESA_SF_SH_Li256ELb0ELb1ELb0ELb0EEENS1_29StaticPersistentTileSchedulerILb0EEEEEEEEEvNT_6ParamsE --------------------------
	.section	.nv.constant0._ZN7cutlass13device_kernelIN5flash11enable_sm90INS1_16FlashAttnFwdSm90INS1_25CollectiveMainloopFwdSm90ILi2EN4cute5tupleIJNS5_1CILi2EEENS7_ILi1EEES9_EEENS6_IJNS7_ILi128EEENS7_ILi80EEENS7_ILi256EEEEEELi256ENS_6half_tEfNS_4arch4Sm90ELb0ELb0ELb0ELb0ELb0ELb0ELb0ELb1ELb1ELb1ELb0ELb0EEENS1_21CollectiveEpilogueFwdINS6_IJSB_SD_SC_EEESA_SF_SH_Li256ELb0ELb1ELb0ELb0EEENS1_29StaticPersistentTileSchedulerILb0EEEEEEEEEvNT_6ParamsE,"a",@progbits
	.sectionflags	@""
	.align	4
.nv.constant0._ZN7cutlass13device_kernelIN5flash11enable_sm90INS1_16FlashAttnFwdSm90INS1_25CollectiveMainloopFwdSm90ILi2EN4cute5tupleIJNS5_1CILi2EEENS7_ILi1EEES9_EEENS6_IJNS7_ILi128EEENS7_ILi80EEENS7_ILi256EEEEEELi256ENS_6half_tEfNS_4arch4Sm90ELb0ELb0ELb0ELb0ELb0ELb0ELb0ELb1ELb1ELb1ELb0ELb0EEENS1_21CollectiveEpilogueFwdINS6_IJSB_SD_SC_EEESA_SF_SH_Li256ELb0ELb1ELb0ELb0EEENS1_29StaticPersistentTileSchedulerILb0EEEEEEEEEvNT_6ParamsE:
	.zero		3200


//--------------------- .nv.constant0._ZN7cutlass13device_kernelIN5flash11enable_sm90INS1_16FlashAttnFwdSm90INS1_25CollectiveMainloopFwdSm90ILi2EN4cute5tupleIJNS5_1CILi1EEES8_S8_EEENS6_IJNS7_ILi128EEENS7_ILi80EEENS7_ILi256EEEEEELi256ENS_6half_tEfNS_4arch4Sm90ELb0ELb0ELb0ELb1ELb0ELb0ELb0ELb1ELb1ELb1ELb0ELb0EEENS1_21CollectiveEpilogueFwdINS6_IJSA_SC_SB_EEES9_SE_SG_Li256ELb1ELb1ELb0ELb0EEENS1_36VarlenDynamicPersistentTileSchedulerILi128ELi80ELi256ELi128ELb0ELb1ELb1ELb0ELb1ELb1EEEEEEEEEvNT_6ParamsE --------------------------
	.section	.nv.constant0._ZN7cutlass13device_kernelIN5flash11enable_sm90INS1_16FlashAttnFwdSm90INS1_25CollectiveMainloopFwdSm90ILi2EN4cute5tupleIJNS5_1CILi1EEES8_S8_EEENS6_IJNS7_ILi128EEENS7_ILi80EEENS7_ILi256EEEEEELi256ENS_6half_tEfNS_4arch4Sm90ELb0ELb0ELb0ELb1ELb0ELb0ELb0ELb1ELb1ELb1ELb0ELb0EEENS1_21CollectiveEpilogueFwdINS6_IJSA_SC_SB_EEES9_SE_SG_Li256ELb1ELb1ELb0ELb0EEENS1_36VarlenDynamicPersistentTileSchedulerILi128ELi80ELi256ELi128ELb0ELb1ELb1ELb0ELb1ELb1EEEEEEEEEvNT_6ParamsE,"a",@progbits
	.sectionflags	@""
	.align	4
.nv.constant0._ZN7cutlass13device_kernelIN5flash11enable_sm90INS1_16FlashAttnFwdSm90INS1_25CollectiveMainloopFwdSm90ILi2EN4cute5tupleIJNS5_1CILi1EEES8_S8_EEENS6_IJNS7_ILi128EEENS7_ILi80EEENS7_ILi256EEEEEELi256ENS_6half_tEfNS_4arch4Sm90ELb0ELb0ELb0ELb1ELb0ELb0ELb0ELb1ELb1ELb1ELb0ELb0EEENS1_21CollectiveEpilogueFwdINS6_IJSA_SC_SB_EEES9_SE_SG_Li256ELb1ELb1ELb0ELb0EEENS1_36VarlenDynamicPersistentTileSchedulerILi128ELi80ELi256ELi128ELb0ELb1ELb1ELb0ELb1ELb1EEEEEEEEEvNT_6ParamsE:
	.zero		3328


//--------------------- .nv.constant0._ZN7cutlass13device_kernelIN5flash11enable_sm90INS1_16FlashAttnFwdSm90INS1_25CollectiveMainloopFwdSm90ILi2EN4cute5tupleIJNS5_1CILi1EEES8_S8_EEENS6_IJNS7_ILi128EEENS7_ILi80EEENS7_ILi256EEEEEELi256ENS_6half_tEfNS_4arch4Sm90ELb0ELb0ELb0ELb1ELb0ELb1ELb0ELb1ELb1ELb1ELb0ELb0EEENS1_21CollectiveEpilogueFwdINS6_IJSA_SC_SB_EEES9_SE_SG_Li256ELb1ELb1ELb0ELb0EEENS1_36VarlenDynamicPersistentTileSchedulerILi128ELi80ELi256ELi128ELb0ELb1ELb1ELb0ELb1ELb1EEEEEEEEEvNT_6ParamsE --------------------------
	.section	.nv.constant0._ZN7cutlass13device_kernelIN5flash11enable_sm90INS1_16FlashAttnFwdSm90INS1_25CollectiveMainloopFwdSm90ILi2EN4cute5tupleIJNS5_1CILi1EEES8_S8_EEENS6_IJNS7_ILi128EEENS7_ILi80EEENS7_ILi256EEEEEELi256ENS_6half_tEfNS_4arch4Sm90ELb0ELb0ELb0ELb1ELb0ELb1ELb0ELb1ELb1ELb1ELb0ELb0EEENS1_21CollectiveEpilogueFwdINS6_IJSA_SC_SB_EEES9_SE_SG_Li256ELb1ELb1ELb0ELb0EEENS1_36VarlenDynamicPersistentTileSchedulerILi128ELi80ELi256ELi128ELb0ELb1ELb1ELb0ELb1ELb1EEEEEEEEEvNT_6ParamsE,"a",@progbits
	.sectionflags	@""
	.align	4
.nv.constant0._ZN7cutlass13device_kernelIN5flash11enable_sm90INS1_16FlashAttnFwdSm90INS1_25CollectiveMainloopFwdSm90ILi2EN4cute5tupleIJNS5_1CILi1EEES8_S8_EEENS6_IJNS7_ILi128EEENS7_ILi80EEENS7_ILi256EEEEEELi256ENS_6half_tEfNS_4arch4Sm90ELb0ELb0ELb0ELb1ELb0ELb1ELb0ELb1ELb1ELb1ELb0ELb0EEENS1_21CollectiveEpilogueFwdINS6_IJSA_SC_SB_EEES9_SE_SG_Li256ELb1ELb1ELb0ELb0EEENS1_36VarlenDynamicPersistentTileSchedulerILi128ELi80ELi256ELi128ELb0ELb1ELb1ELb0ELb1ELb1EEEEEEEEEvNT_6ParamsE:
	.zero		3328


//--------------------- .nv.constant0._ZN7cutlass13device_kernelIN5flash11enable_sm90INS1_16FlashAttnFwdSm90INS1_25CollectiveMainloopFwdSm90ILi2EN4cute5tupleIJNS5_1CILi1EEES8_S8_EEENS6_IJNS7_ILi128EEENS7_ILi64EEENS7_ILi256EEEEEELi256ENS_6half_tEfNS_4arch4Sm90ELb0ELb1ELb0ELb0ELb0ELb0ELb0ELb1ELb1ELb1ELb0ELb0EEENS1_21CollectiveEpilogueFwdINS6_IJSA_SC_SB_EEES9_SE_SG_Li256ELb0ELb1ELb0ELb0EEENS1_30DynamicPersistentTileSchedulerILi256ELi128ELb0ELb1ELb1EEEEEEEEEvNT_6ParamsE --------------------------
	.section	.nv.constant0._ZN7cutlass13device_kernelIN5flash11enable_sm90INS1_16FlashAttnFwdSm90INS1_25CollectiveMainloopFwdSm90ILi2EN4cute5tupleIJNS5_1CILi1EEES8_S8_EEENS6_IJNS7_ILi128EEENS7_ILi64EEENS7_ILi256EEEEEELi256ENS_6half_tEfNS_4arch4Sm90ELb0ELb1ELb0ELb0ELb0ELb0ELb0ELb1ELb1ELb1ELb0ELb0EEENS1_21CollectiveEpilogueFwdINS6_IJSA_SC_SB_EEES9_SE_SG_Li256ELb0ELb1ELb0ELb0EEENS1_30DynamicPersistentTileSchedulerILi256ELi128ELb0ELb1ELb1EEEEEEEEEvNT_6ParamsE,"a",@progbits
	.sectionflags	@""
	.align	4
.nv.constant0._ZN7cutlass13device_kernelIN5flash11enable_sm90INS1_16FlashAttnFwdSm90INS1_25CollectiveMainloopFwdSm90ILi2EN4cute5tupleIJNS5_1CILi1EEES8_S8_EEENS6_IJNS7_ILi128EEENS7_ILi64EEENS7_ILi256EEEEEELi256ENS_6half_tEfNS_4arch4Sm90ELb0ELb1ELb0ELb0ELb0ELb0ELb0ELb1ELb1ELb1ELb0ELb0EEENS1_21CollectiveEpilogueFwdINS6_IJSA_SC_SB_EEES9_SE_SG_Li256ELb0ELb1ELb0ELb0EEENS1_30DynamicPersistentTileSchedulerILi256ELi128ELb0ELb1ELb1EEEEEEEEEvNT_6ParamsE:
	.zero		3328


//--------------------- .nv.constant0._ZN7cutlass13device_kernelIN5flash11enable_sm90INS1_16FlashAttnFwdSm90INS1_25CollectiveMainloopFwdSm90ILi2EN4cute5tupleIJNS5_1CILi1EEES8_S8_EEENS6_IJNS7_ILi128EEENS7_ILi64EEENS7_ILi256EEEEEELi256ENS_6half_tEfNS_4arch4Sm90ELb0ELb1ELb0ELb1ELb0ELb0ELb0ELb1ELb1ELb1ELb0ELb0EEENS1_21CollectiveEpilogueFwdINS6_IJSA_SC_SB_EEES9_SE_SG_Li256ELb1ELb1ELb0ELb0EEENS1_36VarlenDynamicPersistentTileSchedulerILi128ELi64ELi256ELi128ELb0ELb1ELb1ELb1ELb0ELb1EEEEEEEEEvNT_6ParamsE --------------------------
	.section	.nv.constant0._ZN7cutlass13device_kernelIN5flash11enable_sm90INS1_16FlashAttnFwdSm90INS1_25CollectiveMainloopFwdSm90ILi2EN4cute5tupleIJNS5_1CILi1EEES8_S8_EEENS6_IJNS7_ILi128EEENS7_ILi64EEENS7_ILi256EEEEEELi256ENS_6half_tEfNS_4arch4Sm90ELb0ELb1ELb0ELb1ELb0ELb0ELb0ELb1ELb1ELb1ELb0ELb0EEENS1_21CollectiveEpilogueFwdINS6_IJSA_SC_SB_EEES9_SE_SG_Li256ELb1ELb1ELb0ELb0EEENS1_36VarlenDynamicPersistentTileSchedulerILi128ELi64ELi256ELi128ELb0ELb1ELb1ELb1ELb0ELb1EEEEEEEEEvNT_6ParamsE,"a",@progbits
	.sectionflags	@""
	.align	4
.nv.constant0._ZN7cutlass13device_kernelIN5flash11enable_sm90INS1_16FlashAttnFwdSm90INS1_25CollectiveMainloopFwdSm90ILi2EN4cute5tupleIJNS5_1CILi1EEES8_S8_EEENS6_IJNS7_ILi128EEENS7_ILi64EEENS7_ILi256EEEEEELi256ENS_6half_tEfNS_4arch4Sm90ELb0ELb1ELb0ELb1ELb0ELb0ELb0ELb1ELb1ELb1ELb0ELb0EEENS1_21CollectiveEpilogueFwdINS6_IJSA_SC_SB_EEES9_SE_SG_Li256ELb1ELb1ELb0ELb0EEENS1_36VarlenDynamicPersistentTileSchedulerILi128ELi64ELi256ELi128ELb0ELb1ELb1ELb1ELb0ELb1EEEEEEEEEvNT_6ParamsE:
	.zero		3328


//--------------------- .nv.constant0._ZN7cutlass13device_kernelIN5flash11enable_sm90INS1_16FlashAttnFwdSm90INS1_25CollectiveMainloopFwdSm90ILi2EN4cute5tupleIJNS5_1CILi1EEES8_S8_EEENS6_IJNS7_ILi128EEENS7_ILi64EEENS7_ILi256EEEEEELi256ENS_6half_tEfNS_4arch4Sm90ELb0ELb1ELb0ELb1ELb0ELb1ELb0ELb1ELb1ELb1ELb0ELb0EEENS1_21CollectiveEpilogueFwdINS6_IJSA_SC_SB_EEES9_SE_SG_Li256ELb1ELb1ELb0ELb0EEENS1_36VarlenDynamicPersistentTileSchedulerILi128ELi64ELi256ELi128ELb0ELb1ELb1ELb1ELb0ELb1EEEEEEEEEvNT_6ParamsE --------------------------
	.section	.nv.constant0._ZN7cutlass13device_kernelIN5flash11enable_sm90INS1_16FlashAttnFwdSm90INS1_25CollectiveMainloopFwdSm90ILi2EN4cute5tupleIJNS5_1CILi1EEES8_S8_EEENS6_IJNS7_ILi128EEENS7_ILi64EEENS7_ILi256EEEEEELi256ENS_6half_tEfNS_4arch4Sm90ELb0ELb1ELb0ELb1ELb0ELb1ELb0ELb1ELb1ELb1ELb0ELb0EEENS1_21CollectiveEpilogueFwdINS6_IJSA_SC_SB_EEES9_SE_SG_Li256ELb1ELb1ELb0ELb0EEENS1_36VarlenDynamicPersistentTileSchedulerILi128ELi64ELi256ELi128ELb0ELb1ELb1ELb1ELb0ELb1EEEEEEEEEvNT_6ParamsE,"a",@progbits
	.sectionflags	@""
	.align	4
.nv.constant0._ZN7cutlass13device_kernelIN5flash11enable_sm90INS1_16FlashAttnFwdSm90INS1_25CollectiveMainloopFwdSm90ILi2EN4cute5tupleIJNS5_1CILi1EEES8_S8_EEENS6_IJNS7_ILi128EEENS7_ILi64EEENS7_ILi256EEEEEELi256ENS_6half_tEfNS_4arch4Sm90ELb0ELb1ELb0ELb1ELb0ELb1ELb0ELb1ELb1ELb1ELb0ELb0EEENS1_21CollectiveEpilogueFwdINS6_IJSA_SC_SB_EEES9_SE_SG_Li256ELb1ELb1ELb0ELb0EEENS1_36VarlenDynamicPersistentTileSchedulerILi128ELi64ELi256ELi128ELb0ELb1ELb1ELb1ELb0ELb1EEEEEEEEEvNT_6ParamsE:
	.zero		3328


//--------------------- .nv.constant0._ZN7cutlass13device_kernelIN5flash11enable_sm90INS1_16FlashAttnFwdSm90INS1_25CollectiveMainloopFwdSm90ILi2EN4cute5tupleIJNS5_1CILi1EEES8_S8_EEENS6_IJNS7_ILi128EEENS7_ILi80EEENS7_ILi256EEEEEELi256ENS_6half_tEfNS_4arch4Sm90ELb1ELb0ELb0ELb0ELb0ELb0ELb0ELb1ELb1ELb1ELb0ELb0EEENS1_21CollectiveEpilogueFwdINS6_IJSA_SC_SB_EEES9_SE_SG_Li256ELb0ELb1ELb0ELb0EEENS1_30DynamicPersistentTileSchedulerILi256ELi128ELb0ELb1ELb1EEEEEEEEEvNT_6ParamsE --------------------------
	.section	.nv.constant0._ZN7cutlass13device_kernelIN5flash11enable_sm90INS1_16FlashAttnFwdSm90INS1_25CollectiveMainloopFwdSm90ILi2EN4cute5tupleIJNS5_1CILi1EEES8_S8_EEENS6_IJNS7_ILi128EEENS7_ILi80EEENS7_ILi256EEEEEELi256ENS_6half_tEfNS_4arch4Sm90ELb1ELb0ELb0ELb0ELb0ELb0ELb0ELb1ELb1ELb1ELb0ELb0EEENS1_21CollectiveEpilogueFwdINS6_IJSA_SC_SB_EEES9_SE_SG_Li256ELb0ELb1ELb0ELb0EEENS1_30DynamicPersistentTileSchedulerILi256ELi128ELb0ELb1ELb1EEEEEEEEEvNT_6ParamsE,"a",@progbits
	.sectionflags	@""
	.align	4
.nv.constant0._ZN7cutlass13device_kernelIN5flash11enable_sm90INS1_16FlashAttnFwdSm90INS1_25CollectiveMainloopFwdSm90ILi2EN4cute5tupleIJNS5_1CILi1EEES8_S8_EEENS6_IJNS7_ILi128EEENS7_ILi80EEENS7_ILi256EEEEEELi256ENS_6half_tEfNS_4arch4Sm90ELb1ELb0ELb0ELb0ELb0ELb0ELb0ELb1ELb1ELb1ELb0ELb0EEENS1_21CollectiveEpilogueFwdINS6_IJSA_SC_SB_EEES9_SE_SG_Li256ELb0ELb1ELb0ELb0EEENS1_30DynamicPersistentTileSchedulerILi256ELi128ELb0ELb1ELb1EEEEEEEEEvNT_6ParamsE:
	.zero		3328


//--------------------- .nv.constant0._ZN7cutlass13device_kernelIN5flash11enable_sm90INS1_16FlashAttnFwdSm90INS1_25CollectiveMainloopFwdSm90ILi2EN4cute5tupleIJNS5_1CILi1EEES8_S8_EEENS6_IJNS7_ILi128EEENS7_ILi80EEENS7_ILi256EEEEEELi256ENS_6half_tEfNS_4arch4Sm90ELb1ELb0ELb0ELb1ELb0ELb0ELb0ELb1ELb1ELb1ELb0ELb0EEENS1_21CollectiveEpilogueFwdINS6_IJSA_SC_SB_EEES9_SE_SG_Li256ELb1ELb1ELb0ELb0EEENS1_36VarlenDynamicPersistentTileSchedulerILi128ELi80ELi256ELi128ELb0ELb1ELb1ELb1ELb1ELb1EEEEEEEEEvNT_6ParamsE --------------------------
	.section	.nv.constant0._ZN7cutlass13device_kernelIN5flash11enable_sm90INS1_16FlashAttnFwdSm90INS1_25CollectiveMainloopFwdSm90ILi2EN4cute5tupleIJNS5_1CILi1EEES8_S8_EEENS6_IJNS7_ILi128EEENS7_ILi80EEENS7_ILi256EEEEEELi256ENS_6half_tEfNS_4arch4Sm90ELb1ELb0ELb0ELb1ELb0ELb0ELb0ELb1ELb1ELb1ELb0ELb0EEENS1_21CollectiveEpilogueFwdINS6_IJSA_SC_SB_EEES9_SE_SG_Li256ELb1ELb1ELb0ELb0EEENS1_36VarlenDynamicPersistentTileSchedulerILi128ELi80ELi256ELi128ELb0ELb1ELb1ELb1ELb1ELb1EEEEEEEEEvNT_6ParamsE,"a",@progbits
	.sectionflags	@""
	.align	4
.nv.constant0._ZN7cutlass13device_kernelIN5flash11enable_sm90INS1_16FlashAttnFwdSm90INS1_25CollectiveMainloopFwdSm90ILi2EN4cute5tupleIJNS5_1CILi1EEES8_S8_EEENS6_IJNS7_ILi128EEENS7_ILi80EEENS7_ILi256EEEEEELi256ENS_6half_tEfNS_4arch4Sm90ELb1ELb0ELb0ELb1ELb0ELb0ELb0ELb1ELb1ELb1ELb0ELb0EEENS1_21CollectiveEpilogueFwdINS6_IJSA_SC_SB_EEES9_SE_SG_Li256ELb1ELb1ELb0ELb0EEENS1_36VarlenDynamicPersistentTileSchedulerILi128ELi80ELi256ELi128ELb0ELb1ELb1ELb1ELb1ELb1EEEEEEEEEvNT_6ParamsE:
	.zero		3328


//--------------------- .nv.constant0._ZN7cutlass13device_kernelIN5flash11enable_sm90INS1_16FlashAttnFwdSm90INS1_25CollectiveMainloopFwdSm90ILi2EN4cute5tupleIJNS5_1CILi1EEES8_S8_EEENS6_IJNS7_ILi128EEENS7_ILi80EEENS7_ILi256EEEEEELi256ENS_6half_tEfNS_4arch4Sm90ELb1ELb0ELb0ELb1ELb0ELb1ELb0ELb1ELb1ELb1ELb0ELb0EEENS1_21CollectiveEpilogueFwdINS6_IJSA_SC_SB_EEES9_SE_SG_Li256ELb1ELb1ELb0ELb0EEENS1_36VarlenDynamicPersistentTileSchedulerILi128ELi80ELi256ELi128ELb0ELb1ELb1ELb1ELb1ELb1EEEEEEEEEvNT_6ParamsE --------------------------
	.section	.nv.constant0._ZN7cutlass13device_kernelIN5flash11enable_sm90INS1_16FlashAttnFwdSm90INS1_25CollectiveMainloopFwdSm90ILi2EN4cute5tupleIJNS5_1CILi1EEES8_S8_EEENS6_IJNS7_ILi128EEENS7_ILi80EEENS7_ILi256EEEEEELi256ENS_6half_tEfNS_4arch4Sm90ELb1ELb0ELb0ELb1ELb0ELb1ELb0ELb1ELb1ELb1ELb0ELb0EEENS1_21CollectiveEpilogueFwdINS6_IJSA_SC_SB_EEES9_SE_SG_Li256ELb1ELb1ELb0ELb0EEENS1_36VarlenDynamicPersistentTileSchedulerILi128ELi80ELi256ELi128ELb0ELb1ELb1ELb1ELb1ELb1EEEEEEEEEvNT_6ParamsE,"a",@progbits
	.sectionflags	@""
	.align	4
.nv.constant0._ZN7cutlass13device_kernelIN5flash11enable_sm90INS1_16FlashAttnFwdSm90INS1_25CollectiveMainloopFwdSm90ILi2EN4cute5tupleIJNS5_1CILi1EEES8_S8_EEENS6_IJNS7_ILi128EEENS7_ILi80EEENS7_ILi256EEEEEELi256ENS_6half_tEfNS_4arch4Sm90ELb1ELb0ELb0ELb1ELb0ELb1ELb0ELb1ELb1ELb1ELb0ELb0EEENS1_21CollectiveEpilogueFwdINS6_IJSA_SC_SB_EEES9_SE_SG_Li256ELb1ELb1ELb0ELb0EEENS1_36VarlenDynamicPersistentTileSchedulerILi128ELi80ELi256ELi128ELb0ELb1ELb1ELb1ELb1ELb1EEEEEEEEEvNT_6ParamsE:
	.zero		3328


//--------------------- SYMBOLS --------------------------

	.type		.nv.reservedSmem.offset0,@object
	.size		.nv.reservedSmem.offset0,0x4
	.type		__assertfail,@function
